// Copyright (c) 2024, Jay Shah, Ganesh Bikshandi, Ying Zhang, Vijay Thakkar, Pradeep Ramani, Tri Dao.
// Splitting the different template instantiations to different files to speed up compilation.
// This file is auto-generated. See "generate_kernels.py"

#include "flash_fwd_launch_template.h"

#ifndef FLASHATTENTION_DISABLE_HDIM192
template void run_mha_fwd_<90, cutlass::half_t, 192, 192, true, false, true, true>(Flash_fwd_params &params, cudaStream_t stream);
#endif


// ===== COMPILED SASS (sm_90a) =====

	.target	sm_90a

	.elftype	@"ET_EXEC"


//--------------------- .note.nv.tkinfo           --------------------------
	.section	.note.nv.tkinfo,"",@"SHT_NOTE"
	.sectionflags	@"SHF_NOTE_NV_TKINFO"
	.tkinfo
        /*0018*/ 	.word	0x00000002
        /*0030*/ 	.string	""
        /*0030*/ 	.string	"ptxas"
        /*0030*/ 	.string	"Cuda compilation tools, release 13.0, V13.0.88"
        /*0030*/ 	.string	"Build cuda_13.0.r13.0/compiler.36424714_0"
        /*0030*/ 	.string	"-arch sm_90a -m 64 "



//--------------------- .note.nv.cuinfo           --------------------------
	.section	.note.nv.cuinfo,"",@"SHT_NOTE"
	.sectionflags	@"SHF_NOTE_NV_CUINFO"
        /*0018*/ 	.short	0x0002
        /*001a*/ 	.short	0x005a
        /*001c*/ 	.short	0x0082
	.zero		2


//--------------------- .nv.info                  --------------------------
	.section	.nv.info,"",@"SHT_CUDA_INFO"
	.align	4


	//----- nvinfo : EIATTR_REGCOUNT
	.align		4
        /*0000*/ 	.byte	0x04, 0x2f
        /*0002*/ 	.short	(.L_23 - .L_22)
	.align		4
.L_22:
        /*0004*/ 	.word	index@(_ZN7cutlass13device_kernelIN5flash11enable_sm90INS1_16FlashAttnFwdSm90INS1_25CollectiveMainloopFwdSm90ILi2EN4cute5tupleIJNS5_1CILi1EEES8_S8_EEENS6_IJNS7_ILi128EEENS7_ILi112EEENS7_ILi192EEEEEELi192ENS_6half_tEfNS_4arch4Sm90ELb1ELb0ELb1ELb1ELb0ELb1ELb0ELb1ELb1ELb1ELb1ELb0EEENS1_21CollectiveEpilogueFwdINS6_IJSA_SC_SB_EEES9_SE_SG_Li256ELb1ELb1ELb1ELb0EEENS1_36VarlenDynamicPersistentTileSchedulerILi128ELi112ELi256ELi128ELb1ELb1ELb1ELb1ELb1ELb1EEEEEEEEEvNT_6ParamsE)
        /*0008*/ 	.word	0x000000a8


	//----- nvinfo : EIATTR_FRAME_SIZE
	.align		4
.L_23:
        /*000c*/ 	.byte	0x04, 0x11
        /*000e*/ 	.short	(.L_25 - .L_24)
	.align		4
.L_24:
        /*0010*/ 	.word	index@(_ZN7cutlass13device_kernelIN5flash11enable_sm90INS1_16FlashAttnFwdSm90INS1_25CollectiveMainloopFwdSm90ILi2EN4cute5tupleIJNS5_1CILi1EEES8_S8_EEENS6_IJNS7_ILi128EEENS7_ILi112EEENS7_ILi192EEEEEELi192ENS_6half_tEfNS_4arch4Sm90ELb1ELb0ELb1ELb1ELb0ELb1ELb0ELb1ELb1ELb1ELb1ELb0EEENS1_21CollectiveEpilogueFwdINS6_IJSA_SC_SB_EEES9_SE_SG_Li256ELb1ELb1ELb1ELb0EEENS1_36VarlenDynamicPersistentTileSchedulerILi128ELi112ELi256ELi128ELb1ELb1ELb1ELb1ELb1ELb1EEEEEEEEEvNT_6ParamsE)
        /*0014*/ 	.word	0x00000090


	//----- nvinfo : EIATTR_REGCOUNT
	.align		4
.L_25:
        /*0018*/ 	.byte	0x04, 0x2f
        /*001a*/ 	.short	(.L_27 - .L_26)
	.align		4
.L_26:
        /*001c*/ 	.word	index@(_ZN7cutlass13device_kernelIN5flash11enable_sm90INS1_16FlashAttnFwdSm90INS1_25CollectiveMainloopFwdSm90ILi2EN4cute5tupleIJNS5_1CILi1EEES8_S8_EEENS6_IJNS7_ILi128EEENS7_ILi112EEENS7_ILi192EEEEEELi192ENS_6half_tEfNS_4arch4Sm90ELb1ELb0ELb1ELb1ELb0ELb0ELb0ELb1ELb1ELb1ELb1ELb0EEENS1_21CollectiveEpilogueFwdINS6_IJSA_SC_SB_EEES9_SE_SG_Li256ELb1ELb1ELb1ELb0EEENS1_36VarlenDynamicPersistentTileSchedulerILi128ELi112ELi256ELi128ELb1ELb1ELb1ELb1ELb1ELb1EEEEEEEEEvNT_6ParamsE)
        /*0020*/ 	.word	0x000000a8


	//----- nvinfo : EIATTR_FRAME_SIZE
	.align		4
.L_27:
        /*0024*/ 	.byte	0x04, 0x11
        /*0026*/ 	.short	(.L_29 - .L_28)
	.align		4
.L_28:
        /*0028*/ 	.word	index@(_ZN7cutlass13device_kernelIN5flash11enable_sm90INS1_16FlashAttnFwdSm90INS1_25CollectiveMainloopFwdSm90ILi2EN4cute5tupleIJNS5_1CILi1EEES8_S8_EEENS6_IJNS7_ILi128EEENS7_ILi112EEENS7_ILi192EEEEEELi192ENS_6half_tEfNS_4arch4Sm90ELb1ELb0ELb1ELb1ELb0ELb0ELb0ELb1ELb1ELb1ELb1ELb0EEENS1_21CollectiveEpilogueFwdINS6_IJSA_SC_SB_EEES9_SE_SG_Li256ELb1ELb1ELb1ELb0EEENS1_36VarlenDynamicPersistentTileSchedulerILi128ELi112ELi256ELi128ELb1ELb1ELb1ELb1ELb1ELb1EEEEEEEEEvNT_6ParamsE)
        /*002c*/ 	.word	0x00000068


	//----- nvinfo : EIATTR_REGCOUNT
	.align		4
.L_29:
        /*0030*/ 	.byte	0x04, 0x2f
        /*0032*/ 	.short	(.L_31 - .L_30)
	.align		4
.L_30:
        /*0034*/ 	.word	index@(_ZN7cutlass13device_kernelIN5flash11enable_sm90INS1_16FlashAttnFwdSm90INS1_25CollectiveMainloopFwdSm90ILi2EN4cute5tupleIJNS5_1CILi1EEES8_S8_EEENS6_IJNS7_ILi128EEENS7_ILi112EEENS7_ILi192EEEEEELi192ENS_6half_tEfNS_4arch4Sm90ELb1ELb0ELb1ELb0ELb0ELb0ELb0ELb1ELb1ELb1ELb1ELb0EEENS1_21CollectiveEpilogueFwdINS6_IJSA_SC_SB_EEES9_SE_SG_Li256ELb0ELb1ELb1ELb0EEENS1_19SingleTileSchedulerILb0ELb1ELb1ELi128EEEEEEEEEvNT_6ParamsE)
        /*0038*/ 	.word	0x000000a8


	//----- nvinfo : EIATTR_FRAME_SIZE
	.align		4
.L_31:
        /*003c*/ 	.byte	0x04, 0x11
        /*003e*/ 	.short	(.L_33 - .L_32)
	.align		4
.L_32:
        /*0040*/ 	.word	index@(_ZN7cutlass13device_kernelIN5flash11enable_sm90INS1_16FlashAttnFwdSm90INS1_25CollectiveMainloopFwdSm90ILi2EN4cute5tupleIJNS5_1CILi1EEES8_S8_EEENS6_IJNS7_ILi128EEENS7_ILi112EEENS7_ILi192EEEEEELi192ENS_6half_tEfNS_4arch4Sm90ELb1ELb0ELb1ELb0ELb0ELb0ELb0ELb1ELb1ELb1ELb1ELb0EEENS1_21CollectiveEpilogueFwdINS6_IJSA_SC_SB_EEES9_SE_SG_Li256ELb0ELb1ELb1ELb0EEENS1_19SingleTileSchedulerILb0ELb1ELb1ELi128EEEEEEEEEvNT_6ParamsE)
        /*0044*/ 	.word	0x00000010


	//----- nvinfo : EIATTR_REGCOUNT
	.align		4
.L_33:
        /*0048*/ 	.byte	0x04, 0x2f
        /*004a*/ 	.short	(.L_35 - .L_34)
	.align		4
.L_34:
        /*004c*/ 	.word	index@(_ZN7cutlass13device_kernelIN5flash11enable_sm90INS1_16FlashAttnFwdSm90INS1_25CollectiveMainloopFwdSm90ILi2EN4cute5tupleIJNS5_1CILi1EEES8_S8_EEENS6_IJNS7_ILi128EEENS7_ILi96EEENS7_ILi192EEEEEELi192ENS_6half_tEfNS_4arch4Sm90ELb0ELb1ELb1ELb1ELb0ELb1ELb0ELb1ELb1ELb1ELb1ELb0EEENS1_21CollectiveEpilogueFwdINS6_IJSA_SC_SB_EEES9_SE_SG_Li256ELb1ELb1ELb1ELb0EEENS1_36VarlenDynamicPersistentTileSchedulerILi128ELi96ELi256ELi128ELb1ELb1ELb1ELb1ELb0ELb1EEEEEEEEEvNT_6ParamsE)
        /*0050*/ 	.word	0x000000a8


	//----- nvinfo : EIATTR_FRAME_SIZE
	.align		4
.L_35:
        /*0054*/ 	.byte	0x04, 0x11
        /*0056*/ 	.short	(.L_37 - .L_36)
	.align		4
.L_36:
        /*0058*/ 	.word	index@(_ZN7cutlass13device_kernelIN5flash11enable_sm90INS1_16FlashAttnFwdSm90INS1_25CollectiveMainloopFwdSm90ILi2EN4cute5tupleIJNS5_1CILi1EEES8_S8_EEENS6_IJNS7_ILi128EEENS7_ILi96EEENS7_ILi192EEEEEELi192ENS_6half_tEfNS_4arch4Sm90ELb0ELb1ELb1ELb1ELb0ELb1ELb0ELb1ELb1ELb1ELb1ELb0EEENS1_21CollectiveEpilogueFwdINS6_IJSA_SC_SB_EEES9_SE_SG_Li256ELb1ELb1ELb1ELb0EEENS1_36VarlenDynamicPersistentTileSchedulerILi128ELi96ELi256ELi128ELb1ELb1ELb1ELb1ELb0ELb1EEEEEEEEEvNT_6ParamsE)
        /*005c*/ 	.word	0x00000098


	//----- nvinfo : EIATTR_REGCOUNT
	.align		4
.L_37:
        /*0060*/ 	.byte	0x04, 0x2f
        /*0062*/ 	.short	(.L_39 - .L_38)
	.align		4
.L_38:
        /*0064*/ 	.word	index@(_ZN7cutlass13device_kernelIN5flash11enable_sm90INS1_16FlashAttnFwdSm90INS1_25CollectiveMainloopFwdSm90ILi2EN4cute5tupleIJNS5_1CILi1EEES8_S8_EEENS6_IJNS7_ILi128EEENS7_ILi96EEENS7_ILi192EEEEEELi192ENS_6half_tEfNS_4arch4Sm90ELb0ELb1ELb1ELb1ELb0ELb0ELb0ELb1ELb1ELb1ELb1ELb0EEENS1_21CollectiveEpilogueFwdINS6_IJSA_SC_SB_EEES9_SE_SG_Li256ELb1ELb1ELb1ELb0EEENS1_36VarlenDynamicPersistentTileSchedulerILi128ELi96ELi256ELi128ELb1ELb1ELb1ELb1ELb0ELb1EEEEEEEEEvNT_6ParamsE)
        /*0068*/ 	.word	0x000000a8


	//----- nvinfo : EIATTR_FRAME_SIZE
	.align		4
.L_39:
        /*006c*/ 	.byte	0x04, 0x11
        /*006e*/ 	.short	(.L_41 - .L_40)
	.align		4
.L_40:
        /*0070*/ 	.word	index@(_ZN7cutlass13device_kernelIN5flash11enable_sm90INS1_16FlashAttnFwdSm90INS1_25CollectiveMainloopFwdSm90ILi2EN4cute5tupleIJNS5_1CILi1EEES8_S8_EEENS6_IJNS7_ILi128EEENS7_ILi96EEENS7_ILi192EEEEEELi192ENS_6half_tEfNS_4arch4Sm90ELb0ELb1ELb1ELb1ELb0ELb0ELb0ELb1ELb1ELb1ELb1ELb0EEENS1_21CollectiveEpilogueFwdINS6_IJSA_SC_SB_EEES9_SE_SG_Li256ELb1ELb1ELb1ELb0EEENS1_36VarlenDynamicPersistentTileSchedulerILi128ELi96ELi256ELi128ELb1ELb1ELb1ELb1ELb0ELb1EEEEEEEEEvNT_6ParamsE)
        /*0074*/ 	.word	0x00000060


	//----- nvinfo : EIATTR_REGCOUNT
	.align		4
.L_41:
        /*0078*/ 	.byte	0x04, 0x2f
        /*007a*/ 	.short	(.L_43 - .L_42)
	.align		4
.L_42:
        /*007c*/ 	.word	index@(_ZN7cutlass13device_kernelIN5flash11enable_sm90INS1_16FlashAttnFwdSm90INS1_25CollectiveMainloopFwdSm90ILi2EN4cute5tupleIJNS5_1CILi1EEES8_S8_EEENS6_IJNS7_ILi128EEENS7_ILi96EEENS7_ILi192EEEEEELi192ENS_6half_tEfNS_4arch4Sm90ELb0ELb1ELb1ELb0ELb0ELb0ELb0ELb1ELb1ELb1ELb1ELb0EEENS1_21CollectiveEpilogueFwdINS6_IJSA_SC_SB_EEES9_SE_SG_Li256ELb0ELb1ELb1ELb0EEENS1_19SingleTileSchedulerILb0ELb1ELb1ELi128EEEEEEEEEvNT_6ParamsE)
        /*0080*/ 	.word	0x000000a8


	//----- nvinfo : EIATTR_FRAME_SIZE
	.align		4
.L_43:
        /*0084*/ 	.byte	0x04, 0x11
        /*0086*/ 	.short	(.L_45 - .L_44)
	.align		4
.L_44:
        /*0088*/ 	.word	index@(_ZN7cutlass13device_kernelIN5flash11enable_sm90INS1_16FlashAttnFwdSm90INS1_25CollectiveMainloopFwdSm90ILi2EN4cute5tupleIJNS5_1CILi1EEES8_S8_EEENS6_IJNS7_ILi128EEENS7_ILi96EEENS7_ILi192EEEEEELi192ENS_6half_tEfNS_4arch4Sm90ELb0ELb1ELb1ELb0ELb0ELb0ELb0ELb1ELb1ELb1ELb1ELb0EEENS1_21CollectiveEpilogueFwdINS6_IJSA_SC_SB_EEES9_SE_SG_Li256ELb0ELb1ELb1ELb0EEENS1_19SingleTileSchedulerILb0ELb1ELb1ELi128EEEEEEEEEvNT_6ParamsE)
        /*008c*/ 	.word	0x00000010


	//----- nvinfo : EIATTR_REGCOUNT
	.align		4
.L_45:
        /*0090*/ 	.byte	0x04, 0x2f
        /*0092*/ 	.short	(.L_47 - .L_46)
	.align		4
.L_46:
        /*0094*/ 	.word	index@(_ZN7cutlass13device_kernelIN5flash11enable_sm90INS1_16FlashAttnFwdSm90INS1_25CollectiveMainloopFwdSm90ILi2EN4cute5tupleIJNS5_1CILi1EEES8_S8_EEENS6_IJNS7_ILi128EEENS7_ILi112EEENS7_ILi192EEEEEELi192ENS_6half_tEfNS_4arch4Sm90ELb0ELb0ELb1ELb1ELb0ELb1ELb0ELb1ELb1ELb1ELb1ELb0EEENS1_21CollectiveEpilogueFwdINS6_IJSA_SC_SB_EEES9_SE_SG_Li256ELb1ELb1ELb1ELb0EEENS1_36VarlenDynamicPersistentTileSchedulerILi128ELi112ELi256ELi128ELb1ELb1ELb1ELb0ELb1ELb1EEEEEEEEEvNT_6ParamsE)
        /*0098*/ 	.word	0x000000a8


	//----- nvinfo : EIATTR_FRAME_SIZE
	.align		4
.L_47:
        /*009c*/ 	.byte	0x04, 0x11
        /*009e*/ 	.short	(.L_49 - .L_48)
	.align		4
.L_48:
        /*00a0*/ 	.word	index@(_ZN7cutlass13device_kernelIN5flash11enable_sm90INS1_16FlashAttnFwdSm90INS1_25CollectiveMainloopFwdSm90ILi2EN4cute5tupleIJNS5_1CILi1EEES8_S8_EEENS6_IJNS7_ILi128EEENS7_ILi112EEENS7_ILi192EEEEEELi192ENS_6half_tEfNS_4arch4Sm90ELb0ELb0ELb1ELb1ELb0ELb1ELb0ELb1ELb1ELb1ELb1ELb0EEENS1_21CollectiveEpilogueFwdINS6_IJSA_SC_SB_EEES9_SE_SG_Li256ELb1ELb1ELb1ELb0EEENS1_36VarlenDynamicPersistentTileSchedulerILi128ELi112ELi256ELi128ELb1ELb1ELb1ELb0ELb1ELb1EEEEEEEEEvNT_6ParamsE)
        /*00a4*/ 	.word	0x00000088


	//----- nvinfo : EIATTR_REGCOUNT
	.align		4
.L_49:
        /*00a8*/ 	.byte	0x04, 0x2f
        /*00aa*/ 	.short	(.L_51 - .L_50)
	.align		4
.L_50:
        /*00ac*/ 	.word	index@(_ZN7cutlass13device_kernelIN5flash11enable_sm90INS1_16FlashAttnFwdSm90INS1_25CollectiveMainloopFwdSm90ILi2EN4cute5tupleIJNS5_1CILi1EEES8_S8_EEENS6_IJNS7_ILi128EEENS7_ILi112EEENS7_ILi192EEEEEELi192ENS_6half_tEfNS_4arch4Sm90ELb0ELb0ELb1ELb1ELb0ELb0ELb0ELb1ELb1ELb1ELb1ELb0EEENS1_21CollectiveEpilogueFwdINS6_IJSA_SC_SB_EEES9_SE_SG_Li256ELb1ELb1ELb1ELb0EEENS1_36VarlenDynamicPersistentTileSchedulerILi128ELi112ELi256ELi128ELb1ELb1ELb1ELb0ELb1ELb1EEEEEEEEEvNT_6ParamsE)
        /*00b0*/ 	.word	0x000000a8


	//----- nvinfo : EIATTR_FRAME_SIZE
	.align		4
.L_51:
        /*00b4*/ 	.byte	0x04, 0x11
        /*00b6*/ 	.short	(.L_53 - .L_52)
	.align		4
.L_52:
        /*00b8*/ 	.word	index@(_ZN7cutlass13device_kernelIN5flash11enable_sm90INS1_16FlashAttnFwdSm90INS1_25CollectiveMainloopFwdSm90ILi2EN4cute5tupleIJNS5_1CILi1EEES8_S8_EEENS6_IJNS7_ILi128EEENS7_ILi112EEENS7_ILi192EEEEEELi192ENS_6half_tEfNS_4arch4Sm90ELb0ELb0ELb1ELb1ELb0ELb0ELb0ELb1ELb1ELb1ELb1ELb0EEENS1_21CollectiveEpilogueFwdINS6_IJSA_SC_SB_EEES9_SE_SG_Li256ELb1ELb1ELb1ELb0EEENS1_36VarlenDynamicPersistentTileSchedulerILi128ELi112ELi256ELi128ELb1ELb1ELb1ELb0ELb1ELb1EEEEEEEEEvNT_6ParamsE)
        /*00bc*/ 	.word	0x00000070


	//----- nvinfo : EIATTR_REGCOUNT
	.align		4
.L_53:
        /*00c0*/ 	.byte	0x04, 0x2f
        /*00c2*/ 	.short	(.L_55 - .L_54)
	.align		4
.L_54:
        /*00c4*/ 	.word	index@(_ZN7cutlass13device_kernelIN5flash11enable_sm90INS1_16FlashAttnFwdSm90INS1_25CollectiveMainloopFwdSm90ILi2EN4cute5tupleIJNS5_1CILi1EEES8_S8_EEENS6_IJNS7_ILi128EEENS7_ILi112EEENS7_ILi192EEEEEELi192ENS_6half_tEfNS_4arch4Sm90ELb0ELb0ELb1ELb0ELb0ELb0ELb0ELb1ELb1ELb1ELb1ELb0EEENS1_21CollectiveEpilogueFwdINS6_IJSA_SC_SB_EEES9_SE_SG_Li256ELb0ELb1ELb1ELb0EEENS1_19SingleTileSchedulerILb0ELb1ELb1ELi128EEEEEEEEEvNT_6ParamsE)
        /*00c8*/ 	.word	0x000000a8


	//----- nvinfo : EIATTR_FRAME_SIZE
	.align		4
.L_55:
        /*00cc*/ 	.byte	0x04, 0x11
        /*00ce*/ 	.short	(.L_57 - .L_56)
	.align		4
.L_56:
        /*00d0*/ 	.word	index@(_ZN7cutlass13device_kernelIN5flash11enable_sm90INS1_16FlashAttnFwdSm90INS1_25CollectiveMainloopFwdSm90ILi2EN4cute5tupleIJNS5_1CILi1EEES8_S8_EEENS6_IJNS7_ILi128EEENS7_ILi112EEENS7_ILi192EEEEEELi192ENS_6half_tEfNS_4arch4Sm90ELb0ELb0ELb1ELb0ELb0ELb0ELb0ELb1ELb1ELb1ELb1ELb0EEENS1_21CollectiveEpilogueFwdINS6_IJSA_SC_SB_EEES9_SE_SG_Li256ELb0ELb1ELb1ELb0EEENS1_19SingleTileSchedulerILb0ELb1ELb1ELi128EEEEEEEEEvNT_6ParamsE)
        /*00d4*/ 	.word	0x00000010


	//----- nvinfo : EIATTR_MIN_STACK_SIZE
	.align		4
.L_57:
        /*00d8*/ 	.byte	0x04, 0x12
        /*00da*/ 	.short	(.L_59 - .L_58)
	.align		4
.L_58:
        /*00dc*/ 	.word	index@(_ZN7cutlass13device_kernelIN5flash11enable_sm90INS1_16FlashAttnFwdSm90INS1_25CollectiveMainloopFwdSm90ILi2EN4cute5tupleIJNS5_1CILi1EEES8_S8_EEENS6_IJNS7_ILi128EEENS7_ILi112EEENS7_ILi192EEEEEELi192ENS_6half_tEfNS_4arch4Sm90ELb0ELb0ELb1ELb0ELb0ELb0ELb0ELb1ELb1ELb1ELb1ELb0EEENS1_21CollectiveEpilogueFwdINS6_IJSA_SC_SB_EEES9_SE_SG_Li256ELb0ELb1ELb1ELb0EEENS1_19SingleTileSchedulerILb0ELb1ELb1ELi128EEEEEEEEEvNT_6ParamsE)
        /*00e0*/ 	.word	0x00000010


	//----- nvinfo : EIATTR_MIN_STACK_SIZE
	.align		4
.L_59:
        /*00e4*/ 	.byte	0x04, 0x12
        /*00e6*/ 	.short	(.L_61 - .L_60)
	.align		4
.L_60:
        /*00e8*/ 	.word	index@(_ZN7cutlass13device_kernelIN5flash11enable_sm90INS1_16FlashAttnFwdSm90INS1_25CollectiveMainloopFwdSm90ILi2EN4cute5tupleIJNS5_1CILi1EEES8_S8_EEENS6_IJNS7_ILi128EEENS7_ILi112EEENS7_ILi192EEEEEELi192ENS_6half_tEfNS_4arch4Sm90ELb0ELb0ELb1ELb1ELb0ELb0ELb0ELb1ELb1ELb1ELb1ELb0EEENS1_21CollectiveEpilogueFwdINS6_IJSA_SC_SB_EEES9_SE_SG_Li256ELb1ELb1ELb1ELb0EEENS1_36VarlenDynamicPersistentTileSchedulerILi128ELi112ELi256ELi128ELb1ELb1ELb1ELb0ELb1ELb1EEEEEEEEEvNT_6ParamsE)
        /*00ec*/ 	.word	0x00000070


	//----- nvinfo : EIATTR_MIN_STACK_SIZE
	.align		4
.L_61:
        /*00f0*/ 	.byte	0x04, 0x12
        /*00f2*/ 	.short	(.L_63 - .L_62)
	.align		4
.L_62:
        /*00f4*/ 	.word	index@(_ZN7cutlass13device_kernelIN5flash11enable_sm90INS1_16FlashAttnFwdSm90INS1_25CollectiveMainloopFwdSm90ILi2EN4cute5tupleIJNS5_1CILi1EEES8_S8_EEENS6_IJNS7_ILi128EEENS7_ILi112EEENS7_ILi192EEEEEELi192ENS_6half_tEfNS_4arch4Sm90ELb0ELb0ELb1ELb1ELb0ELb1ELb0ELb1ELb1ELb1ELb1ELb0EEENS1_21CollectiveEpilogueFwdINS6_IJSA_SC_SB_EEES9_SE_SG_Li256ELb1ELb1ELb1ELb0EEENS1_36VarlenDynamicPersistentTileSchedulerILi128ELi112ELi256ELi128ELb1ELb1ELb1ELb0ELb1ELb1EEEEEEEEEvNT_6ParamsE)
        /*00f8*/ 	.word	0x00000088


	//----- nvinfo : EIATTR_MIN_STACK_SIZE
	.align		4
.L_63:
        /*00fc*/ 	.byte	0x04, 0x12
        /*00fe*/ 	.short	(.L_65 - .L_64)
	.align		4
.L_64:
        /*0100*/ 	.word	index@(_ZN7cutlass13device_kernelIN5flash11enable_sm90INS1_16FlashAttnFwdSm90INS1_25CollectiveMainloopFwdSm90ILi2EN4cute5tupleIJNS5_1CILi1EEES8_S8_EEENS6_IJNS7_ILi128EEENS7_ILi96EEENS7_ILi192EEEEEELi192ENS_6half_tEfNS_4arch4Sm90ELb0ELb1ELb1ELb0ELb0ELb0ELb0ELb1ELb1ELb1ELb1ELb0EEENS1_21CollectiveEpilogueFwdINS6_IJSA_SC_SB_EEES9_SE_SG_Li256ELb0ELb1ELb1ELb0EEENS1_19SingleTileSchedulerILb0ELb1ELb1ELi128EEEEEEEEEvNT_6ParamsE)
        /*0104*/ 	.word	0x00000010


	//----- nvinfo : EIATTR_MIN_STACK_SIZE
	.align		4
.L_65:
        /*0108*/ 	.byte	0x04, 0x12
        /*010a*/ 	.short	(.L_67 - .L_66)
	.align		4
.L_66:
        /*010c*/ 	.word	index@(_ZN7cutlass13device_kernelIN5flash11enable_sm90INS1_16FlashAttnFwdSm90INS1_25CollectiveMainloopFwdSm90ILi2EN4cute5tupleIJNS5_1CILi1EEES8_S8_EEENS6_IJNS7_ILi128EEENS7_ILi96EEENS7_ILi192EEEEEELi192ENS_6half_tEfNS_4arch4Sm90ELb0ELb1ELb1ELb1ELb0ELb0ELb0ELb1ELb1ELb1ELb1ELb0EEENS1_21CollectiveEpilogueFwdINS6_IJSA_SC_SB_EEES9_SE_SG_Li256ELb1ELb1ELb1ELb0EEENS1_36VarlenDynamicPersistentTileSchedulerILi128ELi96ELi256ELi128ELb1ELb1ELb1ELb1ELb0ELb1EEEEEEEEEvNT_6ParamsE)
        /*0110*/ 	.word	0x00000060


	//----- nvinfo : EIATTR_MIN_STACK_SIZE
	.align		4
.L_67:
        /*0114*/ 	.byte	0x04, 0x12
        /*0116*/ 	.short	(.L_69 - .L_68)
	.align		4
.L_68:
        /*0118*/ 	.word	index@(_ZN7cutlass13device_kernelIN5flash11enable_sm90INS1_16FlashAttnFwdSm90INS1_25CollectiveMainloopFwdSm90ILi2EN4cute5tupleIJNS5_1CILi1EEES8_S8_EEENS6_IJNS7_ILi128EEENS7_ILi96EEENS7_ILi192EEEEEELi192ENS_6half_tEfNS_4arch4Sm90ELb0ELb1ELb1ELb1ELb0ELb1ELb0ELb1ELb1ELb1ELb1ELb0EEENS1_21CollectiveEpilogueFwdINS6_IJSA_SC_SB_EEES9_SE_SG_Li256ELb1ELb1ELb1ELb0EEENS1_36VarlenDynamicPersistentTileSchedulerILi128ELi96ELi256ELi128ELb1ELb1ELb1ELb1ELb0ELb1EEEEEEEEEvNT_6ParamsE)
        /*011c*/ 	.word	0x00000098


	//----- nvinfo : EIATTR_MIN_STACK_SIZE
	.align		4
.L_69:
        /*0120*/ 	.byte	0x04, 0x12
        /*0122*/ 	.short	(.L_71 - .L_70)
	.align		4
.L_70:
        /*0124*/ 	.word	index@(_ZN7cutlass13device_kernelIN5flash11enable_sm90INS1_16FlashAttnFwdSm90INS1_25CollectiveMainloopFwdSm90ILi2EN4cute5tupleIJNS5_1CILi1EEES8_S8_EEENS6_IJNS7_ILi128EEENS7_ILi112EEENS7_ILi192EEEEEELi192ENS_6half_tEfNS_4arch4Sm90ELb1ELb0ELb1ELb0ELb0ELb0ELb0ELb1ELb1ELb1ELb1ELb0EEENS1_21CollectiveEpilogueFwdINS6_IJSA_SC_SB_EEES9_SE_SG_Li256ELb0ELb1ELb1ELb0EEENS1_19SingleTileSchedulerILb0ELb1ELb1ELi128EEEEEEEEEvNT_6ParamsE)
        /*0128*/ 	.word	0x00000010


	//----- nvinfo : EIATTR_MIN_STACK_SIZE
	.align		4
.L_71:
        /*012c*/ 	.byte	0x04, 0x12
        /*012e*/ 	.short	(.L_73 - .L_72)
	.align		4
.L_72:
        /*0130*/ 	.word	index@(_ZN7cutlass13device_kernelIN5flash11enable_sm90INS1_16FlashAttnFwdSm90INS1_25CollectiveMainloopFwdSm90ILi2EN4cute5tupleIJNS5_1CILi1EEES8_S8_EEENS6_IJNS7_ILi128EEENS7_ILi112EEENS7_ILi192EEEEEELi192ENS_6half_tEfNS_4arch4Sm90ELb1ELb0ELb1ELb1ELb0ELb0ELb0ELb1ELb1ELb1ELb1ELb0EEENS1_21CollectiveEpilogueFwdINS6_IJSA_SC_SB_EEES9_SE_SG_Li256ELb1ELb1ELb1ELb0EEENS1_36VarlenDynamicPersistentTileSchedulerILi128ELi112ELi256ELi128ELb1ELb1ELb1ELb1ELb1ELb1EEEEEEEEEvNT_6ParamsE)
        /*0134*/ 	.word	0x00000068


	//----- nvinfo : EIATTR_MIN_STACK_SIZE
	.align		4
.L_73:
        /*0138*/ 	.byte	0x04, 0x12
        /*013a*/ 	.short	(.L_75 - .L_74)
	.align		4
.L_74:
        /*013c*/ 	.word	index@(_ZN7cutlass13device_kernelIN5flash11enable_sm90INS1_16FlashAttnFwdSm90INS1_25CollectiveMainloopFwdSm90ILi2EN4cute5tupleIJNS5_1CILi1EEES8_S8_EEENS6_IJNS7_ILi128EEENS7_ILi112EEENS7_ILi192EEEEEELi192ENS_6half_tEfNS_4arch4Sm90ELb1ELb0ELb1ELb1ELb0ELb1ELb0ELb1ELb1ELb1ELb1ELb0EEENS1_21CollectiveEpilogueFwdINS6_IJSA_SC_SB_EEES9_SE_SG_Li256ELb1ELb1ELb1ELb0EEENS1_36VarlenDynamicPersistentTileSchedulerILi128ELi112ELi256ELi128ELb1ELb1ELb1ELb1ELb1ELb1EEEEEEEEEvNT_6ParamsE)
        /*0140*/ 	.word	0x00000090
.L_75:


//--------------------- .nv.compat                --------------------------
	.section	.nv.compat,"",@"SHT_CUDA_COMPAT_INFO"
	.align	4
        /*0000*/ 	.byte	0x02, 0x09, 0x01, 0x00, 0x02, 0x02, 0x04, 0x00, 0x02, 0x05, 0x05, 0x00, 0x03, 0x07, 0x01, 0x01
        /*0010*/ 	.byte	0x02, 0x03, 0x01, 0x00, 0x02, 0x06, 0x01, 0x00, 0x04, 0x0b, 0x08, 0x00, 0x00, 0x00, 0x00, 0x00
        /*0020*/ 	.byte	0x00, 0x00, 0x00, 0x00


//--------------------- .nv.info._ZN7cutlass13device_kernelIN5flash11enable_sm90INS1_16FlashAttnFwdSm90INS1_25CollectiveMainloopFwdSm90ILi2EN4cute5tupleIJNS5_1CILi1EEES8_S8_EEENS6_IJNS7_ILi128EEENS7_ILi112EEENS7_ILi192EEEEEELi192ENS_6half_tEfNS_4arch4Sm90ELb0ELb0ELb1ELb0ELb0ELb0ELb0ELb1ELb1ELb1ELb1ELb0EEENS1_21CollectiveEpilogueFwdINS6_IJSA_SC_SB_EEES9_SE_SG_Li256ELb0ELb1ELb1ELb0EEENS1_19SingleTileSchedulerILb0ELb1ELb1ELi128EEEEEEEEEvNT_6ParamsE --------------------------
	.section	.nv.info._ZN7cutlass13device_kernelIN5flash11enable_sm90INS1_16FlashAttnFwdSm90INS1_25CollectiveMainloopFwdSm90ILi2EN4cute5tupleIJNS5_1CILi1EEES8_S8_EEENS6_IJNS7_ILi128EEENS7_ILi112EEENS7_ILi192EEEEEELi192ENS_6half_tEfNS_4arch4Sm90ELb0ELb0ELb1ELb0ELb0ELb0ELb0ELb1ELb1ELb1ELb1ELb0EEENS1_21CollectiveEpilogueFwdINS6_IJSA_SC_SB_EEES9_SE_SG_Li256ELb0ELb1ELb1ELb0EEENS1_19SingleTileSchedulerILb0ELb1ELb1ELi128EEEEEEEEEvNT_6ParamsE,"",@"SHT_CUDA_INFO"
	.sectionflags	@""
	.align	4


	//----- nvinfo : EIATTR_CUDA_API_VERSION
	.align		4
        /*0000*/ 	.byte	0x04, 0x37
        /*0002*/ 	.short	(.L_77 - .L_76)
.L_76:
        /*0004*/ 	.word	0x00000082


	//----- nvinfo : EIATTR_KPARAM_INFO
	.align		4
.L_77:
        /*0008*/ 	.byte	0x04, 0x17
        /*000a*/ 	.short	(.L_79 - .L_78)
.L_78:
        /*000c*/ 	.word	0x00000000
        /*0010*/ 	.short	0x0000
        /*0012*/ 	.short	0x0070
        /*0014*/ 	.byte	0x00, 0xf0, 0x01, 0x28


	//----- nvinfo : EIATTR_SPARSE_MMA_MASK
	.align		4
.L_79:
        /*0018*/ 	.byte	0x03, 0x50
        /*001a*/ 	.short	0x0000


	//----- nvinfo : EIATTR_MAXREG_COUNT
	.align		4
        /*001c*/ 	.byte	0x03, 0x1b
        /*001e*/ 	.short	0x00a8


	//----- nvinfo : EIATTR_NUM_BARRIERS
	.align		4
        /*0020*/ 	.byte	0x02, 0x4c
        /*0022*/ 	.byte	0x09
	.zero		1


	//----- nvinfo : EIATTR_EXTERNS
	.align		4
        /*0024*/ 	.byte	0x04, 0x0f
        /*0026*/ 	.short	(.L_81 - .L_80)


	//   ....[0]....
	.align		4
.L_80:
        /*0028*/ 	.word	index@(__assertfail)


	//----- nvinfo : EIATTR_ANNOTATIONS
	.align		4
.L_81:
        /*002c*/ 	.byte	0x04, 0x55
        /*002e*/ 	.short	(.L_83 - .L_82)


	//   ....[0]....
.L_82:
        /*0030*/ 	.word	0x00000001
        /*0034*/ 	.byte	0x60, 0x09, 0x00, 0x00, 0x01, 0x00, 0x00, 0x00, 0x60, 0x14, 0x00, 0x00, 0x01, 0x00, 0x00, 0x00
        /*0044*/ 	.byte	0xd0, 0xe5, 0x00, 0x00, 0x01, 0x00, 0x00, 0x00, 0x90, 0xea, 0x00, 0x00, 0x01, 0x00, 0x00, 0x00
        /*0054*/ 	.byte	0x10, 0xeb, 0x00, 0x00, 0x01, 0x00, 0x00, 0x00, 0x50, 0xee, 0x00, 0x00, 0x01, 0x00, 0x00, 0x00
        /*0064*/ 	.byte	0x30, 0xfb, 0x00, 0x00, 0x01, 0x00, 0x00, 0x00, 0x50, 0xfd, 0x00, 0x00, 0x01, 0x00, 0x00, 0x00
        /*0074*/ 	.byte	0xb0, 0xfd, 0x00, 0x00, 0x01, 0x00, 0x00, 0x00, 0xf0, 0x06, 0x01, 0x00, 0x01, 0x00, 0x00, 0x00
        /*0084*/ 	.byte	0x40, 0x07, 0x01, 0x00, 0x01, 0x00, 0x00, 0x00, 0xf0, 0x10, 0x01, 0x00, 0x01, 0x00, 0x00, 0x00
        /*0094*/ 	.byte	0x30, 0x11, 0x01, 0x00, 0x01, 0x00, 0x00, 0x00, 0x60, 0x1a, 0x01, 0x00, 0x01, 0x00, 0x00, 0x00
        /*00a4*/ 	.byte	0x40, 0x20, 0x01, 0x00


	//----- nvinfo : EIATTR_MERCURY_ISA_VERSION
	.align		4
.L_83:
        /*00a8*/ 	.byte	0x03, 0x5f
        /*00aa*/ 	.short	0x0101


	//----- nvinfo : EIATTR_INT_WARP_WIDE_INSTR_OFFSETS
	.align		4
        /*00ac*/ 	.byte	0x04, 0x31
        /*00ae*/ 	.short	(.L_85 - .L_84)


	//   ....[0]....
.L_84:
        /*00b0*/ 	.word	0x00000130


	//   ....[1]....
        /*00b4*/ 	.word	0x00000170


	//   ....[2]....
        /*00b8*/ 	.word	0x000001e0


	//----- nvinfo : EIATTR_COOP_GROUP_MASK_REGIDS
	.align		4
.L_85:
        /*00bc*/ 	.byte	0x04, 0x29
        /*00be*/ 	.short	(.L_87 - .L_86)


	//   ....[0]....
.L_86:
        /*00c0*/ 	.word	0xffffffff


	//   ....[1]....
        /*00c4*/ 	.word	0xffffffff


	//   ....[2]....
        /*00c8*/ 	.word	0xffffffff


	//   ....[3]....
        /*00cc*/ 	.word	0xffffffff


	//   ....[4]....
        /*00d0*/ 	.word	0xffffffff


	//   ....[5]....
        /*00d4*/ 	.word	0xffffffff


	//   ....[6]....
        /*00d8*/ 	.word	0xffffffff


	//   ....[7]....
        /*00dc*/ 	.word	0xffffffff


	//   ....[8]....
        /*00e0*/ 	.word	0xffffffff


	//   ....[9]....
        /*00e4*/ 	.word	0xffffffff


	//   ....[10]....
        /*00e8*/ 	.word	0xffffffff


	//   ....[11]....
        /*00ec*/ 	.word	0xffffffff


	//   ....[12]....
        /*00f0*/ 	.word	0xffffffff


	//   ....[13]....
        /*00f4*/ 	.word	0xffffffff


	//   ....[14]....
        /*00f8*/ 	.word	0xffffffff


	//   ....[15]....
        /*00fc*/ 	.word	0xffffffff


	//   ....[16]....
        /*0100*/ 	.word	0xffffffff


	//   ....[17]....
        /*0104*/ 	.word	0xffffffff


	//   ....[18]....
        /*0108*/ 	.word	0xffffffff


	//   ....[19]....
        /*010c*/ 	.word	0xffffffff


	//   ....[20]....
        /*0110*/ 	.word	0xffffffff


	//   ....[21]....
        /*0114*/ 	.word	0xffffffff


	//   ....[22]....
        /*0118*/ 	.word	0xffffffff


	//   ....[23]....
        /*011c*/ 	.word	0xffffffff


	//   ....[24]....
        /*0120*/ 	.word	0xffffffff


	//   ....[25]....
        /*0124*/ 	.word	0xffffffff


	//   ....[26]....
        /*0128*/ 	.word	0xffffffff


	//   ....[27]....
        /*012c*/ 	.word	0xffffffff


	//   ....[28]....
        /*0130*/ 	.word	0xffffffff


	//   ....[29]....
        /*0134*/ 	.word	0xffffffff


	//   ....[30]....
        /*0138*/ 	.word	0xffffffff


	//   ....[31]....
        /*013c*/ 	.word	0xffffffff


	//   ....[32]....
        /*0140*/ 	.word	0xffffffff


	//   ....[33]....
        /*0144*/ 	.word	0xffffffff


	//   ....[34]....
        /*0148*/ 	.word	0xffffffff


	//   ....[35]....
        /*014c*/ 	.word	0xffffffff


	//   ....[36]....
        /*0150*/ 	.word	0xffffffff


	//   ....[37]....
        /*0154*/ 	.word	0xffffffff


	//   ....[38]....
        /*0158*/ 	.word	0xffffffff


	//   ....[39]....
        /*015c*/ 	.word	0xffffffff


	//   ....[40]....
        /*0160*/ 	.word	0xffffffff


	//   ....[41]....
        /*0164*/ 	.word	0xffffffff


	//   ....[42]....
        /*0168*/ 	.word	0xffffffff


	//   ....[43]....
        /*016c*/ 	.word	0xffffffff


	//   ....[44]....
        /*0170*/ 	.word	0xffffffff


	//   ....[45]....
        /*0174*/ 	.word	0xffffffff


	//   ....[46]....
        /*0178*/ 	.word	0xffffffff


	//   ....[47]....
        /*017c*/ 	.word	0x0500000f


	//   ....[48]....
        /*0180*/ 	.word	0x0500000f


	//   ....[49]....
        /*0184*/ 	.word	0x0500000f


	//   ....[50]....
        /*0188*/ 	.word	0x0500000f


	//   ....[51]....
        /*018c*/ 	.word	0x0500000f


	//   ....[52]....
        /*0190*/ 	.word	0x0500000f


	//   ....[53]....
        /*0194*/ 	.word	0x0500000f


	//   ....[54]....
        /*0198*/ 	.word	0x0500000f


	//   ....[55]....
        /*019c*/ 	.word	0x0500000f


	//   ....[56]....
        /*01a0*/ 	.word	0x0500000f


	//   ....[57]....
        /*01a4*/ 	.word	0x0500000f


	//   ....[58]....
        /*01a8*/ 	.word	0x0500000f


	//   ....[59]....
        /*01ac*/ 	.word	0x0500000f


	//   ....[60]....
        /*01b0*/ 	.word	0x0500000f


	//   ....[61]....
        /*01b4*/ 	.word	0x0500000f


	//   ....[62]....
        /*01b8*/ 	.word	0x0500000f


	//   ....[63]....
        /*01bc*/ 	.word	0x0500000f


	//   ....[64]....
        /*01c0*/ 	.word	0x0500000f


	//----- nvinfo : EIATTR_COOP_GROUP_INSTR_OFFSETS
	.align		4
.L_87:
        /*01c4*/ 	.byte	0x04, 0x28
        /*01c6*/ 	.short	(.L_89 - .L_88)


	//   ....[0]....
.L_88:
        /*01c8*/ 	.word	0x00000060


	//   ....[1]....
        /*01cc*/ 	.word	0x00000140


	//   ....[2]....
        /*01d0*/ 	.word	0x00000190


	//   ....[3]....
        /*01d4*/ 	.word	0x000003c0


	//   ....[4]....
        /*01d8*/ 	.word	0x00000520


	//   ....[5]....
        /*01dc*/ 	.word	0x00000640


	//   ....[6]....
        /*01e0*/ 	.word	0x000007a0


	//   ....[7]....
        /*01e4*/ 	.word	0x00001240


	//   ....[8]....
        /*01e8*/ 	.word	0x00004d30


	//   ....[9]....
        /*01ec*/ 	.word	0x00004e00


	//   ....[10]....
        /*01f0*/ 	.word	0x000050c0


	//   ....[11]....
        /*01f4*/ 	.word	0x00005210


	//   ....[12]....
        /*01f8*/ 	.word	0x00009fc0


	//   ....[13]....
        /*01fc*/ 	.word	0x0000a050


	//   ....[14]....
        /*0200*/ 	.word	0x0000a100


	//   ....[15]....
        /*0204*/ 	.word	0x0000a270


	//   ....[16]....
        /*0208*/ 	.word	0x0000b670


	//   ....[17]....
        /*020c*/ 	.word	0x0000b6a0


	//   ....[18]....
        /*0210*/ 	.word	0x0000b740


	//   ....[19]....
        /*0214*/ 	.word	0x0000b780


	//   ....[20]....
        /*0218*/ 	.word	0x0000c860


	//   ....[21]....
        /*021c*/ 	.word	0x0000c8b0


	//   ....[22]....
        /*0220*/ 	.word	0x0000c8f0


	//   ....[23]....
        /*0224*/ 	.word	0x0000c920


	//   ....[24]....
        /*0228*/ 	.word	0x0000c960


	//   ....[25]....
        /*022c*/ 	.word	0x0000c980


	//   ....[26]....
        /*0230*/ 	.word	0x0000d2e0


	//   ....[27]....
        /*0234*/ 	.word	0x0000d2f0


	//   ....[28]....
        /*0238*/ 	.word	0x0000e060


	//   ....[29]....
        /*023c*/ 	.word	0x0000ead0


	//   ....[30]....
        /*0240*/ 	.word	0x0000f4e0


	//   ....[31]....
        /*0244*/ 	.word	0x0000f4f0


	//   ....[32]....
        /*0248*/ 	.word	0x0000f510


	//   ....[33]....
        /*024c*/ 	.word	0x0000f570


	//   ....[34]....
        /*0250*/ 	.word	0x0000f5f0


	//   ....[35]....
        /*0254*/ 	.word	0x0000f620


	//   ....[36]....
        /*0258*/ 	.word	0x0000f6a0


	//   ....[37]....
        /*025c*/ 	.word	0x0000f6e0


	//   ....[38]....
        /*0260*/ 	.word	0x0000f750


	//   ....[39]....
        /*0264*/ 	.word	0x0000f780


	//   ....[40]....
        /*0268*/ 	.word	0x0000f800


	//   ....[41]....
        /*026c*/ 	.word	0x0000f840


	//   ....[42]....
        /*0270*/ 	.word	0x0000f8b0


	//   ....[43]....
        /*0274*/ 	.word	0x0000f8e0


	//   ....[44]....
        /*0278*/ 	.word	0x0000f960


	//   ....[45]....
        /*027c*/ 	.word	0x0000f990


	//   ....[46]....
        /*0280*/ 	.word	0x00011fd0


	//   ....[47]....
        /*0284*/ 	.word	0x000124b0


	//   ....[48]....
        /*0288*/ 	.word	0x00012630


	//   ....[49]....
        /*028c*/ 	.word	0x00012680


	//   ....[50]....
        /*0290*/ 	.word	0x000127c0


	//   ....[51]....
        /*0294*/ 	.word	0x00012830


	//   ....[52]....
        /*0298*/ 	.word	0x00012930


	//   ....[53]....
        /*029c*/ 	.word	0x000129a0


	//   ....[54]....
        /*02a0*/ 	.word	0x00012aa0


	//   ....[55]....
        /*02a4*/ 	.word	0x00012b10


	//   ....[56]....
        /*02a8*/ 	.word	0x00012c10


	//   ....[57]....
        /*02ac*/ 	.word	0x00012c80


	//   ....[58]....
        /*02b0*/ 	.word	0x00012d80


	//   ....[59]....
        /*02b4*/ 	.word	0x00012df0


	//   ....[60]....
        /*02b8*/ 	.word	0x00012ef0


	//   ....[61]....
        /*02bc*/ 	.word	0x00012f50


	//   ....[62]....
        /*02c0*/ 	.word	0x00013040


	//   ....[63]....
        /*02c4*/ 	.word	0x00013090


	//   ....[64]....
        /*02c8*/ 	.word	0x00013490


	//----- nvinfo : EIATTR_REG_RECONFIG
	.align		4
.L_89:
        /*02cc*/ 	.byte	0x01, 0x54
	.zero		2


	//----- nvinfo : EIATTR_SYSCALL_OFFSETS
	.align		4
        /*02d0*/ 	.byte	0x04, 0x46
        /*02d2*/ 	.short	(.L_91 - .L_90)


	//   ....[0]....
.L_90:
        /*02d4*/ 	.word	0x00001410


	//   ....[1]....
        /*02d8*/ 	.word	0x0000e750


	//   ....[2]....
        /*02dc*/ 	.word	0x0000e890


	//   ....[3]....
        /*02e0*/ 	.word	0x0000e980


	//   ....[4]....
        /*02e4*/ 	.word	0x0000f0e0


	//----- nvinfo : EIATTR_MBARRIER_INSTR_OFFSETS
	.align		4
.L_91:
        /*02e8*/ 	.byte	0x04, 0x39
        /*02ea*/ 	.short	(.L_93 - .L_92)


	//   ....[0]....
.L_92:
        /*02ec*/ 	.word	0x00000270
        /*02f0*/ 	.word	0x000000ff
        /*02f4*/ 	.word	0x00036800
        /*02f8*/ 	.short	0x0100
        /*02fa*/ 	.byte	0x08
	.zero		1


	//   ....[1]....
        /*02fc*/ 	.word	0x00000280
        /*0300*/ 	.word	0x000000ff
        /*0304*/ 	.word	0x00036820
        /*0308*/ 	.short	0x0100
        /*030a*/ 	.byte	0x08
	.zero		1


	//   ....[2]....
        /*030c*/ 	.word	0x00000370
        /*0310*/ 	.word	0x000000ff
        /*0314*/ 	.word	0x00036830
        /*0318*/ 	.short	0x0100
        /*031a*/ 	.byte	0x08
	.zero		1


	//   ....[3]....
        /*031c*/ 	.word	0x00000380
        /*0320*/ 	.word	0x000000ff
        /*0324*/ 	.word	0x00036840
        /*0328*/ 	.short	0x0100
        /*032a*/ 	.byte	0x08
	.zero		1


	//   ....[4]....
        /*032c*/ 	.word	0x00000390
        /*0330*/ 	.word	0x000000ff
        /*0334*/ 	.word	0x00036838
        /*0338*/ 	.short	0x0100
        /*033a*/ 	.byte	0x08
	.zero		1


	//   ....[5]....
        /*033c*/ 	.word	0x000003a0
        /*0340*/ 	.word	0x000000ff
        /*0344*/ 	.word	0x00036848
        /*0348*/ 	.short	0x0100
        /*034a*/ 	.byte	0x08
	.zero		1


	//   ....[6]....
        /*034c*/ 	.word	0x000004d0
        /*0350*/ 	.word	0x000000ff
        /*0354*/ 	.word	0x00036850
        /*0358*/ 	.short	0x0100
        /*035a*/ 	.byte	0x08
	.zero		1


	//   ....[7]....
        /*035c*/ 	.word	0x000004e0
        /*0360*/ 	.word	0x000000ff
        /*0364*/ 	.word	0x00036860
        /*0368*/ 	.short	0x0100
        /*036a*/ 	.byte	0x08
	.zero		1


	//   ....[8]....
        /*036c*/ 	.word	0x000004f0
        /*0370*/ 	.word	0x000000ff
        /*0374*/ 	.word	0x00036858
        /*0378*/ 	.short	0x0100
        /*037a*/ 	.byte	0x08
	.zero		1


	//   ....[9]....
        /*037c*/ 	.word	0x00000500
        /*0380*/ 	.word	0x000000ff
        /*0384*/ 	.word	0x00036868
        /*0388*/ 	.short	0x0100
        /*038a*/ 	.byte	0x08
	.zero		1


	//   ....[10]....
        /*038c*/ 	.word	0x000005f0
        /*0390*/ 	.word	0x000000ff
        /*0394*/ 	.word	0x00036870
        /*0398*/ 	.short	0x0100
        /*039a*/ 	.byte	0x06
	.zero		1


	//   ....[11]....
        /*039c*/ 	.word	0x00000600
        /*03a0*/ 	.word	0x000000ff
        /*03a4*/ 	.word	0x00036880
        /*03a8*/ 	.short	0x0100
        /*03aa*/ 	.byte	0x06
	.zero		1


	//   ....[12]....
        /*03ac*/ 	.word	0x00000610
        /*03b0*/ 	.word	0x000000ff
        /*03b4*/ 	.word	0x00036878
        /*03b8*/ 	.short	0x0100
        /*03ba*/ 	.byte	0x06
	.zero		1


	//   ....[13]....
        /*03bc*/ 	.word	0x00000620
        /*03c0*/ 	.word	0x000000ff
        /*03c4*/ 	.word	0x00036888
        /*03c8*/ 	.short	0x0100
        /*03ca*/ 	.byte	0x06
	.zero		1


	//   ....[14]....
        /*03cc*/ 	.word	0x00000750
        /*03d0*/ 	.word	0x000000ff
        /*03d4*/ 	.word	0x00036890
        /*03d8*/ 	.short	0x0100
        /*03da*/ 	.byte	0x08
	.zero		1


	//   ....[15]....
        /*03dc*/ 	.word	0x00000760
        /*03e0*/ 	.word	0x000000ff
        /*03e4*/ 	.word	0x000368a0
        /*03e8*/ 	.short	0x0100
        /*03ea*/ 	.byte	0x08
	.zero		1


	//   ....[16]....
        /*03ec*/ 	.word	0x00000770
        /*03f0*/ 	.word	0x000000ff
        /*03f4*/ 	.word	0x00036898
        /*03f8*/ 	.short	0x0100
        /*03fa*/ 	.byte	0x08
	.zero		1


	//   ....[17]....
        /*03fc*/ 	.word	0x00000780
        /*0400*/ 	.word	0x000000ff
        /*0404*/ 	.word	0x000368a8
        /*0408*/ 	.short	0x0100
        /*040a*/ 	.byte	0x08
	.zero		1


	//   ....[18]....
        /*040c*/ 	.word	0x000008b0
        /*0410*/ 	.word	0x000000ff
        /*0414*/ 	.word	0x000368b0
        /*0418*/ 	.short	0x0100
        /*041a*/ 	.byte	0x08
	.zero		1


	//   ....[19]....
        /*041c*/ 	.word	0x000008c0
        /*0420*/ 	.word	0x000000ff
        /*0424*/ 	.word	0x000368c0
        /*0428*/ 	.short	0x0100
        /*042a*/ 	.byte	0x08
	.zero		1


	//   ....[20]....
        /*042c*/ 	.word	0x000008d0
        /*0430*/ 	.word	0x000000ff
        /*0434*/ 	.word	0x000368b8
        /*0438*/ 	.short	0x0100
        /*043a*/ 	.byte	0x08
	.zero		1


	//   ....[21]....
        /*043c*/ 	.word	0x000008e0
        /*0440*/ 	.word	0x000000ff
        /*0444*/ 	.word	0x000368c8
        /*0448*/ 	.short	0x0100
        /*044a*/ 	.byte	0x08
	.zero		1


	//   ....[22]....
        /*044c*/ 	.word	0x00001440
        /*0450*/ 	.word	0x000000ff
        /*0454*/ 	.word	0x00036800
        /*0458*/ 	.short	0x010a
        /*045a*/ 	.byte	0x04
	.zero		1


	//   ....[23]....
        /*045c*/ 	.word	0x000014e0
        /*0460*/ 	.word	0x000000ff
        /*0464*/ 	.word	0x00036830
        /*0468*/ 	.short	0x010a
        /*046a*/ 	.byte	0x04
	.zero		1


	//   ....[24]....
        /*046c*/ 	.word	0x00001570
        /*0470*/ 	.word	0x000000ff
        /*0474*/ 	.word	0x00036830
        /*0478*/ 	.short	0x010a
        /*047a*/ 	.byte	0x04
	.zero		1


	//   ....[25]....
        /*047c*/ 	.word	0x000057f0
        /*0480*/ 	.word	0x00000000
        /*0484*/ 	.word	0x00000000
        /*0488*/ 	.short	0x0101
        /*048a*/ 	.byte	0x3f
	.zero		1


	//   ....[26]....
        /*048c*/ 	.word	0x000064a0
        /*0490*/ 	.word	0x000000ff
        /*0494*/ 	.word	0x00036830
        /*0498*/ 	.short	0x010a
        /*049a*/ 	.byte	0x04
	.zero		1


	//   ....[27]....
        /*049c*/ 	.word	0x000064f0
        /*04a0*/ 	.word	0x000000ff
        /*04a4*/ 	.word	0x00036830
        /*04a8*/ 	.short	0x010a
        /*04aa*/ 	.byte	0x04
	.zero		1


	//   ....[28]....
        /*04ac*/ 	.word	0x00009310
        /*04b0*/ 	.word	0x000000ff
        /*04b4*/ 	.word	0x00036850
        /*04b8*/ 	.short	0x010a
        /*04ba*/ 	.byte	0x05
	.zero		1


	//   ....[29]....
        /*04bc*/ 	.word	0x00009350
        /*04c0*/ 	.word	0x000000ff
        /*04c4*/ 	.word	0x00036850
        /*04c8*/ 	.short	0x010a
        /*04ca*/ 	.byte	0x05
	.zero		1


	//   ....[30]....
        /*04cc*/ 	.word	0x0000a980
        /*04d0*/ 	.word	0x00000015
        /*04d4*/ 	.word	0x00000000
        /*04d8*/ 	.short	0x0101
        /*04da*/ 	.byte	0x3f
	.zero		1


	//   ....[31]....
        /*04dc*/ 	.word	0x0000a9d0
        /*04e0*/ 	.word	0x00000088
        /*04e4*/ 	.word	0x00000000
        /*04e8*/ 	.short	0x0101
        /*04ea*/ 	.byte	0x3f
	.zero		1


	//   ....[32]....
        /*04ec*/ 	.word	0x0000b5d0
        /*04f0*/ 	.word	0x00000009
        /*04f4*/ 	.word	0x00036850
        /*04f8*/ 	.short	0x010a
        /*04fa*/ 	.byte	0x3f
	.zero		1


	//   ....[33]....
        /*04fc*/ 	.word	0x0000b610
        /*0500*/ 	.word	0x00000009
        /*0504*/ 	.word	0x00036850
        /*0508*/ 	.short	0x010a
        /*050a*/ 	.byte	0x3f
	.zero		1


	//   ....[34]....
        /*050c*/ 	.word	0x0000ba90
        /*0510*/ 	.word	0x00000009
        /*0514*/ 	.word	0x00000000
        /*0518*/ 	.short	0x0101
        /*051a*/ 	.byte	0x3f
	.zero		1


	//   ....[35]....
        /*051c*/ 	.word	0x0000c990
        /*0520*/ 	.word	0x000000ff
        /*0524*/ 	.word	0x00000000
        /*0528*/ 	.short	0x0101
        /*052a*/ 	.byte	0x04
	.zero		1


	//   ....[36]....
        /*052c*/ 	.word	0x0000ecf0
        /*0530*/ 	.word	0x000000ff
        /*0534*/ 	.word	0x00036840
        /*0538*/ 	.short	0x010a
        /*053a*/ 	.byte	0x26
	.zero		1


	//   ....[37]....
        /*053c*/ 	.word	0x0000fad0
        /*0540*/ 	.word	0x000000ff
        /*0544*/ 	.word	0x00036800
        /*0548*/ 	.short	0x0107
        /*054a*/ 	.byte	0x26
	.zero		1


	//   ....[38]....
        /*054c*/ 	.word	0x0000fb40
        /*0550*/ 	.word	0x000000ff
        /*0554*/ 	.word	0x00036800
        /*0558*/ 	.short	0x0101
        /*055a*/ 	.byte	0x26
	.zero		1


	//   ....[39]....
        /*055c*/ 	.word	0x0000fb50
        /*0560*/ 	.word	0x000000ff
        /*0564*/ 	.word	0x00036820
        /*0568*/ 	.short	0x010a
        /*056a*/ 	.byte	0x26
	.zero		1


	//   ....[40]....
        /*056c*/ 	.word	0x0000ff70
        /*0570*/ 	.word	0x000000ff
        /*0574*/ 	.word	0x00036848
        /*0578*/ 	.short	0x010a
        /*057a*/ 	.byte	0x26
	.zero		1


	//   ....[41]....
        /*057c*/ 	.word	0x00010320
        /*0580*/ 	.word	0x000000ff
        /*0584*/ 	.word	0x00036860
        /*0588*/ 	.short	0x010a
        /*058a*/ 	.byte	0x26
	.zero		1


	//   ....[42]....
        /*058c*/ 	.word	0x00010900
        /*0590*/ 	.word	0x000000ff
        /*0594*/ 	.word	0x00036840
        /*0598*/ 	.short	0x010a
        /*059a*/ 	.byte	0x26
	.zero		1


	//   ....[43]....
        /*059c*/ 	.word	0x00010cc0
        /*05a0*/ 	.word	0x000000ff
        /*05a4*/ 	.word	0x00036868
        /*05a8*/ 	.short	0x010a
        /*05aa*/ 	.byte	0x26
	.zero		1


	//   ....[44]....
        /*05ac*/ 	.word	0x000112f0
        /*05b0*/ 	.word	0x000000ff
        /*05b4*/ 	.word	0x00036848
        /*05b8*/ 	.short	0x010a
        /*05ba*/ 	.byte	0x26
	.zero		1


	//   ....[45]....
        /*05bc*/ 	.word	0x00011690
        /*05c0*/ 	.word	0x000000ff
        /*05c4*/ 	.word	0x00036860
        /*05c8*/ 	.short	0x010a
        /*05ca*/ 	.byte	0x26
	.zero		1


	//   ....[46]....
        /*05cc*/ 	.word	0x00011b00
        /*05d0*/ 	.word	0x00000003
        /*05d4*/ 	.word	0x00036860
        /*05d8*/ 	.short	0x010a
        /*05da*/ 	.byte	0x3f
	.zero		1


	//   ....[47]....
        /*05dc*/ 	.word	0x00011f60
        /*05e0*/ 	.word	0x00000002
        /*05e4*/ 	.word	0x00036820
        /*05e8*/ 	.short	0x010a
        /*05ea*/ 	.byte	0x3f
	.zero		1


	//   ....[48]....
        /*05ec*/ 	.word	0x00012100
        /*05f0*/ 	.word	0x00000006
        /*05f4*/ 	.word	0x00000000
        /*05f8*/ 	.short	0x010a
        /*05fa*/ 	.byte	0x3f
	.zero		1


	//   ....[49]....
        /*05fc*/ 	.word	0x00012170
        /*0600*/ 	.word	0x00000003
        /*0604*/ 	.word	0x00000000
        /*0608*/ 	.short	0x010a
        /*060a*/ 	.byte	0x3f
	.zero		1


	//   ....[50]....
        /*060c*/ 	.word	0x000121d0
        /*0610*/ 	.word	0x00000000
        /*0614*/ 	.word	0x00000000
        /*0618*/ 	.short	0x010a
        /*061a*/ 	.byte	0x3f
	.zero		1


	//   ....[51]....
        /*061c*/ 	.word	0x00012200
        /*0620*/ 	.word	0x00000003
        /*0624*/ 	.word	0x00000000
        /*0628*/ 	.short	0x010a
        /*062a*/ 	.byte	0x3f
	.zero		1


	//   ....[52]....
        /*062c*/ 	.word	0x00012280
        /*0630*/ 	.word	0x00000003
        /*0634*/ 	.word	0x00036800
        /*0638*/ 	.short	0x010a
        /*063a*/ 	.byte	0x3f
	.zero		1


	//   ....[53]....
        /*063c*/ 	.word	0x000122f0
        /*0640*/ 	.word	0x00000003
        /*0644*/ 	.word	0x00036830
        /*0648*/ 	.short	0x010a
        /*064a*/ 	.byte	0x3f
	.zero		1


	//   ....[54]....
        /*064c*/ 	.word	0x00012360
        /*0650*/ 	.word	0x0000000d
        /*0654*/ 	.word	0x00036830
        /*0658*/ 	.short	0x010a
        /*065a*/ 	.byte	0x3f
	.zero		1


	//   ....[55]....
        /*065c*/ 	.word	0x000123c0
        /*0660*/ 	.word	0x00000009
        /*0664*/ 	.word	0x00036850
        /*0668*/ 	.short	0x010a
        /*066a*/ 	.byte	0x3f
	.zero		1


	//   ....[56]....
        /*066c*/ 	.word	0x00012410
        /*0670*/ 	.word	0x00000009
        /*0674*/ 	.word	0x00036850
        /*0678*/ 	.short	0x010a
        /*067a*/ 	.byte	0x3f
	.zero		1


	//   ....[57]....
        /*067c*/ 	.word	0x00012570
        /*0680*/ 	.word	0x00000003
        /*0684*/ 	.word	0x00036840
        /*0688*/ 	.short	0x010a
        /*068a*/ 	.byte	0x3f
	.zero		1


	//   ....[58]....
        /*068c*/ 	.word	0x000130d0
        /*0690*/ 	.word	0x00000003
        /*0694*/ 	.word	0x00036820
        /*0698*/ 	.short	0x010a
        /*069a*/ 	.byte	0x3f
	.zero		1


	//   ....[59]....
        /*069c*/ 	.word	0x00013130
        /*06a0*/ 	.word	0x00000003
        /*06a4*/ 	.word	0x00036848
        /*06a8*/ 	.short	0x010a
        /*06aa*/ 	.byte	0x3f
	.zero		1


	//   ....[60]....
        /*06ac*/ 	.word	0x00013190
        /*06b0*/ 	.word	0x00000003
        /*06b4*/ 	.word	0x00036860
        /*06b8*/ 	.short	0x010a
        /*06ba*/ 	.byte	0x3f
	.zero		1


	//   ....[61]....
        /*06bc*/ 	.word	0x000131f0
        /*06c0*/ 	.word	0x00000003
        /*06c4*/ 	.word	0x00036840
        /*06c8*/ 	.short	0x010a
        /*06ca*/ 	.byte	0x3f
	.zero		1


	//   ....[62]....
        /*06cc*/ 	.word	0x00013250
        /*06d0*/ 	.word	0x00000003
        /*06d4*/ 	.word	0x00036868
        /*06d8*/ 	.short	0x010a
        /*06da*/ 	.byte	0x3f
	.zero		1


	//   ....[63]....
        /*06dc*/ 	.word	0x000132b0
        /*06e0*/ 	.word	0x00000003
        /*06e4*/ 	.word	0x00036848
        /*06e8*/ 	.short	0x010a
        /*06ea*/ 	.byte	0x3f
	.zero		1


	//   ....[64]....
        /*06ec*/ 	.word	0x00013310
        /*06f0*/ 	.word	0x00000003
        /*06f4*/ 	.word	0x00036860
        /*06f8*/ 	.short	0x010a
        /*06fa*/ 	.byte	0x3f
	.zero		1


	//   ....[65]....
        /*06fc*/ 	.word	0x00013360
        /*0700*/ 	.word	0x00000003
        /*0704*/ 	.word	0x00036860
        /*0708*/ 	.short	0x010a
        /*070a*/ 	.byte	0x3f
	.zero		1


	//   ....[66]....
        /*070c*/ 	.word	0x000133b0
        /*0710*/ 	.word	0x00000002
        /*0714*/ 	.word	0x00036820
        /*0718*/ 	.short	0x010a
        /*071a*/ 	.byte	0x3f
	.zero		1


	//   ....[67]....
        /*071c*/ 	.word	0x00013550
        /*0720*/ 	.word	0x00000006
        /*0724*/ 	.word	0x00000000
        /*0728*/ 	.short	0x010a
        /*072a*/ 	.byte	0x3f
	.zero		1


	//   ....[68]....
        /*072c*/ 	.word	0x000135a0
        /*0730*/ 	.word	0x00000003
        /*0734*/ 	.word	0x00000000
        /*0738*/ 	.short	0x010a
        /*073a*/ 	.byte	0x3f
	.zero		1


	//   ....[69]....
        /*073c*/ 	.word	0x000135f0
        /*0740*/ 	.word	0x00000000
        /*0744*/ 	.word	0x00000000
        /*0748*/ 	.short	0x010a
        /*074a*/ 	.byte	0x3f
	.zero		1


	//----- nvinfo : EIATTR_NUM_MBARRIERS
	.align		4
.L_93:
        /*074c*/ 	.byte	0x03, 0x38
        /*074e*/ 	.short	0x0016


	//----- nvinfo : EIATTR_EXIT_INSTR_OFFSETS
	.align		4
        /*0750*/ 	.byte	0x04, 0x1c
        /*0752*/ 	.short	(.L_95 - .L_94)


	//   ....[0]....
.L_94:
        /*0754*/ 	.word	0x00012250


	//----- nvinfo : EIATTR_MAX_THREADS
	.align		4
.L_95:
        /*0758*/ 	.byte	0x04, 0x05
        /*075a*/ 	.short	(.L_97 - .L_96)
.L_96:
        /*075c*/ 	.word	0x00000180
        /*0760*/ 	.word	0x00000001
        /*0764*/ 	.word	0x00000001


	//----- nvinfo : EIATTR_CRS_STACK_SIZE
	.align		4
.L_97:
        /*0768*/ 	.byte	0x04, 0x1e
        /*076a*/ 	.short	(.L_99 - .L_98)
.L_98:
        /*076c*/ 	.word	0x00000000


	//----- nvinfo : EIATTR_CBANK_PARAM_SIZE
	.align		4
.L_99:
        /*0770*/ 	.byte	0x03, 0x19
        /*0772*/ 	.short	0x0a70


	//----- nvinfo : EIATTR_PARAM_CBANK
	.align		4
        /*0774*/ 	.byte	0x04, 0x0a
        /*0776*/ 	.short	(.L_101 - .L_100)
	.align		4
.L_100:
        /*0778*/ 	.word	index@(.nv.constant0._ZN7cutlass13device_kernelIN5flash11enable_sm90INS1_16FlashAttnFwdSm90INS1_25CollectiveMainloopFwdSm90ILi2EN4cute5tupleIJNS5_1CILi1EEES8_S8_EEENS6_IJNS7_ILi128EEENS7_ILi112EEENS7_ILi192EEEEEELi192ENS_6half_tEfNS_4arch4Sm90ELb0ELb0ELb1ELb0ELb0ELb0ELb0ELb1ELb1ELb1ELb1ELb0EEENS1_21CollectiveEpilogueFwdINS6_IJSA_SC_SB_EEES9_SE_SG_Li256ELb0ELb1ELb1ELb0EEENS1_19SingleTileSchedulerILb0ELb1ELb1ELi128EEEEEEEEEvNT_6ParamsE)
        /*077c*/ 	.short	0x0210
        /*077e*/ 	.short	0x0a70


	//----- nvinfo : EIATTR_SW_WAR
	.align		4
.L_101:
        /*0780*/ 	.byte	0x04, 0x36
        /*0782*/ 	.short	(.L_103 - .L_102)
.L_102:
        /*0784*/ 	.word	0x00000008
.L_103:


//--------------------- .nv.info._ZN7cutlass13device_kernelIN5flash11enable_sm90INS1_16FlashAttnFwdSm90INS1_25CollectiveMainloopFwdSm90ILi2EN4cute5tupleIJNS5_1CILi1EEES8_S8_EEENS6_IJNS7_ILi128EEENS7_ILi112EEENS7_ILi192EEEEEELi192ENS_6half_tEfNS_4arch4Sm90ELb0ELb0ELb1ELb1ELb0ELb0ELb0ELb1ELb1ELb1ELb1ELb0EEENS1_21CollectiveEpilogueFwdINS6_IJSA_SC_SB_EEES9_SE_SG_Li256ELb1ELb1ELb1ELb0EEENS1_36VarlenDynamicPersistentTileSchedulerILi128ELi112ELi256ELi128ELb1ELb1ELb1ELb0ELb1ELb1EEEEEEEEEvNT_6ParamsE --------------------------
	.section	.nv.info._ZN7cutlass13device_kernelIN5flash11enable_sm90INS1_16FlashAttnFwdSm90INS1_25CollectiveMainloopFwdSm90ILi2EN4cute5tupleIJNS5_1CILi1EEES8_S8_EEENS6_IJNS7_ILi128EEENS7_ILi112EEENS7_ILi192EEEEEELi192ENS_6half_tEfNS_4arch4Sm90ELb0ELb0ELb1ELb1ELb0ELb0ELb0ELb1ELb1ELb1ELb1ELb0EEENS1_21CollectiveEpilogueFwdINS6_IJSA_SC_SB_EEES9_SE_SG_Li256ELb1ELb1ELb1ELb0EEENS1_36VarlenDynamicPersistentTileSchedulerILi128ELi112ELi256ELi128ELb1ELb1ELb1ELb0ELb1ELb1EEEEEEEEEvNT_6ParamsE,"",@"SHT_CUDA_INFO"
	.sectionflags	@""
	.align	4


	//----- nvinfo : EIATTR_CUDA_API_VERSION
	.align		4
        /*0000*/ 	.byte	0x04, 0x37
        /*0002*/ 	.short	(.L_105 - .L_104)
.L_104:
        /*0004*/ 	.word	0x00000082


	//----- nvinfo : EIATTR_KPARAM_INFO
	.align		4
.L_105:
        /*0008*/ 	.byte	0x04, 0x17
        /*000a*/ 	.short	(.L_107 - .L_106)
.L_106:
        /*000c*/ 	.word	0x00000000
        /*0010*/ 	.short	0x0000
        /*0012*/ 	.short	0x0070
        /*0014*/ 	.byte	0x00, 0xf0, 0x01, 0x2a


	//----- nvinfo : EIATTR_SPARSE_MMA_MASK
	.align		4
.L_107:
        /*0018*/ 	.byte	0x03, 0x50
        /*001a*/ 	.short	0x0000


	//----- nvinfo : EIATTR_MAXREG_COUNT
	.align		4
        /*001c*/ 	.byte	0x03, 0x1b
        /*001e*/ 	.short	0x00a8


	//----- nvinfo : EIATTR_NUM_BARRIERS
	.align		4
        /*0020*/ 	.byte	0x02, 0x4c
        /*0022*/ 	.byte	0x09
	.zero		1


	//----- nvinfo : EIATTR_EXTERNS
	.align		4
        /*0024*/ 	.byte	0x04, 0x0f
        /*0026*/ 	.short	(.L_109 - .L_108)


	//   ....[0]....
	.align		4
.L_108:
        /*0028*/ 	.word	index@(__assertfail)


	//----- nvinfo : EIATTR_ANNOTATIONS
	.align		4
.L_109:
        /*002c*/ 	.byte	0x04, 0x55
        /*002e*/ 	.short	(.L_111 - .L_110)


	//   ....[0]....
.L_110:
        /* <DEDUP_REMOVED lines=72> */
        /*04a4*/ 	.byte	0xe0, 0x7e, 0x01, 0x00, 0x01, 0x00, 0x00, 0x00, 0x80, 0x7f, 0x01, 0x00


	//----- nvinfo : EIATTR_MERCURY_ISA_VERSION
	.align		4
.L_111:
        /*04b0*/ 	.byte	0x03, 0x5f
        /*04b2*/ 	.short	0x0101


	//----- nvinfo : EIATTR_UNUSED_LOAD_BYTE_OFFSET
	.align		4
        /*04b4*/ 	.byte	0x04, 0x44
        /*04b6*/ 	.short	(.L_113 - .L_112)


	//   ....[0]....
.L_112:
        /*04b8*/ 	.word	0x00000a10
        /*04bc*/ 	.word	0x0000fff0


	//   ....[1]....
        /*04c0*/ 	.word	0x0000c1c0
        /*04c4*/ 	.word	0x0000fff0


	//----- nvinfo : EIATTR_INT_WARP_WIDE_INSTR_OFFSETS
	.align		4
.L_113:
        /*04c8*/ 	.byte	0x04, 0x31
        /*04ca*/ 	.short	(.L_115 - .L_114)


	//   ....[0]....
.L_114:
        /*04cc*/ 	.word	0x00000130


	//   ....[1]....
        /*04d0*/ 	.word	0x00000170


	//   ....[2]....
        /*04d4*/ 	.word	0x000001e0


	//   ....[3]....
        /*04d8*/ 	.word	0x00009930


	//   ....[4]....
        /*04dc*/ 	.word	0x000116f0


	//   ....[5]....
        /*04e0*/ 	.word	0x00011790


	//   ....[6]....
        /*04e4*/ 	.word	0x00015540


	//   ....[7]....
        /*04e8*/ 	.word	0x000155b0


	//----- nvinfo : EIATTR_COOP_GROUP_MASK_REGIDS
	.align		4
.L_115:
        /*04ec*/ 	.byte	0x04, 0x29
        /*04ee*/ 	.short	(.L_117 - .L_116)


	//   ....[0]....
.L_116:
        /*04f0*/ 	.word	0xffffffff


	//   ....[1]....
        /*04f4*/ 	.word	0xffffffff


	//   ....[2]....
        /*04f8*/ 	.word	0xffffffff


	//   ....[3]....
        /*04fc*/ 	.word	0xffffffff


	//   ....[4]....
        /*0500*/ 	.word	0xffffffff


	//   ....[5]....
        /*0504*/ 	.word	0xffffffff


	//   ....[6]....
        /*0508*/ 	.word	0xffffffff


	//   ....[7]....
        /*050c*/ 	.word	0xffffffff


	//   ....[8]....
        /*0510*/ 	.word	0xffffffff


	//   ....[9]....
        /*0514*/ 	.word	0xffffffff


	//   ....[10]....
        /*0518*/ 	.word	0xffffffff


	//   ....[11]....
        /*051c*/ 	.word	0xffffffff


	//   ....[12]....
        /*0520*/ 	.word	0xffffffff


	//   ....[13]....
        /*0524*/ 	.word	0xffffffff


	//   ....[14]....
        /*0528*/ 	.word	0xffffffff


	//   ....[15]....
        /*052c*/ 	.word	0xffffffff


	//   ....[16]....
        /*0530*/ 	.word	0xffffffff


	//   ....[17]....
        /*0534*/ 	.word	0xffffffff


	//   ....[18]....
        /*0538*/ 	.word	0xffffffff


	//   ....[19]....
        /*053c*/ 	.word	0xffffffff


	//   ....[20]....
        /*0540*/ 	.word	0xffffffff


	//   ....[21]....
        /*0544*/ 	.word	0xffffffff


	//   ....[22]....
        /*0548*/ 	.word	0xffffffff


	//   ....[23]....
        /*054c*/ 	.word	0xffffffff


	//   ....[24]....
        /*0550*/ 	.word	0xffffffff


	//   ....[25]....
        /*0554*/ 	.word	0xffffffff


	//   ....[26]....
        /*0558*/ 	.word	0xffffffff


	//   ....[27]....
        /*055c*/ 	.word	0xffffffff


	//   ....[28]....
        /*0560*/ 	.word	0xffffffff


	//   ....[29]....
        /*0564*/ 	.word	0xffffffff


	//   ....[30]....
        /*0568*/ 	.word	0xffffffff


	//   ....[31]....
        /*056c*/ 	.word	0xffffffff


	//   ....[32]....
        /*0570*/ 	.word	0xffffffff


	//   ....[33]....
        /*0574*/ 	.word	0xffffffff


	//   ....[34]....
        /*0578*/ 	.word	0xffffffff


	//   ....[35]....
        /*057c*/ 	.word	0xffffffff


	//   ....[36]....
        /*0580*/ 	.word	0xffffffff


	//   ....[37]....
        /*0584*/ 	.word	0xffffffff


	//   ....[38]....
        /*0588*/ 	.word	0xffffffff


	//   ....[39]....
        /*058c*/ 	.word	0xffffffff


	//   ....[40]....
        /*0590*/ 	.word	0xffffffff


	//   ....[41]....
        /*0594*/ 	.word	0xffffffff


	//   ....[42]....
        /*0598*/ 	.word	0xffffffff


	//   ....[43]....
        /*059c*/ 	.word	0xffffffff


	//   ....[44]....
        /*05a0*/ 	.word	0xffffffff


	//   ....[45]....
        /*05a4*/ 	.word	0xffffffff


	//   ....[46]....
        /*05a8*/ 	.word	0xffffffff


	//   ....[47]....
        /*05ac*/ 	.word	0xffffffff


	//   ....[48]....
        /*05b0*/ 	.word	0xffffffff


	//   ....[49]....
        /*05b4*/ 	.word	0xffffffff


	//   ....[50]....
        /*05b8*/ 	.word	0xffffffff


	//   ....[51]....
        /*05bc*/ 	.word	0xffffffff


	//   ....[52]....
        /*05c0*/ 	.word	0xffffffff


	//   ....[53]....
        /*05c4*/ 	.word	0xffffffff


	//   ....[54]....
        /*05c8*/ 	.word	0xffffffff


	//   ....[55]....
        /*05cc*/ 	.word	0xffffffff


	//   ....[56]....
        /*05d0*/ 	.word	0xffffffff


	//   ....[57]....
        /*05d4*/ 	.word	0xffffffff


	//   ....[58]....
        /*05d8*/ 	.word	0xffffffff


	//   ....[59]....
        /*05dc*/ 	.word	0xffffffff


	//   ....[60]....
        /*05e0*/ 	.word	0xffffffff


	//   ....[61]....
        /*05e4*/ 	.word	0xffffffff


	//   ....[62]....
        /*05e8*/ 	.word	0xffffffff


	//   ....[63]....
        /*05ec*/ 	.word	0xffffffff


	//   ....[64]....
        /*05f0*/ 	.word	0xffffffff


	//   ....[65]....
        /*05f4*/ 	.word	0xffffffff


	//   ....[66]....
        /*05f8*/ 	.word	0xffffffff


	//   ....[67]....
        /*05fc*/ 	.word	0xffffffff


	//   ....[68]....
        /*0600*/ 	.word	0xffffffff


	//   ....[69]....
        /*0604*/ 	.word	0xffffffff


	//   ....[70]....
        /*0608*/ 	.word	0xffffffff


	//   ....[71]....
        /*060c*/ 	.word	0xffffffff


	//   ....[72]....
        /*0610*/ 	.word	0xffffffff


	//   ....[73]....
        /*0614*/ 	.word	0xffffffff


	//   ....[74]....
        /*0618*/ 	.word	0xffffffff


	//   ....[75]....
        /*061c*/ 	.word	0xffffffff


	//   ....[76]....
        /*0620*/ 	.word	0xffffffff


	//   ....[77]....
        /*0624*/ 	.word	0xffffffff


	//   ....[78]....
        /*0628*/ 	.word	0xffffffff


	//   ....[79]....
        /*062c*/ 	.word	0xffffffff


	//   ....[80]....
        /*0630*/ 	.word	0xffffffff


	//   ....[81]....
        /*0634*/ 	.word	0xffffffff


	//   ....[82]....
        /*0638*/ 	.word	0xffffffff


	//   ....[83]....
        /*063c*/ 	.word	0xffffffff


	//   ....[84]....
        /*0640*/ 	.word	0xffffffff


	//   ....[85]....
        /*0644*/ 	.word	0xffffffff


	//   ....[86]....
        /*0648*/ 	.word	0xffffffff


	//   ....[87]....
        /*064c*/ 	.word	0xffffffff


	//   ....[88]....
        /*0650*/ 	.word	0xffffffff


	//   ....[89]....
        /*0654*/ 	.word	0xffffffff


	//   ....[90]....
        /*0658*/ 	.word	0xffffffff


	//   ....[91]....
        /*065c*/ 	.word	0xffffffff


	//   ....[92]....
        /*0660*/ 	.word	0xffffffff


	//   ....[93]....
        /*0664*/ 	.word	0xffffffff


	//   ....[94]....
        /*0668*/ 	.word	0xffffffff


	//   ....[95]....
        /*066c*/ 	.word	0xffffffff


	//   ....[96]....
        /*0670*/ 	.word	0xffffffff


	//   ....[97]....
        /*0674*/ 	.word	0x0500000f


	//   ....[98]....
        /*0678*/ 	.word	0x0500000f


	//   ....[99]....
        /*067c*/ 	.word	0x0500000f


	//   ....[100]....
        /*0680*/ 	.word	0x0500000f


	//   ....[101]....
        /*0684*/ 	.word	0x0500000f


	//   ....[102]....
        /*0688*/ 	.word	0x0500000f


	//   ....[103]....
        /*068c*/ 	.word	0x0500000f


	//   ....[104]....
        /*0690*/ 	.word	0x0500000f


	//   ....[105]....
        /*0694*/ 	.word	0x0500000f


	//   ....[106]....
        /*0698*/ 	.word	0x0500000f


	//   ....[107]....
        /*069c*/ 	.word	0x0500000f


	//   ....[108]....
        /*06a0*/ 	.word	0x0500000f


	//   ....[109]....
        /*06a4*/ 	.word	0x0500000f


	//   ....[110]....
        /*06a8*/ 	.word	0x0500000f


	//   ....[111]....
        /*06ac*/ 	.word	0x0500000f


	//   ....[112]....
        /*06b0*/ 	.word	0x0500000f


	//   ....[113]....
        /*06b4*/ 	.word	0x0500000f


	//   ....[114]....
        /*06b8*/ 	.word	0x0500000f


	//   ....[115]....
        /*06bc*/ 	.word	0x0500000f


	//   ....[116]....
        /*06c0*/ 	.word	0x0500000f


	//   ....[117]....
        /*06c4*/ 	.word	0x0500000f


	//   ....[118]....
        /*06c8*/ 	.word	0x0500000f


	//   ....[119]....
        /*06cc*/ 	.word	0x0500000f


	//   ....[120]....
        /*06d0*/ 	.word	0x0500000f


	//   ....[121]....
        /*06d4*/ 	.word	0x0500000f


	//   ....[122]....
        /*06d8*/ 	.word	0x0500000f


	//   ....[123]....
        /*06dc*/ 	.word	0x0500000f


	//   ....[124]....
        /*06e0*/ 	.word	0x0500000f


	//   ....[125]....
        /*06e4*/ 	.word	0x0500000f


	//   ....[126]....
        /*06e8*/ 	.word	0x0500000f


	//   ....[127]....
        /*06ec*/ 	.word	0x0500000f


	//   ....[128]....
        /*06f0*/ 	.word	0x0500000f


	//   ....[129]....
        /*06f4*/ 	.word	0x0500000f


	//   ....[130]....
        /*06f8*/ 	.word	0x0500000f


	//   ....[131]....
        /*06fc*/ 	.word	0x0500000f


	//   ....[132]....
        /*0700*/ 	.word	0x0500000f


	//----- nvinfo : EIATTR_COOP_GROUP_INSTR_OFFSETS
	.align		4
.L_117:
        /*0704*/ 	.byte	0x04, 0x28
        /*0706*/ 	.short	(.L_119 - .L_118)


	//   ....[0]....
.L_118:
        /*0708*/ 	.word	0x00000060


	//   ....[1]....
        /*070c*/ 	.word	0x00000140


	//   ....[2]....
        /*0710*/ 	.word	0x00000190


	//   ....[3]....
        /*0714*/ 	.word	0x000003c0


	//   ....[4]....
        /*0718*/ 	.word	0x00000520


	//   ....[5]....
        /*071c*/ 	.word	0x00000640


	//   ....[6]....
        /*0720*/ 	.word	0x000007a0


	//   ....[7]....
        /*0724*/ 	.word	0x00001c80


	//   ....[8]....
        /*0728*/ 	.word	0x00005480


	//   ....[9]....
        /*072c*/ 	.word	0x000054b0


	//   ....[10]....
        /*0730*/ 	.word	0x00005ad0


	//   ....[11]....
        /*0734*/ 	.word	0x00005b20


	//   ....[12]....
        /*0738*/ 	.word	0x00009c40


	//   ....[13]....
        /*073c*/ 	.word	0x00009cd0


	//   ....[14]....
        /*0740*/ 	.word	0x0000a1a0


	//   ....[15]....
        /*0744*/ 	.word	0x0000a200


	//   ....[16]....
        /*0748*/ 	.word	0x0000b610


	//   ....[17]....
        /*074c*/ 	.word	0x0000b650


	//   ....[18]....
        /*0750*/ 	.word	0x0000b750


	//   ....[19]....
        /*0754*/ 	.word	0x0000b770


	//   ....[20]....
        /*0758*/ 	.word	0x0000d0c0


	//   ....[21]....
        /*075c*/ 	.word	0x0000d0d0


	//   ....[22]....
        /*0760*/ 	.word	0x0000d0e0


	//   ....[23]....
        /*0764*/ 	.word	0x0000d110


	//   ....[24]....
        /*0768*/ 	.word	0x0000da10


	//   ....[25]....
        /*076c*/ 	.word	0x0000da30


	//   ....[26]....
        /*0770*/ 	.word	0x0000db90


	//   ....[27]....
        /*0774*/ 	.word	0x0000dbb0


	//   ....[28]....
        /*0778*/ 	.word	0x0000dcc0


	//   ....[29]....
        /*077c*/ 	.word	0x0000dce0


	//   ....[30]....
        /*0780*/ 	.word	0x0000de00


	//   ....[31]....
        /*0784*/ 	.word	0x0000de20


	//   ....[32]....
        /*0788*/ 	.word	0x0000e3a0


	//   ....[33]....
        /*078c*/ 	.word	0x0000e3b0


	//   ....[34]....
        /*0790*/ 	.word	0x0000ea00


	//   ....[35]....
        /*0794*/ 	.word	0x0000ea10


	//   ....[36]....
        /*0798*/ 	.word	0x0000fab0


	//   ....[37]....
        /*079c*/ 	.word	0x0000fae0


	//   ....[38]....
        /*07a0*/ 	.word	0x0000fc10


	//   ....[39]....
        /*07a4*/ 	.word	0x0000fc30


	//   ....[40]....
        /*07a8*/ 	.word	0x0000fd40


	//   ....[41]....
        /*07ac*/ 	.word	0x0000fd60


	//   ....[42]....
        /*07b0*/ 	.word	0x0000fe80


	//   ....[43]....
        /*07b4*/ 	.word	0x0000fea0


	//   ....[44]....
        /*07b8*/ 	.word	0x00010040


	//   ....[45]....
        /*07bc*/ 	.word	0x00010280


	//   ....[46]....
        /*07c0*/ 	.word	0x000102b0


	//   ....[47]....
        /*07c4*/ 	.word	0x000102e0


	//   ....[48]....
        /*07c8*/ 	.word	0x00010310


	//   ....[49]....
        /*07cc*/ 	.word	0x00010340


	//   ....[50]....
        /*07d0*/ 	.word	0x00010370


	//   ....[51]....
        /*07d4*/ 	.word	0x00010520


	//   ....[52]....
        /*07d8*/ 	.word	0x00010550


	//   ....[53]....
        /*07dc*/ 	.word	0x00010580


	//   ....[54]....
        /*07e0*/ 	.word	0x000105b0


	//   ....[55]....
        /*07e4*/ 	.word	0x000105e0


	//   ....[56]....
        /*07e8*/ 	.word	0x00010610


	//   ....[57]....
        /*07ec*/ 	.word	0x000106a0


	//   ....[58]....
        /*07f0*/ 	.word	0x000106d0


	//   ....[59]....
        /*07f4*/ 	.word	0x000106e0


	//   ....[60]....
        /*07f8*/ 	.word	0x00010790


	//   ....[61]....
        /*07fc*/ 	.word	0x00011cf0


	//   ....[62]....
        /*0800*/ 	.word	0x000128c0


	//   ....[63]....
        /*0804*/ 	.word	0x000128e0


	//   ....[64]....
        /*0808*/ 	.word	0x00012920


	//   ....[65]....
        /*080c*/ 	.word	0x00012950


	//   ....[66]....
        /*0810*/ 	.word	0x00012a70


	//   ....[67]....
        /*0814*/ 	.word	0x00012a80


	//   ....[68]....
        /*0818*/ 	.word	0x00012b20


	//   ....[69]....
        /*081c*/ 	.word	0x00012b30


	//   ....[70]....
        /*0820*/ 	.word	0x00012bd0


	//   ....[71]....
        /*0824*/ 	.word	0x00012be0


	//   ....[72]....
        /*0828*/ 	.word	0x00012c80


	//   ....[73]....
        /*082c*/ 	.word	0x00012c90


	//   ....[74]....
        /*0830*/ 	.word	0x00012d10


	//   ....[75]....
        /*0834*/ 	.word	0x00012d40


	//   ....[76]....
        /*0838*/ 	.word	0x00012d90


	//   ....[77]....
        /*083c*/ 	.word	0x00012dd0


	//   ....[78]....
        /*0840*/ 	.word	0x00015d90


	//   ....[79]....
        /*0844*/ 	.word	0x00015dc0


	//   ....[80]....
        /*0848*/ 	.word	0x00015e20


	//   ....[81]....
        /*084c*/ 	.word	0x00015e50


	//   ....[82]....
        /*0850*/ 	.word	0x00015e80


	//   ....[83]....
        /*0854*/ 	.word	0x00015eb0


	//   ....[84]....
        /*0858*/ 	.word	0x00015ee0


	//   ....[85]....
        /*085c*/ 	.word	0x00015f10


	//   ....[86]....
        /*0860*/ 	.word	0x000160e0


	//   ....[87]....
        /*0864*/ 	.word	0x00016110


	//   ....[88]....
        /*0868*/ 	.word	0x00016140


	//   ....[89]....
        /*086c*/ 	.word	0x00016170


	//   ....[90]....
        /*0870*/ 	.word	0x000161a0


	//   ....[91]....
        /*0874*/ 	.word	0x000161d0


	//   ....[92]....
        /*0878*/ 	.word	0x00016290


	//   ....[93]....
        /*087c*/ 	.word	0x000162b0


	//   ....[94]....
        /*0880*/ 	.word	0x000162c0


	//   ....[95]....
        /*0884*/ 	.word	0x00016320


	//   ....[96]....
        /*0888*/ 	.word	0x00016a40


	//   ....[97]....
        /*088c*/ 	.word	0x00016f30


	//   ....[98]....
        /*0890*/ 	.word	0x000170b0


	//   ....[99]....
        /*0894*/ 	.word	0x00017100


	//   ....[100]....
        /*0898*/ 	.word	0x000172c0


	//   ....[101]....
        /*089c*/ 	.word	0x00017310


	//   ....[102]....
        /*08a0*/ 	.word	0x00017450


	//   ....[103]....
        /*08a4*/ 	.word	0x000174c0


	//   ....[104]....
        /*08a8*/ 	.word	0x000175f0


	//   ....[105]....
        /*08ac*/ 	.word	0x00017640


	//   ....[106]....
        /*08b0*/ 	.word	0x00017770


	//   ....[107]....
        /*08b4*/ 	.word	0x000177c0


	//   ....[108]....
        /*08b8*/ 	.word	0x000178f0


	//   ....[109]....
        /*08bc*/ 	.word	0x00017940


	//   ....[110]....
        /*08c0*/ 	.word	0x00017a50


	//   ....[111]....
        /*08c4*/ 	.word	0x00017ac0


	//   ....[112]....
        /*08c8*/ 	.word	0x00017bd0


	//   ....[113]....
        /*08cc*/ 	.word	0x00017c20


	//   ....[114]....
        /*08d0*/ 	.word	0x00017f50


	//   ....[115]....
        /*08d4*/ 	.word	0x00017ff0


	//   ....[116]....
        /*08d8*/ 	.word	0x000181a0


	//   ....[117]....
        /*08dc*/ 	.word	0x00018220


	//   ....[118]....
        /*08e0*/ 	.word	0x000182a0


	//   ....[119]....
        /*08e4*/ 	.word	0x00018320


	//   ....[120]....
        /*08e8*/ 	.word	0x000183a0


	//   ....[121]....
        /*08ec*/ 	.word	0x00018430


	//   ....[122]....
        /*08f0*/ 	.word	0x000184d0


	//   ....[123]....
        /*08f4*/ 	.word	0x00018580


	//   ....[124]....
        /*08f8*/ 	.word	0x00018600


	//   ....[125]....
        /*08fc*/ 	.word	0x00018680


	//   ....[126]....
        /*0900*/ 	.word	0x00018700


	//   ....[127]....
        /*0904*/ 	.word	0x00018790


	//   ....[128]....
        /*0908*/ 	.word	0x00018810


	//   ....[129]....
        /*090c*/ 	.word	0x000188b0


	//   ....[130]....
        /*0910*/ 	.word	0x00018900


	//   ....[131]....
        /*0914*/ 	.word	0x00018990


	//   ....[132]....
        /*0918*/ 	.word	0x00018ac0


	//----- nvinfo : EIATTR_REG_RECONFIG
	.align		4
.L_119:
        /*091c*/ 	.byte	0x01, 0x54
	.zero		2


	//----- nvinfo : EIATTR_SYSCALL_OFFSETS
	.align		4
        /*0920*/ 	.byte	0x04, 0x46
        /*0922*/ 	.short	(.L_121 - .L_120)


	//   ....[0]....
.L_120:
        /*0924*/ 	.word	0x00001e00


	//   ....[1]....
        /*0928*/ 	.word	0x00011900


	//   ....[2]....
        /*092c*/ 	.word	0x00011a50


	//   ....[3]....
        /*0930*/ 	.word	0x00011b50


	//   ....[4]....
        /*0934*/ 	.word	0x000124a0


	//----- nvinfo : EIATTR_MBARRIER_INSTR_OFFSETS
	.align		4
.L_121:
        /*0938*/ 	.byte	0x04, 0x39
        /*093a*/ 	.short	(.L_123 - .L_122)


	//   ....[0]....
.L_122:
        /*093c*/ 	.word	0x00000270
        /*0940*/ 	.word	0x000000ff
        /*0944*/ 	.word	0x00036800
        /*0948*/ 	.short	0x0100
        /*094a*/ 	.byte	0x08
	.zero		1


	//   ....[1]....
        /*094c*/ 	.word	0x00000280
        /*0950*/ 	.word	0x000000ff
        /*0954*/ 	.word	0x00036820
        /*0958*/ 	.short	0x0100
        /*095a*/ 	.byte	0x08
	.zero		1


	//   ....[2]....
        /*095c*/ 	.word	0x00000370
        /*0960*/ 	.word	0x000000ff
        /*0964*/ 	.word	0x00036830
        /*0968*/ 	.short	0x0100
        /*096a*/ 	.byte	0x08
	.zero		1


	//   ....[3]....
        /*096c*/ 	.word	0x00000380
        /*0970*/ 	.word	0x000000ff
        /*0974*/ 	.word	0x00036840
        /*0978*/ 	.short	0x0100
        /*097a*/ 	.byte	0x08
	.zero		1


	//   ....[4]....
        /*097c*/ 	.word	0x00000390
        /*0980*/ 	.word	0x000000ff
        /*0984*/ 	.word	0x00036838
        /*0988*/ 	.short	0x0100
        /*098a*/ 	.byte	0x08
	.zero		1


	//   ....[5]....
        /*098c*/ 	.word	0x000003a0
        /*0990*/ 	.word	0x000000ff
        /*0994*/ 	.word	0x00036848
        /*0998*/ 	.short	0x0100
        /*099a*/ 	.byte	0x08
	.zero		1


	//   ....[6]....
        /*099c*/ 	.word	0x000004d0
        /*09a0*/ 	.word	0x000000ff
        /*09a4*/ 	.word	0x00036850
        /*09a8*/ 	.short	0x0100
        /*09aa*/ 	.byte	0x08
	.zero		1


	//   ....[7]....
        /*09ac*/ 	.word	0x000004e0
        /*09b0*/ 	.word	0x000000ff
        /*09b4*/ 	.word	0x00036860
        /*09b8*/ 	.short	0x0100
        /*09ba*/ 	.byte	0x08
	.zero		1


	//   ....[8]....
        /*09bc*/ 	.word	0x000004f0
        /*09c0*/ 	.word	0x000000ff
        /*09c4*/ 	.word	0x00036858
        /*09c8*/ 	.short	0x0100
        /*09ca*/ 	.byte	0x08
	.zero		1


	//   ....[9]....
        /*09cc*/ 	.word	0x00000500
        /*09d0*/ 	.word	0x000000ff
        /*09d4*/ 	.word	0x00036868
        /*09d8*/ 	.short	0x0100
        /*09da*/ 	.byte	0x08
	.zero		1


	//   ....[10]....
        /*09dc*/ 	.word	0x000005f0
        /*09e0*/ 	.word	0x000000ff
        /*09e4*/ 	.word	0x00036870
        /*09e8*/ 	.short	0x0100
        /*09ea*/ 	.byte	0x06
	.zero		1


	//   ....[11]....
        /*09ec*/ 	.word	0x00000600
        /*09f0*/ 	.word	0x000000ff
        /*09f4*/ 	.word	0x00036880
        /*09f8*/ 	.short	0x0100
        /*09fa*/ 	.byte	0x06
	.zero		1


	//   ....[12]....
        /*09fc*/ 	.word	0x00000610
        /*0a00*/ 	.word	0x000000ff
        /*0a04*/ 	.word	0x00036878
        /*0a08*/ 	.short	0x0100
        /*0a0a*/ 	.byte	0x06
	.zero		1


	//   ....[13]....
        /*0a0c*/ 	.word	0x00000620
        /*0a10*/ 	.word	0x000000ff
        /*0a14*/ 	.word	0x00036888
        /*0a18*/ 	.short	0x0100
        /*0a1a*/ 	.byte	0x06
	.zero		1


	//   ....[14]....
        /*0a1c*/ 	.word	0x00000750
        /*0a20*/ 	.word	0x000000ff
        /*0a24*/ 	.word	0x00036890
        /*0a28*/ 	.short	0x0100
        /*0a2a*/ 	.byte	0x08
	.zero		1


	//   ....[15]....
        /*0a2c*/ 	.word	0x00000760
        /*0a30*/ 	.word	0x000000ff
        /*0a34*/ 	.word	0x000368a0
        /*0a38*/ 	.short	0x0100
        /*0a3a*/ 	.byte	0x08
	.zero		1


	//   ....[16]....
        /*0a3c*/ 	.word	0x00000770
        /*0a40*/ 	.word	0x000000ff
        /*0a44*/ 	.word	0x00036898
        /*0a48*/ 	.short	0x0100
        /*0a4a*/ 	.byte	0x08
	.zero		1


	//   ....[17]....
        /*0a4c*/ 	.word	0x00000780
        /*0a50*/ 	.word	0x000000ff
        /*0a54*/ 	.word	0x000368a8
        /*0a58*/ 	.short	0x0100
        /*0a5a*/ 	.byte	0x08
	.zero		1


	//   ....[18]....
        /*0a5c*/ 	.word	0x000008b0
        /*0a60*/ 	.word	0x000000ff
        /*0a64*/ 	.word	0x000368b0
        /*0a68*/ 	.short	0x0100
        /*0a6a*/ 	.byte	0x08
	.zero		1


	//   ....[19]....
        /*0a6c*/ 	.word	0x000008c0
        /*0a70*/ 	.word	0x000000ff
        /*0a74*/ 	.word	0x000368c0
        /*0a78*/ 	.short	0x0100
        /*0a7a*/ 	.byte	0x08
	.zero		1


	//   ....[20]....
        /*0a7c*/ 	.word	0x000008d0
        /*0a80*/ 	.word	0x000000ff
        /*0a84*/ 	.word	0x000368b8
        /*0a88*/ 	.short	0x0100
        /*0a8a*/ 	.byte	0x08
	.zero		1


	//   ....[21]....
        /*0a8c*/ 	.word	0x000008e0
        /*0a90*/ 	.word	0x000000ff
        /*0a94*/ 	.word	0x000368c8
        /*0a98*/ 	.short	0x0100
        /*0a9a*/ 	.byte	0x08
	.zero		1


	//   ....[22]....
        /*0a9c*/ 	.word	0x00001ec0
        /*0aa0*/ 	.word	0x00000002
        /*0aa4*/ 	.word	0x00036800
        /*0aa8*/ 	.short	0x010a
        /*0aaa*/ 	.byte	0x3f
	.zero		1


	//   ....[23]....
        /*0aac*/ 	.word	0x00001f50
        /*0ab0*/ 	.word	0x00000000
        /*0ab4*/ 	.word	0x00036830
        /*0ab8*/ 	.short	0x010a
        /*0aba*/ 	.byte	0x3f
	.zero		1


	//   ....[24]....
        /*0abc*/ 	.word	0x00001fc0
        /*0ac0*/ 	.word	0x00000000
        /*0ac4*/ 	.word	0x00036830
        /*0ac8*/ 	.short	0x010a
        /*0aca*/ 	.byte	0x3f
	.zero		1


	//   ....[25]....
        /*0acc*/ 	.word	0x000050c0
        /*0ad0*/ 	.word	0x00000000
        /*0ad4*/ 	.word	0x00000000
        /*0ad8*/ 	.short	0x0101
        /*0ada*/ 	.byte	0x3f
	.zero		1


	//   ....[26]....
        /*0adc*/ 	.word	0x00006b80
        /*0ae0*/ 	.word	0x000000ff
        /*0ae4*/ 	.word	0x00036830
        /*0ae8*/ 	.short	0x010a
        /*0aea*/ 	.byte	0x3d
	.zero		1


	//   ....[27]....
        /*0aec*/ 	.word	0x00006bc0
        /*0af0*/ 	.word	0x000000ff
        /*0af4*/ 	.word	0x00036830
        /*0af8*/ 	.short	0x010a
        /*0afa*/ 	.byte	0x3d
	.zero		1


	//   ....[28]....
        /*0afc*/ 	.word	0x00009340
        /*0b00*/ 	.word	0x000000ff
        /*0b04*/ 	.word	0x00036850
        /*0b08*/ 	.short	0x010a
        /*0b0a*/ 	.byte	0x07
	.zero		1


	//   ....[29]....
        /*0b0c*/ 	.word	0x00009380
        /*0b10*/ 	.word	0x000000ff
        /*0b14*/ 	.word	0x00036850
        /*0b18*/ 	.short	0x010a
        /*0b1a*/ 	.byte	0x07
	.zero		1


	//   ....[30]....
        /*0b1c*/ 	.word	0x0000ae70
        /*0b20*/ 	.word	0x000000ff
        /*0b24*/ 	.word	0x00000000
        /*0b28*/ 	.short	0x0101
        /*0b2a*/ 	.byte	0x3d
	.zero		1


	//   ....[31]....
        /*0b2c*/ 	.word	0x0000aee0
        /*0b30*/ 	.word	0x000000ff
        /*0b34*/ 	.word	0x00000000
        /*0b38*/ 	.short	0x0101
        /*0b3a*/ 	.byte	0x07
	.zero		1


	//   ....[32]....
        /*0b3c*/ 	.word	0x0000b570
        /*0b40*/ 	.word	0x0000000f
        /*0b44*/ 	.word	0x00036850
        /*0b48*/ 	.short	0x010a
        /*0b4a*/ 	.byte	0x3f
	.zero		1


	//   ....[33]....
        /*0b4c*/ 	.word	0x0000b5b0
        /*0b50*/ 	.word	0x0000000f
        /*0b54*/ 	.word	0x00036850
        /*0b58*/ 	.short	0x010a
        /*0b5a*/ 	.byte	0x3f
	.zero		1


	//   ....[34]....
        /*0b5c*/ 	.word	0x0000bb60
        /*0b60*/ 	.word	0x0000000b
        /*0b64*/ 	.word	0x00000000
        /*0b68*/ 	.short	0x0101
        /*0b6a*/ 	.byte	0x3f
	.zero		1


	//   ....[35]....
        /*0b6c*/ 	.word	0x0000d9f0
        /*0b70*/ 	.word	0x000000ff
        /*0b74*/ 	.word	0x00000000
        /*0b78*/ 	.short	0x0101
        /*0b7a*/ 	.byte	0x08
	.zero		1


	//   ....[36]....
        /*0b7c*/ 	.word	0x0000e120
        /*0b80*/ 	.word	0x000000ff
        /*0b84*/ 	.word	0x00000000
        /*0b88*/ 	.short	0x0101
        /*0b8a*/ 	.byte	0x08
	.zero		1


	//   ....[37]....
        /*0b8c*/ 	.word	0x00011f50
        /*0b90*/ 	.word	0x00000000
        /*0b94*/ 	.word	0x00036840
        /*0b98*/ 	.short	0x010a
        /*0b9a*/ 	.byte	0x3f
	.zero		1


	//   ....[38]....
        /*0b9c*/ 	.word	0x00012ef0
        /*0ba0*/ 	.word	0x00000012
        /*0ba4*/ 	.word	0x00036800
        /*0ba8*/ 	.short	0x0107
        /*0baa*/ 	.byte	0x3f
	.zero		1


	//   ....[39]....
        /*0bac*/ 	.word	0x00013000
        /*0bb0*/ 	.word	0x00000012
        /*0bb4*/ 	.word	0x00036800
        /*0bb8*/ 	.short	0x0101
        /*0bba*/ 	.byte	0x3f
	.zero		1


	//   ....[40]....
        /*0bbc*/ 	.word	0x00013020
        /*0bc0*/ 	.word	0x00000012
        /*0bc4*/ 	.word	0x00036820
        /*0bc8*/ 	.short	0x010a
        /*0bca*/ 	.byte	0x3f
	.zero		1


	//   ....[41]....
        /*0bcc*/ 	.word	0x000133f0
        /*0bd0*/ 	.word	0x00000003
        /*0bd4*/ 	.word	0x00036840
        /*0bd8*/ 	.short	0x010a
        /*0bda*/ 	.byte	0x3f
	.zero		1


	//   ....[42]....
        /*0bdc*/ 	.word	0x00013890
        /*0be0*/ 	.word	0x00000003
        /*0be4*/ 	.word	0x00000060
        /*0be8*/ 	.short	0x010a
        /*0bea*/ 	.byte	0x3f
	.zero		1


	//   ....[43]....
        /*0bec*/ 	.word	0x00014020
        /*0bf0*/ 	.word	0x00000003
        /*0bf4*/ 	.word	0x00036840
        /*0bf8*/ 	.short	0x010a
        /*0bfa*/ 	.byte	0x3f
	.zero		1


	//   ....[44]....
        /*0bfc*/ 	.word	0x000144c0
        /*0c00*/ 	.word	0x00000002
        /*0c04*/ 	.word	0x00000060
        /*0c08*/ 	.short	0x010a
        /*0c0a*/ 	.byte	0x3f
	.zero		1


	//   ....[45]....
        /*0c0c*/ 	.word	0x00014b90
        /*0c10*/ 	.word	0x00000002
        /*0c14*/ 	.word	0x00036840
        /*0c18*/ 	.short	0x010a
        /*0c1a*/ 	.byte	0x3f
	.zero		1


	//   ....[46]....
        /*0c1c*/ 	.word	0x00015030
        /*0c20*/ 	.word	0x00000002
        /*0c24*/ 	.word	0x00000060
        /*0c28*/ 	.short	0x010a
        /*0c2a*/ 	.byte	0x3f
	.zero		1


	//   ....[47]....
        /*0c2c*/ 	.word	0x000156b0
        /*0c30*/ 	.word	0x00000000
        /*0c34*/ 	.word	0x00036860
        /*0c38*/ 	.short	0x010a
        /*0c3a*/ 	.byte	0x3f
	.zero		1


	//   ....[48]....
        /*0c3c*/ 	.word	0x000169c0
        /*0c40*/ 	.word	0x00000000
        /*0c44*/ 	.word	0x00036820
        /*0c48*/ 	.short	0x010a
        /*0c4a*/ 	.byte	0x3f
	.zero		1


	//   ....[49]....
        /*0c4c*/ 	.word	0x00016bd0
        /*0c50*/ 	.word	0x00000006
        /*0c54*/ 	.word	0x00000000
        /*0c58*/ 	.short	0x010a
        /*0c5a*/ 	.byte	0x3f
	.zero		1


	//   ....[50]....
        /*0c5c*/ 	.word	0x00016c00
        /*0c60*/ 	.word	0x00000007
        /*0c64*/ 	.word	0x00000000
        /*0c68*/ 	.short	0x010a
        /*0c6a*/ 	.byte	0x3f
	.zero		1


	//   ....[51]....
        /*0c6c*/ 	.word	0x00016c60
        /*0c70*/ 	.word	0x00000004
        /*0c74*/ 	.word	0x00000000
        /*0c78*/ 	.short	0x010a
        /*0c7a*/ 	.byte	0x3f
	.zero		1


	//   ....[52]....
        /*0c7c*/ 	.word	0x00016c90
        /*0c80*/ 	.word	0x00000003
        /*0c84*/ 	.word	0x00000000
        /*0c88*/ 	.short	0x010a
        /*0c8a*/ 	.byte	0x3f
	.zero		1


	//   ....[53]....
        /*0c8c*/ 	.word	0x00016cf0
        /*0c90*/ 	.word	0x00000002
        /*0c94*/ 	.word	0x00036800
        /*0c98*/ 	.short	0x010a
        /*0c9a*/ 	.byte	0x3f
	.zero		1


	//   ....[54]....
        /*0c9c*/ 	.word	0x00016d40
        /*0ca0*/ 	.word	0x00000000
        /*0ca4*/ 	.word	0x00036830
        /*0ca8*/ 	.short	0x010a
        /*0caa*/ 	.byte	0x3f
	.zero		1


	//   ....[55]....
        /*0cac*/ 	.word	0x00016da0
        /*0cb0*/ 	.word	0x00000008
        /*0cb4*/ 	.word	0x00036830
        /*0cb8*/ 	.short	0x010a
        /*0cba*/ 	.byte	0x3f
	.zero		1


	//   ....[56]....
        /*0cbc*/ 	.word	0x00016e00
        /*0cc0*/ 	.word	0x00000006
        /*0cc4*/ 	.word	0x00036850
        /*0cc8*/ 	.short	0x010a
        /*0cca*/ 	.byte	0x3f
	.zero		1


	//   ....[57]....
        /*0ccc*/ 	.word	0x00016e50
        /*0cd0*/ 	.word	0x0000000f
        /*0cd4*/ 	.word	0x00036850
        /*0cd8*/ 	.short	0x010a
        /*0cda*/ 	.byte	0x3f
	.zero		1


	//   ....[58]....
        /*0cdc*/ 	.word	0x00016ff0
        /*0ce0*/ 	.word	0x00000000
        /*0ce4*/ 	.word	0x00036840
        /*0ce8*/ 	.short	0x010a
        /*0cea*/ 	.byte	0x3f
	.zero		1


	//   ....[59]....
        /*0cec*/ 	.word	0x00017c60
        /*0cf0*/ 	.word	0x00000012
        /*0cf4*/ 	.word	0x00036820
        /*0cf8*/ 	.short	0x010a
        /*0cfa*/ 	.byte	0x3f
	.zero		1


	//   ....[60]....
        /*0cfc*/ 	.word	0x00017cb0
        /*0d00*/ 	.word	0x00000003
        /*0d04*/ 	.word	0x00036840
        /*0d08*/ 	.short	0x010a
        /*0d0a*/ 	.byte	0x3f
	.zero		1


	//   ....[61]....
        /*0d0c*/ 	.word	0x00017d00
        /*0d10*/ 	.word	0x00000003
        /*0d14*/ 	.word	0x00000060
        /*0d18*/ 	.short	0x010a
        /*0d1a*/ 	.byte	0x3f
	.zero		1


	//   ....[62]....
        /*0d1c*/ 	.word	0x00017d50
        /*0d20*/ 	.word	0x00000003
        /*0d24*/ 	.word	0x00036840
        /*0d28*/ 	.short	0x010a
        /*0d2a*/ 	.byte	0x3f
	.zero		1


	//   ....[63]....
        /*0d2c*/ 	.word	0x00017da0
        /*0d30*/ 	.word	0x00000002
        /*0d34*/ 	.word	0x00000060
        /*0d38*/ 	.short	0x010a
        /*0d3a*/ 	.byte	0x3f
	.zero		1


	//   ....[64]....
        /*0d3c*/ 	.word	0x00017df0
        /*0d40*/ 	.word	0x00000002
        /*0d44*/ 	.word	0x00036840
        /*0d48*/ 	.short	0x010a
        /*0d4a*/ 	.byte	0x3f
	.zero		1


	//   ....[65]....
        /*0d4c*/ 	.word	0x00017e40
        /*0d50*/ 	.word	0x00000002
        /*0d54*/ 	.word	0x00000060
        /*0d58*/ 	.short	0x010a
        /*0d5a*/ 	.byte	0x3f
	.zero		1


	//   ....[66]....
        /*0d5c*/ 	.word	0x00017e90
        /*0d60*/ 	.word	0x00000000
        /*0d64*/ 	.word	0x00036860
        /*0d68*/ 	.short	0x010a
        /*0d6a*/ 	.byte	0x3f
	.zero		1


	//   ....[67]....
        /*0d6c*/ 	.word	0x000189e0
        /*0d70*/ 	.word	0x00000000
        /*0d74*/ 	.word	0x00036820
        /*0d78*/ 	.short	0x010a
        /*0d7a*/ 	.byte	0x3f
	.zero		1


	//   ....[68]....
        /*0d7c*/ 	.word	0x00018b80
        /*0d80*/ 	.word	0x00000006
        /*0d84*/ 	.word	0x00000000
        /*0d88*/ 	.short	0x010a
        /*0d8a*/ 	.byte	0x3f
	.zero		1


	//   ....[69]....
        /*0d8c*/ 	.word	0x00018bd0
        /*0d90*/ 	.word	0x00000007
        /*0d94*/ 	.word	0x00000000
        /*0d98*/ 	.short	0x010a
        /*0d9a*/ 	.byte	0x3f
	.zero		1


	//   ....[70]....
        /*0d9c*/ 	.word	0x00018c20
        /*0da0*/ 	.word	0x00000004
        /*0da4*/ 	.word	0x00000000
        /*0da8*/ 	.short	0x010a
        /*0daa*/ 	.byte	0x3f
	.zero		1


	//----- nvinfo : EIATTR_NUM_MBARRIERS
	.align		4
.L_123:
        /*0dac*/ 	.byte	0x03, 0x38
        /*0dae*/ 	.short	0x0016


	//----- nvinfo : EIATTR_EXIT_INSTR_OFFSETS
	.align		4
        /*0db0*/ 	.byte	0x04, 0x1c
        /*0db2*/ 	.short	(.L_125 - .L_124)


	//   ....[0]....
.L_124:
        /*0db4*/ 	.word	0x00000a50


	//   ....[1]....
        /*0db8*/ 	.word	0x0000fff0


	//   ....[2]....
        /*0dbc*/ 	.word	0x00016ce0


	//----- nvinfo : EIATTR_MAX_THREADS
	.align		4
.L_125:
        /*0dc0*/ 	.byte	0x04, 0x05
        /*0dc2*/ 	.short	(.L_127 - .L_126)
.L_126:
        /*0dc4*/ 	.word	0x00000180
        /*0dc8*/ 	.word	0x00000001
        /*0dcc*/ 	.word	0x00000001


	//----- nvinfo : EIATTR_CRS_STACK_SIZE
	.align		4
.L_127:
        /*0dd0*/ 	.byte	0x04, 0x1e
        /*0dd2*/ 	.short	(.L_129 - .L_128)
.L_128:
        /*0dd4*/ 	.word	0x00000000


	//----- nvinfo : EIATTR_CBANK_PARAM_SIZE
	.align		4
.L_129:
        /*0dd8*/ 	.byte	0x03, 0x19
        /*0dda*/ 	.short	0x0af0


	//----- nvinfo : EIATTR_PARAM_CBANK
	.align		4
        /*0ddc*/ 	.byte	0x04, 0x0a
        /*0dde*/ 	.short	(.L_131 - .L_130)
	.align		4
.L_130:
        /*0de0*/ 	.word	index@(.nv.constant0._ZN7cutlass13device_kernelIN5flash11enable_sm90INS1_16FlashAttnFwdSm90INS1_25CollectiveMainloopFwdSm90ILi2EN4cute5tupleIJNS5_1CILi1EEES8_S8_EEENS6_IJNS7_ILi128EEENS7_ILi112EEENS7_ILi192EEEEEELi192ENS_6half_tEfNS_4arch4Sm90ELb0ELb0ELb1ELb1ELb0ELb0ELb0ELb1ELb1ELb1ELb1ELb0EEENS1_21CollectiveEpilogueFwdINS6_IJSA_SC_SB_EEES9_SE_SG_Li256ELb1ELb1ELb1ELb0EEENS1_36VarlenDynamicPersistentTileSchedulerILi128ELi112ELi256ELi128ELb1ELb1ELb1ELb0ELb1ELb1EEEEEEEEEvNT_6ParamsE)
        /*0de4*/ 	.short	0x0210
        /*0de6*/ 	.short	0x0af0


	//----- nvinfo : EIATTR_SW_WAR
	.align		4
.L_131:
        /*0de8*/ 	.byte	0x04, 0x36
        /*0dea*/ 	.short	(.L_133 - .L_132)
.L_132:
        /*0dec*/ 	.word	0x00000008
.L_133:


//--------------------- .nv.info._ZN7cutlass13device_kernelIN5flash11enable_sm90INS1_16FlashAttnFwdSm90INS1_25CollectiveMainloopFwdSm90ILi2EN4cute5tupleIJNS5_1CILi1EEES8_S8_EEENS6_IJNS7_ILi128EEENS7_ILi112EEENS7_ILi192EEEEEELi192ENS_6half_tEfNS_4arch4Sm90ELb0ELb0ELb1ELb1ELb0ELb1ELb0ELb1ELb1ELb1ELb1ELb0EEENS1_21CollectiveEpilogueFwdINS6_IJSA_SC_SB_EEES9_SE_SG_Li256ELb1ELb1ELb1ELb0EEENS1_36VarlenDynamicPersistentTileSchedulerILi128ELi112ELi256ELi128ELb1ELb1ELb1ELb0ELb1ELb1EEEEEEEEEvNT_6ParamsE --------------------------
	.section	.nv.info._ZN7cutlass13device_kernelIN5flash11enable_sm90INS1_16FlashAttnFwdSm90INS1_25CollectiveMainloopFwdSm90ILi2EN4cute5tupleIJNS5_1CILi1EEES8_S8_EEENS6_IJNS7_ILi128EEENS7_ILi112EEENS7_ILi192EEEEEELi192ENS_6half_tEfNS_4arch4Sm90ELb0ELb0ELb1ELb1ELb0ELb1ELb0ELb1ELb1ELb1ELb1ELb0EEENS1_21CollectiveEpilogueFwdINS6_IJSA_SC_SB_EEES9_SE_SG_Li256ELb1ELb1ELb1ELb0EEENS1_36VarlenDynamicPersistentTileSchedulerILi128ELi112ELi256ELi128ELb1ELb1ELb1ELb0ELb1ELb1EEEEEEEEEvNT_6ParamsE,"",@"SHT_CUDA_INFO"
	.sectionflags	@""
	.align	4


	//----- nvinfo : EIATTR_CUDA_API_VERSION
	.align		4
        /*0000*/ 	.byte	0x04, 0x37
        /*0002*/ 	.short	(.L_135 - .L_134)
.L_134:
        /*0004*/ 	.word	0x00000082


	//----- nvinfo : EIATTR_KPARAM_INFO
	.align		4
.L_135:
        /*0008*/ 	.byte	0x04, 0x17
        /*000a*/ 	.short	(.L_137 - .L_136)
.L_136:
        /*000c*/ 	.word	0x00000000
        /*0010*/ 	.short	0x0000
        /*0012*/ 	.short	0x0070
        /*0014*/ 	.byte	0x00, 0xf0, 0x01, 0x2a


	//----- nvinfo : EIATTR_SPARSE_MMA_MASK
	.align		4
.L_137:
        /*0018*/ 	.byte	0x03, 0x50
        /*001a*/ 	.short	0x0000


	//----- nvinfo : EIATTR_MAXREG_COUNT
	.align		4
        /*001c*/ 	.byte	0x03, 0x1b
        /*001e*/ 	.short	0x00a8


	//----- nvinfo : EIATTR_NUM_BARRIERS
	.align		4
        /*0020*/ 	.byte	0x02, 0x4c
        /*0022*/ 	.byte	0x10
	.zero		1


	//----- nvinfo : EIATTR_EXTERNS
	.align		4
        /*0024*/ 	.byte	0x04, 0x0f
        /*0026*/ 	.short	(.L_139 - .L_138)


	//   ....[0]....
	.align		4
.L_138:
        /*0028*/ 	.word	index@(__assertfail)


	//----- nvinfo : EIATTR_ANNOTATIONS
	.align		4
.L_139:
        /*002c*/ 	.byte	0x04, 0x55
        /*002e*/ 	.short	(.L_141 - .L_140)


	//   ....[0]....
.L_140:
        /* <DEDUP_REMOVED lines=109> */


	//----- nvinfo : EIATTR_MERCURY_ISA_VERSION
	.align		4
.L_141:
        /*06f0*/ 	.byte	0x03, 0x5f
        /*06f2*/ 	.short	0x0101


	//----- nvinfo : EIATTR_UNUSED_LOAD_BYTE_OFFSET
	.align		4
        /*06f4*/ 	.byte	0x04, 0x44
        /*06f6*/ 	.short	(.L_143 - .L_142)


	//   ....[0]....
.L_142:
        /*06f8*/ 	.word	0x00000ab0
        /*06fc*/ 	.word	0x0000fff0


	//   ....[1]....
        /*0700*/ 	.word	0x0001d270
        /*0704*/ 	.word	0x0000fff0


	//----- nvinfo : EIATTR_INT_WARP_WIDE_INSTR_OFFSETS
	.align		4
.L_143:
        /*0708*/ 	.byte	0x04, 0x31
        /*070a*/ 	.short	(.L_145 - .L_144)


	//   ....[0]....
.L_144:
        /*070c*/ 	.word	0x00000190


	//   ....[1]....
        /*0710*/ 	.word	0x000001d0


	//   ....[2]....
        /*0714*/ 	.word	0x00000240


	//   ....[3]....
        /*0718*/ 	.word	0x00023e40


	//   ....[4]....
        /*071c*/ 	.word	0x00023ed0


	//   ....[5]....
        /*0720*/ 	.word	0x00027c60


	//   ....[6]....
        /*0724*/ 	.word	0x00027cc0


	//----- nvinfo : EIATTR_COOP_GROUP_MASK_REGIDS
	.align		4
.L_145:
        /*0728*/ 	.byte	0x04, 0x29
        /*072a*/ 	.short	(.L_147 - .L_146)


	//   ....[0]....
.L_146:
        /*072c*/ 	.word	0xffffffff


	//   ....[1]....
        /*0730*/ 	.word	0xffffffff


	//   ....[2]....
        /*0734*/ 	.word	0xffffffff


	//   ....[3]....
        /*0738*/ 	.word	0xffffffff


	//   ....[4]....
        /*073c*/ 	.word	0xffffffff


	//   ....[5]....
        /*0740*/ 	.word	0xffffffff


	//   ....[6]....
        /*0744*/ 	.word	0xffffffff


	//   ....[7]....
        /*0748*/ 	.word	0xffffffff


	//   ....[8]....
        /*074c*/ 	.word	0xffffffff


	//   ....[9]....
        /*0750*/ 	.word	0xffffffff


	//   ....[10]....
        /*0754*/ 	.word	0xffffffff


	//   ....[11]....
        /*0758*/ 	.word	0xffffffff


	//   ....[12]....
        /*075c*/ 	.word	0xffffffff


	//   ....[13]....
        /*0760*/ 	.word	0xffffffff


	//   ....[14]....
        /*0764*/ 	.word	0xffffffff


	//   ....[15]....
        /*0768*/ 	.word	0xffffffff


	//   ....[16]....
        /*076c*/ 	.word	0xffffffff


	//   ....[17]....
        /*0770*/ 	.word	0xffffffff


	//   ....[18]....
        /*0774*/ 	.word	0xffffffff


	//   ....[19]....
        /*0778*/ 	.word	0xffffffff


	//   ....[20]....
        /*077c*/ 	.word	0xffffffff


	//   ....[21]....
        /*0780*/ 	.word	0xffffffff


	//   ....[22]....
        /*0784*/ 	.word	0xffffffff


	//   ....[23]....
        /*0788*/ 	.word	0xffffffff


	//   ....[24]....
        /*078c*/ 	.word	0xffffffff


	//   ....[25]....
        /*0790*/ 	.word	0xffffffff


	//   ....[26]....
        /*0794*/ 	.word	0xffffffff


	//   ....[27]....
        /*0798*/ 	.word	0xffffffff


	//   ....[28]....
        /*079c*/ 	.word	0xffffffff


	//   ....[29]....
        /*07a0*/ 	.word	0xffffffff


	//   ....[30]....
        /*07a4*/ 	.word	0xffffffff


	//   ....[31]....
        /*07a8*/ 	.word	0xffffffff


	//   ....[32]....
        /*07ac*/ 	.word	0xffffffff


	//   ....[33]....
        /*07b0*/ 	.word	0xffffffff


	//   ....[34]....
        /*07b4*/ 	.word	0xffffffff


	//   ....[35]....
        /*07b8*/ 	.word	0xffffffff


	//   ....[36]....
        /*07bc*/ 	.word	0xffffffff


	//   ....[37]....
        /*07c0*/ 	.word	0xffffffff


	//   ....[38]....
        /*07c4*/ 	.word	0xffffffff


	//   ....[39]....
        /*07c8*/ 	.word	0xffffffff


	//   ....[40]....
        /*07cc*/ 	.word	0xffffffff


	//   ....[41]....
        /*07d0*/ 	.word	0xffffffff


	//   ....[42]....
        /*07d4*/ 	.word	0xffffffff


	//   ....[43]....
        /*07d8*/ 	.word	0xffffffff


	//   ....[44]....
        /*07dc*/ 	.word	0xffffffff


	//   ....[45]....
        /*07e0*/ 	.word	0xffffffff


	//   ....[46]....
        /*07e4*/ 	.word	0xffffffff


	//   ....[47]....
        /*07e8*/ 	.word	0xffffffff


	//   ....[48]....
        /*07ec*/ 	.word	0xffffffff


	//   ....[49]....
        /*07f0*/ 	.word	0xffffffff


	//   ....[50]....
        /*07f4*/ 	.word	0xffffffff


	//   ....[51]....
        /*07f8*/ 	.word	0xffffffff


	//   ....[52]....
        /*07fc*/ 	.word	0xffffffff


	//   ....[53]....
        /*0800*/ 	.word	0xffffffff


	//   ....[54]....
        /*0804*/ 	.word	0xffffffff


	//   ....[55]....
        /*0808*/ 	.word	0xffffffff


	//   ....[56]....
        /*080c*/ 	.word	0xffffffff


	//   ....[57]....
        /*0810*/ 	.word	0xffffffff


	//   ....[58]....
        /*0814*/ 	.word	0xffffffff


	//   ....[59]....
        /*0818*/ 	.word	0xffffffff


	//   ....[60]....
        /*081c*/ 	.word	0xffffffff


	//   ....[61]....
        /*0820*/ 	.word	0xffffffff


	//   ....[62]....
        /*0824*/ 	.word	0xffffffff


	//   ....[63]....
        /*0828*/ 	.word	0xffffffff


	//   ....[64]....
        /*082c*/ 	.word	0xffffffff


	//   ....[65]....
        /*0830*/ 	.word	0xffffffff


	//   ....[66]....
        /*0834*/ 	.word	0xffffffff


	//   ....[67]....
        /*0838*/ 	.word	0xffffffff


	//   ....[68]....
        /*083c*/ 	.word	0xffffffff


	//   ....[69]....
        /*0840*/ 	.word	0xffffffff


	//   ....[70]....
        /*0844*/ 	.word	0xffffffff


	//   ....[71]....
        /*0848*/ 	.word	0xffffffff


	//   ....[72]....
        /*084c*/ 	.word	0xffffffff


	//   ....[73]....
        /*0850*/ 	.word	0xffffffff


	//   ....[74]....
        /*0854*/ 	.word	0xffffffff


	//   ....[75]....
        /*0858*/ 	.word	0xffffffff


	//   ....[76]....
        /*085c*/ 	.word	0xffffffff


	//   ....[77]....
        /*0860*/ 	.word	0xffffffff


	//   ....[78]....
        /*0864*/ 	.word	0xffffffff


	//   ....[79]....
        /*0868*/ 	.word	0xffffffff


	//   ....[80]....
        /*086c*/ 	.word	0xffffffff


	//   ....[81]....
        /*0870*/ 	.word	0xffffffff


	//   ....[82]....
        /*0874*/ 	.word	0xffffffff


	//   ....[83]....
        /*0878*/ 	.word	0xffffffff


	//   ....[84]....
        /*087c*/ 	.word	0xffffffff


	//   ....[85]....
        /*0880*/ 	.word	0xffffffff


	//   ....[86]....
        /*0884*/ 	.word	0xffffffff


	//   ....[87]....
        /*0888*/ 	.word	0xffffffff


	//   ....[88]....
        /*088c*/ 	.word	0xffffffff


	//   ....[89]....
        /*0890*/ 	.word	0xffffffff


	//   ....[90]....
        /*0894*/ 	.word	0xffffffff


	//   ....[91]....
        /*0898*/ 	.word	0xffffffff


	//   ....[92]....
        /*089c*/ 	.word	0xffffffff


	//   ....[93]....
        /*08a0*/ 	.word	0xffffffff


	//   ....[94]....
        /*08a4*/ 	.word	0xffffffff


	//   ....[95]....
        /*08a8*/ 	.word	0xffffffff


	//   ....[96]....
        /*08ac*/ 	.word	0xffffffff


	//   ....[97]....
        /*08b0*/ 	.word	0xffffffff


	//   ....[98]....
        /*08b4*/ 	.word	0xffffffff


	//   ....[99]....
        /*08b8*/ 	.word	0xffffffff


	//   ....[100]....
        /*08bc*/ 	.word	0xffffffff


	//   ....[101]....
        /*08c0*/ 	.word	0xffffffff


	//   ....[102]....
        /*08c4*/ 	.word	0xffffffff


	//   ....[103]....
        /*08c8*/ 	.word	0xffffffff


	//   ....[104]....
        /*08cc*/ 	.word	0xffffffff


	//   ....[105]....
        /*08d0*/ 	.word	0xffffffff


	//   ....[106]....
        /*08d4*/ 	.word	0x0500000f


	//   ....[107]....
        /*08d8*/ 	.word	0x0500000f


	//   ....[108]....
        /*08dc*/ 	.word	0x0500000f


	//   ....[109]....
        /*08e0*/ 	.word	0x0500000f


	//   ....[110]....
        /*08e4*/ 	.word	0x0500000f


	//   ....[111]....
        /*08e8*/ 	.word	0x0500000f


	//   ....[112]....
        /*08ec*/ 	.word	0x0500000f


	//   ....[113]....
        /*08f0*/ 	.word	0x0500000f


	//   ....[114]....
        /*08f4*/ 	.word	0x0500000f


	//   ....[115]....
        /*08f8*/ 	.word	0x0500000f


	//   ....[116]....
        /*08fc*/ 	.word	0x0500000f


	//   ....[117]....
        /*0900*/ 	.word	0x0500000f


	//   ....[118]....
        /*0904*/ 	.word	0x0500000f


	//   ....[119]....
        /*0908*/ 	.word	0x0500000f


	//   ....[120]....
        /*090c*/ 	.word	0x0500000f


	//   ....[121]....
        /*0910*/ 	.word	0x0500000f


	//   ....[122]....
        /*0914*/ 	.word	0x0500000f


	//   ....[123]....
        /*0918*/ 	.word	0x0500000f


	//   ....[124]....
        /*091c*/ 	.word	0x0500000f


	//   ....[125]....
        /*0920*/ 	.word	0x0500000f


	//   ....[126]....
        /*0924*/ 	.word	0x0500000f


	//   ....[127]....
        /*0928*/ 	.word	0x0500000f


	//   ....[128]....
        /*092c*/ 	.word	0x0500000f


	//   ....[129]....
        /*0930*/ 	.word	0x0500000f


	//   ....[130]....
        /*0934*/ 	.word	0x0500000f


	//   ....[131]....
        /*0938*/ 	.word	0x0500000f


	//   ....[132]....
        /*093c*/ 	.word	0x0500000f


	//   ....[133]....
        /*0940*/ 	.word	0x0500000f


	//   ....[134]....
        /*0944*/ 	.word	0x0500000f


	//   ....[135]....
        /*0948*/ 	.word	0x0500000f


	//   ....[136]....
        /*094c*/ 	.word	0x0500000f


	//   ....[137]....
        /*0950*/ 	.word	0x0500000f


	//   ....[138]....
        /*0954*/ 	.word	0x0500000f


	//   ....[139]....
        /*0958*/ 	.word	0x0500000f


	//   ....[140]....
        /*095c*/ 	.word	0x0500000f


	//   ....[141]....
        /*0960*/ 	.word	0x0500000f


	//   ....[142]....
        /*0964*/ 	.word	0x0500000f


	//   ....[143]....
        /*0968*/ 	.word	0x0500000f


	//   ....[144]....
        /*096c*/ 	.word	0x0500000f


	//   ....[145]....
        /*0970*/ 	.word	0x0500000f


	//   ....[146]....
        /*0974*/ 	.word	0x0500000f


	//   ....[147]....
        /*0978*/ 	.word	0x0500000f


	//   ....[148]....
        /*097c*/ 	.word	0x0500000f


	//   ....[149]....
        /*0980*/ 	.word	0x0500000f


	//   ....[150]....
        /*0984*/ 	.word	0x0500000f


	//----- nvinfo : EIATTR_COOP_GROUP_INSTR_OFFSETS
	.align		4
.L_147:
        /*0988*/ 	.byte	0x04, 0x28
        /*098a*/ 	.short	(.L_149 - .L_148)


	//   ....[0]....
.L_148:
        /*098c*/ 	.word	0x00000060


	//   ....[1]....
        /*0990*/ 	.word	0x000001a0


	//   ....[2]....
        /*0994*/ 	.word	0x000001f0


	//   ....[3]....
        /*0998*/ 	.word	0x00000420


	//   ....[4]....
        /*099c*/ 	.word	0x00000580


	//   ....[5]....
        /*09a0*/ 	.word	0x000006a0


	//   ....[6]....
        /*09a4*/ 	.word	0x00000800


	//   ....[7]....
        /*09a8*/ 	.word	0x0000afb0


	//   ....[8]....
        /*09ac*/ 	.word	0x0000b550


	//   ....[9]....
        /*09b0*/ 	.word	0x0000b560


	//   ....[10]....
        /*09b4*/ 	.word	0x0000b570


	//   ....[11]....
        /*09b8*/ 	.word	0x0000b580


	//   ....[12]....
        /*09bc*/ 	.word	0x0000e110


	//   ....[13]....
        /*09c0*/ 	.word	0x0000e120


	//   ....[14]....
        /*09c4*/ 	.word	0x0000e130


	//   ....[15]....
        /*09c8*/ 	.word	0x0000e140


	//   ....[16]....
        /*09cc*/ 	.word	0x000154f0


	//   ....[17]....
        /*09d0*/ 	.word	0x00015550


	//   ....[18]....
        /*09d4*/ 	.word	0x00015b50


	//   ....[19]....
        /*09d8*/ 	.word	0x00015be0


	//   ....[20]....
        /*09dc*/ 	.word	0x0001af40


	//   ....[21]....
        /*09e0*/ 	.word	0x0001af60


	//   ....[22]....
        /*09e4*/ 	.word	0x0001b480


	//   ....[23]....
        /*09e8*/ 	.word	0x0001b540


	//   ....[24]....
        /*09ec*/ 	.word	0x0001c9f0


	//   ....[25]....
        /*09f0*/ 	.word	0x0001ca00


	//   ....[26]....
        /*09f4*/ 	.word	0x0001ca30


	//   ....[27]....
        /*09f8*/ 	.word	0x0001ca40


	//   ....[28]....
        /*09fc*/ 	.word	0x0001dff0


	//   ....[29]....
        /*0a00*/ 	.word	0x0001e000


	//   ....[30]....
        /*0a04*/ 	.word	0x0001e010


	//   ....[31]....
        /*0a08*/ 	.word	0x0001e020


	//   ....[32]....
        /*0a0c*/ 	.word	0x0001e910


	//   ....[33]....
        /*0a10*/ 	.word	0x0001e970


	//   ....[34]....
        /*0a14*/ 	.word	0x0001ea70


	//   ....[35]....
        /*0a18*/ 	.word	0x0001ea90


	//   ....[36]....
        /*0a1c*/ 	.word	0x0001eb90


	//   ....[37]....
        /*0a20*/ 	.word	0x0001ebb0


	//   ....[38]....
        /*0a24*/ 	.word	0x0001ecc0


	//   ....[39]....
        /*0a28*/ 	.word	0x0001ece0


	//   ....[40]....
        /*0a2c*/ 	.word	0x0001f210


	//   ....[41]....
        /*0a30*/ 	.word	0x0001f250


	//   ....[42]....
        /*0a34*/ 	.word	0x0001fa00


	//   ....[43]....
        /*0a38*/ 	.word	0x0001fa10


	//   ....[44]....
        /*0a3c*/ 	.word	0x00020990


	//   ....[45]....
        /*0a40*/ 	.word	0x000209c0


	//   ....[46]....
        /*0a44*/ 	.word	0x00020ac0


	//   ....[47]....
        /*0a48*/ 	.word	0x00020ae0


	//   ....[48]....
        /*0a4c*/ 	.word	0x00020be0


	//   ....[49]....
        /*0a50*/ 	.word	0x00020c00


	//   ....[50]....
        /*0a54*/ 	.word	0x00020d10


	//   ....[51]....
        /*0a58*/ 	.word	0x00020d30


	//   ....[52]....
        /*0a5c*/ 	.word	0x00020ec0


	//   ....[53]....
        /*0a60*/ 	.word	0x000210f0


	//   ....[54]....
        /*0a64*/ 	.word	0x00021120


	//   ....[55]....
        /*0a68*/ 	.word	0x00021150


	//   ....[56]....
        /*0a6c*/ 	.word	0x00021180


	//   ....[57]....
        /*0a70*/ 	.word	0x000211b0


	//   ....[58]....
        /*0a74*/ 	.word	0x000211e0


	//   ....[59]....
        /*0a78*/ 	.word	0x00021380


	//   ....[60]....
        /*0a7c*/ 	.word	0x000213b0


	//   ....[61]....
        /*0a80*/ 	.word	0x000213e0


	//   ....[62]....
        /*0a84*/ 	.word	0x00021410


	//   ....[63]....
        /*0a88*/ 	.word	0x00021440


	//   ....[64]....
        /*0a8c*/ 	.word	0x00021470


	//   ....[65]....
        /*0a90*/ 	.word	0x00021500


	//   ....[66]....
        /*0a94*/ 	.word	0x00021530


	//   ....[67]....
        /*0a98*/ 	.word	0x00021540


	//   ....[68]....
        /*0a9c*/ 	.word	0x000215f0


	//   ....[69]....
        /*0aa0*/ 	.word	0x00022690


	//   ....[70]....
        /*0aa4*/ 	.word	0x00024420


	//   ....[71]....
        /*0aa8*/ 	.word	0x00025030


	//   ....[72]....
        /*0aac*/ 	.word	0x00025040


	//   ....[73]....
        /*0ab0*/ 	.word	0x00025080


	//   ....[74]....
        /*0ab4*/ 	.word	0x000250b0


	//   ....[75]....
        /*0ab8*/ 	.word	0x00025190


	//   ....[76]....
        /*0abc*/ 	.word	0x000251e0


	//   ....[77]....
        /*0ac0*/ 	.word	0x00025280


	//   ....[78]....
        /*0ac4*/ 	.word	0x00025290


	//   ....[79]....
        /*0ac8*/ 	.word	0x00025330


	//   ....[80]....
        /*0acc*/ 	.word	0x00025340


	//   ....[81]....
        /*0ad0*/ 	.word	0x000253e0


	//   ....[82]....
        /*0ad4*/ 	.word	0x000253f0


	//   ....[83]....
        /*0ad8*/ 	.word	0x00025470


	//   ....[84]....
        /*0adc*/ 	.word	0x000254a0


	//   ....[85]....
        /*0ae0*/ 	.word	0x000254f0


	//   ....[86]....
        /*0ae4*/ 	.word	0x00025530


	//   ....[87]....
        /*0ae8*/ 	.word	0x00028480


	//   ....[88]....
        /*0aec*/ 	.word	0x000284b0


	//   ....[89]....
        /*0af0*/ 	.word	0x00028520


	//   ....[90]....
        /*0af4*/ 	.word	0x00028550


	//   ....[91]....
        /*0af8*/ 	.word	0x00028580


	//   ....[92]....
        /*0afc*/ 	.word	0x000285b0


	//   ....[93]....
        /*0b00*/ 	.word	0x000285e0


	//   ....[94]....
        /*0b04*/ 	.word	0x00028610


	//   ....[95]....
        /*0b08*/ 	.word	0x000287d0


	//   ....[96]....
        /*0b0c*/ 	.word	0x00028800


	//   ....[97]....
        /*0b10*/ 	.word	0x00028830


	//   ....[98]....
        /*0b14*/ 	.word	0x00028860


	//   ....[99]....
        /*0b18*/ 	.word	0x00028890


	//   ....[100]....
        /*0b1c*/ 	.word	0x000288c0


	//   ....[101]....
        /*0b20*/ 	.word	0x00028980


	//   ....[102]....
        /*0b24*/ 	.word	0x000289a0


	//   ....[103]....
        /*0b28*/ 	.word	0x000289b0


	//   ....[104]....
        /*0b2c*/ 	.word	0x00028a10


	//   ....[105]....
        /*0b30*/ 	.word	0x00029130


	//   ....[106]....
        /*0b34*/ 	.word	0x00029570


	//   ....[107]....
        /*0b38*/ 	.word	0x00029600


	//   ....[108]....
        /*0b3c*/ 	.word	0x00029650


	//   ....[109]....
        /*0b40*/ 	.word	0x000296a0


	//   ....[110]....
        /*0b44*/ 	.word	0x00029780


	//   ....[111]....
        /*0b48*/ 	.word	0x00029810


	//   ....[112]....
        /*0b4c*/ 	.word	0x00029870


	//   ....[113]....
        /*0b50*/ 	.word	0x000298d0


	//   ....[114]....
        /*0b54*/ 	.word	0x00029b20


	//   ....[115]....
        /*0b58*/ 	.word	0x00029e00


	//   ....[116]....
        /*0b5c*/ 	.word	0x00029f70


	//   ....[117]....
        /*0b60*/ 	.word	0x00029fc0


	//   ....[118]....
        /*0b64*/ 	.word	0x0002a020


	//   ....[119]....
        /*0b68*/ 	.word	0x0002a110


	//   ....[120]....
        /*0b6c*/ 	.word	0x0002a230


	//   ....[121]....
        /*0b70*/ 	.word	0x0002a320


	//   ....[122]....
        /*0b74*/ 	.word	0x0002a3f0


	//   ....[123]....
        /*0b78*/ 	.word	0x0002a510


	//   ....[124]....
        /*0b7c*/ 	.word	0x0002a570


	//   ....[125]....
        /*0b80*/ 	.word	0x0002a680


	//   ....[126]....
        /*0b84*/ 	.word	0x0002a6e0


	//   ....[127]....
        /*0b88*/ 	.word	0x0002a7f0


	//   ....[128]....
        /*0b8c*/ 	.word	0x0002a850


	//   ....[129]....
        /*0b90*/ 	.word	0x0002a950


	//   ....[130]....
        /*0b94*/ 	.word	0x0002a9c0


	//   ....[131]....
        /*0b98*/ 	.word	0x0002aaa0


	//   ....[132]....
        /*0b9c*/ 	.word	0x0002ae10


	//   ....[133]....
        /*0ba0*/ 	.word	0x0002aeb0


	//   ....[134]....
        /*0ba4*/ 	.word	0x0002b050


	//   ....[135]....
        /*0ba8*/ 	.word	0x0002b0d0


	//   ....[136]....
        /*0bac*/ 	.word	0x0002b150


	//   ....[137]....
        /*0bb0*/ 	.word	0x0002b1d0


	//   ....[138]....
        /*0bb4*/ 	.word	0x0002b250


	//   ....[139]....
        /*0bb8*/ 	.word	0x0002b2e0


	//   ....[140]....
        /*0bbc*/ 	.word	0x0002b380


	//   ....[141]....
        /*0bc0*/ 	.word	0x0002b430


	//   ....[142]....
        /*0bc4*/ 	.word	0x0002b4b0


	//   ....[143]....
        /*0bc8*/ 	.word	0x0002b530


	//   ....[144]....
        /*0bcc*/ 	.word	0x0002b5b0


	//   ....[145]....
        /*0bd0*/ 	.word	0x0002b640


	//   ....[146]....
        /*0bd4*/ 	.word	0x0002b6c0


	//   ....[147]....
        /*0bd8*/ 	.word	0x0002b760


	//   ....[148]....
        /*0bdc*/ 	.word	0x0002b7b0


	//   ....[149]....
        /*0be0*/ 	.word	0x0002b840


	//   ....[150]....
        /*0be4*/ 	.word	0x0002b970


	//----- nvinfo : EIATTR_REG_RECONFIG
	.align		4
.L_149:
        /*0be8*/ 	.byte	0x01, 0x54
	.zero		2


	//----- nvinfo : EIATTR_SYSCALL_OFFSETS
	.align		4
        /*0bec*/ 	.byte	0x04, 0x46
        /*0bee*/ 	.short	(.L_151 - .L_150)


	//   ....[0]....
.L_150:
        /*0bf0*/ 	.word	0x00001d10


	//   ....[1]....
        /*0bf4*/ 	.word	0x00001e60


	//   ....[2]....
        /*0bf8*/ 	.word	0x0000b150


	//   ....[3]....
        /*0bfc*/ 	.word	0x0000b4d0


	//   ....[4]....
        /*0c00*/ 	.word	0x00024040


	//   ....[5]....
        /*0c04*/ 	.word	0x00024190


	//   ....[6]....
        /*0c08*/ 	.word	0x00024280


	//   ....[7]....
        /*0c0c*/ 	.word	0x00024c00


	//----- nvinfo : EIATTR_MBARRIER_INSTR_OFFSETS
	.align		4
.L_151:
        /*0c10*/ 	.byte	0x04, 0x39
        /*0c12*/ 	.short	(.L_153 - .L_152)


	//   ....[0]....
.L_152:
        /*0c14*/ 	.word	0x000002d0
        /*0c18*/ 	.word	0x000000ff
        /*0c1c*/ 	.word	0x00036800
        /*0c20*/ 	.short	0x0100
        /*0c22*/ 	.byte	0x08
	.zero		1


	//   ....[1]....
        /*0c24*/ 	.word	0x000002e0
        /*0c28*/ 	.word	0x000000ff
        /*0c2c*/ 	.word	0x00036820
        /*0c30*/ 	.short	0x0100
        /*0c32*/ 	.byte	0x08
	.zero		1


	//   ....[2]....
        /*0c34*/ 	.word	0x000003d0
        /*0c38*/ 	.word	0x000000ff
        /*0c3c*/ 	.word	0x00036830
        /*0c40*/ 	.short	0x0100
        /*0c42*/ 	.byte	0x08
	.zero		1


	//   ....[3]....
        /*0c44*/ 	.word	0x000003e0
        /*0c48*/ 	.word	0x000000ff
        /*0c4c*/ 	.word	0x00036840
        /*0c50*/ 	.short	0x0100
        /*0c52*/ 	.byte	0x08
	.zero		1


	//   ....[4]....
        /*0c54*/ 	.word	0x000003f0
        /*0c58*/ 	.word	0x000000ff
        /*0c5c*/ 	.word	0x00036838
        /*0c60*/ 	.short	0x0100
        /*0c62*/ 	.byte	0x08
	.zero		1


	//   ....[5]....
        /*0c64*/ 	.word	0x00000400
        /*0c68*/ 	.word	0x000000ff
        /*0c6c*/ 	.word	0x00036848
        /*0c70*/ 	.short	0x0100
        /*0c72*/ 	.byte	0x08
	.zero		1


	//   ....[6]....
        /*0c74*/ 	.word	0x00000530
        /*0c78*/ 	.word	0x000000ff
        /*0c7c*/ 	.word	0x00036850
        /*0c80*/ 	.short	0x0100
        /*0c82*/ 	.byte	0x08
	.zero		1


	//   ....[7]....
        /*0c84*/ 	.word	0x00000540
        /*0c88*/ 	.word	0x000000ff
        /*0c8c*/ 	.word	0x00036860
        /*0c90*/ 	.short	0x0100
        /*0c92*/ 	.byte	0x08
	.zero		1


	//   ....[8]....
        /*0c94*/ 	.word	0x00000550
        /*0c98*/ 	.word	0x000000ff
        /*0c9c*/ 	.word	0x00036858
        /*0ca0*/ 	.short	0x0100
        /*0ca2*/ 	.byte	0x08
	.zero		1


	//   ....[9]....
        /*0ca4*/ 	.word	0x00000560
        /*0ca8*/ 	.word	0x000000ff
        /*0cac*/ 	.word	0x00036868
        /*0cb0*/ 	.short	0x0100
        /*0cb2*/ 	.byte	0x08
	.zero		1


	//   ....[10]....
        /*0cb4*/ 	.word	0x00000650
        /*0cb8*/ 	.word	0x000000ff
        /*0cbc*/ 	.word	0x00036870
        /*0cc0*/ 	.short	0x0100
        /*0cc2*/ 	.byte	0x06
	.zero		1


	//   ....[11]....
        /*0cc4*/ 	.word	0x00000660
        /*0cc8*/ 	.word	0x000000ff
        /*0ccc*/ 	.word	0x00036880
        /*0cd0*/ 	.short	0x0100
        /*0cd2*/ 	.byte	0x06
	.zero		1


	//   ....[12]....
        /*0cd4*/ 	.word	0x00000670
        /*0cd8*/ 	.word	0x000000ff
        /*0cdc*/ 	.word	0x00036878
        /*0ce0*/ 	.short	0x0100
        /*0ce2*/ 	.byte	0x06
	.zero		1


	//   ....[13]....
        /*0ce4*/ 	.word	0x00000680
        /*0ce8*/ 	.word	0x000000ff
        /*0cec*/ 	.word	0x00036888
        /*0cf0*/ 	.short	0x0100
        /*0cf2*/ 	.byte	0x06
	.zero		1


	//   ....[14]....
        /*0cf4*/ 	.word	0x000007b0
        /*0cf8*/ 	.word	0x000000ff
        /*0cfc*/ 	.word	0x00036890
        /*0d00*/ 	.short	0x0100
        /*0d02*/ 	.byte	0x08
	.zero		1


	//   ....[15]....
        /*0d04*/ 	.word	0x000007c0
        /*0d08*/ 	.word	0x000000ff
        /*0d0c*/ 	.word	0x000368a0
        /*0d10*/ 	.short	0x0100
        /*0d12*/ 	.byte	0x08
	.zero		1


	//   ....[16]....
        /*0d14*/ 	.word	0x000007d0
        /*0d18*/ 	.word	0x000000ff
        /*0d1c*/ 	.word	0x00036898
        /*0d20*/ 	.short	0x0100
        /*0d22*/ 	.byte	0x08
	.zero		1


	//   ....[17]....
        /*0d24*/ 	.word	0x000007e0
        /*0d28*/ 	.word	0x000000ff
        /*0d2c*/ 	.word	0x000368a8
        /*0d30*/ 	.short	0x0100
        /*0d32*/ 	.byte	0x08
	.zero		1


	//   ....[18]....
        /*0d34*/ 	.word	0x00000910
        /*0d38*/ 	.word	0x000000ff
        /*0d3c*/ 	.word	0x000368b0
        /*0d40*/ 	.short	0x0100
        /*0d42*/ 	.byte	0x08
	.zero		1


	//   ....[19]....
        /*0d44*/ 	.word	0x00000920
        /*0d48*/ 	.word	0x000000ff
        /*0d4c*/ 	.word	0x000368c0
        /*0d50*/ 	.short	0x0100
        /*0d52*/ 	.byte	0x08
	.zero		1


	//   ....[20]....
        /*0d54*/ 	.word	0x00000930
        /*0d58*/ 	.word	0x000000ff
        /*0d5c*/ 	.word	0x000368b8
        /*0d60*/ 	.short	0x0100
        /*0d62*/ 	.byte	0x08
	.zero		1


	//   ....[21]....
        /*0d64*/ 	.word	0x00000940
        /*0d68*/ 	.word	0x000000ff
        /*0d6c*/ 	.word	0x000368c8
        /*0d70*/ 	.short	0x0100
        /*0d72*/ 	.byte	0x08
	.zero		1


	//   ....[22]....
        /*0d74*/ 	.word	0x000039c0
        /*0d78*/ 	.word	0x00000062
        /*0d7c*/ 	.word	0x00036890
        /*0d80*/ 	.short	0x010a
        /*0d82*/ 	.byte	0x3f
	.zero		1


	//   ....[23]....
        /*0d84*/ 	.word	0x00006d90
        /*0d88*/ 	.word	0x00000062
        /*0d8c*/ 	.word	0x00036890
        /*0d90*/ 	.short	0x010a
        /*0d92*/ 	.byte	0x3f
	.zero		1


	//   ....[24]....
        /*0d94*/ 	.word	0x00009e70
        /*0d98*/ 	.word	0x00000062
        /*0d9c*/ 	.word	0x00036890
        /*0da0*/ 	.short	0x010a
        /*0da2*/ 	.byte	0x3f
	.zero		1


	//   ....[25]....
        /*0da4*/ 	.word	0x0000a240
        /*0da8*/ 	.word	0x00000028
        /*0dac*/ 	.word	0x00000000
        /*0db0*/ 	.short	0x0101
        /*0db2*/ 	.byte	0x3f
	.zero		1


	//   ....[26]....
        /*0db4*/ 	.word	0x0000a280
        /*0db8*/ 	.word	0x00000062
        /*0dbc*/ 	.word	0x000368b0
        /*0dc0*/ 	.short	0x010a
        /*0dc2*/ 	.byte	0x3f
	.zero		1


	//   ....[27]....
        /*0dc4*/ 	.word	0x0000a900
        /*0dc8*/ 	.word	0x00000062
        /*0dcc*/ 	.word	0x00000000
        /*0dd0*/ 	.short	0x0101
        /*0dd2*/ 	.byte	0x3f
	.zero		1


	//   ....[28]....
        /*0dd4*/ 	.word	0x0000b1d0
        /*0dd8*/ 	.word	0x00000002
        /*0ddc*/ 	.word	0x00036800
        /*0de0*/ 	.short	0x010a
        /*0de2*/ 	.byte	0x3f
	.zero		1


	//   ....[29]....
        /*0de4*/ 	.word	0x0000b220
        /*0de8*/ 	.word	0x00000002
        /*0dec*/ 	.word	0x00036800
        /*0df0*/ 	.short	0x010a
        /*0df2*/ 	.byte	0x3f
	.zero		1


	//   ....[30]....
        /*0df4*/ 	.word	0x0000bd40
        /*0df8*/ 	.word	0x00000002
        /*0dfc*/ 	.word	0x00036800
        /*0e00*/ 	.short	0x010a
        /*0e02*/ 	.byte	0x3f
	.zero		1


	//   ....[31]....
        /*0e04*/ 	.word	0x0000e6f0
        /*0e08*/ 	.word	0x00000002
        /*0e0c*/ 	.word	0x00036800
        /*0e10*/ 	.short	0x010a
        /*0e12*/ 	.byte	0x3f
	.zero		1


	//   ....[32]....
        /*0e14*/ 	.word	0x000111c0
        /*0e18*/ 	.word	0x00000000
        /*0e1c*/ 	.word	0x00036830
        /*0e20*/ 	.short	0x010a
        /*0e22*/ 	.byte	0x3f
	.zero		1


	//   ....[33]....
        /*0e24*/ 	.word	0x00011240
        /*0e28*/ 	.word	0x00000000
        /*0e2c*/ 	.word	0x00036830
        /*0e30*/ 	.short	0x010a
        /*0e32*/ 	.byte	0x3f
	.zero		1


	//   ....[34]....
        /*0e34*/ 	.word	0x00016130
        /*0e38*/ 	.word	0x00000007
        /*0e3c*/ 	.word	0x00000000
        /*0e40*/ 	.short	0x0101
        /*0e42*/ 	.byte	0x3f
	.zero		1


	//   ....[35]....
        /*0e44*/ 	.word	0x00016c10
        /*0e48*/ 	.word	0x0000000c
        /*0e4c*/ 	.word	0x00036830
        /*0e50*/ 	.short	0x010a
        /*0e52*/ 	.byte	0x3f
	.zero		1


	//   ....[36]....
        /*0e54*/ 	.word	0x00016c90
        /*0e58*/ 	.word	0x0000000c
        /*0e5c*/ 	.word	0x00036830
        /*0e60*/ 	.short	0x010a
        /*0e62*/ 	.byte	0x3f
	.zero		1


	//   ....[37]....
        /*0e64*/ 	.word	0x0001a320
        /*0e68*/ 	.word	0x0000000e
        /*0e6c*/ 	.word	0x00036850
        /*0e70*/ 	.short	0x010a
        /*0e72*/ 	.byte	0x3f
	.zero		1


	//   ....[38]....
        /*0e74*/ 	.word	0x0001a370
        /*0e78*/ 	.word	0x0000000e
        /*0e7c*/ 	.word	0x00036850
        /*0e80*/ 	.short	0x010a
        /*0e82*/ 	.byte	0x3f
	.zero		1


	//   ....[39]....
        /*0e84*/ 	.word	0x0001bc70
        /*0e88*/ 	.word	0x0000000c
        /*0e8c*/ 	.word	0x00000000
        /*0e90*/ 	.short	0x0101
        /*0e92*/ 	.byte	0x3f
	.zero		1


	//   ....[40]....
        /*0e94*/ 	.word	0x0001bcd0
        /*0e98*/ 	.word	0x0000000e
        /*0e9c*/ 	.word	0x00000000
        /*0ea0*/ 	.short	0x0101
        /*0ea2*/ 	.byte	0x3f
	.zero		1


	//   ....[41]....
        /*0ea4*/ 	.word	0x0001c610
        /*0ea8*/ 	.word	0x00000000
        /*0eac*/ 	.word	0x00036850
        /*0eb0*/ 	.short	0x010a
        /*0eb2*/ 	.byte	0x3f
	.zero		1


	//   ....[42]....
        /*0eb4*/ 	.word	0x0001c6b0
        /*0eb8*/ 	.word	0x00000000
        /*0ebc*/ 	.word	0x00036850
        /*0ec0*/ 	.short	0x010a
        /*0ec2*/ 	.byte	0x3f
	.zero		1


	//   ....[43]....
        /*0ec4*/ 	.word	0x0001cc00
        /*0ec8*/ 	.word	0x00000008
        /*0ecc*/ 	.word	0x00000000
        /*0ed0*/ 	.short	0x0101
        /*0ed2*/ 	.byte	0x3f
	.zero		1


	//   ....[44]....
        /*0ed4*/ 	.word	0x0001e940
        /*0ed8*/ 	.word	0x00000003
        /*0edc*/ 	.word	0x00000000
        /*0ee0*/ 	.short	0x0101
        /*0ee2*/ 	.byte	0x3f
	.zero		1


	//   ....[45]....
        /*0ee4*/ 	.word	0x0001f150
        /*0ee8*/ 	.word	0x00000006
        /*0eec*/ 	.word	0x00000000
        /*0ef0*/ 	.short	0x0101
        /*0ef2*/ 	.byte	0x3f
	.zero		1


	//   ....[46]....
        /*0ef4*/ 	.word	0x00022770
        /*0ef8*/ 	.word	0x00000012
        /*0efc*/ 	.word	0x00036820
        /*0f00*/ 	.short	0x010a
        /*0f02*/ 	.byte	0x3f
	.zero		1


	//   ....[47]....
        /*0f04*/ 	.word	0x00022840
        /*0f08*/ 	.word	0x00000005
        /*0f0c*/ 	.word	0x000368a0
        /*0f10*/ 	.short	0x010a
        /*0f12*/ 	.byte	0x3f
	.zero		1


	//   ....[48]....
        /*0f14*/ 	.word	0x00022c80
        /*0f18*/ 	.word	0x00000005
        /*0f1c*/ 	.word	0x000368c0
        /*0f20*/ 	.short	0x010a
        /*0f22*/ 	.byte	0x3f
	.zero		1


	//   ....[49]....
        /*0f24*/ 	.word	0x00023210
        /*0f28*/ 	.word	0x00000007
        /*0f2c*/ 	.word	0x000368a0
        /*0f30*/ 	.short	0x010a
        /*0f32*/ 	.byte	0x3f
	.zero		1


	//   ....[50]....
        /*0f34*/ 	.word	0x00023640
        /*0f38*/ 	.word	0x00000007
        /*0f3c*/ 	.word	0x000368c0
        /*0f40*/ 	.short	0x010a
        /*0f42*/ 	.byte	0x3f
	.zero		1


	//   ....[51]....
        /*0f44*/ 	.word	0x00024690
        /*0f48*/ 	.word	0x00000000
        /*0f4c*/ 	.word	0x00036840
        /*0f50*/ 	.short	0x010a
        /*0f52*/ 	.byte	0x3f
	.zero		1


	//   ....[52]....
        /*0f54*/ 	.word	0x00025640
        /*0f58*/ 	.word	0x00000012
        /*0f5c*/ 	.word	0x00036800
        /*0f60*/ 	.short	0x0107
        /*0f62*/ 	.byte	0x3f
	.zero		1


	//   ....[53]....
        /*0f64*/ 	.word	0x00025750
        /*0f68*/ 	.word	0x00000012
        /*0f6c*/ 	.word	0x00036800
        /*0f70*/ 	.short	0x0101
        /*0f72*/ 	.byte	0x3f
	.zero		1


	//   ....[54]....
        /*0f74*/ 	.word	0x00025770
        /*0f78*/ 	.word	0x00000012
        /*0f7c*/ 	.word	0x00036820
        /*0f80*/ 	.short	0x010a
        /*0f82*/ 	.byte	0x3f
	.zero		1


	//   ....[55]....
        /*0f84*/ 	.word	0x00025b30
        /*0f88*/ 	.word	0x00000003
        /*0f8c*/ 	.word	0x00036840
        /*0f90*/ 	.short	0x010a
        /*0f92*/ 	.byte	0x3f
	.zero		1


	//   ....[56]....
        /*0f94*/ 	.word	0x00025fd0
        /*0f98*/ 	.word	0x00000003
        /*0f9c*/ 	.word	0x00000060
        /*0fa0*/ 	.short	0x010a
        /*0fa2*/ 	.byte	0x3f
	.zero		1


	//   ....[57]....
        /*0fa4*/ 	.word	0x00026750
        /*0fa8*/ 	.word	0x00000003
        /*0fac*/ 	.word	0x00036840
        /*0fb0*/ 	.short	0x010a
        /*0fb2*/ 	.byte	0x3f
	.zero		1


	//   ....[58]....
        /*0fb4*/ 	.word	0x00026bf0
        /*0fb8*/ 	.word	0x00000002
        /*0fbc*/ 	.word	0x00000060
        /*0fc0*/ 	.short	0x010a
        /*0fc2*/ 	.byte	0x3f
	.zero		1


	//   ....[59]....
        /*0fc4*/ 	.word	0x000272b0
        /*0fc8*/ 	.word	0x00000002
        /*0fcc*/ 	.word	0x00036840
        /*0fd0*/ 	.short	0x010a
        /*0fd2*/ 	.byte	0x3f
	.zero		1


	//   ....[60]....
        /*0fd4*/ 	.word	0x00027750
        /*0fd8*/ 	.word	0x00000002
        /*0fdc*/ 	.word	0x00000060
        /*0fe0*/ 	.short	0x010a
        /*0fe2*/ 	.byte	0x3f
	.zero		1


	//   ....[61]....
        /*0fe4*/ 	.word	0x00027dc0
        /*0fe8*/ 	.word	0x00000000
        /*0fec*/ 	.word	0x00036860
        /*0ff0*/ 	.short	0x010a
        /*0ff2*/ 	.byte	0x3f
	.zero		1


	//   ....[62]....
        /*0ff4*/ 	.word	0x000290b0
        /*0ff8*/ 	.word	0x00000000
        /*0ffc*/ 	.word	0x00036820
        /*1000*/ 	.short	0x010a
        /*1002*/ 	.byte	0x3f
	.zero		1


	//   ....[63]....
        /*1004*/ 	.word	0x000292b0
        /*1008*/ 	.word	0x00000006
        /*100c*/ 	.word	0x00000000
        /*1010*/ 	.short	0x010a
        /*1012*/ 	.byte	0x3f
	.zero		1


	//   ....[64]....
        /*1014*/ 	.word	0x000292e0
        /*1018*/ 	.word	0x00000007
        /*101c*/ 	.word	0x00000000
        /*1020*/ 	.short	0x010a
        /*1022*/ 	.byte	0x3f
	.zero		1


	//   ....[65]....
        /*1024*/ 	.word	0x00029340
        /*1028*/ 	.word	0x00000004
        /*102c*/ 	.word	0x00000000
        /*1030*/ 	.short	0x010a
        /*1032*/ 	.byte	0x3f
	.zero		1


	//   ....[66]....
        /*1034*/ 	.word	0x00029370
        /*1038*/ 	.word	0x00000003
        /*103c*/ 	.word	0x00000000
        /*1040*/ 	.short	0x010a
        /*1042*/ 	.byte	0x3f
	.zero		1


	//   ....[67]....
        /*1044*/ 	.word	0x000293d0
        /*1048*/ 	.word	0x00000062
        /*104c*/ 	.word	0x00036890
        /*1050*/ 	.short	0x010a
        /*1052*/ 	.byte	0x3f
	.zero		1


	//   ....[68]....
        /*1054*/ 	.word	0x00029420
        /*1058*/ 	.word	0x00000062
        /*105c*/ 	.word	0x00036890
        /*1060*/ 	.short	0x010a
        /*1062*/ 	.byte	0x3f
	.zero		1


	//   ....[69]....
        /*1064*/ 	.word	0x00029470
        /*1068*/ 	.word	0x00000062
        /*106c*/ 	.word	0x00036890
        /*1070*/ 	.short	0x010a
        /*1072*/ 	.byte	0x3f
	.zero		1


	//   ....[70]....
        /*1074*/ 	.word	0x000294c0
        /*1078*/ 	.word	0x00000062
        /*107c*/ 	.word	0x000368b0
        /*1080*/ 	.short	0x010a
        /*1082*/ 	.byte	0x3f
	.zero		1


	//   ....[71]....
        /*1084*/ 	.word	0x000296d0
        /*1088*/ 	.word	0x00000002
        /*108c*/ 	.word	0x00036800
        /*1090*/ 	.short	0x010a
        /*1092*/ 	.byte	0x3f
	.zero		1


	//   ....[72]....
        /*1094*/ 	.word	0x00029900
        /*1098*/ 	.word	0x00000002
        /*109c*/ 	.word	0x00036800
        /*10a0*/ 	.short	0x010a
        /*10a2*/ 	.byte	0x3f
	.zero		1


	//   ....[73]....
        /*10a4*/ 	.word	0x00029950
        /*10a8*/ 	.word	0x00000000
        /*10ac*/ 	.word	0x00036830
        /*10b0*/ 	.short	0x010a
        /*10b2*/ 	.byte	0x3f
	.zero		1


	//   ....[74]....
        /*10b4*/ 	.word	0x000299a0
        /*10b8*/ 	.word	0x0000000c
        /*10bc*/ 	.word	0x00036830
        /*10c0*/ 	.short	0x010a
        /*10c2*/ 	.byte	0x3f
	.zero		1


	//   ....[75]....
        /*10c4*/ 	.word	0x000299f0
        /*10c8*/ 	.word	0x0000000e
        /*10cc*/ 	.word	0x00036850
        /*10d0*/ 	.short	0x010a
        /*10d2*/ 	.byte	0x3f
	.zero		1


	//   ....[76]....
        /*10d4*/ 	.word	0x00029a40
        /*10d8*/ 	.word	0x00000000
        /*10dc*/ 	.word	0x00036850
        /*10e0*/ 	.short	0x010a
        /*10e2*/ 	.byte	0x3f
	.zero		1


	//   ....[77]....
        /*10e4*/ 	.word	0x00029be0
        /*10e8*/ 	.word	0x00000012
        /*10ec*/ 	.word	0x00036820
        /*10f0*/ 	.short	0x010a
        /*10f2*/ 	.byte	0x3f
	.zero		1


	//   ....[78]....
        /*10f4*/ 	.word	0x00029c30
        /*10f8*/ 	.word	0x00000005
        /*10fc*/ 	.word	0x000368a0
        /*1100*/ 	.short	0x010a
        /*1102*/ 	.byte	0x3f
	.zero		1


	//   ....[79]....
        /*1104*/ 	.word	0x00029c80
        /*1108*/ 	.word	0x00000005
        /*110c*/ 	.word	0x000368c0
        /*1110*/ 	.short	0x010a
        /*1112*/ 	.byte	0x3f
	.zero		1


	//   ....[80]....
        /*1114*/ 	.word	0x00029cd0
        /*1118*/ 	.word	0x00000007
        /*111c*/ 	.word	0x000368a0
        /*1120*/ 	.short	0x010a
        /*1122*/ 	.byte	0x3f
	.zero		1


	//   ....[81]....
        /*1124*/ 	.word	0x00029d20
        /*1128*/ 	.word	0x00000007
        /*112c*/ 	.word	0x000368c0
        /*1130*/ 	.short	0x010a
        /*1132*/ 	.byte	0x3f
	.zero		1


	//   ....[82]....
        /*1134*/ 	.word	0x00029ec0
        /*1138*/ 	.word	0x00000000
        /*113c*/ 	.word	0x00036840
        /*1140*/ 	.short	0x010a
        /*1142*/ 	.byte	0x3f
	.zero		1


	//   ....[83]....
        /*1144*/ 	.word	0x0002ab20
        /*1148*/ 	.word	0x00000012
        /*114c*/ 	.word	0x00036820
        /*1150*/ 	.short	0x010a
        /*1152*/ 	.byte	0x3f
	.zero		1


	//   ....[84]....
        /*1154*/ 	.word	0x0002ab70
        /*1158*/ 	.word	0x00000003
        /*115c*/ 	.word	0x00036840
        /*1160*/ 	.short	0x010a
        /*1162*/ 	.byte	0x3f
	.zero		1


	//   ....[85]....
        /*1164*/ 	.word	0x0002abc0
        /*1168*/ 	.word	0x00000003
        /*116c*/ 	.word	0x00000060
        /*1170*/ 	.short	0x010a
        /*1172*/ 	.byte	0x3f
	.zero		1


	//   ....[86]....
        /*1174*/ 	.word	0x0002ac10
        /*1178*/ 	.word	0x00000003
        /*117c*/ 	.word	0x00036840
        /*1180*/ 	.short	0x010a
        /*1182*/ 	.byte	0x3f
	.zero		1


	//   ....[87]....
        /*1184*/ 	.word	0x0002ac60
        /*1188*/ 	.word	0x00000002
        /*118c*/ 	.word	0x00000060
        /*1190*/ 	.short	0x010a
        /*1192*/ 	.byte	0x3f
	.zero		1


	//   ....[88]....
        /*1194*/ 	.word	0x0002acb0
        /*1198*/ 	.word	0x00000002
        /*119c*/ 	.word	0x00036840
        /*11a0*/ 	.short	0x010a
        /*11a2*/ 	.byte	0x3f
	.zero		1


	//   ....[89]....
        /*11a4*/ 	.word	0x0002ad00
        /*11a8*/ 	.word	0x00000002
        /*11ac*/ 	.word	0x00000060
        /*11b0*/ 	.short	0x010a
        /*11b2*/ 	.byte	0x3f
	.zero		1


	//   ....[90]....
        /*11b4*/ 	.word	0x0002ad50
        /*11b8*/ 	.word	0x00000000
        /*11bc*/ 	.word	0x00036860
        /*11c0*/ 	.short	0x010a
        /*11c2*/ 	.byte	0x3f
	.zero		1


	//   ....[91]....
        /*11c4*/ 	.word	0x0002b890
        /*11c8*/ 	.word	0x00000000
        /*11cc*/ 	.word	0x00036820
        /*11d0*/ 	.short	0x010a
        /*11d2*/ 	.byte	0x3f
	.zero		1


	//   ....[92]....
        /*11d4*/ 	.word	0x0002ba30
        /*11d8*/ 	.word	0x00000006
        /*11dc*/ 	.word	0x00000000
        /*11e0*/ 	.short	0x010a
        /*11e2*/ 	.byte	0x3f
	.zero		1


	//   ....[93]....
        /*11e4*/ 	.word	0x0002ba80
        /*11e8*/ 	.word	0x00000007
        /*11ec*/ 	.word	0x00000000
        /*11f0*/ 	.short	0x010a
        /*11f2*/ 	.byte	0x3f
	.zero		1


	//   ....[94]....
        /*11f4*/ 	.word	0x0002bad0
        /*11f8*/ 	.word	0x00000004
        /*11fc*/ 	.word	0x00000000
        /*1200*/ 	.short	0x010a
        /*1202*/ 	.byte	0x3f
	.zero		1


	//----- nvinfo : EIATTR_NUM_MBARRIERS
	.align		4
.L_153:
        /*1204*/ 	.byte	0x03, 0x38
        /*1206*/ 	.short	0x0016


	//----- nvinfo : EIATTR_EXIT_INSTR_OFFSETS
	.align		4
        /*1208*/ 	.byte	0x04, 0x1c
        /*120a*/ 	.short	(.L_155 - .L_154)


	//   ....[0]....
.L_154:
        /*120c*/ 	.word	0x000293c0


	//----- nvinfo : EIATTR_MAX_THREADS
	.align		4
.L_155:
        /*1210*/ 	.byte	0x04, 0x05
        /*1212*/ 	.short	(.L_157 - .L_156)
.L_156:
        /*1214*/ 	.word	0x00000180
        /*1218*/ 	.word	0x00000001
        /*121c*/ 	.word	0x00000001


	//----- nvinfo : EIATTR_CRS_STACK_SIZE
	.align		4
.L_157:
        /*1220*/ 	.byte	0x04, 0x1e
        /*1222*/ 	.short	(.L_159 - .L_158)
.L_158:
        /*1224*/ 	.word	0x00000000


	//----- nvinfo : EIATTR_CBANK_PARAM_SIZE
	.align		4
.L_159:
        /*1228*/ 	.byte	0x03, 0x19
        /*122a*/ 	.short	0x0af0


	//----- nvinfo : EIATTR_PARAM_CBANK
	.align		4
        /*122c*/ 	.byte	0x04, 0x0a
        /*122e*/ 	.short	(.L_161 - .L_160)
	.align		4
.L_160:
        /*1230*/ 	.word	index@(.nv.constant0._ZN7cutlass13device_kernelIN5flash11enable_sm90INS1_16FlashAttnFwdSm90INS1_25CollectiveMainloopFwdSm90ILi2EN4cute5tupleIJNS5_1CILi1EEES8_S8_EEENS6_IJNS7_ILi128EEENS7_ILi112EEENS7_ILi192EEEEEELi192ENS_6half_tEfNS_4arch4Sm90ELb0ELb0ELb1ELb1ELb0ELb1ELb0ELb1ELb1ELb1ELb1ELb0EEENS1_21CollectiveEpilogueFwdINS6_IJSA_SC_SB_EEES9_SE_SG_Li256ELb1ELb1ELb1ELb0EEENS1_36VarlenDynamicPersistentTileSchedulerILi128ELi112ELi256ELi128ELb1ELb1ELb1ELb0ELb1ELb1EEEEEEEEEvNT_6ParamsE)
        /*1234*/ 	.short	0x0210
        /*1236*/ 	.short	0x0af0


	//----- nvinfo : EIATTR_SW_WAR
	.align		4
.L_161:
        /*1238*/ 	.byte	0x04, 0x36
        /*123a*/ 	.short	(.L_163 - .L_162)
.L_162:
        /*123c*/ 	.word	0x00000008
.L_163:


//--------------------- .nv.info._ZN7cutlass13device_kernelIN5flash11enable_sm90INS1_16FlashAttnFwdSm90INS1_25CollectiveMainloopFwdSm90ILi2EN4cute5tupleIJNS5_1CILi1EEES8_S8_EEENS6_IJNS7_ILi128EEENS7_ILi96EEENS7_ILi192EEEEEELi192ENS_6half_tEfNS_4arch4Sm90ELb0ELb1ELb1ELb0ELb0ELb0ELb0ELb1ELb1ELb1ELb1ELb0EEENS1_21CollectiveEpilogueFwdINS6_IJSA_SC_SB_EEES9_SE_SG_Li256ELb0ELb1ELb1ELb0EEENS1_19SingleTileSchedulerILb0ELb1ELb1ELi128EEEEEEEEEvNT_6ParamsE --------------------------
	.section	.nv.info._ZN7cutlass13device_kernelIN5flash11enable_sm90INS1_16FlashAttnFwdSm90INS1_25CollectiveMainloopFwdSm90ILi2EN4cute5tupleIJNS5_1CILi1EEES8_S8_EEENS6_IJNS7_ILi128EEENS7_ILi96EEENS7_ILi192EEEEEELi192ENS_6half_tEfNS_4arch4Sm90ELb0ELb1ELb1ELb0ELb0ELb0ELb0ELb1ELb1ELb1ELb1ELb0EEENS1_21CollectiveEpilogueFwdINS6_IJSA_SC_SB_EEES9_SE_SG_Li256ELb0ELb1ELb1ELb0EEENS1_19SingleTileSchedulerILb0ELb1ELb1ELi128EEEEEEEEEvNT_6ParamsE,"",@"SHT_CUDA_INFO"
	.sectionflags	@""
	.align	4


	//----- nvinfo : EIATTR_CUDA_API_VERSION
	.align		4
        /*0000*/ 	.byte	0x04, 0x37
        /*0002*/ 	.short	(.L_165 - .L_164)
.L_164:
        /*0004*/ 	.word	0x00000082


	//----- nvinfo : EIATTR_KPARAM_INFO
	.align		4
.L_165:
        /*0008*/ 	.byte	0x04, 0x17
        /*000a*/ 	.short	(.L_167 - .L_166)
.L_166:
        /*000c*/ 	.word	0x00000000
        /*0010*/ 	.short	0x0000
        /*0012*/ 	.short	0x0070
        /*0014*/ 	.byte	0x00, 0xf0, 0x01, 0x28


	//----- nvinfo : EIATTR_SPARSE_MMA_MASK
	.align		4
.L_167:
        /*0018*/ 	.byte	0x03, 0x50
        /*001a*/ 	.short	0x0000


	//----- nvinfo : EIATTR_MAXREG_COUNT
	.align		4
        /*001c*/ 	.byte	0x03, 0x1b
        /*001e*/ 	.short	0x00a8


	//----- nvinfo : EIATTR_NUM_BARRIERS
	.align		4
        /*0020*/ 	.byte	0x02, 0x4c
        /*0022*/ 	.byte	0x09
	.zero		1


	//----- nvinfo : EIATTR_EXTERNS
	.align		4
        /*0024*/ 	.byte	0x04, 0x0f
        /*0026*/ 	.short	(.L_169 - .L_168)


	//   ....[0]....
	.align		4
.L_168:
        /*0028*/ 	.word	index@(__assertfail)


	//----- nvinfo : EIATTR_ANNOTATIONS
	.align		4
.L_169:
        /*002c*/ 	.byte	0x04, 0x55
        /*002e*/ 	.short	(.L_171 - .L_170)


	//   ....[0]....
.L_170:
        /*0030*/ 	.word	0x00000001
        /*0034*/ 	.byte	0x60, 0x09, 0x00, 0x00, 0x01, 0x00, 0x00, 0x00, 0xc0, 0x18, 0x00, 0x00, 0x01, 0x00, 0x00, 0x00
        /*0044*/ 	.byte	0xa0, 0x1a, 0x01, 0x00, 0x01, 0x00, 0x00, 0x00, 0x90, 0x1f, 0x01, 0x00, 0x01, 0x00, 0x00, 0x00
        /*0054*/ 	.byte	0xf0, 0x2f, 0x01, 0x00, 0x01, 0x00, 0x00, 0x00, 0x90, 0x32, 0x01, 0x00, 0x01, 0x00, 0x00, 0x00
        /*0064*/ 	.byte	0x10, 0x3c, 0x01, 0x00, 0x01, 0x00, 0x00, 0x00, 0xe0, 0x45, 0x01, 0x00, 0x01, 0x00, 0x00, 0x00
        /*0074*/ 	.byte	0xc0, 0x54, 0x01, 0x00


	//----- nvinfo : EIATTR_MERCURY_ISA_VERSION
	.align		4
.L_171:
        /*0078*/ 	.byte	0x03, 0x5f
        /*007a*/ 	.short	0x0101


	//----- nvinfo : EIATTR_INT_WARP_WIDE_INSTR_OFFSETS
	.align		4
        /*007c*/ 	.byte	0x04, 0x31
        /*007e*/ 	.short	(.L_173 - .L_172)


	//   ....[0]....
.L_172:
        /*0080*/ 	.word	0x00000130


	//   ....[1]....
        /*0084*/ 	.word	0x00000170


	//   ....[2]....
        /*0088*/ 	.word	0x000001e0


	//----- nvinfo : EIATTR_COOP_GROUP_MASK_REGIDS
	.align		4
.L_173:
        /*008c*/ 	.byte	0x04, 0x29
        /*008e*/ 	.short	(.L_175 - .L_174)


	//   ....[0]....
.L_174:
        /*0090*/ 	.word	0xffffffff


	//   ....[1]....
        /*0094*/ 	.word	0xffffffff


	//   ....[2]....
        /*0098*/ 	.word	0xffffffff


	//   ....[3]....
        /*009c*/ 	.word	0xffffffff


	//   ....[4]....
        /*00a0*/ 	.word	0xffffffff


	//   ....[5]....
        /*00a4*/ 	.word	0xffffffff


	//   ....[6]....
        /*00a8*/ 	.word	0xffffffff


	//   ....[7]....
        /*00ac*/ 	.word	0xffffffff


	//   ....[8]....
        /*00b0*/ 	.word	0xffffffff


	//   ....[9]....
        /*00b4*/ 	.word	0xffffffff


	//   ....[10]....
        /*00b8*/ 	.word	0xffffffff


	//   ....[11]....
        /*00bc*/ 	.word	0xffffffff


	//   ....[12]....
        /*00c0*/ 	.word	0xffffffff


	//   ....[13]....
        /*00c4*/ 	.word	0xffffffff


	//   ....[14]....
        /*00c8*/ 	.word	0xffffffff


	//   ....[15]....
        /*00cc*/ 	.word	0xffffffff


	//   ....[16]....
        /*00d0*/ 	.word	0xffffffff


	//   ....[17]....
        /*00d4*/ 	.word	0xffffffff


	//   ....[18]....
        /*00d8*/ 	.word	0xffffffff


	//   ....[19]....
        /*00dc*/ 	.word	0xffffffff


	//   ....[20]....
        /*00e0*/ 	.word	0xffffffff


	//   ....[21]....
        /*00e4*/ 	.word	0xffffffff


	//   ....[22]....
        /*00e8*/ 	.word	0xffffffff


	//   ....[23]....
        /*00ec*/ 	.word	0xffffffff


	//   ....[24]....
        /*00f0*/ 	.word	0xffffffff


	//   ....[25]....
        /*00f4*/ 	.word	0xffffffff


	//   ....[26]....
        /*00f8*/ 	.word	0xffffffff


	//   ....[27]....
        /*00fc*/ 	.word	0xffffffff


	//   ....[28]....
        /*0100*/ 	.word	0xffffffff


	//   ....[29]....
        /*0104*/ 	.word	0xffffffff


	//   ....[30]....
        /*0108*/ 	.word	0xffffffff


	//   ....[31]....
        /*010c*/ 	.word	0xffffffff


	//   ....[32]....
        /*0110*/ 	.word	0xffffffff


	//   ....[33]....
        /*0114*/ 	.word	0xffffffff


	//   ....[34]....
        /*0118*/ 	.word	0xffffffff


	//   ....[35]....
        /*011c*/ 	.word	0xffffffff


	//   ....[36]....
        /*0120*/ 	.word	0xffffffff


	//   ....[37]....
        /*0124*/ 	.word	0xffffffff


	//   ....[38]....
        /*0128*/ 	.word	0xffffffff


	//   ....[39]....
        /*012c*/ 	.word	0xffffffff


	//   ....[40]....
        /*0130*/ 	.word	0xffffffff


	//   ....[41]....
        /*0134*/ 	.word	0xffffffff


	//   ....[42]....
        /*0138*/ 	.word	0xffffffff


	//   ....[43]....
        /*013c*/ 	.word	0xffffffff


	//   ....[44]....
        /*0140*/ 	.word	0xffffffff


	//   ....[45]....
        /*0144*/ 	.word	0xffffffff


	//   ....[46]....
        /*0148*/ 	.word	0xffffffff


	//   ....[47]....
        /*014c*/ 	.word	0xffffffff


	//   ....[48]....
        /*0150*/ 	.word	0xffffffff


	//   ....[49]....
        /*0154*/ 	.word	0xffffffff


	//   ....[50]....
        /*0158*/ 	.word	0xffffffff


	//   ....[51]....
        /*015c*/ 	.word	0xffffffff


	//   ....[52]....
        /*0160*/ 	.word	0xffffffff


	//   ....[53]....
        /*0164*/ 	.word	0xffffffff


	//   ....[54]....
        /*0168*/ 	.word	0xffffffff


	//   ....[55]....
        /*016c*/ 	.word	0xffffffff


	//   ....[56]....
        /*0170*/ 	.word	0xffffffff


	//   ....[57]....
        /*0174*/ 	.word	0xffffffff


	//   ....[58]....
        /*0178*/ 	.word	0xffffffff


	//   ....[59]....
        /*017c*/ 	.word	0xffffffff


	//   ....[60]....
        /*0180*/ 	.word	0xffffffff


	//   ....[61]....
        /*0184*/ 	.word	0x0500000f


	//   ....[62]....
        /*0188*/ 	.word	0x0500000f


	//   ....[63]....
        /*018c*/ 	.word	0x0500000f


	//   ....[64]....
        /*0190*/ 	.word	0x0500000f


	//   ....[65]....
        /*0194*/ 	.word	0x0500000f


	//   ....[66]....
        /*0198*/ 	.word	0x0500000f


	//   ....[67]....
        /*019c*/ 	.word	0x0500000f


	//   ....[68]....
        /*01a0*/ 	.word	0x0500000f


	//   ....[69]....
        /*01a4*/ 	.word	0x0500000f


	//   ....[70]....
        /*01a8*/ 	.word	0x0500000f


	//   ....[71]....
        /*01ac*/ 	.word	0x0500000f


	//   ....[72]....
        /*01b0*/ 	.word	0x0500000f


	//   ....[73]....
        /*01b4*/ 	.word	0x0500000f


	//   ....[74]....
        /*01b8*/ 	.word	0x0500000f


	//   ....[75]....
        /*01bc*/ 	.word	0x0500000f


	//   ....[76]....
        /*01c0*/ 	.word	0x0500000f


	//   ....[77]....
        /*01c4*/ 	.word	0x0500000f


	//   ....[78]....
        /*01c8*/ 	.word	0x0500000f


	//----- nvinfo : EIATTR_COOP_GROUP_INSTR_OFFSETS
	.align		4
.L_175:
        /*01cc*/ 	.byte	0x04, 0x28
        /*01ce*/ 	.short	(.L_177 - .L_176)


	//   ....[0]....
.L_176:
        /*01d0*/ 	.word	0x00000060


	//   ....[1]....
        /*01d4*/ 	.word	0x00000140


	//   ....[2]....
        /*01d8*/ 	.word	0x00000190


	//   ....[3]....
        /*01dc*/ 	.word	0x000003c0


	//   ....[4]....
        /*01e0*/ 	.word	0x00000520


	//   ....[5]....
        /*01e4*/ 	.word	0x00000640


	//   ....[6]....
        /*01e8*/ 	.word	0x000007a0


	//   ....[7]....
        /*01ec*/ 	.word	0x000016c0


	//   ....[8]....
        /*01f0*/ 	.word	0x00002570


	//   ....[9]....
        /*01f4*/ 	.word	0x00003250


	//   ....[10]....
        /*01f8*/ 	.word	0x00003b50


	//   ....[11]....
        /*01fc*/ 	.word	0x00003b80


	//   ....[12]....
        /*0200*/ 	.word	0x00003f30


	//   ....[13]....
        /*0204*/ 	.word	0x00003fe0


	//   ....[14]....
        /*0208*/ 	.word	0x00006340


	//   ....[15]....
        /*020c*/ 	.word	0x00006930


	//   ....[16]....
        /*0210*/ 	.word	0x000072e0


	//   ....[17]....
        /*0214*/ 	.word	0x000073d0


	//   ....[18]....
        /*0218*/ 	.word	0x000079a0


	//   ....[19]....
        /*021c*/ 	.word	0x00007a00


	//   ....[20]....
        /*0220*/ 	.word	0x00009cb0


	//   ....[21]....
        /*0224*/ 	.word	0x00009ce0


	//   ....[22]....
        /*0228*/ 	.word	0x0000a050


	//   ....[23]....
        /*022c*/ 	.word	0x0000a0b0


	//   ....[24]....
        /*0230*/ 	.word	0x0000be40


	//   ....[25]....
        /*0234*/ 	.word	0x0000c1c0


	//   ....[26]....
        /*0238*/ 	.word	0x0000cf70


	//   ....[27]....
        /*023c*/ 	.word	0x0000d090


	//   ....[28]....
        /*0240*/ 	.word	0x0000d650


	//   ....[29]....
        /*0244*/ 	.word	0x0000d6a0


	//   ....[30]....
        /*0248*/ 	.word	0x0000e720


	//   ....[31]....
        /*024c*/ 	.word	0x0000e750


	//   ....[32]....
        /*0250*/ 	.word	0x0000e840


	//   ....[33]....
        /*0254*/ 	.word	0x0000e850


	//   ....[34]....
        /*0258*/ 	.word	0x0000f8a0


	//   ....[35]....
        /*025c*/ 	.word	0x0000f900


	//   ....[36]....
        /*0260*/ 	.word	0x0000f940


	//   ....[37]....
        /*0264*/ 	.word	0x0000f970


	//   ....[38]....
        /*0268*/ 	.word	0x0000f9a0


	//   ....[39]....
        /*026c*/ 	.word	0x0000f9c0


	//   ....[40]....
        /*0270*/ 	.word	0x00010340


	//   ....[41]....
        /*0274*/ 	.word	0x00010350


	//   ....[42]....
        /*0278*/ 	.word	0x000110c0


	//   ....[43]....
        /*027c*/ 	.word	0x00011fb0


	//   ....[44]....
        /*0280*/ 	.word	0x00012970


	//   ....[45]....
        /*0284*/ 	.word	0x000129b0


	//   ....[46]....
        /*0288*/ 	.word	0x000129e0


	//   ....[47]....
        /*028c*/ 	.word	0x00012a30


	//   ....[48]....
        /*0290*/ 	.word	0x00012ac0


	//   ....[49]....
        /*0294*/ 	.word	0x00012ae0


	//   ....[50]....
        /*0298*/ 	.word	0x00012b70


	//   ....[51]....
        /*029c*/ 	.word	0x00012ba0


	//   ....[52]....
        /*02a0*/ 	.word	0x00012c20


	//   ....[53]....
        /*02a4*/ 	.word	0x00012c50


	//   ....[54]....
        /*02a8*/ 	.word	0x00012cd0


	//   ....[55]....
        /*02ac*/ 	.word	0x00012d00


	//   ....[56]....
        /*02b0*/ 	.word	0x00012d80


	//   ....[57]....
        /*02b4*/ 	.word	0x00012db0


	//   ....[58]....
        /*02b8*/ 	.word	0x00012e20


	//   ....[59]....
        /*02bc*/ 	.word	0x00012e50


	//   ....[60]....
        /*02c0*/ 	.word	0x00015450


	//   ....[61]....
        /*02c4*/ 	.word	0x00015a90


	//   ....[62]....
        /*02c8*/ 	.word	0x00015c00


	//   ....[63]....
        /*02cc*/ 	.word	0x00015c60


	//   ....[64]....
        /*02d0*/ 	.word	0x00015da0


	//   ....[65]....
        /*02d4*/ 	.word	0x00015e10


	//   ....[66]....
        /*02d8*/ 	.word	0x00015f10


	//   ....[67]....
        /*02dc*/ 	.word	0x00015f80


	//   ....[68]....
        /*02e0*/ 	.word	0x00016080


	//   ....[69]....
        /*02e4*/ 	.word	0x000160f0


	//   ....[70]....
        /*02e8*/ 	.word	0x000161f0


	//   ....[71]....
        /*02ec*/ 	.word	0x00016260


	//   ....[72]....
        /*02f0*/ 	.word	0x00016360


	//   ....[73]....
        /*02f4*/ 	.word	0x000163d0


	//   ....[74]....
        /*02f8*/ 	.word	0x000164d0


	//   ....[75]....
        /*02fc*/ 	.word	0x00016530


	//   ....[76]....
        /*0300*/ 	.word	0x00016620


	//   ....[77]....
        /*0304*/ 	.word	0x00016670


	//   ....[78]....
        /*0308*/ 	.word	0x00016a70


	//----- nvinfo : EIATTR_REG_RECONFIG
	.align		4
.L_177:
        /*030c*/ 	.byte	0x01, 0x54
	.zero		2


	//----- nvinfo : EIATTR_SYSCALL_OFFSETS
	.align		4
        /*0310*/ 	.byte	0x04, 0x46
        /*0312*/ 	.short	(.L_179 - .L_178)


	//   ....[0]....
.L_178:
        /*0314*/ 	.word	0x00001880


	//   ....[1]....
        /*0318*/ 	.word	0x00011c20


	//   ....[2]....
        /*031c*/ 	.word	0x00011d60


	//   ....[3]....
        /*0320*/ 	.word	0x00011e50


	//   ....[4]....
        /*0324*/ 	.word	0x000125c0


	//----- nvinfo : EIATTR_MBARRIER_INSTR_OFFSETS
	.align		4
.L_179:
        /*0328*/ 	.byte	0x04, 0x39
        /*032a*/ 	.short	(.L_181 - .L_180)


	//   ....[0]....
.L_180:
        /*032c*/ 	.word	0x00000270
        /*0330*/ 	.word	0x000000ff
        /*0334*/ 	.word	0x00030800
        /*0338*/ 	.short	0x0100
        /*033a*/ 	.byte	0x08
	.zero		1


	//   ....[1]....
        /*033c*/ 	.word	0x00000280
        /*0340*/ 	.word	0x000000ff
        /*0344*/ 	.word	0x00030820
        /*0348*/ 	.short	0x0100
        /*034a*/ 	.byte	0x08
	.zero		1


	//   ....[2]....
        /*034c*/ 	.word	0x00000370
        /*0350*/ 	.word	0x000000ff
        /*0354*/ 	.word	0x00030830
        /*0358*/ 	.short	0x0100
        /*035a*/ 	.byte	0x08
	.zero		1


	//   ....[3]....
        /*035c*/ 	.word	0x00000380
        /*0360*/ 	.word	0x000000ff
        /*0364*/ 	.word	0x00030840
        /*0368*/ 	.short	0x0100
        /*036a*/ 	.byte	0x08
	.zero		1


	//   ....[4]....
        /*036c*/ 	.word	0x00000390
        /*0370*/ 	.word	0x000000ff
        /*0374*/ 	.word	0x00030838
        /*0378*/ 	.short	0x0100
        /*037a*/ 	.byte	0x08
	.zero		1


	//   ....[5]....
        /*037c*/ 	.word	0x000003a0
        /*0380*/ 	.word	0x000000ff
        /*0384*/ 	.word	0x00030848
        /*0388*/ 	.short	0x0100
        /*038a*/ 	.byte	0x08
	.zero		1


	//   ....[6]....
        /*038c*/ 	.word	0x000004d0
        /*0390*/ 	.word	0x000000ff
        /*0394*/ 	.word	0x00030850
        /*0398*/ 	.short	0x0100
        /*039a*/ 	.byte	0x08
	.zero		1


	//   ....[7]....
        /*039c*/ 	.word	0x000004e0
        /*03a0*/ 	.word	0x000000ff
        /*03a4*/ 	.word	0x00030860
        /*03a8*/ 	.short	0x0100
        /*03aa*/ 	.byte	0x08
	.zero		1


	//   ....[8]....
        /*03ac*/ 	.word	0x000004f0
        /*03b0*/ 	.word	0x000000ff
        /*03b4*/ 	.word	0x00030858
        /*03b8*/ 	.short	0x0100
        /*03ba*/ 	.byte	0x08
	.zero		1


	//   ....[9]....
        /*03bc*/ 	.word	0x00000500
        /*03c0*/ 	.word	0x000000ff
        /*03c4*/ 	.word	0x00030868
        /*03c8*/ 	.short	0x0100
        /*03ca*/ 	.byte	0x08
	.zero		1


	//   ....[10]....
        /*03cc*/ 	.word	0x000005f0
        /*03d0*/ 	.word	0x000000ff
        /*03d4*/ 	.word	0x00030870
        /*03d8*/ 	.short	0x0100
        /*03da*/ 	.byte	0x06
	.zero		1


	//   ....[11]....
        /*03dc*/ 	.word	0x00000600
        /*03e0*/ 	.word	0x000000ff
        /*03e4*/ 	.word	0x00030880
        /*03e8*/ 	.short	0x0100
        /*03ea*/ 	.byte	0x06
	.zero		1


	//   ....[12]....
        /*03ec*/ 	.word	0x00000610
        /*03f0*/ 	.word	0x000000ff
        /*03f4*/ 	.word	0x00030878
        /*03f8*/ 	.short	0x0100
        /*03fa*/ 	.byte	0x06
	.zero		1


	//   ....[13]....
        /*03fc*/ 	.word	0x00000620
        /*0400*/ 	.word	0x000000ff
        /*0404*/ 	.word	0x00030888
        /*0408*/ 	.short	0x0100
        /*040a*/ 	.byte	0x06
	.zero		1


	//   ....[14]....
        /*040c*/ 	.word	0x00000750
        /*0410*/ 	.word	0x000000ff
        /*0414*/ 	.word	0x00030890
        /*0418*/ 	.short	0x0100
        /*041a*/ 	.byte	0x08
	.zero		1


	//   ....[15]....
        /*041c*/ 	.word	0x00000760
        /*0420*/ 	.word	0x000000ff
        /*0424*/ 	.word	0x000308a0
        /*0428*/ 	.short	0x0100
        /*042a*/ 	.byte	0x08
	.zero		1


	//   ....[16]....
        /*042c*/ 	.word	0x00000770
        /*0430*/ 	.word	0x000000ff
        /*0434*/ 	.word	0x00030898
        /*0438*/ 	.short	0x0100
        /*043a*/ 	.byte	0x08
	.zero		1


	//   ....[17]....
        /*043c*/ 	.word	0x00000780
        /*0440*/ 	.word	0x000000ff
        /*0444*/ 	.word	0x000308a8
        /*0448*/ 	.short	0x0100
        /*044a*/ 	.byte	0x08
	.zero		1


	//   ....[18]....
        /*044c*/ 	.word	0x000008b0
        /*0450*/ 	.word	0x000000ff
        /*0454*/ 	.word	0x000308b0
        /*0458*/ 	.short	0x0100
        /*045a*/ 	.byte	0x08
	.zero		1


	//   ....[19]....
        /*045c*/ 	.word	0x000008c0
        /*0460*/ 	.word	0x000000ff
        /*0464*/ 	.word	0x000308c0
        /*0468*/ 	.short	0x0100
        /*046a*/ 	.byte	0x08
	.zero		1


	//   ....[20]....
        /*046c*/ 	.word	0x000008d0
        /*0470*/ 	.word	0x000000ff
        /*0474*/ 	.word	0x000308b8
        /*0478*/ 	.short	0x0100
        /*047a*/ 	.byte	0x08
	.zero		1


	//   ....[21]....
        /*047c*/ 	.word	0x000008e0
        /*0480*/ 	.word	0x000000ff
        /*0484*/ 	.word	0x000308c8
        /*0488*/ 	.short	0x0100
        /*048a*/ 	.byte	0x08
	.zero		1


	//   ....[22]....
        /*048c*/ 	.word	0x000018a0
        /*0490*/ 	.word	0x000000ff
        /*0494*/ 	.word	0x00030800
        /*0498*/ 	.short	0x010a
        /*049a*/ 	.byte	0x3a
	.zero		1


	//   ....[23]....
        /*049c*/ 	.word	0x00001930
        /*04a0*/ 	.word	0x000000ff
        /*04a4*/ 	.word	0x00030830
        /*04a8*/ 	.short	0x010a
        /*04aa*/ 	.byte	0x3a
	.zero		1


	//   ....[24]....
        /*04ac*/ 	.word	0x000019c0
        /*04b0*/ 	.word	0x000000ff
        /*04b4*/ 	.word	0x00030830
        /*04b8*/ 	.short	0x010a
        /*04ba*/ 	.byte	0x3a
	.zero		1


	//   ....[25]....
        /*04bc*/ 	.word	0x00002630
        /*04c0*/ 	.word	0x0000000b
        /*04c4*/ 	.word	0x00000000
        /*04c8*/ 	.short	0x0101
        /*04ca*/ 	.byte	0x3f
	.zero		1


	//   ....[26]....
        /*04cc*/ 	.word	0x00004ec0
        /*04d0*/ 	.word	0x000000ff
        /*04d4*/ 	.word	0x00030830
        /*04d8*/ 	.short	0x010a
        /*04da*/ 	.byte	0x3d
	.zero		1


	//   ....[27]....
        /*04dc*/ 	.word	0x00004f00
        /*04e0*/ 	.word	0x000000ff
        /*04e4*/ 	.word	0x00030830
        /*04e8*/ 	.short	0x010a
        /*04ea*/ 	.byte	0x3d
	.zero		1


	//   ....[28]....
        /*04ec*/ 	.word	0x00005960
        /*04f0*/ 	.word	0x000000ff
        /*04f4*/ 	.word	0x00030850
        /*04f8*/ 	.short	0x010a
        /*04fa*/ 	.byte	0x0e
	.zero		1


	//   ....[29]....
        /*04fc*/ 	.word	0x000059a0
        /*0500*/ 	.word	0x000000ff
        /*0504*/ 	.word	0x00030850
        /*0508*/ 	.short	0x010a
        /*050a*/ 	.byte	0x0e
	.zero		1


	//   ....[30]....
        /*050c*/ 	.word	0x00006330
        /*0510*/ 	.word	0x00000091
        /*0514*/ 	.word	0x00000000
        /*0518*/ 	.short	0x0101
        /*051a*/ 	.byte	0x3f
	.zero		1


	//   ....[31]....
        /*051c*/ 	.word	0x00007e00
        /*0520*/ 	.word	0x00000015
        /*0524*/ 	.word	0x00000000
        /*0528*/ 	.short	0x0101
        /*052a*/ 	.byte	0x3f
	.zero		1


	//   ....[32]....
        /*052c*/ 	.word	0x00008770
        /*0530*/ 	.word	0x000000ff
        /*0534*/ 	.word	0x00030830
        /*0538*/ 	.short	0x010a
        /*053a*/ 	.byte	0x39
	.zero		1


	//   ....[33]....
        /*053c*/ 	.word	0x000087b0
        /*0540*/ 	.word	0x000000ff
        /*0544*/ 	.word	0x00030830
        /*0548*/ 	.short	0x010a
        /*054a*/ 	.byte	0x39
	.zero		1


	//   ....[34]....
        /*054c*/ 	.word	0x00009210
        /*0550*/ 	.word	0x000000ff
        /*0554*/ 	.word	0x00030850
        /*0558*/ 	.short	0x010a
        /*055a*/ 	.byte	0x0e
	.zero		1


	//   ....[35]....
        /*055c*/ 	.word	0x00009250
        /*0560*/ 	.word	0x000000ff
        /*0564*/ 	.word	0x00030850
        /*0568*/ 	.short	0x010a
        /*056a*/ 	.byte	0x0e
	.zero		1


	//   ....[36]....
        /*056c*/ 	.word	0x0000a5d0
        /*0570*/ 	.word	0x0000000e
        /*0574*/ 	.word	0x00000000
        /*0578*/ 	.short	0x0101
        /*057a*/ 	.byte	0x3f
	.zero		1


	//   ....[37]....
        /*057c*/ 	.word	0x0000a690
        /*0580*/ 	.word	0x0000000e
        /*0584*/ 	.word	0x00000000
        /*0588*/ 	.short	0x0101
        /*058a*/ 	.byte	0x3f
	.zero		1


	//   ....[38]....
        /*058c*/ 	.word	0x0000ab60
        /*0590*/ 	.word	0x000000ff
        /*0594*/ 	.word	0x00030830
        /*0598*/ 	.short	0x010a
        /*059a*/ 	.byte	0x39
	.zero		1


	//   ....[39]....
        /*059c*/ 	.word	0x0000aba0
        /*05a0*/ 	.word	0x000000ff
        /*05a4*/ 	.word	0x00030830
        /*05a8*/ 	.short	0x010a
        /*05aa*/ 	.byte	0x39
	.zero		1


	//   ....[40]....
        /*05ac*/ 	.word	0x0000b600
        /*05b0*/ 	.word	0x000000ff
        /*05b4*/ 	.word	0x00030850
        /*05b8*/ 	.short	0x010a
        /*05ba*/ 	.byte	0x0e
	.zero		1


	//   ....[41]....
        /*05bc*/ 	.word	0x0000b640
        /*05c0*/ 	.word	0x000000ff
        /*05c4*/ 	.word	0x00030850
        /*05c8*/ 	.short	0x010a
        /*05ca*/ 	.byte	0x0e
	.zero		1


	//   ....[42]....
        /*05cc*/ 	.word	0x0000bf60
        /*05d0*/ 	.word	0x00000091
        /*05d4*/ 	.word	0x00000000
        /*05d8*/ 	.short	0x0101
        /*05da*/ 	.byte	0x3f
	.zero		1


	//   ....[43]....
        /*05dc*/ 	.word	0x0000daf0
        /*05e0*/ 	.word	0x00000015
        /*05e4*/ 	.word	0x00000000
        /*05e8*/ 	.short	0x0101
        /*05ea*/ 	.byte	0x3f
	.zero		1


	//   ....[44]....
        /*05ec*/ 	.word	0x0000e690
        /*05f0*/ 	.word	0x000000ff
        /*05f4*/ 	.word	0x00030850
        /*05f8*/ 	.short	0x010a
        /*05fa*/ 	.byte	0x05
	.zero		1


	//   ....[45]....
        /*05fc*/ 	.word	0x0000e6d0
        /*0600*/ 	.word	0x000000ff
        /*0604*/ 	.word	0x00030850
        /*0608*/ 	.short	0x010a
        /*060a*/ 	.byte	0x05
	.zero		1


	//   ....[46]....
        /*060c*/ 	.word	0x0000eaf0
        /*0610*/ 	.word	0x0000000b
        /*0614*/ 	.word	0x00000000
        /*0618*/ 	.short	0x0101
        /*061a*/ 	.byte	0x3f
	.zero		1


	//   ....[47]....
        /*061c*/ 	.word	0x0000f9d0
        /*0620*/ 	.word	0x000000ff
        /*0624*/ 	.word	0x00000000
        /*0628*/ 	.short	0x0101
        /*062a*/ 	.byte	0x04
	.zero		1


	//   ....[48]....
        /*062c*/ 	.word	0x000121d0
        /*0630*/ 	.word	0x000000ff
        /*0634*/ 	.word	0x00030840
        /*0638*/ 	.short	0x010a
        /*063a*/ 	.byte	0x26
	.zero		1


	//   ....[49]....
        /*063c*/ 	.word	0x00012f90
        /*0640*/ 	.word	0x000000ff
        /*0644*/ 	.word	0x00030800
        /*0648*/ 	.short	0x0107
        /*064a*/ 	.byte	0x26
	.zero		1


	//   ....[50]....
        /*064c*/ 	.word	0x00013000
        /*0650*/ 	.word	0x000000ff
        /*0654*/ 	.word	0x00030800
        /*0658*/ 	.short	0x0101
        /*065a*/ 	.byte	0x26
	.zero		1


	//   ....[51]....
        /*065c*/ 	.word	0x00013010
        /*0660*/ 	.word	0x000000ff
        /*0664*/ 	.word	0x00030820
        /*0668*/ 	.short	0x010a
        /*066a*/ 	.byte	0x26
	.zero		1


	//   ....[52]....
        /*066c*/ 	.word	0x00013420
        /*0670*/ 	.word	0x000000ff
        /*0674*/ 	.word	0x00030848
        /*0678*/ 	.short	0x010a
        /*067a*/ 	.byte	0x26
	.zero		1


	//   ....[53]....
        /*067c*/ 	.word	0x000137d0
        /*0680*/ 	.word	0x000000ff
        /*0684*/ 	.word	0x00030860
        /*0688*/ 	.short	0x010a
        /*068a*/ 	.byte	0x26
	.zero		1


	//   ....[54]....
        /*068c*/ 	.word	0x00013da0
        /*0690*/ 	.word	0x000000ff
        /*0694*/ 	.word	0x00030840
        /*0698*/ 	.short	0x010a
        /*069a*/ 	.byte	0x26
	.zero		1


	//   ....[55]....
        /*069c*/ 	.word	0x00014160
        /*06a0*/ 	.word	0x000000ff
        /*06a4*/ 	.word	0x00030868
        /*06a8*/ 	.short	0x010a
        /*06aa*/ 	.byte	0x26
	.zero		1


	//   ....[56]....
        /*06ac*/ 	.word	0x00014780
        /*06b0*/ 	.word	0x000000ff
        /*06b4*/ 	.word	0x00030848
        /*06b8*/ 	.short	0x010a
        /*06ba*/ 	.byte	0x26
	.zero		1


	//   ....[57]....
        /*06bc*/ 	.word	0x00014b20
        /*06c0*/ 	.word	0x000000ff
        /*06c4*/ 	.word	0x00030860
        /*06c8*/ 	.short	0x010a
        /*06ca*/ 	.byte	0x26
	.zero		1


	//   ....[58]....
        /*06cc*/ 	.word	0x00014f80
        /*06d0*/ 	.word	0x00000003
        /*06d4*/ 	.word	0x00030860
        /*06d8*/ 	.short	0x010a
        /*06da*/ 	.byte	0x3f
	.zero		1


	//   ....[59]....
        /*06dc*/ 	.word	0x000153e0
        /*06e0*/ 	.word	0x00000002
        /*06e4*/ 	.word	0x00030820
        /*06e8*/ 	.short	0x010a
        /*06ea*/ 	.byte	0x3f
	.zero		1


	//   ....[60]....
        /*06ec*/ 	.word	0x00015580
        /*06f0*/ 	.word	0x00000007
        /*06f4*/ 	.word	0x00000000
        /*06f8*/ 	.short	0x010a
        /*06fa*/ 	.byte	0x3f
	.zero		1


	//   ....[61]....
        /*06fc*/ 	.word	0x000155f0
        /*0700*/ 	.word	0x00000008
        /*0704*/ 	.word	0x00000000
        /*0708*/ 	.short	0x010a
        /*070a*/ 	.byte	0x3f
	.zero		1


	//   ....[62]....
        /*070c*/ 	.word	0x00015650
        /*0710*/ 	.word	0x00000007
        /*0714*/ 	.word	0x00000000
        /*0718*/ 	.short	0x010a
        /*071a*/ 	.byte	0x3f
	.zero		1


	//   ....[63]....
        /*071c*/ 	.word	0x00015680
        /*0720*/ 	.word	0x00000006
        /*0724*/ 	.word	0x00000000
        /*0728*/ 	.short	0x010a
        /*072a*/ 	.byte	0x3f
	.zero		1


	//   ....[64]....
        /*072c*/ 	.word	0x000156f0
        /*0730*/ 	.word	0x00000003
        /*0734*/ 	.word	0x00030800
        /*0738*/ 	.short	0x010a
        /*073a*/ 	.byte	0x3f
	.zero		1


	//   ....[65]....
        /*073c*/ 	.word	0x00015750
        /*0740*/ 	.word	0x00000003
        /*0744*/ 	.word	0x00030830
        /*0748*/ 	.short	0x010a
        /*074a*/ 	.byte	0x3f
	.zero		1


	//   ....[66]....
        /*074c*/ 	.word	0x000157b0
        /*0750*/ 	.word	0x0000000f
        /*0754*/ 	.word	0x00030830
        /*0758*/ 	.short	0x010a
        /*075a*/ 	.byte	0x3f
	.zero		1


	//   ....[67]....
        /*075c*/ 	.word	0x00015810
        /*0760*/ 	.word	0x0000000f
        /*0764*/ 	.word	0x00030850
        /*0768*/ 	.short	0x010a
        /*076a*/ 	.byte	0x3f
	.zero		1


	//   ....[68]....
        /*076c*/ 	.word	0x00015870
        /*0770*/ 	.word	0x00000004
        /*0774*/ 	.word	0x00030830
        /*0778*/ 	.short	0x010a
        /*077a*/ 	.byte	0x3f
	.zero		1


	//   ....[69]....
        /*077c*/ 	.word	0x000158d0
        /*0780*/ 	.word	0x00000003
        /*0784*/ 	.word	0x00030850
        /*0788*/ 	.short	0x010a
        /*078a*/ 	.byte	0x3f
	.zero		1


	//   ....[70]....
        /*078c*/ 	.word	0x00015930
        /*0790*/ 	.word	0x00000004
        /*0794*/ 	.word	0x00030830
        /*0798*/ 	.short	0x010a
        /*079a*/ 	.byte	0x3f
	.zero		1


	//   ....[71]....
        /*079c*/ 	.word	0x00015990
        /*07a0*/ 	.word	0x00000003
        /*07a4*/ 	.word	0x00030850
        /*07a8*/ 	.short	0x010a
        /*07aa*/ 	.byte	0x3f
	.zero		1


	//   ....[72]....
        /*07ac*/ 	.word	0x000159f0
        /*07b0*/ 	.word	0x00000007
        /*07b4*/ 	.word	0x00030850
        /*07b8*/ 	.short	0x010a
        /*07ba*/ 	.byte	0x3f
	.zero		1


	//   ....[73]....
        /*07bc*/ 	.word	0x00015b50
        /*07c0*/ 	.word	0x00000003
        /*07c4*/ 	.word	0x00030840
        /*07c8*/ 	.short	0x010a
        /*07ca*/ 	.byte	0x3f
	.zero		1


	//   ....[74]....
        /*07cc*/ 	.word	0x000166b0
        /*07d0*/ 	.word	0x00000003
        /*07d4*/ 	.word	0x00030820
        /*07d8*/ 	.short	0x010a
        /*07da*/ 	.byte	0x3f
	.zero		1


	//   ....[75]....
        /*07dc*/ 	.word	0x00016710
        /*07e0*/ 	.word	0x00000003
        /*07e4*/ 	.word	0x00030848
        /*07e8*/ 	.short	0x010a
        /*07ea*/ 	.byte	0x3f
	.zero		1


	//   ....[76]....
        /*07ec*/ 	.word	0x00016770
        /*07f0*/ 	.word	0x00000003
        /*07f4*/ 	.word	0x00030860
        /*07f8*/ 	.short	0x010a
        /*07fa*/ 	.byte	0x3f
	.zero		1


	//   ....[77]....
        /*07fc*/ 	.word	0x000167d0
        /*0800*/ 	.word	0x00000003
        /*0804*/ 	.word	0x00030840
        /*0808*/ 	.short	0x010a
        /*080a*/ 	.byte	0x3f
	.zero		1


	//   ....[78]....
        /*080c*/ 	.word	0x00016830
        /*0810*/ 	.word	0x00000003
        /*0814*/ 	.word	0x00030868
        /*0818*/ 	.short	0x010a
        /*081a*/ 	.byte	0x3f
	.zero		1


	//   ....[79]....
        /*081c*/ 	.word	0x00016890
        /*0820*/ 	.word	0x00000003
        /*0824*/ 	.word	0x00030848
        /*0828*/ 	.short	0x010a
        /*082a*/ 	.byte	0x3f
	.zero		1


	//   ....[80]....
        /*082c*/ 	.word	0x000168f0
        /*0830*/ 	.word	0x00000003
        /*0834*/ 	.word	0x00030860
        /*0838*/ 	.short	0x010a
        /*083a*/ 	.byte	0x3f
	.zero		1


	//   ....[81]....
        /*083c*/ 	.word	0x00016940
        /*0840*/ 	.word	0x00000003
        /*0844*/ 	.word	0x00030860
        /*0848*/ 	.short	0x010a
        /*084a*/ 	.byte	0x3f
	.zero		1


	//   ....[82]....
        /*084c*/ 	.word	0x00016990
        /*0850*/ 	.word	0x00000002
        /*0854*/ 	.word	0x00030820
        /*0858*/ 	.short	0x010a
        /*085a*/ 	.byte	0x3f
	.zero		1


	//   ....[83]....
        /*085c*/ 	.word	0x00016b30
        /*0860*/ 	.word	0x00000007
        /*0864*/ 	.word	0x00000000
        /*0868*/ 	.short	0x010a
        /*086a*/ 	.byte	0x3f
	.zero		1


	//   ....[84]....
        /*086c*/ 	.word	0x00016b80
        /*0870*/ 	.word	0x00000008
        /*0874*/ 	.word	0x00000000
        /*0878*/ 	.short	0x010a
        /*087a*/ 	.byte	0x3f
	.zero		1


	//   ....[85]....
        /*087c*/ 	.word	0x00016bd0
        /*0880*/ 	.word	0x00000007
        /*0884*/ 	.word	0x00000000
        /*0888*/ 	.short	0x010a
        /*088a*/ 	.byte	0x3f
	.zero		1


	//----- nvinfo : EIATTR_NUM_MBARRIERS
	.align		4
.L_181:
        /*088c*/ 	.byte	0x03, 0x38
        /*088e*/ 	.short	0x0016


	//----- nvinfo : EIATTR_EXIT_INSTR_OFFSETS
	.align		4
        /*0890*/ 	.byte	0x04, 0x1c
        /*0892*/ 	.short	(.L_183 - .L_182)


	//   ....[0]....
.L_182:
        /*0894*/ 	.word	0x000156d0


	//----- nvinfo : EIATTR_MAX_THREADS
	.align		4
.L_183:
        /*0898*/ 	.byte	0x04, 0x05
        /*089a*/ 	.short	(.L_185 - .L_184)
.L_184:
        /*089c*/ 	.word	0x00000180
        /*08a0*/ 	.word	0x00000001
        /*08a4*/ 	.word	0x00000001


	//----- nvinfo : EIATTR_CRS_STACK_SIZE
	.align		4
.L_185:
        /*08a8*/ 	.byte	0x04, 0x1e
        /*08aa*/ 	.short	(.L_187 - .L_186)
.L_186:
        /*08ac*/ 	.word	0x00000000


	//----- nvinfo : EIATTR_CBANK_PARAM_SIZE
	.align		4
.L_187:
        /*08b0*/ 	.byte	0x03, 0x19
        /*08b2*/ 	.short	0x0a70


	//----- nvinfo : EIATTR_PARAM_CBANK
	.align		4
        /*08b4*/ 	.byte	0x04, 0x0a
        /*08b6*/ 	.short	(.L_189 - .L_188)
	.align		4
.L_188:
        /*08b8*/ 	.word	index@(.nv.constant0._ZN7cutlass13device_kernelIN5flash11enable_sm90INS1_16FlashAttnFwdSm90INS1_25CollectiveMainloopFwdSm90ILi2EN4cute5tupleIJNS5_1CILi1EEES8_S8_EEENS6_IJNS7_ILi128EEENS7_ILi96EEENS7_ILi192EEEEEELi192ENS_6half_tEfNS_4arch4Sm90ELb0ELb1ELb1ELb0ELb0ELb0ELb0ELb1ELb1ELb1ELb1ELb0EEENS1_21CollectiveEpilogueFwdINS6_IJSA_SC_SB_EEES9_SE_SG_Li256ELb0ELb1ELb1ELb0EEENS1_19SingleTileSchedulerILb0ELb1ELb1ELi128EEEEEEEEEvNT_6ParamsE)
        /*08bc*/ 	.short	0x0210
        /*08be*/ 	.short	0x0a70


	//----- nvinfo : EIATTR_SW_WAR
	.align		4
.L_189:
        /*08c0*/ 	.byte	0x04, 0x36
        /*08c2*/ 	.short	(.L_191 - .L_190)
.L_190:
        /*08c4*/ 	.word	0x00000008
.L_191:


//--------------------- .nv.info._ZN7cutlass13device_kernelIN5flash11enable_sm90INS1_16FlashAttnFwdSm90INS1_25CollectiveMainloopFwdSm90ILi2EN4cute5tupleIJNS5_1CILi1EEES8_S8_EEENS6_IJNS7_ILi128EEENS7_ILi96EEENS7_ILi192EEEEEELi192ENS_6half_tEfNS_4arch4Sm90ELb0ELb1ELb1ELb1ELb0ELb0ELb0ELb1ELb1ELb1ELb1ELb0EEENS1_21CollectiveEpilogueFwdINS6_IJSA_SC_SB_EEES9_SE_SG_Li256ELb1ELb1ELb1ELb0EEENS1_36VarlenDynamicPersistentTileSchedulerILi128ELi96ELi256ELi128ELb1ELb1ELb1ELb1ELb0ELb1EEEEEEEEEvNT_6ParamsE --------------------------
	.section	.nv.info._ZN7cutlass13device_kernelIN5flash11enable_sm90INS1_16FlashAttnFwdSm90INS1_25CollectiveMainloopFwdSm90ILi2EN4cute5tupleIJNS5_1CILi1EEES8_S8_EEENS6_IJNS7_ILi128EEENS7_ILi96EEENS7_ILi192EEEEEELi192ENS_6half_tEfNS_4arch4Sm90ELb0ELb1ELb1ELb1ELb0ELb0ELb0ELb1ELb1ELb1ELb1ELb0EEENS1_21CollectiveEpilogueFwdINS6_IJSA_SC_SB_EEES9_SE_SG_Li256ELb1ELb1ELb1ELb0EEENS1_36VarlenDynamicPersistentTileSchedulerILi128ELi96ELi256ELi128ELb1ELb1ELb1ELb1ELb0ELb1EEEEEEEEEvNT_6ParamsE,"",@"SHT_CUDA_INFO"
	.sectionflags	@""
	.align	4


	//----- nvinfo : EIATTR_CUDA_API_VERSION
	.align		4
        /*0000*/ 	.byte	0x04, 0x37
        /*0002*/ 	.short	(.L_193 - .L_192)
.L_192:
        /*0004*/ 	.word	0x00000082


	//----- nvinfo : EIATTR_KPARAM_INFO
	.align		4
.L_193:
        /*0008*/ 	.byte	0x04, 0x17
        /*000a*/ 	.short	(.L_195 - .L_194)
.L_194:
        /*000c*/ 	.word	0x00000000
        /*0010*/ 	.short	0x0000
        /*0012*/ 	.short	0x0070
        /*0014*/ 	.byte	0x00, 0xf0, 0x01, 0x2a


	//----- nvinfo : EIATTR_SPARSE_MMA_MASK
	.align		4
.L_195:
        /*0018*/ 	.byte	0x03, 0x50
        /*001a*/ 	.short	0x0000


	//----- nvinfo : EIATTR_MAXREG_COUNT
	.align		4
        /*001c*/ 	.byte	0x03, 0x1b
        /*001e*/ 	.short	0x00a8


	//----- nvinfo : EIATTR_NUM_BARRIERS
	.align		4
        /*0020*/ 	.byte	0x02, 0x4c
        /*0022*/ 	.byte	0x09
	.zero		1


	//----- nvinfo : EIATTR_EXTERNS
	.align		4
        /*0024*/ 	.byte	0x04, 0x0f
        /*0026*/ 	.short	(.L_197 - .L_196)


	//   ....[0]....
	.align		4
.L_196:
        /*0028*/ 	.word	index@(__assertfail)


	//----- nvinfo : EIATTR_ANNOTATIONS
	.align		4
.L_197:
        /*002c*/ 	.byte	0x04, 0x55
        /*002e*/ 	.short	(.L_199 - .L_198)


	//   ....[0]....
.L_198:
        /* <DEDUP_REMOVED lines=79> */


	//----- nvinfo : EIATTR_MERCURY_ISA_VERSION
	.align		4
.L_199:
        /*0510*/ 	.byte	0x03, 0x5f
        /*0512*/ 	.short	0x0101


	//----- nvinfo : EIATTR_UNUSED_LOAD_BYTE_OFFSET
	.align		4
        /*0514*/ 	.byte	0x04, 0x44
        /*0516*/ 	.short	(.L_201 - .L_200)


	//   ....[0]....
.L_200:
        /*0518*/ 	.word	0x00000a10
        /*051c*/ 	.word	0x0000fff0


	//   ....[1]....
        /*0520*/ 	.word	0x0000fd00
        /*0524*/ 	.word	0x0000fff0


	//----- nvinfo : EIATTR_INT_WARP_WIDE_INSTR_OFFSETS
	.align		4
.L_201:
        /*0528*/ 	.byte	0x04, 0x31
        /*052a*/ 	.short	(.L_203 - .L_202)


	//   ....[0]....
.L_202:
        /*052c*/ 	.word	0x00000130


	//   ....[1]....
        /*0530*/ 	.word	0x00000170


	//   ....[2]....
        /*0534*/ 	.word	0x000001e0


	//   ....[3]....
        /*0538*/ 	.word	0x000158d0


	//   ....[4]....
        /*053c*/ 	.word	0x00015970


	//   ....[5]....
        /*0540*/ 	.word	0x000197e0


	//   ....[6]....
        /*0544*/ 	.word	0x00019850


	//----- nvinfo : EIATTR_COOP_GROUP_MASK_REGIDS
	.align		4
.L_203:
        /*0548*/ 	.byte	0x04, 0x29
        /*054a*/ 	.short	(.L_205 - .L_204)


	//   ....[0]....
.L_204:
        /*054c*/ 	.word	0xffffffff


	//   ....[1]....
        /*0550*/ 	.word	0xffffffff


	//   ....[2]....
        /*0554*/ 	.word	0xffffffff


	//   ....[3]....
        /*0558*/ 	.word	0xffffffff


	//   ....[4]....
        /*055c*/ 	.word	0xffffffff


	//   ....[5]....
        /*0560*/ 	.word	0xffffffff


	//   ....[6]....
        /*0564*/ 	.word	0xffffffff


	//   ....[7]....
        /*0568*/ 	.word	0xffffffff


	//   ....[8]....
        /*056c*/ 	.word	0xffffffff


	//   ....[9]....
        /*0570*/ 	.word	0xffffffff


	//   ....[10]....
        /*0574*/ 	.word	0xffffffff


	//   ....[11]....
        /*0578*/ 	.word	0xffffffff


	//   ....[12]....
        /*057c*/ 	.word	0xffffffff


	//   ....[13]....
        /*0580*/ 	.word	0xffffffff


	//   ....[14]....
        /*0584*/ 	.word	0xffffffff


	//   ....[15]....
        /*0588*/ 	.word	0xffffffff


	//   ....[16]....
        /*058c*/ 	.word	0xffffffff


	//   ....[17]....
        /*0590*/ 	.word	0xffffffff


	//   ....[18]....
        /*0594*/ 	.word	0xffffffff


	//   ....[19]....
        /*0598*/ 	.word	0xffffffff


	//   ....[20]....
        /*059c*/ 	.word	0xffffffff


	//   ....[21]....
        /*05a0*/ 	.word	0xffffffff


	//   ....[22]....
        /*05a4*/ 	.word	0xffffffff


	//   ....[23]....
        /*05a8*/ 	.word	0xffffffff


	//   ....[24]....
        /*05ac*/ 	.word	0xffffffff


	//   ....[25]....
        /*05b0*/ 	.word	0xffffffff


	//   ....[26]....
        /*05b4*/ 	.word	0xffffffff


	//   ....[27]....
        /*05b8*/ 	.word	0xffffffff


	//   ....[28]....
        /*05bc*/ 	.word	0xffffffff


	//   ....[29]....
        /*05c0*/ 	.word	0xffffffff


	//   ....[30]....
        /*05c4*/ 	.word	0xffffffff


	//   ....[31]....
        /*05c8*/ 	.word	0xffffffff


	//   ....[32]....
        /*05cc*/ 	.word	0xffffffff


	//   ....[33]....
        /*05d0*/ 	.word	0xffffffff


	//   ....[34]....
        /*05d4*/ 	.word	0xffffffff


	//   ....[35]....
        /*05d8*/ 	.word	0xffffffff


	//   ....[36]....
        /*05dc*/ 	.word	0xffffffff


	//   ....[37]....
        /*05e0*/ 	.word	0xffffffff


	//   ....[38]....
        /*05e4*/ 	.word	0xffffffff


	//   ....[39]....
        /*05e8*/ 	.word	0xffffffff


	//   ....[40]....
        /*05ec*/ 	.word	0xffffffff


	//   ....[41]....
        /*05f0*/ 	.word	0xffffffff


	//   ....[42]....
        /*05f4*/ 	.word	0xffffffff


	//   ....[43]....
        /*05f8*/ 	.word	0xffffffff


	//   ....[44]....
        /*05fc*/ 	.word	0xffffffff


	//   ....[45]....
        /*0600*/ 	.word	0xffffffff


	//   ....[46]....
        /*0604*/ 	.word	0xffffffff


	//   ....[47]....
        /*0608*/ 	.word	0xffffffff


	//   ....[48]....
        /*060c*/ 	.word	0xffffffff


	//   ....[49]....
        /*0610*/ 	.word	0xffffffff


	//   ....[50]....
        /*0614*/ 	.word	0xffffffff


	//   ....[51]....
        /*0618*/ 	.word	0xffffffff


	//   ....[52]....
        /*061c*/ 	.word	0xffffffff


	//   ....[53]....
        /*0620*/ 	.word	0xffffffff


	//   ....[54]....
        /*0624*/ 	.word	0xffffffff


	//   ....[55]....
        /*0628*/ 	.word	0xffffffff


	//   ....[56]....
        /*062c*/ 	.word	0xffffffff


	//   ....[57]....
        /*0630*/ 	.word	0xffffffff


	//   ....[58]....
        /*0634*/ 	.word	0xffffffff


	//   ....[59]....
        /*0638*/ 	.word	0xffffffff


	//   ....[60]....
        /*063c*/ 	.word	0xffffffff


	//   ....[61]....
        /*0640*/ 	.word	0xffffffff


	//   ....[62]....
        /*0644*/ 	.word	0xffffffff


	//   ....[63]....
        /*0648*/ 	.word	0xffffffff


	//   ....[64]....
        /*064c*/ 	.word	0xffffffff


	//   ....[65]....
        /*0650*/ 	.word	0xffffffff


	//   ....[66]....
        /*0654*/ 	.word	0xffffffff


	//   ....[67]....
        /*0658*/ 	.word	0xffffffff


	//   ....[68]....
        /*065c*/ 	.word	0xffffffff


	//   ....[69]....
        /*0660*/ 	.word	0xffffffff


	//   ....[70]....
        /*0664*/ 	.word	0xffffffff


	//   ....[71]....
        /*0668*/ 	.word	0xffffffff


	//   ....[72]....
        /*066c*/ 	.word	0xffffffff


	//   ....[73]....
        /*0670*/ 	.word	0xffffffff


	//   ....[74]....
        /*0674*/ 	.word	0xffffffff


	//   ....[75]....
        /*0678*/ 	.word	0xffffffff


	//   ....[76]....
        /*067c*/ 	.word	0xffffffff


	//   ....[77]....
        /*0680*/ 	.word	0xffffffff


	//   ....[78]....
        /*0684*/ 	.word	0xffffffff


	//   ....[79]....
        /*0688*/ 	.word	0xffffffff


	//   ....[80]....
        /*068c*/ 	.word	0xffffffff


	//   ....[81]....
        /*0690*/ 	.word	0xffffffff


	//   ....[82]....
        /*0694*/ 	.word	0xffffffff


	//   ....[83]....
        /*0698*/ 	.word	0xffffffff


	//   ....[84]....
        /*069c*/ 	.word	0xffffffff


	//   ....[85]....
        /*06a0*/ 	.word	0xffffffff


	//   ....[86]....
        /*06a4*/ 	.word	0xffffffff


	//   ....[87]....
        /*06a8*/ 	.word	0xffffffff


	//   ....[88]....
        /*06ac*/ 	.word	0xffffffff


	//   ....[89]....
        /*06b0*/ 	.word	0xffffffff


	//   ....[90]....
        /*06b4*/ 	.word	0xffffffff


	//   ....[91]....
        /*06b8*/ 	.word	0xffffffff


	//   ....[92]....
        /*06bc*/ 	.word	0xffffffff


	//   ....[93]....
        /*06c0*/ 	.word	0xffffffff


	//   ....[94]....
        /*06c4*/ 	.word	0xffffffff


	//   ....[95]....
        /*06c8*/ 	.word	0xffffffff


	//   ....[96]....
        /*06cc*/ 	.word	0xffffffff


	//   ....[97]....
        /*06d0*/ 	.word	0xffffffff


	//   ....[98]....
        /*06d4*/ 	.word	0xffffffff


	//   ....[99]....
        /*06d8*/ 	.word	0xffffffff


	//   ....[100]....
        /*06dc*/ 	.word	0xffffffff


	//   ....[101]....
        /*06e0*/ 	.word	0xffffffff


	//   ....[102]....
        /*06e4*/ 	.word	0xffffffff


	//   ....[103]....
        /*06e8*/ 	.word	0xffffffff


	//   ....[104]....
        /*06ec*/ 	.word	0xffffffff


	//   ....[105]....
        /*06f0*/ 	.word	0xffffffff


	//   ....[106]....
        /*06f4*/ 	.word	0xffffffff


	//   ....[107]....
        /*06f8*/ 	.word	0xffffffff


	//   ....[108]....
        /*06fc*/ 	.word	0xffffffff


	//   ....[109]....
        /*0700*/ 	.word	0xffffffff


	//   ....[110]....
        /*0704*/ 	.word	0xffffffff


	//   ....[111]....
        /*0708*/ 	.word	0x0500000f


	//   ....[112]....
        /*070c*/ 	.word	0x0500000f


	//   ....[113]....
        /*0710*/ 	.word	0x0500000f


	//   ....[114]....
        /*0714*/ 	.word	0x0500000f


	//   ....[115]....
        /*0718*/ 	.word	0x0500000f


	//   ....[116]....
        /*071c*/ 	.word	0x0500000f


	//   ....[117]....
        /*0720*/ 	.word	0x0500000f


	//   ....[118]....
        /*0724*/ 	.word	0x0500000f


	//   ....[119]....
        /*0728*/ 	.word	0x0500000f


	//   ....[120]....
        /*072c*/ 	.word	0x0500000f


	//   ....[121]....
        /*0730*/ 	.word	0x0500000f


	//   ....[122]....
        /*0734*/ 	.word	0x0500000f


	//   ....[123]....
        /*0738*/ 	.word	0x0500000f


	//   ....[124]....
        /*073c*/ 	.word	0x0500000f


	//   ....[125]....
        /*0740*/ 	.word	0x0500000f


	//   ....[126]....
        /*0744*/ 	.word	0x0500000f


	//   ....[127]....
        /*0748*/ 	.word	0x0500000f


	//   ....[128]....
        /*074c*/ 	.word	0x0500000f


	//   ....[129]....
        /*0750*/ 	.word	0x0500000f


	//   ....[130]....
        /*0754*/ 	.word	0x0500000f


	//   ....[131]....
        /*0758*/ 	.word	0x0500000f


	//   ....[132]....
        /*075c*/ 	.word	0x0500000f


	//   ....[133]....
        /*0760*/ 	.word	0x0500000f


	//   ....[134]....
        /*0764*/ 	.word	0x0500000f


	//   ....[135]....
        /*0768*/ 	.word	0x0500000f


	//   ....[136]....
        /*076c*/ 	.word	0x0500000f


	//   ....[137]....
        /*0770*/ 	.word	0x0500000f


	//   ....[138]....
        /*0774*/ 	.word	0x0500000f


	//   ....[139]....
        /*0778*/ 	.word	0x0500000f


	//   ....[140]....
        /*077c*/ 	.word	0x0500000f


	//   ....[141]....
        /*0780*/ 	.word	0x0500000f


	//   ....[142]....
        /*0784*/ 	.word	0x0500000f


	//   ....[143]....
        /*0788*/ 	.word	0x0500000f


	//   ....[144]....
        /*078c*/ 	.word	0x0500000f


	//   ....[145]....
        /*0790*/ 	.word	0x0500000f


	//   ....[146]....
        /*0794*/ 	.word	0x0500000f


	//----- nvinfo : EIATTR_COOP_GROUP_INSTR_OFFSETS
	.align		4
.L_205:
        /*0798*/ 	.byte	0x04, 0x28
        /*079a*/ 	.short	(.L_207 - .L_206)


	//   ....[0]....
.L_206:
        /*079c*/ 	.word	0x00000060


	//   ....[1]....
        /*07a0*/ 	.word	0x00000140


	//   ....[2]....
        /*07a4*/ 	.word	0x00000190


	//   ....[3]....
        /*07a8*/ 	.word	0x000003c0


	//   ....[4]....
        /*07ac*/ 	.word	0x00000520


	//   ....[5]....
        /*07b0*/ 	.word	0x00000640


	//   ....[6]....
        /*07b4*/ 	.word	0x000007a0


	//   ....[7]....
        /*07b8*/ 	.word	0x00002180


	//   ....[8]....
        /*07bc*/ 	.word	0x00002f30


	//   ....[9]....
        /*07c0*/ 	.word	0x00003af0


	//   ....[10]....
        /*07c4*/ 	.word	0x00004400


	//   ....[11]....
        /*07c8*/ 	.word	0x00004430


	//   ....[12]....
        /*07cc*/ 	.word	0x000048b0


	//   ....[13]....
        /*07d0*/ 	.word	0x00004910


	//   ....[14]....
        /*07d4*/ 	.word	0x00006b70


	//   ....[15]....
        /*07d8*/ 	.word	0x00006d90


	//   ....[16]....
        /*07dc*/ 	.word	0x00007c30


	//   ....[17]....
        /*07e0*/ 	.word	0x00007d40


	//   ....[18]....
        /*07e4*/ 	.word	0x00008300


	//   ....[19]....
        /*07e8*/ 	.word	0x00008390


	//   ....[20]....
        /*07ec*/ 	.word	0x0000a350


	//   ....[21]....
        /*07f0*/ 	.word	0x0000a440


	//   ....[22]....
        /*07f4*/ 	.word	0x0000aa80


	//   ....[23]....
        /*07f8*/ 	.word	0x0000ab00


	//   ....[24]....
        /*07fc*/ 	.word	0x0000c970


	//   ....[25]....
        /*0800*/ 	.word	0x0000cbc0


	//   ....[26]....
        /*0804*/ 	.word	0x0000da50


	//   ....[27]....
        /*0808*/ 	.word	0x0000db60


	//   ....[28]....
        /*080c*/ 	.word	0x0000e160


	//   ....[29]....
        /*0810*/ 	.word	0x0000e1d0


	//   ....[30]....
        /*0814*/ 	.word	0x0000f230


	//   ....[31]....
        /*0818*/ 	.word	0x0000f270


	//   ....[32]....
        /*081c*/ 	.word	0x0000f3a0


	//   ....[33]....
        /*0820*/ 	.word	0x0000f3c0


	//   ....[34]....
        /*0824*/ 	.word	0x00010bd0


	//   ....[35]....
        /*0828*/ 	.word	0x00010be0


	//   ....[36]....
        /*082c*/ 	.word	0x00010bf0


	//   ....[37]....
        /*0830*/ 	.word	0x00010c00


	//   ....[38]....
        /*0834*/ 	.word	0x000114c0


	//   ....[39]....
        /*0838*/ 	.word	0x000114f0


	//   ....[40]....
        /*083c*/ 	.word	0x00011630


	//   ....[41]....
        /*0840*/ 	.word	0x00011650


	//   ....[42]....
        /*0844*/ 	.word	0x00011760


	//   ....[43]....
        /*0848*/ 	.word	0x00011780


	//   ....[44]....
        /*084c*/ 	.word	0x000118a0


	//   ....[45]....
        /*0850*/ 	.word	0x000118c0


	//   ....[46]....
        /*0854*/ 	.word	0x00011da0


	//   ....[47]....
        /*0858*/ 	.word	0x00011db0


	//   ....[48]....
        /*085c*/ 	.word	0x00012400


	//   ....[49]....
        /*0860*/ 	.word	0x00012410


	//   ....[50]....
        /*0864*/ 	.word	0x000134e0


	//   ....[51]....
        /*0868*/ 	.word	0x00013510


	//   ....[52]....
        /*086c*/ 	.word	0x00013620


	//   ....[53]....
        /*0870*/ 	.word	0x00013640


	//   ....[54]....
        /*0874*/ 	.word	0x00013750


	//   ....[55]....
        /*0878*/ 	.word	0x00013770


	//   ....[56]....
        /*087c*/ 	.word	0x00013890


	//   ....[57]....
        /*0880*/ 	.word	0x000138b0


	//   ....[58]....
        /*0884*/ 	.word	0x00013a60


	//   ....[59]....
        /*0888*/ 	.word	0x00013c80


	//   ....[60]....
        /*088c*/ 	.word	0x00013cb0


	//   ....[61]....
        /*0890*/ 	.word	0x00013ce0


	//   ....[62]....
        /*0894*/ 	.word	0x00013d10


	//   ....[63]....
        /*0898*/ 	.word	0x00013d40


	//   ....[64]....
        /*089c*/ 	.word	0x00013d70


	//   ....[65]....
        /*08a0*/ 	.word	0x00013f20


	//   ....[66]....
        /*08a4*/ 	.word	0x00013f50


	//   ....[67]....
        /*08a8*/ 	.word	0x00013f80


	//   ....[68]....
        /*08ac*/ 	.word	0x00013fb0


	//   ....[69]....
        /*08b0*/ 	.word	0x00013fe0


	//   ....[70]....
        /*08b4*/ 	.word	0x00014010


	//   ....[71]....
        /*08b8*/ 	.word	0x000140b0


	//   ....[72]....
        /*08bc*/ 	.word	0x000140e0


	//   ....[73]....
        /*08c0*/ 	.word	0x000140f0


	//   ....[74]....
        /*08c4*/ 	.word	0x00014120


	//   ....[75]....
        /*08c8*/ 	.word	0x00015ec0


	//   ....[76]....
        /*08cc*/ 	.word	0x00016ae0


	//   ....[77]....
        /*08d0*/ 	.word	0x00016b00


	//   ....[78]....
        /*08d4*/ 	.word	0x00016b10


	//   ....[79]....
        /*08d8*/ 	.word	0x00016b40


	//   ....[80]....
        /*08dc*/ 	.word	0x00016c60


	//   ....[81]....
        /*08e0*/ 	.word	0x00016c70


	//   ....[82]....
        /*08e4*/ 	.word	0x00016d10


	//   ....[83]....
        /*08e8*/ 	.word	0x00016d20


	//   ....[84]....
        /*08ec*/ 	.word	0x00016dc0


	//   ....[85]....
        /*08f0*/ 	.word	0x00016dd0


	//   ....[86]....
        /*08f4*/ 	.word	0x00016e70


	//   ....[87]....
        /*08f8*/ 	.word	0x00016e80


	//   ....[88]....
        /*08fc*/ 	.word	0x00016f00


	//   ....[89]....
        /*0900*/ 	.word	0x00016f30


	//   ....[90]....
        /*0904*/ 	.word	0x00016f80


	//   ....[91]....
        /*0908*/ 	.word	0x00016fc0


	//   ....[92]....
        /*090c*/ 	.word	0x0001a040


	//   ....[93]....
        /*0910*/ 	.word	0x0001a0c0


	//   ....[94]....
        /*0914*/ 	.word	0x0001a0f0


	//   ....[95]....
        /*0918*/ 	.word	0x0001a100


	//   ....[96]....
        /*091c*/ 	.word	0x0001a130


	//   ....[97]....
        /*0920*/ 	.word	0x0001a160


	//   ....[98]....
        /*0924*/ 	.word	0x0001a190


	//   ....[99]....
        /*0928*/ 	.word	0x0001a1c0


	//   ....[100]....
        /*092c*/ 	.word	0x0001a390


	//   ....[101]....
        /*0930*/ 	.word	0x0001a3c0


	//   ....[102]....
        /*0934*/ 	.word	0x0001a3f0


	//   ....[103]....
        /*0938*/ 	.word	0x0001a420


	//   ....[104]....
        /*093c*/ 	.word	0x0001a450


	//   ....[105]....
        /*0940*/ 	.word	0x0001a480


	//   ....[106]....
        /*0944*/ 	.word	0x0001a550


	//   ....[107]....
        /*0948*/ 	.word	0x0001a570


	//   ....[108]....
        /*094c*/ 	.word	0x0001a580


	//   ....[109]....
        /*0950*/ 	.word	0x0001a600


	//   ....[110]....
        /*0954*/ 	.word	0x0001b150


	//   ....[111]....
        /*0958*/ 	.word	0x0001b800


	//   ....[112]....
        /*095c*/ 	.word	0x0001b9e0


	//   ....[113]....
        /*0960*/ 	.word	0x0001ba30


	//   ....[114]....
        /*0964*/ 	.word	0x0001bb60


	//   ....[115]....
        /*0968*/ 	.word	0x0001bbb0


	//   ....[116]....
        /*096c*/ 	.word	0x0001bcf0


	//   ....[117]....
        /*0970*/ 	.word	0x0001bd60


	//   ....[118]....
        /*0974*/ 	.word	0x0001be90


	//   ....[119]....
        /*0978*/ 	.word	0x0001bee0


	//   ....[120]....
        /*097c*/ 	.word	0x0001c010


	//   ....[121]....
        /*0980*/ 	.word	0x0001c060


	//   ....[122]....
        /*0984*/ 	.word	0x0001c190


	//   ....[123]....
        /*0988*/ 	.word	0x0001c1e0


	//   ....[124]....
        /*098c*/ 	.word	0x0001c2f0


	//   ....[125]....
        /*0990*/ 	.word	0x0001c360


	//   ....[126]....
        /*0994*/ 	.word	0x0001c470


	//   ....[127]....
        /*0998*/ 	.word	0x0001c4c0


	//   ....[128]....
        /*099c*/ 	.word	0x0001c7f0


	//   ....[129]....
        /*09a0*/ 	.word	0x0001c890


	//   ....[130]....
        /*09a4*/ 	.word	0x0001ca30


	//   ....[131]....
        /*09a8*/ 	.word	0x0001cab0


	//   ....[132]....
        /*09ac*/ 	.word	0x0001cb30


	//   ....[133]....
        /*09b0*/ 	.word	0x0001cbb0


	//   ....[134]....
        /*09b4*/ 	.word	0x0001cc30


	//   ....[135]....
        /*09b8*/ 	.word	0x0001ccc0


	//   ....[136]....
        /*09bc*/ 	.word	0x0001cd60


	//   ....[137]....
        /*09c0*/ 	.word	0x0001ce10


	//   ....[138]....
        /*09c4*/ 	.word	0x0001ce90


	//   ....[139]....
        /*09c8*/ 	.word	0x0001cf10


	//   ....[140]....
        /*09cc*/ 	.word	0x0001cf90


	//   ....[141]....
        /*09d0*/ 	.word	0x0001d020


	//   ....[142]....
        /*09d4*/ 	.word	0x0001d0a0


	//   ....[143]....
        /*09d8*/ 	.word	0x0001d150


	//   ....[144]....
        /*09dc*/ 	.word	0x0001d1a0


	//   ....[145]....
        /*09e0*/ 	.word	0x0001d260


	//   ....[146]....
        /*09e4*/ 	.word	0x0001d390


	//----- nvinfo : EIATTR_REG_RECONFIG
	.align		4
.L_207:
        /*09e8*/ 	.byte	0x01, 0x54
	.zero		2


	//----- nvinfo : EIATTR_SYSCALL_OFFSETS
	.align		4
        /*09ec*/ 	.byte	0x04, 0x46
        /*09ee*/ 	.short	(.L_209 - .L_208)


	//   ....[0]....
.L_208:
        /*09f0*/ 	.word	0x00002300


	//   ....[1]....
        /*09f4*/ 	.word	0x00015ae0


	//   ....[2]....
        /*09f8*/ 	.word	0x00015c30


	//   ....[3]....
        /*09fc*/ 	.word	0x00015d20


	//   ....[4]....
        /*0a00*/ 	.word	0x00016600


	//----- nvinfo : EIATTR_MBARRIER_INSTR_OFFSETS
	.align		4
.L_209:
        /*0a04*/ 	.byte	0x04, 0x39
        /*0a06*/ 	.short	(.L_211 - .L_210)


	//   ....[0]....
.L_210:
        /*0a08*/ 	.word	0x00000270
        /*0a0c*/ 	.word	0x000000ff
        /*0a10*/ 	.word	0x00030800
        /*0a14*/ 	.short	0x0100
        /*0a16*/ 	.byte	0x08
	.zero		1


	//   ....[1]....
        /*0a18*/ 	.word	0x00000280
        /*0a1c*/ 	.word	0x000000ff
        /*0a20*/ 	.word	0x00030820
        /*0a24*/ 	.short	0x0100
        /*0a26*/ 	.byte	0x08
	.zero		1


	//   ....[2]....
        /*0a28*/ 	.word	0x00000370
        /*0a2c*/ 	.word	0x000000ff
        /*0a30*/ 	.word	0x00030830
        /*0a34*/ 	.short	0x0100
        /*0a36*/ 	.byte	0x08
	.zero		1


	//   ....[3]....
        /*0a38*/ 	.word	0x00000380
        /*0a3c*/ 	.word	0x000000ff
        /*0a40*/ 	.word	0x00030840
        /*0a44*/ 	.short	0x0100
        /*0a46*/ 	.byte	0x08
	.zero		1


	//   ....[4]....
        /*0a48*/ 	.word	0x00000390
        /*0a4c*/ 	.word	0x000000ff
        /*0a50*/ 	.word	0x00030838
        /*0a54*/ 	.short	0x0100
        /*0a56*/ 	.byte	0x08
	.zero		1


	//   ....[5]....
        /*0a58*/ 	.word	0x000003a0
        /*0a5c*/ 	.word	0x000000ff
        /*0a60*/ 	.word	0x00030848
        /*0a64*/ 	.short	0x0100
        /*0a66*/ 	.byte	0x08
	.zero		1


	//   ....[6]....
        /*0a68*/ 	.word	0x000004d0
        /*0a6c*/ 	.word	0x000000ff
        /*0a70*/ 	.word	0x00030850
        /*0a74*/ 	.short	0x0100
        /*0a76*/ 	.byte	0x08
	.zero		1


	//   ....[7]....
        /*0a78*/ 	.word	0x000004e0
        /*0a7c*/ 	.word	0x000000ff
        /*0a80*/ 	.word	0x00030860
        /*0a84*/ 	.short	0x0100
        /*0a86*/ 	.byte	0x08
	.zero		1


	//   ....[8]....
        /*0a88*/ 	.word	0x000004f0
        /*0a8c*/ 	.word	0x000000ff
        /*0a90*/ 	.word	0x00030858
        /*0a94*/ 	.short	0x0100
        /*0a96*/ 	.byte	0x08
	.zero		1


	//   ....[9]....
        /*0a98*/ 	.word	0x00000500
        /*0a9c*/ 	.word	0x000000ff
        /*0aa0*/ 	.word	0x00030868
        /*0aa4*/ 	.short	0x0100
        /*0aa6*/ 	.byte	0x08
	.zero		1


	//   ....[10]....
        /*0aa8*/ 	.word	0x000005f0
        /*0aac*/ 	.word	0x000000ff
        /*0ab0*/ 	.word	0x00030870
        /*0ab4*/ 	.short	0x0100
        /*0ab6*/ 	.byte	0x06
	.zero		1


	//   ....[11]....
        /*0ab8*/ 	.word	0x00000600
        /*0abc*/ 	.word	0x000000ff
        /*0ac0*/ 	.word	0x00030880
        /*0ac4*/ 	.short	0x0100
        /*0ac6*/ 	.byte	0x06
	.zero		1


	//   ....[12]....
        /*0ac8*/ 	.word	0x00000610
        /*0acc*/ 	.word	0x000000ff
        /*0ad0*/ 	.word	0x00030878
        /*0ad4*/ 	.short	0x0100
        /*0ad6*/ 	.byte	0x06
	.zero		1


	//   ....[13]....
        /*0ad8*/ 	.word	0x00000620
        /*0adc*/ 	.word	0x000000ff
        /*0ae0*/ 	.word	0x00030888
        /*0ae4*/ 	.short	0x0100
        /*0ae6*/ 	.byte	0x06
	.zero		1


	//   ....[14]....
        /*0ae8*/ 	.word	0x00000750
        /*0aec*/ 	.word	0x000000ff
        /*0af0*/ 	.word	0x00030890
        /*0af4*/ 	.short	0x0100
        /*0af6*/ 	.byte	0x08
	.zero		1


	//   ....[15]....
        /*0af8*/ 	.word	0x00000760
        /*0afc*/ 	.word	0x000000ff
        /*0b00*/ 	.word	0x000308a0
        /*0b04*/ 	.short	0x0100
        /*0b06*/ 	.byte	0x08
	.zero		1


	//   ....[16]....
        /*0b08*/ 	.word	0x00000770
        /*0b0c*/ 	.word	0x000000ff
        /*0b10*/ 	.word	0x00030898
        /*0b14*/ 	.short	0x0100
        /*0b16*/ 	.byte	0x08
	.zero		1


	//   ....[17]....
        /*0b18*/ 	.word	0x00000780
        /*0b1c*/ 	.word	0x000000ff
        /*0b20*/ 	.word	0x000308a8
        /*0b24*/ 	.short	0x0100
        /*0b26*/ 	.byte	0x08
	.zero		1


	//   ....[18]....
        /*0b28*/ 	.word	0x000008b0
        /*0b2c*/ 	.word	0x000000ff
        /*0b30*/ 	.word	0x000308b0
        /*0b34*/ 	.short	0x0100
        /*0b36*/ 	.byte	0x08
	.zero		1


	//   ....[19]....
        /*0b38*/ 	.word	0x000008c0
        /*0b3c*/ 	.word	0x000000ff
        /*0b40*/ 	.word	0x000308c0
        /*0b44*/ 	.short	0x0100
        /*0b46*/ 	.byte	0x08
	.zero		1


	//   ....[20]....
        /*0b48*/ 	.word	0x000008d0
        /*0b4c*/ 	.word	0x000000ff
        /*0b50*/ 	.word	0x000308b8
        /*0b54*/ 	.short	0x0100
        /*0b56*/ 	.byte	0x08
	.zero		1


	//   ....[21]....
        /*0b58*/ 	.word	0x000008e0
        /*0b5c*/ 	.word	0x000000ff
        /*0b60*/ 	.word	0x000308c8
        /*0b64*/ 	.short	0x0100
        /*0b66*/ 	.byte	0x08
	.zero		1


	//   ....[22]....
        /*0b68*/ 	.word	0x00002380
        /*0b6c*/ 	.word	0x000000ff
        /*0b70*/ 	.word	0x00030800
        /*0b74*/ 	.short	0x010a
        /*0b76*/ 	.byte	0x26
	.zero		1


	//   ....[23]....
        /*0b78*/ 	.word	0x00002430
        /*0b7c*/ 	.word	0x00000007
        /*0b80*/ 	.word	0x00030830
        /*0b84*/ 	.short	0x010a
        /*0b86*/ 	.byte	0x3f
	.zero		1


	//   ....[24]....
        /*0b88*/ 	.word	0x000024a0
        /*0b8c*/ 	.word	0x00000007
        /*0b90*/ 	.word	0x00030830
        /*0b94*/ 	.short	0x010a
        /*0b96*/ 	.byte	0x3f
	.zero		1


	//   ....[25]....
        /*0b98*/ 	.word	0x00002f00
        /*0b9c*/ 	.word	0x00000002
        /*0ba0*/ 	.word	0x00000000
        /*0ba4*/ 	.short	0x0101
        /*0ba6*/ 	.byte	0x3f
	.zero		1


	//   ....[26]....
        /*0ba8*/ 	.word	0x00005740
        /*0bac*/ 	.word	0x000000ff
        /*0bb0*/ 	.word	0x00030830
        /*0bb4*/ 	.short	0x010a
        /*0bb6*/ 	.byte	0x07
	.zero		1


	//   ....[27]....
        /*0bb8*/ 	.word	0x000057a0
        /*0bbc*/ 	.word	0x000000ff
        /*0bc0*/ 	.word	0x00030830
        /*0bc4*/ 	.short	0x010a
        /*0bc6*/ 	.byte	0x07
	.zero		1


	//   ....[28]....
        /*0bc8*/ 	.word	0x00006240
        /*0bcc*/ 	.word	0x000000ff
        /*0bd0*/ 	.word	0x00030850
        /*0bd4*/ 	.short	0x010a
        /*0bd6*/ 	.byte	0x06
	.zero		1


	//   ....[29]....
        /*0bd8*/ 	.word	0x00006280
        /*0bdc*/ 	.word	0x000000ff
        /*0be0*/ 	.word	0x00030850
        /*0be4*/ 	.short	0x010a
        /*0be6*/ 	.byte	0x06
	.zero		1


	//   ....[30]....
        /*0be8*/ 	.word	0x00006bb0
        /*0bec*/ 	.word	0x0000000a
        /*0bf0*/ 	.word	0x00000000
        /*0bf4*/ 	.short	0x0101
        /*0bf6*/ 	.byte	0x3f
	.zero		1


	//   ....[31]....
        /*0bf8*/ 	.word	0x00008800
        /*0bfc*/ 	.word	0x00000084
        /*0c00*/ 	.word	0x00000000
        /*0c04*/ 	.short	0x0101
        /*0c06*/ 	.byte	0x3f
	.zero		1


	//   ....[32]....
        /*0c08*/ 	.word	0x000090f0
        /*0c0c*/ 	.word	0x000000ff
        /*0c10*/ 	.word	0x00030830
        /*0c14*/ 	.short	0x010a
        /*0c16*/ 	.byte	0x06
	.zero		1


	//   ....[33]....
        /*0c18*/ 	.word	0x00009150
        /*0c1c*/ 	.word	0x000000ff
        /*0c20*/ 	.word	0x00030830
        /*0c24*/ 	.short	0x010a
        /*0c26*/ 	.byte	0x06
	.zero		1


	//   ....[34]....
        /*0c28*/ 	.word	0x00009bf0
        /*0c2c*/ 	.word	0x000000ff
        /*0c30*/ 	.word	0x00030850
        /*0c34*/ 	.short	0x010a
        /*0c36*/ 	.byte	0x0b
	.zero		1


	//   ....[35]....
        /*0c38*/ 	.word	0x00009c30
        /*0c3c*/ 	.word	0x000000ff
        /*0c40*/ 	.word	0x00030850
        /*0c44*/ 	.short	0x010a
        /*0c46*/ 	.byte	0x0b
	.zero		1


	//   ....[36]....
        /*0c48*/ 	.word	0x0000af40
        /*0c4c*/ 	.word	0x0000000b
        /*0c50*/ 	.word	0x00000000
        /*0c54*/ 	.short	0x0101
        /*0c56*/ 	.byte	0x3f
	.zero		1


	//   ....[37]....
        /*0c58*/ 	.word	0x0000afa0
        /*0c5c*/ 	.word	0x0000000d
        /*0c60*/ 	.word	0x00000000
        /*0c64*/ 	.short	0x0101
        /*0c66*/ 	.byte	0x3f
	.zero		1


	//   ....[38]....
        /*0c68*/ 	.word	0x0000b560
        /*0c6c*/ 	.word	0x000000ff
        /*0c70*/ 	.word	0x00030830
        /*0c74*/ 	.short	0x010a
        /*0c76*/ 	.byte	0x06
	.zero		1


	//   ....[39]....
        /*0c78*/ 	.word	0x0000b5c0
        /*0c7c*/ 	.word	0x000000ff
        /*0c80*/ 	.word	0x00030830
        /*0c84*/ 	.short	0x010a
        /*0c86*/ 	.byte	0x06
	.zero		1


	//   ....[40]....
        /*0c88*/ 	.word	0x0000c060
        /*0c8c*/ 	.word	0x000000ff
        /*0c90*/ 	.word	0x00030850
        /*0c94*/ 	.short	0x010a
        /*0c96*/ 	.byte	0x0b
	.zero		1


	//   ....[41]....
        /*0c98*/ 	.word	0x0000c0a0
        /*0c9c*/ 	.word	0x000000ff
        /*0ca0*/ 	.word	0x00030850
        /*0ca4*/ 	.short	0x010a
        /*0ca6*/ 	.byte	0x0b
	.zero		1


	//   ....[42]....
        /*0ca8*/ 	.word	0x0000c9e0
        /*0cac*/ 	.word	0x00000002
        /*0cb0*/ 	.word	0x00000000
        /*0cb4*/ 	.short	0x0101
        /*0cb6*/ 	.byte	0x3f
	.zero		1


	//   ....[43]....
        /*0cb8*/ 	.word	0x0000e620
        /*0cbc*/ 	.word	0x00000084
        /*0cc0*/ 	.word	0x00000000
        /*0cc4*/ 	.short	0x0101
        /*0cc6*/ 	.byte	0x3f
	.zero		1


	//   ....[44]....
        /*0cc8*/ 	.word	0x0000f1a0
        /*0ccc*/ 	.word	0x000000ff
        /*0cd0*/ 	.word	0x00030850
        /*0cd4*/ 	.short	0x010a
        /*0cd6*/ 	.byte	0x05
	.zero		1


	//   ....[45]....
        /*0cd8*/ 	.word	0x0000f1e0
        /*0cdc*/ 	.word	0x000000ff
        /*0ce0*/ 	.word	0x00030850
        /*0ce4*/ 	.short	0x010a
        /*0ce6*/ 	.byte	0x05
	.zero		1


	//   ....[46]....
        /*0ce8*/ 	.word	0x0000f6a0
        /*0cec*/ 	.word	0x0000000a
        /*0cf0*/ 	.word	0x00000000
        /*0cf4*/ 	.short	0x0101
        /*0cf6*/ 	.byte	0x3f
	.zero		1


	//   ....[47]....
        /*0cf8*/ 	.word	0x000114d0
        /*0cfc*/ 	.word	0x000000ff
        /*0d00*/ 	.word	0x00000000
        /*0d04*/ 	.short	0x0101
        /*0d06*/ 	.byte	0x08
	.zero		1


	//   ....[48]....
        /*0d08*/ 	.word	0x00011bc0
        /*0d0c*/ 	.word	0x000000ff
        /*0d10*/ 	.word	0x00000000
        /*0d14*/ 	.short	0x0101
        /*0d16*/ 	.byte	0x08
	.zero		1


	//   ....[49]....
        /*0d18*/ 	.word	0x00016130
        /*0d1c*/ 	.word	0x00000000
        /*0d20*/ 	.word	0x00030840
        /*0d24*/ 	.short	0x010a
        /*0d26*/ 	.byte	0x3f
	.zero		1


	//   ....[50]....
        /*0d28*/ 	.word	0x000170e0
        /*0d2c*/ 	.word	0x00000013
        /*0d30*/ 	.word	0x00030800
        /*0d34*/ 	.short	0x0107
        /*0d36*/ 	.byte	0x3f
	.zero		1


	//   ....[51]....
        /*0d38*/ 	.word	0x000171f0
        /*0d3c*/ 	.word	0x00000013
        /*0d40*/ 	.word	0x00030800
        /*0d44*/ 	.short	0x0101
        /*0d46*/ 	.byte	0x3f
	.zero		1


	//   ....[52]....
        /*0d48*/ 	.word	0x00017210
        /*0d4c*/ 	.word	0x00000013
        /*0d50*/ 	.word	0x00030820
        /*0d54*/ 	.short	0x010a
        /*0d56*/ 	.byte	0x3f
	.zero		1


	//   ....[53]....
        /*0d58*/ 	.word	0x00017640
        /*0d5c*/ 	.word	0x00000003
        /*0d60*/ 	.word	0x00030840
        /*0d64*/ 	.short	0x010a
        /*0d66*/ 	.byte	0x3f
	.zero		1


	//   ....[54]....
        /*0d68*/ 	.word	0x00017af0
        /*0d6c*/ 	.word	0x00000003
        /*0d70*/ 	.word	0x00000060
        /*0d74*/ 	.short	0x010a
        /*0d76*/ 	.byte	0x3f
	.zero		1


	//   ....[55]....
        /*0d78*/ 	.word	0x00018290
        /*0d7c*/ 	.word	0x00000003
        /*0d80*/ 	.word	0x00030840
        /*0d84*/ 	.short	0x010a
        /*0d86*/ 	.byte	0x3f
	.zero		1


	//   ....[56]....
        /*0d88*/ 	.word	0x00018740
        /*0d8c*/ 	.word	0x00000002
        /*0d90*/ 	.word	0x00000060
        /*0d94*/ 	.short	0x010a
        /*0d96*/ 	.byte	0x3f
	.zero		1


	//   ....[57]....
        /*0d98*/ 	.word	0x00018e20
        /*0d9c*/ 	.word	0x00000002
        /*0da0*/ 	.word	0x00030840
        /*0da4*/ 	.short	0x010a
        /*0da6*/ 	.byte	0x3f
	.zero		1


	//   ....[58]....
        /*0da8*/ 	.word	0x000192d0
        /*0dac*/ 	.word	0x00000002
        /*0db0*/ 	.word	0x00000060
        /*0db4*/ 	.short	0x010a
        /*0db6*/ 	.byte	0x3f
	.zero		1


	//   ....[59]....
        /*0db8*/ 	.word	0x00019950
        /*0dbc*/ 	.word	0x00000000
        /*0dc0*/ 	.word	0x00030860
        /*0dc4*/ 	.short	0x010a
        /*0dc6*/ 	.byte	0x3f
	.zero		1


	//   ....[60]....
        /*0dc8*/ 	.word	0x0001b0d0
        /*0dcc*/ 	.word	0x00000000
        /*0dd0*/ 	.word	0x00030820
        /*0dd4*/ 	.short	0x010a
        /*0dd6*/ 	.byte	0x3f
	.zero		1


	//   ....[61]....
        /*0dd8*/ 	.word	0x0001b2b0
        /*0ddc*/ 	.word	0x00000006
        /*0de0*/ 	.word	0x00000000
        /*0de4*/ 	.short	0x010a
        /*0de6*/ 	.byte	0x3f
	.zero		1


	//   ....[62]....
        /*0de8*/ 	.word	0x0001b320
        /*0dec*/ 	.word	0x00000007
        /*0df0*/ 	.word	0x00000000
        /*0df4*/ 	.short	0x010a
        /*0df6*/ 	.byte	0x3f
	.zero		1


	//   ....[63]....
        /*0df8*/ 	.word	0x0001b390
        /*0dfc*/ 	.word	0x00000004
        /*0e00*/ 	.word	0x00000000
        /*0e04*/ 	.short	0x010a
        /*0e06*/ 	.byte	0x3f
	.zero		1


	//   ....[64]....
        /*0e08*/ 	.word	0x0001b3c0
        /*0e0c*/ 	.word	0x00000003
        /*0e10*/ 	.word	0x00000000
        /*0e14*/ 	.short	0x010a
        /*0e16*/ 	.byte	0x3f
	.zero		1


	//   ....[65]....
        /*0e18*/ 	.word	0x0001b430
        /*0e1c*/ 	.word	0x00000003
        /*0e20*/ 	.word	0x00030800
        /*0e24*/ 	.short	0x010a
        /*0e26*/ 	.byte	0x3f
	.zero		1


	//   ....[66]....
        /*0e28*/ 	.word	0x0001b480
        /*0e2c*/ 	.word	0x00000007
        /*0e30*/ 	.word	0x00030830
        /*0e34*/ 	.short	0x010a
        /*0e36*/ 	.byte	0x3f
	.zero		1


	//   ....[67]....
        /*0e38*/ 	.word	0x0001b4e0
        /*0e3c*/ 	.word	0x0000000a
        /*0e40*/ 	.word	0x00030830
        /*0e44*/ 	.short	0x010a
        /*0e46*/ 	.byte	0x3f
	.zero		1


	//   ....[68]....
        /*0e48*/ 	.word	0x0001b540
        /*0e4c*/ 	.word	0x00000009
        /*0e50*/ 	.word	0x00030850
        /*0e54*/ 	.short	0x010a
        /*0e56*/ 	.byte	0x3f
	.zero		1


	//   ....[69]....
        /*0e58*/ 	.word	0x0001b5a0
        /*0e5c*/ 	.word	0x00000003
        /*0e60*/ 	.word	0x00030830
        /*0e64*/ 	.short	0x010a
        /*0e66*/ 	.byte	0x3f
	.zero		1


	//   ....[70]....
        /*0e68*/ 	.word	0x0001b600
        /*0e6c*/ 	.word	0x00000002
        /*0e70*/ 	.word	0x00030850
        /*0e74*/ 	.short	0x010a
        /*0e76*/ 	.byte	0x3f
	.zero		1


	//   ....[71]....
        /*0e78*/ 	.word	0x0001b660
        /*0e7c*/ 	.word	0x00000003
        /*0e80*/ 	.word	0x00030830
        /*0e84*/ 	.short	0x010a
        /*0e86*/ 	.byte	0x3f
	.zero		1


	//   ....[72]....
        /*0e88*/ 	.word	0x0001b6c0
        /*0e8c*/ 	.word	0x00000002
        /*0e90*/ 	.word	0x00030850
        /*0e94*/ 	.short	0x010a
        /*0e96*/ 	.byte	0x3f
	.zero		1


	//   ....[73]....
        /*0e98*/ 	.word	0x0001b720
        /*0e9c*/ 	.word	0x00000005
        /*0ea0*/ 	.word	0x00030850
        /*0ea4*/ 	.short	0x010a
        /*0ea6*/ 	.byte	0x3f
	.zero		1


	//   ....[74]....
        /*0ea8*/ 	.word	0x0001b8c0
        /*0eac*/ 	.word	0x00000000
        /*0eb0*/ 	.word	0x00030840
        /*0eb4*/ 	.short	0x010a
        /*0eb6*/ 	.byte	0x3f
	.zero		1


	//   ....[75]....
        /*0eb8*/ 	.word	0x0001c500
        /*0ebc*/ 	.word	0x00000013
        /*0ec0*/ 	.word	0x00030820
        /*0ec4*/ 	.short	0x010a
        /*0ec6*/ 	.byte	0x3f
	.zero		1


	//   ....[76]....
        /*0ec8*/ 	.word	0x0001c550
        /*0ecc*/ 	.word	0x00000003
        /*0ed0*/ 	.word	0x00030840
        /*0ed4*/ 	.short	0x010a
        /*0ed6*/ 	.byte	0x3f
	.zero		1


	//   ....[77]....
        /*0ed8*/ 	.word	0x0001c5a0
        /*0edc*/ 	.word	0x00000003
        /*0ee0*/ 	.word	0x00000060
        /*0ee4*/ 	.short	0x010a
        /*0ee6*/ 	.byte	0x3f
	.zero		1


	//   ....[78]....
        /*0ee8*/ 	.word	0x0001c5f0
        /*0eec*/ 	.word	0x00000003
        /*0ef0*/ 	.word	0x00030840
        /*0ef4*/ 	.short	0x010a
        /*0ef6*/ 	.byte	0x3f
	.zero		1


	//   ....[79]....
        /*0ef8*/ 	.word	0x0001c640
        /*0efc*/ 	.word	0x00000002
        /*0f00*/ 	.word	0x00000060
        /*0f04*/ 	.short	0x010a
        /*0f06*/ 	.byte	0x3f
	.zero		1


	//   ....[80]....
        /*0f08*/ 	.word	0x0001c690
        /*0f0c*/ 	.word	0x00000002
        /*0f10*/ 	.word	0x00030840
        /*0f14*/ 	.short	0x010a
        /*0f16*/ 	.byte	0x3f
	.zero		1


	//   ....[81]....
        /*0f18*/ 	.word	0x0001c6e0
        /*0f1c*/ 	.word	0x00000002
        /*0f20*/ 	.word	0x00000060
        /*0f24*/ 	.short	0x010a
        /*0f26*/ 	.byte	0x3f
	.zero		1


	//   ....[82]....
        /*0f28*/ 	.word	0x0001c730
        /*0f2c*/ 	.word	0x00000000
        /*0f30*/ 	.word	0x00030860
        /*0f34*/ 	.short	0x010a
        /*0f36*/ 	.byte	0x3f
	.zero		1


	//   ....[83]....
        /*0f38*/ 	.word	0x0001d2b0
        /*0f3c*/ 	.word	0x00000000
        /*0f40*/ 	.word	0x00030820
        /*0f44*/ 	.short	0x010a
        /*0f46*/ 	.byte	0x3f
	.zero		1


	//   ....[84]....
        /*0f48*/ 	.word	0x0001d450
        /*0f4c*/ 	.word	0x00000006
        /*0f50*/ 	.word	0x00000000
        /*0f54*/ 	.short	0x010a
        /*0f56*/ 	.byte	0x3f
	.zero		1


	//   ....[85]....
        /*0f58*/ 	.word	0x0001d4a0
        /*0f5c*/ 	.word	0x00000007
        /*0f60*/ 	.word	0x00000000
        /*0f64*/ 	.short	0x010a
        /*0f66*/ 	.byte	0x3f
	.zero		1


	//   ....[86]....
        /*0f68*/ 	.word	0x0001d4f0
        /*0f6c*/ 	.word	0x00000004
        /*0f70*/ 	.word	0x00000000
        /*0f74*/ 	.short	0x010a
        /*0f76*/ 	.byte	0x3f
	.zero		1


	//----- nvinfo : EIATTR_NUM_MBARRIERS
	.align		4
.L_211:
        /*0f78*/ 	.byte	0x03, 0x38
        /*0f7a*/ 	.short	0x0016


	//----- nvinfo : EIATTR_EXIT_INSTR_OFFSETS
	.align		4
        /*0f7c*/ 	.byte	0x04, 0x1c
        /*0f7e*/ 	.short	(.L_213 - .L_212)


	//   ....[0]....
.L_212:
        /*0f80*/ 	.word	0x00000a50


	//   ....[1]....
        /*0f84*/ 	.word	0x00013a00


	//   ....[2]....
        /*0f88*/ 	.word	0x0001b410


	//----- nvinfo : EIATTR_MAX_THREADS
	.align		4
.L_213:
        /*0f8c*/ 	.byte	0x04, 0x05
        /*0f8e*/ 	.short	(.L_215 - .L_214)
.L_214:
        /*0f90*/ 	.word	0x00000180
        /*0f94*/ 	.word	0x00000001
        /*0f98*/ 	.word	0x00000001


	//----- nvinfo : EIATTR_CRS_STACK_SIZE
	.align		4
.L_215:
        /*0f9c*/ 	.byte	0x04, 0x1e
        /*0f9e*/ 	.short	(.L_217 - .L_216)
.L_216:
        /*0fa0*/ 	.word	0x00000000


	//----- nvinfo : EIATTR_CBANK_PARAM_SIZE
	.align		4
.L_217:
        /*0fa4*/ 	.byte	0x03, 0x19
        /*0fa6*/ 	.short	0x0af0


	//----- nvinfo : EIATTR_PARAM_CBANK
	.align		4
        /*0fa8*/ 	.byte	0x04, 0x0a
        /*0faa*/ 	.short	(.L_219 - .L_218)
	.align		4
.L_218:
        /*0fac*/ 	.word	index@(.nv.constant0._ZN7cutlass13device_kernelIN5flash11enable_sm90INS1_16FlashAttnFwdSm90INS1_25CollectiveMainloopFwdSm90ILi2EN4cute5tupleIJNS5_1CILi1EEES8_S8_EEENS6_IJNS7_ILi128EEENS7_ILi96EEENS7_ILi192EEEEEELi192ENS_6half_tEfNS_4arch4Sm90ELb0ELb1ELb1ELb1ELb0ELb0ELb0ELb1ELb1ELb1ELb1ELb0EEENS1_21CollectiveEpilogueFwdINS6_IJSA_SC_SB_EEES9_SE_SG_Li256ELb1ELb1ELb1ELb0EEENS1_36VarlenDynamicPersistentTileSchedulerILi128ELi96ELi256ELi128ELb1ELb1ELb1ELb1ELb0ELb1EEEEEEEEEvNT_6ParamsE)
        /*0fb0*/ 	.short	0x0210
        /*0fb2*/ 	.short	0x0af0


	//----- nvinfo : EIATTR_SW_WAR
	.align		4
.L_219:
        /*0fb4*/ 	.byte	0x04, 0x36
        /*0fb6*/ 	.short	(.L_221 - .L_220)
.L_220:
        /*0fb8*/ 	.word	0x00000008
.L_221:


//--------------------- .nv.info._ZN7cutlass13device_kernelIN5flash11enable_sm90INS1_16FlashAttnFwdSm90INS1_25CollectiveMainloopFwdSm90ILi2EN4cute5tupleIJNS5_1CILi1EEES8_S8_EEENS6_IJNS7_ILi128EEENS7_ILi96EEENS7_ILi192EEEEEELi192ENS_6half_tEfNS_4arch4Sm90ELb0ELb1ELb1ELb1ELb0ELb1ELb0ELb1ELb1ELb1ELb1ELb0EEENS1_21CollectiveEpilogueFwdINS6_IJSA_SC_SB_EEES9_SE_SG_Li256ELb1ELb1ELb1ELb0EEENS1_36VarlenDynamicPersistentTileSchedulerILi128ELi96ELi256ELi128ELb1ELb1ELb1ELb1ELb0ELb1EEEEEEEEEvNT_6ParamsE --------------------------
	.section	.nv.info._ZN7cutlass13device_kernelIN5flash11enable_sm90INS1_16FlashAttnFwdSm90INS1_25CollectiveMainloopFwdSm90ILi2EN4cute5tupleIJNS5_1CILi1EEES8_S8_EEENS6_IJNS7_ILi128EEENS7_ILi96EEENS7_ILi192EEEEEELi192ENS_6half_tEfNS_4arch4Sm90ELb0ELb1ELb1ELb1ELb0ELb1ELb0ELb1ELb1ELb1ELb1ELb0EEENS1_21CollectiveEpilogueFwdINS6_IJSA_SC_SB_EEES9_SE_SG_Li256ELb1ELb1ELb1ELb0EEENS1_36VarlenDynamicPersistentTileSchedulerILi128ELi96ELi256ELi128ELb1ELb1ELb1ELb1ELb0ELb1EEEEEEEEEvNT_6ParamsE,"",@"SHT_CUDA_INFO"
	.sectionflags	@""
	.align	4


	//----- nvinfo : EIATTR_CUDA_API_VERSION
	.align		4
        /*0000*/ 	.byte	0x04, 0x37
        /*0002*/ 	.short	(.L_223 - .L_222)
.L_222:
        /*0004*/ 	.word	0x00000082


	//----- nvinfo : EIATTR_KPARAM_INFO
	.align		4
.L_223:
        /*0008*/ 	.byte	0x04, 0x17
        /*000a*/ 	.short	(.L_225 - .L_224)
.L_224:
        /*000c*/ 	.word	0x00000000
        /*0010*/ 	.short	0x0000
        /*0012*/ 	.short	0x0070
        /*0014*/ 	.byte	0x00, 0xf0, 0x01, 0x2a


	//----- nvinfo : EIATTR_SPARSE_MMA_MASK
	.align		4
.L_225:
        /*0018*/ 	.byte	0x03, 0x50
        /*001a*/ 	.short	0x0000


	//----- nvinfo : EIATTR_MAXREG_COUNT
	.align		4
        /*001c*/ 	.byte	0x03, 0x1b
        /*001e*/ 	.short	0x00a8


	//----- nvinfo : EIATTR_NUM_BARRIERS
	.align		4
        /*0020*/ 	.byte	0x02, 0x4c
        /*0022*/ 	.byte	0x10
	.zero		1


	//----- nvinfo : EIATTR_EXTERNS
	.align		4
        /*0024*/ 	.byte	0x04, 0x0f
        /*0026*/ 	.short	(.L_227 - .L_226)


	//   ....[0]....
	.align		4
.L_226:
        /*0028*/ 	.word	index@(__assertfail)


	//----- nvinfo : EIATTR_ANNOTATIONS
	.align		4
.L_227:
        /*002c*/ 	.byte	0x04, 0x55
        /*002e*/ 	.short	(.L_229 - .L_228)


	//   ....[0]....
.L_228:
        /* <DEDUP_REMOVED lines=120> */


	//----- nvinfo : EIATTR_MERCURY_ISA_VERSION
	.align		4
.L_229:
        /*0798*/ 	.byte	0x03, 0x5f
        /*079a*/ 	.short	0x0101


	//----- nvinfo : EIATTR_UNUSED_LOAD_BYTE_OFFSET
	.align		4
        /*079c*/ 	.byte	0x04, 0x44
        /*079e*/ 	.short	(.L_231 - .L_230)


	//   ....[0]....
.L_230:
        /*07a0*/ 	.word	0x00000a80
        /*07a4*/ 	.word	0x0000fff0


	//   ....[1]....
        /*07a8*/ 	.word	0x00020d30
        /*07ac*/ 	.word	0x0000fff0


	//----- nvinfo : EIATTR_INT_WARP_WIDE_INSTR_OFFSETS
	.align		4
.L_231:
        /*07b0*/ 	.byte	0x04, 0x31
        /*07b2*/ 	.short	(.L_233 - .L_232)


	//   ....[0]....
.L_232:
        /*07b4*/ 	.word	0x00000180


	//   ....[1]....
        /*07b8*/ 	.word	0x000001c0


	//   ....[2]....
        /*07bc*/ 	.word	0x00000280


	//   ....[3]....
        /*07c0*/ 	.word	0x00028410


	//   ....[4]....
        /*07c4*/ 	.word	0x000284a0


	//   ....[5]....
        /*07c8*/ 	.word	0x0002c2a0


	//   ....[6]....
        /*07cc*/ 	.word	0x0002c300


	//----- nvinfo : EIATTR_COOP_GROUP_MASK_REGIDS
	.align		4
.L_233:
        /*07d0*/ 	.byte	0x04, 0x29
        /*07d2*/ 	.short	(.L_235 - .L_234)


	//   ....[0]....
.L_234:
        /*07d4*/ 	.word	0xffffffff


	//   ....[1]....
        /*07d8*/ 	.word	0xffffffff


	//   ....[2]....
        /*07dc*/ 	.word	0xffffffff


	//   ....[3]....
        /*07e0*/ 	.word	0xffffffff


	//   ....[4]....
        /*07e4*/ 	.word	0xffffffff


	//   ....[5]....
        /*07e8*/ 	.word	0xffffffff


	//   ....[6]....
        /*07ec*/ 	.word	0xffffffff


	//   ....[7]....
        /*07f0*/ 	.word	0xffffffff


	//   ....[8]....
        /*07f4*/ 	.word	0xffffffff


	//   ....[9]....
        /*07f8*/ 	.word	0xffffffff


	//   ....[10]....
        /*07fc*/ 	.word	0xffffffff


	//   ....[11]....
        /*0800*/ 	.word	0xffffffff


	//   ....[12]....
        /*0804*/ 	.word	0xffffffff


	//   ....[13]....
        /*0808*/ 	.word	0xffffffff


	//   ....[14]....
        /*080c*/ 	.word	0xffffffff


	//   ....[15]....
        /*0810*/ 	.word	0xffffffff


	//   ....[16]....
        /*0814*/ 	.word	0xffffffff


	//   ....[17]....
        /*0818*/ 	.word	0xffffffff


	//   ....[18]....
        /*081c*/ 	.word	0xffffffff


	//   ....[19]....
        /*0820*/ 	.word	0xffffffff


	//   ....[20]....
        /*0824*/ 	.word	0xffffffff


	//   ....[21]....
        /*0828*/ 	.word	0xffffffff


	//   ....[22]....
        /*082c*/ 	.word	0xffffffff


	//   ....[23]....
        /*0830*/ 	.word	0xffffffff


	//   ....[24]....
        /*0834*/ 	.word	0xffffffff


	//   ....[25]....
        /*0838*/ 	.word	0xffffffff


	//   ....[26]....
        /*083c*/ 	.word	0xffffffff


	//   ....[27]....
        /*0840*/ 	.word	0xffffffff


	//   ....[28]....
        /*0844*/ 	.word	0xffffffff


	//   ....[29]....
        /*0848*/ 	.word	0xffffffff


	//   ....[30]....
        /*084c*/ 	.word	0xffffffff


	//   ....[31]....
        /*0850*/ 	.word	0xffffffff


	//   ....[32]....
        /*0854*/ 	.word	0xffffffff


	//   ....[33]....
        /*0858*/ 	.word	0xffffffff


	//   ....[34]....
        /*085c*/ 	.word	0xffffffff


	//   ....[35]....
        /*0860*/ 	.word	0xffffffff


	//   ....[36]....
        /*0864*/ 	.word	0xffffffff


	//   ....[37]....
        /*0868*/ 	.word	0xffffffff


	//   ....[38]....
        /*086c*/ 	.word	0xffffffff


	//   ....[39]....
        /*0870*/ 	.word	0xffffffff


	//   ....[40]....
        /*0874*/ 	.word	0xffffffff


	//   ....[41]....
        /*0878*/ 	.word	0xffffffff


	//   ....[42]....
        /*087c*/ 	.word	0xffffffff


	//   ....[43]....
        /*0880*/ 	.word	0xffffffff


	//   ....[44]....
        /*0884*/ 	.word	0xffffffff


	//   ....[45]....
        /*0888*/ 	.word	0xffffffff


	//   ....[46]....
        /*088c*/ 	.word	0xffffffff


	//   ....[47]....
        /*0890*/ 	.word	0xffffffff


	//   ....[48]....
        /*0894*/ 	.word	0xffffffff


	//   ....[49]....
        /*0898*/ 	.word	0xffffffff


	//   ....[50]....
        /*089c*/ 	.word	0xffffffff


	//   ....[51]....
        /*08a0*/ 	.word	0xffffffff


	//   ....[52]....
        /*08a4*/ 	.word	0xffffffff


	//   ....[53]....
        /*08a8*/ 	.word	0xffffffff


	//   ....[54]....
        /*08ac*/ 	.word	0xffffffff


	//   ....[55]....
        /*08b0*/ 	.word	0xffffffff


	//   ....[56]....
        /*08b4*/ 	.word	0xffffffff


	//   ....[57]....
        /*08b8*/ 	.word	0xffffffff


	//   ....[58]....
        /*08bc*/ 	.word	0xffffffff


	//   ....[59]....
        /*08c0*/ 	.word	0xffffffff


	//   ....[60]....
        /*08c4*/ 	.word	0xffffffff


	//   ....[61]....
        /*08c8*/ 	.word	0xffffffff


	//   ....[62]....
        /*08cc*/ 	.word	0xffffffff


	//   ....[63]....
        /*08d0*/ 	.word	0xffffffff


	//   ....[64]....
        /*08d4*/ 	.word	0xffffffff


	//   ....[65]....
        /*08d8*/ 	.word	0xffffffff


	//   ....[66]....
        /*08dc*/ 	.word	0xffffffff


	//   ....[67]....
        /*08e0*/ 	.word	0xffffffff


	//   ....[68]....
        /*08e4*/ 	.word	0xffffffff


	//   ....[69]....
        /*08e8*/ 	.word	0xffffffff


	//   ....[70]....
        /*08ec*/ 	.word	0xffffffff


	//   ....[71]....
        /*08f0*/ 	.word	0xffffffff


	//   ....[72]....
        /*08f4*/ 	.word	0xffffffff


	//   ....[73]....
        /*08f8*/ 	.word	0xffffffff


	//   ....[74]....
        /*08fc*/ 	.word	0xffffffff


	//   ....[75]....
        /*0900*/ 	.word	0xffffffff


	//   ....[76]....
        /*0904*/ 	.word	0xffffffff


	//   ....[77]....
        /*0908*/ 	.word	0xffffffff


	//   ....[78]....
        /*090c*/ 	.word	0xffffffff


	//   ....[79]....
        /*0910*/ 	.word	0xffffffff


	//   ....[80]....
        /*0914*/ 	.word	0xffffffff


	//   ....[81]....
        /*0918*/ 	.word	0xffffffff


	//   ....[82]....
        /*091c*/ 	.word	0xffffffff


	//   ....[83]....
        /*0920*/ 	.word	0xffffffff


	//   ....[84]....
        /*0924*/ 	.word	0xffffffff


	//   ....[85]....
        /*0928*/ 	.word	0xffffffff


	//   ....[86]....
        /*092c*/ 	.word	0xffffffff


	//   ....[87]....
        /*0930*/ 	.word	0xffffffff


	//   ....[88]....
        /*0934*/ 	.word	0xffffffff


	//   ....[89]....
        /*0938*/ 	.word	0xffffffff


	//   ....[90]....
        /*093c*/ 	.word	0xffffffff


	//   ....[91]....
        /*0940*/ 	.word	0xffffffff


	//   ....[92]....
        /*0944*/ 	.word	0xffffffff


	//   ....[93]....
        /*0948*/ 	.word	0xffffffff


	//   ....[94]....
        /*094c*/ 	.word	0xffffffff


	//   ....[95]....
        /*0950*/ 	.word	0xffffffff


	//   ....[96]....
        /*0954*/ 	.word	0xffffffff


	//   ....[97]....
        /*0958*/ 	.word	0xffffffff


	//   ....[98]....
        /*095c*/ 	.word	0xffffffff


	//   ....[99]....
        /*0960*/ 	.word	0xffffffff


	//   ....[100]....
        /*0964*/ 	.word	0xffffffff


	//   ....[101]....
        /*0968*/ 	.word	0xffffffff


	//   ....[102]....
        /*096c*/ 	.word	0xffffffff


	//   ....[103]....
        /*0970*/ 	.word	0xffffffff


	//   ....[104]....
        /*0974*/ 	.word	0xffffffff


	//   ....[105]....
        /*0978*/ 	.word	0xffffffff


	//   ....[106]....
        /*097c*/ 	.word	0xffffffff


	//   ....[107]....
        /*0980*/ 	.word	0xffffffff


	//   ....[108]....
        /*0984*/ 	.word	0xffffffff


	//   ....[109]....
        /*0988*/ 	.word	0xffffffff


	//   ....[110]....
        /*098c*/ 	.word	0xffffffff


	//   ....[111]....
        /*0990*/ 	.word	0xffffffff


	//   ....[112]....
        /*0994*/ 	.word	0xffffffff


	//   ....[113]....
        /*0998*/ 	.word	0xffffffff


	//   ....[114]....
        /*099c*/ 	.word	0xffffffff


	//   ....[115]....
        /*09a0*/ 	.word	0xffffffff


	//   ....[116]....
        /*09a4*/ 	.word	0xffffffff


	//   ....[117]....
        /*09a8*/ 	.word	0xffffffff


	//   ....[118]....
        /*09ac*/ 	.word	0xffffffff


	//   ....[119]....
        /*09b0*/ 	.word	0xffffffff


	//   ....[120]....
        /*09b4*/ 	.word	0xffffffff


	//   ....[121]....
        /*09b8*/ 	.word	0xffffffff


	//   ....[122]....
        /*09bc*/ 	.word	0xffffffff


	//   ....[123]....
        /*09c0*/ 	.word	0xffffffff


	//   ....[124]....
        /*09c4*/ 	.word	0xffffffff


	//   ....[125]....
        /*09c8*/ 	.word	0xffffffff


	//   ....[126]....
        /*09cc*/ 	.word	0xffffffff


	//   ....[127]....
        /*09d0*/ 	.word	0xffffffff


	//   ....[128]....
        /*09d4*/ 	.word	0x0500000f


	//   ....[129]....
        /*09d8*/ 	.word	0x0500000f


	//   ....[130]....
        /*09dc*/ 	.word	0x0500000f


	//   ....[131]....
        /*09e0*/ 	.word	0x0500000f


	//   ....[132]....
        /*09e4*/ 	.word	0x0500000f


	//   ....[133]....
        /*09e8*/ 	.word	0x0500000f


	//   ....[134]....
        /*09ec*/ 	.word	0x0500000f


	//   ....[135]....
        /*09f0*/ 	.word	0x0500000f


	//   ....[136]....
        /*09f4*/ 	.word	0x0500000f


	//   ....[137]....
        /*09f8*/ 	.word	0x0500000f


	//   ....[138]....
        /*09fc*/ 	.word	0x0500000f


	//   ....[139]....
        /*0a00*/ 	.word	0x0500000f


	//   ....[140]....
        /*0a04*/ 	.word	0x0500000f


	//   ....[141]....
        /*0a08*/ 	.word	0x0500000f


	//   ....[142]....
        /*0a0c*/ 	.word	0x0500000f


	//   ....[143]....
        /*0a10*/ 	.word	0x0500000f


	//   ....[144]....
        /*0a14*/ 	.word	0x0500000f


	//   ....[145]....
        /*0a18*/ 	.word	0x0500000f


	//   ....[146]....
        /*0a1c*/ 	.word	0x0500000f


	//   ....[147]....
        /*0a20*/ 	.word	0x0500000f


	//   ....[148]....
        /*0a24*/ 	.word	0x0500000f


	//   ....[149]....
        /*0a28*/ 	.word	0x0500000f


	//   ....[150]....
        /*0a2c*/ 	.word	0x0500000f


	//   ....[151]....
        /*0a30*/ 	.word	0x0500000f


	//   ....[152]....
        /*0a34*/ 	.word	0x0500000f


	//   ....[153]....
        /*0a38*/ 	.word	0x0500000f


	//   ....[154]....
        /*0a3c*/ 	.word	0x0500000f


	//   ....[155]....
        /*0a40*/ 	.word	0x0500000f


	//   ....[156]....
        /*0a44*/ 	.word	0x0500000f


	//   ....[157]....
        /*0a48*/ 	.word	0x0500000f


	//   ....[158]....
        /*0a4c*/ 	.word	0x0500000f


	//   ....[159]....
        /*0a50*/ 	.word	0x0500000f


	//   ....[160]....
        /*0a54*/ 	.word	0x0500000f


	//   ....[161]....
        /*0a58*/ 	.word	0x0500000f


	//   ....[162]....
        /*0a5c*/ 	.word	0x0500000f


	//   ....[163]....
        /*0a60*/ 	.word	0x0500000f


	//   ....[164]....
        /*0a64*/ 	.word	0x0500000f


	//   ....[165]....
        /*0a68*/ 	.word	0x0500000f


	//   ....[166]....
        /*0a6c*/ 	.word	0x0500000f


	//   ....[167]....
        /*0a70*/ 	.word	0x0500000f


	//   ....[168]....
        /*0a74*/ 	.word	0x0500000f


	//   ....[169]....
        /*0a78*/ 	.word	0x0500000f


	//   ....[170]....
        /*0a7c*/ 	.word	0x0500000f


	//   ....[171]....
        /*0a80*/ 	.word	0x0500000f


	//   ....[172]....
        /*0a84*/ 	.word	0x0500000f


	//   ....[173]....
        /*0a88*/ 	.word	0x0500000f


	//   ....[174]....
        /*0a8c*/ 	.word	0x0500000f


	//   ....[175]....
        /*0a90*/ 	.word	0x0500000f


	//   ....[176]....
        /*0a94*/ 	.word	0x0500000f


	//   ....[177]....
        /*0a98*/ 	.word	0x0500000f


	//   ....[178]....
        /*0a9c*/ 	.word	0x0500000f


	//   ....[179]....
        /*0aa0*/ 	.word	0x0500000f


	//   ....[180]....
        /*0aa4*/ 	.word	0x0500000f


	//----- nvinfo : EIATTR_COOP_GROUP_INSTR_OFFSETS
	.align		4
.L_235:
        /*0aa8*/ 	.byte	0x04, 0x28
        /*0aaa*/ 	.short	(.L_237 - .L_236)


	//   ....[0]....
.L_236:
        /*0aac*/ 	.word	0x00000060


	//   ....[1]....
        /*0ab0*/ 	.word	0x00000190


	//   ....[2]....
        /*0ab4*/ 	.word	0x00000290


	//   ....[3]....
        /*0ab8*/ 	.word	0x00000400


	//   ....[4]....
        /*0abc*/ 	.word	0x00000560


	//   ....[5]....
        /*0ac0*/ 	.word	0x00000680


	//   ....[6]....
        /*0ac4*/ 	.word	0x000007e0


	//   ....[7]....
        /*0ac8*/ 	.word	0x0000b450


	//   ....[8]....
        /*0acc*/ 	.word	0x0000bb70


	//   ....[9]....
        /*0ad0*/ 	.word	0x0000bb80


	//   ....[10]....
        /*0ad4*/ 	.word	0x0000bb90


	//   ....[11]....
        /*0ad8*/ 	.word	0x0000bba0


	//   ....[12]....
        /*0adc*/ 	.word	0x0000c350


	//   ....[13]....
        /*0ae0*/ 	.word	0x0000c360


	//   ....[14]....
        /*0ae4*/ 	.word	0x0000c370


	//   ....[15]....
        /*0ae8*/ 	.word	0x0000c380


	//   ....[16]....
        /*0aec*/ 	.word	0x0000f190


	//   ....[17]....
        /*0af0*/ 	.word	0x0000f1a0


	//   ....[18]....
        /*0af4*/ 	.word	0x0000f1b0


	//   ....[19]....
        /*0af8*/ 	.word	0x0000f1c0


	//   ....[20]....
        /*0afc*/ 	.word	0x0000f7a0


	//   ....[21]....
        /*0b00*/ 	.word	0x0000f7b0


	//   ....[22]....
        /*0b04*/ 	.word	0x0000f7c0


	//   ....[23]....
        /*0b08*/ 	.word	0x0000f7d0


	//   ....[24]....
        /*0b0c*/ 	.word	0x00013390


	//   ....[25]....
        /*0b10*/ 	.word	0x000138d0


	//   ....[26]....
        /*0b14*/ 	.word	0x00014660


	//   ....[27]....
        /*0b18*/ 	.word	0x00014740


	//   ....[28]....
        /*0b1c*/ 	.word	0x00014ce0


	//   ....[29]....
        /*0b20*/ 	.word	0x00014d90


	//   ....[30]....
        /*0b24*/ 	.word	0x000173c0


	//   ....[31]....
        /*0b28*/ 	.word	0x000175c0


	//   ....[32]....
        /*0b2c*/ 	.word	0x00018470


	//   ....[33]....
        /*0b30*/ 	.word	0x00018590


	//   ....[34]....
        /*0b34*/ 	.word	0x00018b60


	//   ....[35]....
        /*0b38*/ 	.word	0x00018be0


	//   ....[36]....
        /*0b3c*/ 	.word	0x0001b180


	//   ....[37]....
        /*0b40*/ 	.word	0x0001b1c0


	//   ....[38]....
        /*0b44*/ 	.word	0x0001b660


	//   ....[39]....
        /*0b48*/ 	.word	0x0001b6c0


	//   ....[40]....
        /*0b4c*/ 	.word	0x0001d8d0


	//   ....[41]....
        /*0b50*/ 	.word	0x0001e380


	//   ....[42]....
        /*0b54*/ 	.word	0x0001ea50


	//   ....[43]....
        /*0b58*/ 	.word	0x0001eb60


	//   ....[44]....
        /*0b5c*/ 	.word	0x0001f0d0


	//   ....[45]....
        /*0b60*/ 	.word	0x0001f160


	//   ....[46]....
        /*0b64*/ 	.word	0x00020470


	//   ....[47]....
        /*0b68*/ 	.word	0x000204f0


	//   ....[48]....
        /*0b6c*/ 	.word	0x00020520


	//   ....[49]....
        /*0b70*/ 	.word	0x00020530


	//   ....[50]....
        /*0b74*/ 	.word	0x00021a90


	//   ....[51]....
        /*0b78*/ 	.word	0x00021aa0


	//   ....[52]....
        /*0b7c*/ 	.word	0x00021ab0


	//   ....[53]....
        /*0b80*/ 	.word	0x00021ac0


	//   ....[54]....
        /*0b84*/ 	.word	0x000223c0


	//   ....[55]....
        /*0b88*/ 	.word	0x000223f0


	//   ....[56]....
        /*0b8c*/ 	.word	0x00022520


	//   ....[57]....
        /*0b90*/ 	.word	0x00022540


	//   ....[58]....
        /*0b94*/ 	.word	0x00022640


	//   ....[59]....
        /*0b98*/ 	.word	0x00022660


	//   ....[60]....
        /*0b9c*/ 	.word	0x00022770


	//   ....[61]....
        /*0ba0*/ 	.word	0x00022790


	//   ....[62]....
        /*0ba4*/ 	.word	0x00022cd0


	//   ....[63]....
        /*0ba8*/ 	.word	0x00022cf0


	//   ....[64]....
        /*0bac*/ 	.word	0x000233c0


	//   ....[65]....
        /*0bb0*/ 	.word	0x000233d0


	//   ....[66]....
        /*0bb4*/ 	.word	0x00024350


	//   ....[67]....
        /*0bb8*/ 	.word	0x00024380


	//   ....[68]....
        /*0bbc*/ 	.word	0x00024490


	//   ....[69]....
        /*0bc0*/ 	.word	0x000244b0


	//   ....[70]....
        /*0bc4*/ 	.word	0x000245b0


	//   ....[71]....
        /*0bc8*/ 	.word	0x000245d0


	//   ....[72]....
        /*0bcc*/ 	.word	0x000246e0


	//   ....[73]....
        /*0bd0*/ 	.word	0x00024700


	//   ....[74]....
        /*0bd4*/ 	.word	0x00024890


	//   ....[75]....
        /*0bd8*/ 	.word	0x00024aa0


	//   ....[76]....
        /*0bdc*/ 	.word	0x00024ad0


	//   ....[77]....
        /*0be0*/ 	.word	0x00024b00


	//   ....[78]....
        /*0be4*/ 	.word	0x00024b30


	//   ....[79]....
        /*0be8*/ 	.word	0x00024b60


	//   ....[80]....
        /*0bec*/ 	.word	0x00024b90


	//   ....[81]....
        /*0bf0*/ 	.word	0x00024d30


	//   ....[82]....
        /*0bf4*/ 	.word	0x00024d60


	//   ....[83]....
        /*0bf8*/ 	.word	0x00024d90


	//   ....[84]....
        /*0bfc*/ 	.word	0x00024dc0


	//   ....[85]....
        /*0c00*/ 	.word	0x00024df0


	//   ....[86]....
        /*0c04*/ 	.word	0x00024e20


	//   ....[87]....
        /*0c08*/ 	.word	0x00024ec0


	//   ....[88]....
        /*0c0c*/ 	.word	0x00024ef0


	//   ....[89]....
        /*0c10*/ 	.word	0x00024f00


	//   ....[90]....
        /*0c14*/ 	.word	0x00024f30


	//   ....[91]....
        /*0c18*/ 	.word	0x00026800


	//   ....[92]....
        /*0c1c*/ 	.word	0x000289e0


	//   ....[93]....
        /*0c20*/ 	.word	0x000295e0


	//   ....[94]....
        /*0c24*/ 	.word	0x00029600


	//   ....[95]....
        /*0c28*/ 	.word	0x00029610


	//   ....[96]....
        /*0c2c*/ 	.word	0x00029640


	//   ....[97]....
        /*0c30*/ 	.word	0x00029760


	//   ....[98]....
        /*0c34*/ 	.word	0x00029770


	//   ....[99]....
        /*0c38*/ 	.word	0x00029810


	//   ....[100]....
        /*0c3c*/ 	.word	0x00029820


	//   ....[101]....
        /*0c40*/ 	.word	0x000298c0


	//   ....[102]....
        /*0c44*/ 	.word	0x000298d0


	//   ....[103]....
        /*0c48*/ 	.word	0x00029970


	//   ....[104]....
        /*0c4c*/ 	.word	0x00029980


	//   ....[105]....
        /*0c50*/ 	.word	0x00029a00


	//   ....[106]....
        /*0c54*/ 	.word	0x00029a30


	//   ....[107]....
        /*0c58*/ 	.word	0x00029a80


	//   ....[108]....
        /*0c5c*/ 	.word	0x00029ac0


	//   ....[109]....
        /*0c60*/ 	.word	0x0002cae0


	//   ....[110]....
        /*0c64*/ 	.word	0x0002cb10


	//   ....[111]....
        /*0c68*/ 	.word	0x0002cb80


	//   ....[112]....
        /*0c6c*/ 	.word	0x0002cbb0


	//   ....[113]....
        /*0c70*/ 	.word	0x0002cbe0


	//   ....[114]....
        /*0c74*/ 	.word	0x0002cc10


	//   ....[115]....
        /*0c78*/ 	.word	0x0002cc40


	//   ....[116]....
        /*0c7c*/ 	.word	0x0002cc70


	//   ....[117]....
        /*0c80*/ 	.word	0x0002ce30


	//   ....[118]....
        /*0c84*/ 	.word	0x0002ce60


	//   ....[119]....
        /*0c88*/ 	.word	0x0002ce90


	//   ....[120]....
        /*0c8c*/ 	.word	0x0002cec0


	//   ....[121]....
        /*0c90*/ 	.word	0x0002cef0


	//   ....[122]....
        /*0c94*/ 	.word	0x0002cf20


	//   ....[123]....
        /*0c98*/ 	.word	0x0002cff0


	//   ....[124]....
        /*0c9c*/ 	.word	0x0002d010


	//   ....[125]....
        /*0ca0*/ 	.word	0x0002d020


	//   ....[126]....
        /*0ca4*/ 	.word	0x0002d0a0


	//   ....[127]....
        /*0ca8*/ 	.word	0x0002dbe0


	//   ....[128]....
        /*0cac*/ 	.word	0x0002e020


	//   ....[129]....
        /*0cb0*/ 	.word	0x0002e0b0


	//   ....[130]....
        /*0cb4*/ 	.word	0x0002e100


	//   ....[131]....
        /*0cb8*/ 	.word	0x0002e150


	//   ....[132]....
        /*0cbc*/ 	.word	0x0002e1e0


	//   ....[133]....
        /*0cc0*/ 	.word	0x0002e270


	//   ....[134]....
        /*0cc4*/ 	.word	0x0002e2c0


	//   ....[135]....
        /*0cc8*/ 	.word	0x0002e310


	//   ....[136]....
        /*0ccc*/ 	.word	0x0002e400


	//   ....[137]....
        /*0cd0*/ 	.word	0x0002e490


	//   ....[138]....
        /*0cd4*/ 	.word	0x0002e4e0


	//   ....[139]....
        /*0cd8*/ 	.word	0x0002e540


	//   ....[140]....
        /*0cdc*/ 	.word	0x0002e5e0


	//   ....[141]....
        /*0ce0*/ 	.word	0x0002e670


	//   ....[142]....
        /*0ce4*/ 	.word	0x0002e6c0


	//   ....[143]....
        /*0ce8*/ 	.word	0x0002e710


	//   ....[144]....
        /*0cec*/ 	.word	0x0002eab0


	//   ....[145]....
        /*0cf0*/ 	.word	0x0002ed90


	//   ....[146]....
        /*0cf4*/ 	.word	0x0002ef70


	//   ....[147]....
        /*0cf8*/ 	.word	0x0002efc0


	//   ....[148]....
        /*0cfc*/ 	.word	0x0002f020


	//   ....[149]....
        /*0d00*/ 	.word	0x0002f0c0


	//   ....[150]....
        /*0d04*/ 	.word	0x0002f190


	//   ....[151]....
        /*0d08*/ 	.word	0x0002f290


	//   ....[152]....
        /*0d0c*/ 	.word	0x0002f360


	//   ....[153]....
        /*0d10*/ 	.word	0x0002f470


	//   ....[154]....
        /*0d14*/ 	.word	0x0002f4d0


	//   ....[155]....
        /*0d18*/ 	.word	0x0002f5e0


	//   ....[156]....
        /*0d1c*/ 	.word	0x0002f640


	//   ....[157]....
        /*0d20*/ 	.word	0x0002f750


	//   ....[158]....
        /*0d24*/ 	.word	0x0002f7b0


	//   ....[159]....
        /*0d28*/ 	.word	0x0002f8b0


	//   ....[160]....
        /*0d2c*/ 	.word	0x0002f920


	//   ....[161]....
        /*0d30*/ 	.word	0x0002fa00


	//   ....[162]....
        /*0d34*/ 	.word	0x0002fd70


	//   ....[163]....
        /*0d38*/ 	.word	0x0002fe10


	//   ....[164]....
        /*0d3c*/ 	.word	0x0002ffb0


	//   ....[165]....
        /*0d40*/ 	.word	0x00030030


	//   ....[166]....
        /*0d44*/ 	.word	0x000300b0


	//   ....[167]....
        /*0d48*/ 	.word	0x00030130


	//   ....[168]....
        /*0d4c*/ 	.word	0x000301b0


	//   ....[169]....
        /*0d50*/ 	.word	0x00030240


	//   ....[170]....
        /*0d54*/ 	.word	0x000302e0


	//   ....[171]....
        /*0d58*/ 	.word	0x00030390


	//   ....[172]....
        /*0d5c*/ 	.word	0x00030410


	//   ....[173]....
        /*0d60*/ 	.word	0x00030490


	//   ....[174]....
        /*0d64*/ 	.word	0x00030510


	//   ....[175]....
        /*0d68*/ 	.word	0x000305a0


	//   ....[176]....
        /*0d6c*/ 	.word	0x00030620


	//   ....[177]....
        /*0d70*/ 	.word	0x000306d0


	//   ....[178]....
        /*0d74*/ 	.word	0x00030720


	//   ....[179]....
        /*0d78*/ 	.word	0x000307e0


	//   ....[180]....
        /*0d7c*/ 	.word	0x00030910


	//----- nvinfo : EIATTR_REG_RECONFIG
	.align		4
.L_237:
        /*0d80*/ 	.byte	0x01, 0x54
	.zero		2


	//----- nvinfo : EIATTR_SYSCALL_OFFSETS
	.align		4
        /*0d84*/ 	.byte	0x04, 0x46
        /*0d86*/ 	.short	(.L_239 - .L_238)


	//   ....[0]....
.L_238:
        /*0d88*/ 	.word	0x00001fe0


	//   ....[1]....
        /*0d8c*/ 	.word	0x00002130


	//   ....[2]....
        /*0d90*/ 	.word	0x0000b5c0


	//   ....[3]....
        /*0d94*/ 	.word	0x0000b8b0


	//   ....[4]....
        /*0d98*/ 	.word	0x00028610


	//   ....[5]....
        /*0d9c*/ 	.word	0x00028760


	//   ....[6]....
        /*0da0*/ 	.word	0x00028850


	//   ....[7]....
        /*0da4*/ 	.word	0x00029110


	//----- nvinfo : EIATTR_MBARRIER_INSTR_OFFSETS
	.align		4
.L_239:
        /*0da8*/ 	.byte	0x04, 0x39
        /*0daa*/ 	.short	(.L_241 - .L_240)


	//   ....[0]....
.L_240:
        /*0dac*/ 	.word	0x000002b0
        /*0db0*/ 	.word	0x000000ff
        /*0db4*/ 	.word	0x00030800
        /*0db8*/ 	.short	0x0100
        /*0dba*/ 	.byte	0x08
	.zero		1


	//   ....[1]....
        /*0dbc*/ 	.word	0x000002c0
        /*0dc0*/ 	.word	0x000000ff
        /*0dc4*/ 	.word	0x00030820
        /*0dc8*/ 	.short	0x0100
        /*0dca*/ 	.byte	0x08
	.zero		1


	//   ....[2]....
        /*0dcc*/ 	.word	0x000003b0
        /*0dd0*/ 	.word	0x000000ff
        /*0dd4*/ 	.word	0x00030830
        /*0dd8*/ 	.short	0x0100
        /*0dda*/ 	.byte	0x08
	.zero		1


	//   ....[3]....
        /*0ddc*/ 	.word	0x000003c0
        /*0de0*/ 	.word	0x000000ff
        /*0de4*/ 	.word	0x00030840
        /*0de8*/ 	.short	0x0100
        /*0dea*/ 	.byte	0x08
	.zero		1


	//   ....[4]....
        /*0dec*/ 	.word	0x000003d0
        /*0df0*/ 	.word	0x000000ff
        /*0df4*/ 	.word	0x00030838
        /*0df8*/ 	.short	0x0100
        /*0dfa*/ 	.byte	0x08
	.zero		1


	//   ....[5]....
        /*0dfc*/ 	.word	0x000003e0
        /*0e00*/ 	.word	0x000000ff
        /*0e04*/ 	.word	0x00030848
        /*0e08*/ 	.short	0x0100
        /*0e0a*/ 	.byte	0x08
	.zero		1


	//   ....[6]....
        /*0e0c*/ 	.word	0x00000510
        /*0e10*/ 	.word	0x000000ff
        /*0e14*/ 	.word	0x00030850
        /*0e18*/ 	.short	0x0100
        /*0e1a*/ 	.byte	0x08
	.zero		1


	//   ....[7]....
        /*0e1c*/ 	.word	0x00000520
        /*0e20*/ 	.word	0x000000ff
        /*0e24*/ 	.word	0x00030860
        /*0e28*/ 	.short	0x0100
        /*0e2a*/ 	.byte	0x08
	.zero		1


	//   ....[8]....
        /*0e2c*/ 	.word	0x00000530
        /*0e30*/ 	.word	0x000000ff
        /*0e34*/ 	.word	0x00030858
        /*0e38*/ 	.short	0x0100
        /*0e3a*/ 	.byte	0x08
	.zero		1


	//   ....[9]....
        /*0e3c*/ 	.word	0x00000540
        /*0e40*/ 	.word	0x000000ff
        /*0e44*/ 	.word	0x00030868
        /*0e48*/ 	.short	0x0100
        /*0e4a*/ 	.byte	0x08
	.zero		1


	//   ....[10]....
        /*0e4c*/ 	.word	0x00000630
        /*0e50*/ 	.word	0x000000ff
        /*0e54*/ 	.word	0x00030870
        /*0e58*/ 	.short	0x0100
        /*0e5a*/ 	.byte	0x06
	.zero		1


	//   ....[11]....
        /*0e5c*/ 	.word	0x00000640
        /*0e60*/ 	.word	0x000000ff
        /*0e64*/ 	.word	0x00030880
        /*0e68*/ 	.short	0x0100
        /*0e6a*/ 	.byte	0x06
	.zero		1


	//   ....[12]....
        /*0e6c*/ 	.word	0x00000650
        /*0e70*/ 	.word	0x000000ff
        /*0e74*/ 	.word	0x00030878
        /*0e78*/ 	.short	0x0100
        /*0e7a*/ 	.byte	0x06
	.zero		1


	//   ....[13]....
        /*0e7c*/ 	.word	0x00000660
        /*0e80*/ 	.word	0x000000ff
        /*0e84*/ 	.word	0x00030888
        /*0e88*/ 	.short	0x0100
        /*0e8a*/ 	.byte	0x06
	.zero		1


	//   ....[14]....
        /*0e8c*/ 	.word	0x00000790
        /*0e90*/ 	.word	0x000000ff
        /*0e94*/ 	.word	0x00030890
        /*0e98*/ 	.short	0x0100
        /*0e9a*/ 	.byte	0x08
	.zero		1


	//   ....[15]....
        /*0e9c*/ 	.word	0x000007a0
        /*0ea0*/ 	.word	0x000000ff
        /*0ea4*/ 	.word	0x000308a0
        /*0ea8*/ 	.short	0x0100
        /*0eaa*/ 	.byte	0x08
	.zero		1


	//   ....[16]....
        /*0eac*/ 	.word	0x000007b0
        /*0eb0*/ 	.word	0x000000ff
        /*0eb4*/ 	.word	0x00030898
        /*0eb8*/ 	.short	0x0100
        /*0eba*/ 	.byte	0x08
	.zero		1


	//   ....[17]....
        /*0ebc*/ 	.word	0x000007c0
        /*0ec0*/ 	.word	0x000000ff
        /*0ec4*/ 	.word	0x000308a8
        /*0ec8*/ 	.short	0x0100
        /*0eca*/ 	.byte	0x08
	.zero		1


	//   ....[18]....
        /*0ecc*/ 	.word	0x000008f0
        /*0ed0*/ 	.word	0x000000ff
        /*0ed4*/ 	.word	0x000308b0
        /*0ed8*/ 	.short	0x0100
        /*0eda*/ 	.byte	0x08
	.zero		1


	//   ....[19]....
        /*0edc*/ 	.word	0x00000900
        /*0ee0*/ 	.word	0x000000ff
        /*0ee4*/ 	.word	0x000308c0
        /*0ee8*/ 	.short	0x0100
        /*0eea*/ 	.byte	0x08
	.zero		1


	//   ....[20]....
        /*0eec*/ 	.word	0x00000910
        /*0ef0*/ 	.word	0x000000ff
        /*0ef4*/ 	.word	0x000308b8
        /*0ef8*/ 	.short	0x0100
        /*0efa*/ 	.byte	0x08
	.zero		1


	//   ....[21]....
        /*0efc*/ 	.word	0x00000920
        /*0f00*/ 	.word	0x000000ff
        /*0f04*/ 	.word	0x000308c8
        /*0f08*/ 	.short	0x0100
        /*0f0a*/ 	.byte	0x08
	.zero		1


	//   ....[22]....
        /*0f0c*/ 	.word	0x00003c20
        /*0f10*/ 	.word	0x0000001f
        /*0f14*/ 	.word	0x00030890
        /*0f18*/ 	.short	0x010a
        /*0f1a*/ 	.byte	0x3f
	.zero		1


	//   ....[23]....
        /*0f1c*/ 	.word	0x00006f80
        /*0f20*/ 	.word	0x0000001f
        /*0f24*/ 	.word	0x00030890
        /*0f28*/ 	.short	0x010a
        /*0f2a*/ 	.byte	0x3f
	.zero		1


	//   ....[24]....
        /*0f2c*/ 	.word	0x0000a040
        /*0f30*/ 	.word	0x0000001f
        /*0f34*/ 	.word	0x00030890
        /*0f38*/ 	.short	0x010a
        /*0f3a*/ 	.byte	0x3f
	.zero		1


	//   ....[25]....
        /*0f3c*/ 	.word	0x0000a410
        /*0f40*/ 	.word	0x00000020
        /*0f44*/ 	.word	0x00000000
        /*0f48*/ 	.short	0x0101
        /*0f4a*/ 	.byte	0x3f
	.zero		1


	//   ....[26]....
        /*0f4c*/ 	.word	0x0000a450
        /*0f50*/ 	.word	0x0000001f
        /*0f54*/ 	.word	0x000308b0
        /*0f58*/ 	.short	0x010a
        /*0f5a*/ 	.byte	0x3f
	.zero		1


	//   ....[27]....
        /*0f5c*/ 	.word	0x0000a980
        /*0f60*/ 	.word	0x0000001f
        /*0f64*/ 	.word	0x00000000
        /*0f68*/ 	.short	0x0101
        /*0f6a*/ 	.byte	0x3f
	.zero		1


	//   ....[28]....
        /*0f6c*/ 	.word	0x0000b640
        /*0f70*/ 	.word	0x00000002
        /*0f74*/ 	.word	0x00030800
        /*0f78*/ 	.short	0x010a
        /*0f7a*/ 	.byte	0x3f
	.zero		1


	//   ....[29]....
        /*0f7c*/ 	.word	0x0000b690
        /*0f80*/ 	.word	0x00000002
        /*0f84*/ 	.word	0x00030800
        /*0f88*/ 	.short	0x010a
        /*0f8a*/ 	.byte	0x3f
	.zero		1


	//   ....[30]....
        /*0f8c*/ 	.word	0x0000ca70
        /*0f90*/ 	.word	0x00000002
        /*0f94*/ 	.word	0x00030800
        /*0f98*/ 	.short	0x010a
        /*0f9a*/ 	.byte	0x3f
	.zero		1


	//   ....[31]....
        /*0f9c*/ 	.word	0x0000fc10
        /*0fa0*/ 	.word	0x00000002
        /*0fa4*/ 	.word	0x00030800
        /*0fa8*/ 	.short	0x010a
        /*0faa*/ 	.byte	0x3f
	.zero		1


	//   ....[32]....
        /*0fac*/ 	.word	0x000125e0
        /*0fb0*/ 	.word	0x00000004
        /*0fb4*/ 	.word	0x00030830
        /*0fb8*/ 	.short	0x010a
        /*0fba*/ 	.byte	0x3f
	.zero		1


	//   ....[33]....
        /*0fbc*/ 	.word	0x00012650
        /*0fc0*/ 	.word	0x00000004
        /*0fc4*/ 	.word	0x00030830
        /*0fc8*/ 	.short	0x010a
        /*0fca*/ 	.byte	0x3f
	.zero		1


	//   ....[34]....
        /*0fcc*/ 	.word	0x00013370
        /*0fd0*/ 	.word	0x00000004
        /*0fd4*/ 	.word	0x00000000
        /*0fd8*/ 	.short	0x0101
        /*0fda*/ 	.byte	0x3f
	.zero		1


	//   ....[35]....
        /*0fdc*/ 	.word	0x00015bc0
        /*0fe0*/ 	.word	0x00000007
        /*0fe4*/ 	.word	0x00030830
        /*0fe8*/ 	.short	0x010a
        /*0fea*/ 	.byte	0x3f
	.zero		1


	//   ....[36]....
        /*0fec*/ 	.word	0x00015c40
        /*0ff0*/ 	.word	0x00000007
        /*0ff4*/ 	.word	0x00030830
        /*0ff8*/ 	.short	0x010a
        /*0ffa*/ 	.byte	0x3f
	.zero		1


	//   ....[37]....
        /*0ffc*/ 	.word	0x00016950
        /*1000*/ 	.word	0x00000009
        /*1004*/ 	.word	0x00030850
        /*1008*/ 	.short	0x010a
        /*100a*/ 	.byte	0x3f
	.zero		1


	//   ....[38]....
        /*100c*/ 	.word	0x000169a0
        /*1010*/ 	.word	0x00000009
        /*1014*/ 	.word	0x00030850
        /*1018*/ 	.short	0x010a
        /*101a*/ 	.byte	0x3f
	.zero		1


	//   ....[39]....
        /*101c*/ 	.word	0x000173e0
        /*1020*/ 	.word	0x00000007
        /*1024*/ 	.word	0x00000000
        /*1028*/ 	.short	0x0101
        /*102a*/ 	.byte	0x3f
	.zero		1


	//   ....[40]....
        /*102c*/ 	.word	0x00018610
        /*1030*/ 	.word	0x00000009
        /*1034*/ 	.word	0x00000000
        /*1038*/ 	.short	0x0101
        /*103a*/ 	.byte	0x3f
	.zero		1


	//   ....[41]....
        /*103c*/ 	.word	0x00019950
        /*1040*/ 	.word	0x00000003
        /*1044*/ 	.word	0x00030830
        /*1048*/ 	.short	0x010a
        /*104a*/ 	.byte	0x3f
	.zero		1


	//   ....[42]....
        /*104c*/ 	.word	0x000199d0
        /*1050*/ 	.word	0x00000003
        /*1054*/ 	.word	0x00030830
        /*1058*/ 	.short	0x010a
        /*105a*/ 	.byte	0x3f
	.zero		1


	//   ....[43]....
        /*105c*/ 	.word	0x0001a700
        /*1060*/ 	.word	0x00000014
        /*1064*/ 	.word	0x00030850
        /*1068*/ 	.short	0x010a
        /*106a*/ 	.byte	0x3f
	.zero		1


	//   ....[44]....
        /*106c*/ 	.word	0x0001a750
        /*1070*/ 	.word	0x00000014
        /*1074*/ 	.word	0x00030850
        /*1078*/ 	.short	0x010a
        /*107a*/ 	.byte	0x3f
	.zero		1


	//   ....[45]....
        /*107c*/ 	.word	0x0001bb50
        /*1080*/ 	.word	0x00000082
        /*1084*/ 	.word	0x00000000
        /*1088*/ 	.short	0x0101
        /*108a*/ 	.byte	0x3f
	.zero		1


	//   ....[46]....
        /*108c*/ 	.word	0x0001bbb0
        /*1090*/ 	.word	0x00000014
        /*1094*/ 	.word	0x00000000
        /*1098*/ 	.short	0x0101
        /*109a*/ 	.byte	0x3f
	.zero		1


	//   ....[47]....
        /*109c*/ 	.word	0x0001c120
        /*10a0*/ 	.word	0x00000007
        /*10a4*/ 	.word	0x00030830
        /*10a8*/ 	.short	0x010a
        /*10aa*/ 	.byte	0x3f
	.zero		1


	//   ....[48]....
        /*10ac*/ 	.word	0x0001c1a0
        /*10b0*/ 	.word	0x00000007
        /*10b4*/ 	.word	0x00030830
        /*10b8*/ 	.short	0x010a
        /*10ba*/ 	.byte	0x3f
	.zero		1


	//   ....[49]....
        /*10bc*/ 	.word	0x0001ced0
        /*10c0*/ 	.word	0x00000009
        /*10c4*/ 	.word	0x00030850
        /*10c8*/ 	.short	0x010a
        /*10ca*/ 	.byte	0x3f
	.zero		1


	//   ....[50]....
        /*10cc*/ 	.word	0x0001cf20
        /*10d0*/ 	.word	0x00000009
        /*10d4*/ 	.word	0x00030850
        /*10d8*/ 	.short	0x010a
        /*10da*/ 	.byte	0x3f
	.zero		1


	//   ....[51]....
        /*10dc*/ 	.word	0x0001d9a0
        /*10e0*/ 	.word	0x0000000a
        /*10e4*/ 	.word	0x00000000
        /*10e8*/ 	.short	0x0101
        /*10ea*/ 	.byte	0x3f
	.zero		1


	//   ....[52]....
        /*10ec*/ 	.word	0x0001eb40
        /*10f0*/ 	.word	0x00000009
        /*10f4*/ 	.word	0x00000000
        /*10f8*/ 	.short	0x0101
        /*10fa*/ 	.byte	0x3f
	.zero		1


	//   ....[53]....
        /*10fc*/ 	.word	0x00020140
        /*1100*/ 	.word	0x00000006
        /*1104*/ 	.word	0x00030850
        /*1108*/ 	.short	0x010a
        /*110a*/ 	.byte	0x3f
	.zero		1


	//   ....[54]....
        /*110c*/ 	.word	0x000201e0
        /*1110*/ 	.word	0x00000006
        /*1114*/ 	.word	0x00030850
        /*1118*/ 	.short	0x010a
        /*111a*/ 	.byte	0x3f
	.zero		1


	//   ....[55]....
        /*111c*/ 	.word	0x000206c0
        /*1120*/ 	.word	0x00000008
        /*1124*/ 	.word	0x00000000
        /*1128*/ 	.short	0x0101
        /*112a*/ 	.byte	0x3f
	.zero		1


	//   ....[56]....
        /*112c*/ 	.word	0x000223e0
        /*1130*/ 	.word	0x00000000
        /*1134*/ 	.word	0x00000000
        /*1138*/ 	.short	0x0101
        /*113a*/ 	.byte	0x3f
	.zero		1


	//   ....[57]....
        /*113c*/ 	.word	0x00022b70
        /*1140*/ 	.word	0x0000000c
        /*1144*/ 	.word	0x00000000
        /*1148*/ 	.short	0x0101
        /*114a*/ 	.byte	0x3f
	.zero		1


	//   ....[58]....
        /*114c*/ 	.word	0x000268e0
        /*1150*/ 	.word	0x00000013
        /*1154*/ 	.word	0x00030820
        /*1158*/ 	.short	0x010a
        /*115a*/ 	.byte	0x3f
	.zero		1


	//   ....[59]....
        /*115c*/ 	.word	0x000269b0
        /*1160*/ 	.word	0x00000007
        /*1164*/ 	.word	0x000308a0
        /*1168*/ 	.short	0x010a
        /*116a*/ 	.byte	0x3f
	.zero		1


	//   ....[60]....
        /*116c*/ 	.word	0x00026df0
        /*1170*/ 	.word	0x00000007
        /*1174*/ 	.word	0x000308c0
        /*1178*/ 	.short	0x010a
        /*117a*/ 	.byte	0x3f
	.zero		1


	//   ....[61]....
        /*117c*/ 	.word	0x00027380
        /*1180*/ 	.word	0x00000008
        /*1184*/ 	.word	0x000308a0
        /*1188*/ 	.short	0x010a
        /*118a*/ 	.byte	0x3f
	.zero		1


	//   ....[62]....
        /*118c*/ 	.word	0x000277b0
        /*1190*/ 	.word	0x00000008
        /*1194*/ 	.word	0x000308c0
        /*1198*/ 	.short	0x010a
        /*119a*/ 	.byte	0x3f
	.zero		1


	//   ....[63]....
        /*119c*/ 	.word	0x00028c40
        /*11a0*/ 	.word	0x00000000
        /*11a4*/ 	.word	0x00030840
        /*11a8*/ 	.short	0x010a
        /*11aa*/ 	.byte	0x3f
	.zero		1


	//   ....[64]....
        /*11ac*/ 	.word	0x00029bd0
        /*11b0*/ 	.word	0x00000013
        /*11b4*/ 	.word	0x00030800
        /*11b8*/ 	.short	0x0107
        /*11ba*/ 	.byte	0x3f
	.zero		1


	//   ....[65]....
        /*11bc*/ 	.word	0x00029ce0
        /*11c0*/ 	.word	0x00000013
        /*11c4*/ 	.word	0x00030800
        /*11c8*/ 	.short	0x0101
        /*11ca*/ 	.byte	0x3f
	.zero		1


	//   ....[66]....
        /*11cc*/ 	.word	0x00029d00
        /*11d0*/ 	.word	0x00000013
        /*11d4*/ 	.word	0x00030820
        /*11d8*/ 	.short	0x010a
        /*11da*/ 	.byte	0x3f
	.zero		1


	//   ....[67]....
        /*11dc*/ 	.word	0x0002a120
        /*11e0*/ 	.word	0x00000003
        /*11e4*/ 	.word	0x00030840
        /*11e8*/ 	.short	0x010a
        /*11ea*/ 	.byte	0x3f
	.zero		1


	//   ....[68]....
        /*11ec*/ 	.word	0x0002a5d0
        /*11f0*/ 	.word	0x00000003
        /*11f4*/ 	.word	0x00000060
        /*11f8*/ 	.short	0x010a
        /*11fa*/ 	.byte	0x3f
	.zero		1


	//   ....[69]....
        /*11fc*/ 	.word	0x0002ad60
        /*1200*/ 	.word	0x00000003
        /*1204*/ 	.word	0x00030840
        /*1208*/ 	.short	0x010a
        /*120a*/ 	.byte	0x3f
	.zero		1


	//   ....[70]....
        /*120c*/ 	.word	0x0002b210
        /*1210*/ 	.word	0x00000002
        /*1214*/ 	.word	0x00000060
        /*1218*/ 	.short	0x010a
        /*121a*/ 	.byte	0x3f
	.zero		1


	//   ....[71]....
        /*121c*/ 	.word	0x0002b8e0
        /*1220*/ 	.word	0x00000002
        /*1224*/ 	.word	0x00030840
        /*1228*/ 	.short	0x010a
        /*122a*/ 	.byte	0x3f
	.zero		1


	//   ....[72]....
        /*122c*/ 	.word	0x0002bd90
        /*1230*/ 	.word	0x00000002
        /*1234*/ 	.word	0x00000060
        /*1238*/ 	.short	0x010a
        /*123a*/ 	.byte	0x3f
	.zero		1


	//   ....[73]....
        /*123c*/ 	.word	0x0002c400
        /*1240*/ 	.word	0x00000000
        /*1244*/ 	.word	0x00030860
        /*1248*/ 	.short	0x010a
        /*124a*/ 	.byte	0x3f
	.zero		1


	//   ....[74]....
        /*124c*/ 	.word	0x0002db60
        /*1250*/ 	.word	0x00000000
        /*1254*/ 	.word	0x00030820
        /*1258*/ 	.short	0x010a
        /*125a*/ 	.byte	0x3f
	.zero		1


	//   ....[75]....
        /*125c*/ 	.word	0x0002dd10
        /*1260*/ 	.word	0x00000006
        /*1264*/ 	.word	0x00000000
        /*1268*/ 	.short	0x010a
        /*126a*/ 	.byte	0x3f
	.zero		1


	//   ....[76]....
        /*126c*/ 	.word	0x0002dd80
        /*1270*/ 	.word	0x00000007
        /*1274*/ 	.word	0x00000000
        /*1278*/ 	.short	0x010a
        /*127a*/ 	.byte	0x3f
	.zero		1


	//   ....[77]....
        /*127c*/ 	.word	0x0002ddf0
        /*1280*/ 	.word	0x00000004
        /*1284*/ 	.word	0x00000000
        /*1288*/ 	.short	0x010a
        /*128a*/ 	.byte	0x3f
	.zero		1


	//   ....[78]....
        /*128c*/ 	.word	0x0002de20
        /*1290*/ 	.word	0x00000003
        /*1294*/ 	.word	0x00000000
        /*1298*/ 	.short	0x010a
        /*129a*/ 	.byte	0x3f
	.zero		1


	//   ....[79]....
        /*129c*/ 	.word	0x0002de80
        /*12a0*/ 	.word	0x0000001f
        /*12a4*/ 	.word	0x00030890
        /*12a8*/ 	.short	0x010a
        /*12aa*/ 	.byte	0x3f
	.zero		1


	//   ....[80]....
        /*12ac*/ 	.word	0x0002ded0
        /*12b0*/ 	.word	0x0000001f
        /*12b4*/ 	.word	0x00030890
        /*12b8*/ 	.short	0x010a
        /*12ba*/ 	.byte	0x3f
	.zero		1


	//   ....[81]....
        /*12bc*/ 	.word	0x0002df20
        /*12c0*/ 	.word	0x0000001f
        /*12c4*/ 	.word	0x00030890
        /*12c8*/ 	.short	0x010a
        /*12ca*/ 	.byte	0x3f
	.zero		1


	//   ....[82]....
        /*12cc*/ 	.word	0x0002df70
        /*12d0*/ 	.word	0x0000001f
        /*12d4*/ 	.word	0x000308b0
        /*12d8*/ 	.short	0x010a
        /*12da*/ 	.byte	0x3f
	.zero		1


	//   ....[83]....
        /*12dc*/ 	.word	0x0002e350
        /*12e0*/ 	.word	0x00000002
        /*12e4*/ 	.word	0x00030800
        /*12e8*/ 	.short	0x010a
        /*12ea*/ 	.byte	0x3f
	.zero		1


	//   ....[84]....
        /*12ec*/ 	.word	0x0002e750
        /*12f0*/ 	.word	0x00000002
        /*12f4*/ 	.word	0x00030800
        /*12f8*/ 	.short	0x010a
        /*12fa*/ 	.byte	0x3f
	.zero		1


	//   ....[85]....
        /*12fc*/ 	.word	0x0002e7a0
        /*1300*/ 	.word	0x00000004
        /*1304*/ 	.word	0x00030830
        /*1308*/ 	.short	0x010a
        /*130a*/ 	.byte	0x3f
	.zero		1


	//   ....[86]....
        /*130c*/ 	.word	0x0002e7f0
        /*1310*/ 	.word	0x00000007
        /*1314*/ 	.word	0x00030830
        /*1318*/ 	.short	0x010a
        /*131a*/ 	.byte	0x3f
	.zero		1


	//   ....[87]....
        /*131c*/ 	.word	0x0002e840
        /*1320*/ 	.word	0x00000009
        /*1324*/ 	.word	0x00030850
        /*1328*/ 	.short	0x010a
        /*132a*/ 	.byte	0x3f
	.zero		1


	//   ....[88]....
        /*132c*/ 	.word	0x0002e890
        /*1330*/ 	.word	0x00000003
        /*1334*/ 	.word	0x00030830
        /*1338*/ 	.short	0x010a
        /*133a*/ 	.byte	0x3f
	.zero		1


	//   ....[89]....
        /*133c*/ 	.word	0x0002e8e0
        /*1340*/ 	.word	0x00000014
        /*1344*/ 	.word	0x00030850
        /*1348*/ 	.short	0x010a
        /*134a*/ 	.byte	0x3f
	.zero		1


	//   ....[90]....
        /*134c*/ 	.word	0x0002e930
        /*1350*/ 	.word	0x00000007
        /*1354*/ 	.word	0x00030830
        /*1358*/ 	.short	0x010a
        /*135a*/ 	.byte	0x3f
	.zero		1


	//   ....[91]....
        /*135c*/ 	.word	0x0002e980
        /*1360*/ 	.word	0x00000009
        /*1364*/ 	.word	0x00030850
        /*1368*/ 	.short	0x010a
        /*136a*/ 	.byte	0x3f
	.zero		1


	//   ....[92]....
        /*136c*/ 	.word	0x0002e9d0
        /*1370*/ 	.word	0x00000006
        /*1374*/ 	.word	0x00030850
        /*1378*/ 	.short	0x010a
        /*137a*/ 	.byte	0x3f
	.zero		1


	//   ....[93]....
        /*137c*/ 	.word	0x0002eb70
        /*1380*/ 	.word	0x00000013
        /*1384*/ 	.word	0x00030820
        /*1388*/ 	.short	0x010a
        /*138a*/ 	.byte	0x3f
	.zero		1


	//   ....[94]....
        /*138c*/ 	.word	0x0002ebc0
        /*1390*/ 	.word	0x00000007
        /*1394*/ 	.word	0x000308a0
        /*1398*/ 	.short	0x010a
        /*139a*/ 	.byte	0x3f
	.zero		1


	//   ....[95]....
        /*139c*/ 	.word	0x0002ec10
        /*13a0*/ 	.word	0x00000007
        /*13a4*/ 	.word	0x000308c0
        /*13a8*/ 	.short	0x010a
        /*13aa*/ 	.byte	0x3f
	.zero		1


	//   ....[96]....
        /*13ac*/ 	.word	0x0002ec60
        /*13b0*/ 	.word	0x00000008
        /*13b4*/ 	.word	0x000308a0
        /*13b8*/ 	.short	0x010a
        /*13ba*/ 	.byte	0x3f
	.zero		1


	//   ....[97]....
        /*13bc*/ 	.word	0x0002ecb0
        /*13c0*/ 	.word	0x00000008
        /*13c4*/ 	.word	0x000308c0
        /*13c8*/ 	.short	0x010a
        /*13ca*/ 	.byte	0x3f
	.zero		1


	//   ....[98]....
        /*13cc*/ 	.word	0x0002ee50
        /*13d0*/ 	.word	0x00000000
        /*13d4*/ 	.word	0x00030840
        /*13d8*/ 	.short	0x010a
        /*13da*/ 	.byte	0x3f
	.zero		1


	//   ....[99]....
        /*13dc*/ 	.word	0x0002fa80
        /*13e0*/ 	.word	0x00000013
        /*13e4*/ 	.word	0x00030820
        /*13e8*/ 	.short	0x010a
        /*13ea*/ 	.byte	0x3f
	.zero		1


	//   ....[100]....
        /*13ec*/ 	.word	0x0002fad0
        /*13f0*/ 	.word	0x00000003
        /*13f4*/ 	.word	0x00030840
        /*13f8*/ 	.short	0x010a
        /*13fa*/ 	.byte	0x3f
	.zero		1


	//   ....[101]....
        /*13fc*/ 	.word	0x0002fb20
        /*1400*/ 	.word	0x00000003
        /*1404*/ 	.word	0x00000060
        /*1408*/ 	.short	0x010a
        /*140a*/ 	.byte	0x3f
	.zero		1


	//   ....[102]....
        /*140c*/ 	.word	0x0002fb70
        /*1410*/ 	.word	0x00000003
        /*1414*/ 	.word	0x00030840
        /*1418*/ 	.short	0x010a
        /*141a*/ 	.byte	0x3f
	.zero		1


	//   ....[103]....
        /*141c*/ 	.word	0x0002fbc0
        /*1420*/ 	.word	0x00000002
        /*1424*/ 	.word	0x00000060
        /*1428*/ 	.short	0x010a
        /*142a*/ 	.byte	0x3f
	.zero		1


	//   ....[104]....
        /*142c*/ 	.word	0x0002fc10
        /*1430*/ 	.word	0x00000002
        /*1434*/ 	.word	0x00030840
        /*1438*/ 	.short	0x010a
        /*143a*/ 	.byte	0x3f
	.zero		1


	//   ....[105]....
        /*143c*/ 	.word	0x0002fc60
        /*1440*/ 	.word	0x00000002
        /*1444*/ 	.word	0x00000060
        /*1448*/ 	.short	0x010a
        /*144a*/ 	.byte	0x3f
	.zero		1


	//   ....[106]....
        /*144c*/ 	.word	0x0002fcb0
        /*1450*/ 	.word	0x00000000
        /*1454*/ 	.word	0x00030860
        /*1458*/ 	.short	0x010a
        /*145a*/ 	.byte	0x3f
	.zero		1


	//   ....[107]....
        /*145c*/ 	.word	0x00030830
        /*1460*/ 	.word	0x00000000
        /*1464*/ 	.word	0x00030820
        /*1468*/ 	.short	0x010a
        /*146a*/ 	.byte	0x3f
	.zero		1


	//   ....[108]....
        /*146c*/ 	.word	0x000309d0
        /*1470*/ 	.word	0x00000006
        /*1474*/ 	.word	0x00000000
        /*1478*/ 	.short	0x010a
        /*147a*/ 	.byte	0x3f
	.zero		1


	//   ....[109]....
        /*147c*/ 	.word	0x00030a20
        /*1480*/ 	.word	0x00000007
        /*1484*/ 	.word	0x00000000
        /*1488*/ 	.short	0x010a
        /*148a*/ 	.byte	0x3f
	.zero		1


	//   ....[110]....
        /*148c*/ 	.word	0x00030a70
        /*1490*/ 	.word	0x00000004
        /*1494*/ 	.word	0x00000000
        /*1498*/ 	.short	0x010a
        /*149a*/ 	.byte	0x3f
	.zero		1


	//----- nvinfo : EIATTR_NUM_MBARRIERS
	.align		4
.L_241:
        /*149c*/ 	.byte	0x03, 0x38
        /*149e*/ 	.short	0x0016


	//----- nvinfo : EIATTR_EXIT_INSTR_OFFSETS
	.align		4
        /*14a0*/ 	.byte	0x04, 0x1c
        /*14a2*/ 	.short	(.L_243 - .L_242)


	//   ....[0]....
.L_242:
        /*14a4*/ 	.word	0x0002de70


	//----- nvinfo : EIATTR_MAX_THREADS
	.align		4
.L_243:
        /*14a8*/ 	.byte	0x04, 0x05
        /*14aa*/ 	.short	(.L_245 - .L_244)
.L_244:
        /*14ac*/ 	.word	0x00000180
        /*14b0*/ 	.word	0x00000001
        /*14b4*/ 	.word	0x00000001


	//----- nvinfo : EIATTR_CRS_STACK_SIZE
	.align		4
.L_245:
        /*14b8*/ 	.byte	0x04, 0x1e
        /*14ba*/ 	.short	(.L_247 - .L_246)
.L_246:
        /*14bc*/ 	.word	0x00000000


	//----- nvinfo : EIATTR_CBANK_PARAM_SIZE
	.align		4
.L_247:
        /*14c0*/ 	.byte	0x03, 0x19
        /*14c2*/ 	.short	0x0af0


	//----- nvinfo : EIATTR_PARAM_CBANK
	.align		4
        /*14c4*/ 	.byte	0x04, 0x0a
        /*14c6*/ 	.short	(.L_249 - .L_248)
	.align		4
.L_248:
        /*14c8*/ 	.word	index@(.nv.constant0._ZN7cutlass13device_kernelIN5flash11enable_sm90INS1_16FlashAttnFwdSm90INS1_25CollectiveMainloopFwdSm90ILi2EN4cute5tupleIJNS5_1CILi1EEES8_S8_EEENS6_IJNS7_ILi128EEENS7_ILi96EEENS7_ILi192EEEEEELi192ENS_6half_tEfNS_4arch4Sm90ELb0ELb1ELb1ELb1ELb0ELb1ELb0ELb1ELb1ELb1ELb1ELb0EEENS1_21CollectiveEpilogueFwdINS6_IJSA_SC_SB_EEES9_SE_SG_Li256ELb1ELb1ELb1ELb0EEENS1_36VarlenDynamicPersistentTileSchedulerILi128ELi96ELi256ELi128ELb1ELb1ELb1ELb1ELb0ELb1EEEEEEEEEvNT_6ParamsE)
        /*14cc*/ 	.short	0x0210
        /*14ce*/ 	.short	0x0af0


	//----- nvinfo : EIATTR_SW_WAR
	.align		4
.L_249:
        /*14d0*/ 	.byte	0x04, 0x36
        /*14d2*/ 	.short	(.L_251 - .L_250)
.L_250:
        /*14d4*/ 	.word	0x00000008
.L_251:


//--------------------- .nv.info._ZN7cutlass13device_kernelIN5flash11enable_sm90INS1_16FlashAttnFwdSm90INS1_25CollectiveMainloopFwdSm90ILi2EN4cute5tupleIJNS5_1CILi1EEES8_S8_EEENS6_IJNS7_ILi128EEENS7_ILi112EEENS7_ILi192EEEEEELi192ENS_6half_tEfNS_4arch4Sm90ELb1ELb0ELb1ELb0ELb0ELb0ELb0ELb1ELb1ELb1ELb1ELb0EEENS1_21CollectiveEpilogueFwdINS6_IJSA_SC_SB_EEES9_SE_SG_Li256ELb0ELb1ELb1ELb0EEENS1_19SingleTileSchedulerILb0ELb1ELb1ELi128EEEEEEEEEvNT_6ParamsE --------------------------
	.section	.nv.info._ZN7cutlass13device_kernelIN5flash11enable_sm90INS1_16FlashAttnFwdSm90INS1_25CollectiveMainloopFwdSm90ILi2EN4cute5tupleIJNS5_1CILi1EEES8_S8_EEENS6_IJNS7_ILi128EEENS7_ILi112EEENS7_ILi192EEEEEELi192ENS_6half_tEfNS_4arch4Sm90ELb1ELb0ELb1ELb0ELb0ELb0ELb0ELb1ELb1ELb1ELb1ELb0EEENS1_21CollectiveEpilogueFwdINS6_IJSA_SC_SB_EEES9_SE_SG_Li256ELb0ELb1ELb1ELb0EEENS1_19SingleTileSchedulerILb0ELb1ELb1ELi128EEEEEEEEEvNT_6ParamsE,"",@"SHT_CUDA_INFO"
	.sectionflags	@""
	.align	4


	//----- nvinfo : EIATTR_CUDA_API_VERSION
	.align		4
        /*0000*/ 	.byte	0x04, 0x37
        /*0002*/ 	.short	(.L_253 - .L_252)
.L_252:
        /*0004*/ 	.word	0x00000082


	//----- nvinfo : EIATTR_KPARAM_INFO
	.align		4
.L_253:
        /*0008*/ 	.byte	0x04, 0x17
        /*000a*/ 	.short	(.L_255 - .L_254)
.L_254:
        /*000c*/ 	.word	0x00000000
        /*0010*/ 	.short	0x0000
        /*0012*/ 	.short	0x0070
        /*0014*/ 	.byte	0x00, 0xf0, 0x01, 0x28


	//----- nvinfo : EIATTR_SPARSE_MMA_MASK
	.align		4
.L_255:
        /*0018*/ 	.byte	0x03, 0x50
        /*001a*/ 	.short	0x0000


	//----- nvinfo : EIATTR_MAXREG_COUNT
	.align		4
        /*001c*/ 	.byte	0x03, 0x1b
        /*001e*/ 	.short	0x00a8


	//----- nvinfo : EIATTR_NUM_BARRIERS
	.align		4
        /*0020*/ 	.byte	0x02, 0x4c
        /*0022*/ 	.byte	0x09
	.zero		1


	//----- nvinfo : EIATTR_EXTERNS
	.align		4
        /*0024*/ 	.byte	0x04, 0x0f
        /*0026*/ 	.short	(.L_257 - .L_256)


	//   ....[0]....
	.align		4
.L_256:
        /*0028*/ 	.word	index@(__assertfail)


	//----- nvinfo : EIATTR_ANNOTATIONS
	.align		4
.L_257:
        /*002c*/ 	.byte	0x04, 0x55
        /*002e*/ 	.short	(.L_259 - .L_258)


	//   ....[0]....
.L_258:
        /* <DEDUP_REMOVED lines=9> */


	//----- nvinfo : EIATTR_MERCURY_ISA_VERSION
	.align		4
.L_259:
        /*00a8*/ 	.byte	0x03, 0x5f
        /*00aa*/ 	.short	0x0101


	//----- nvinfo : EIATTR_INT_WARP_WIDE_INSTR_OFFSETS
	.align		4
        /*00ac*/ 	.byte	0x04, 0x31
        /*00ae*/ 	.short	(.L_261 - .L_260)


	//   ....[0]....
.L_260:
        /*00b0*/ 	.word	0x00000130


	//   ....[1]....
        /*00b4*/ 	.word	0x00000170


	//   ....[2]....
        /*00b8*/ 	.word	0x000001e0


	//----- nvinfo : EIATTR_COOP_GROUP_MASK_REGIDS
	.align		4
.L_261:
        /*00bc*/ 	.byte	0x04, 0x29
        /*00be*/ 	.short	(.L_263 - .L_262)


	//   ....[0]....
.L_262:
        /*00c0*/ 	.word	0xffffffff


	//   ....[1]....
        /*00c4*/ 	.word	0xffffffff


	//   ....[2]....
        /*00c8*/ 	.word	0xffffffff


	//   ....[3]....
        /*00cc*/ 	.word	0xffffffff


	//   ....[4]....
        /*00d0*/ 	.word	0xffffffff


	//   ....[5]....
        /*00d4*/ 	.word	0xffffffff


	//   ....[6]....
        /*00d8*/ 	.word	0xffffffff


	//   ....[7]....
        /*00dc*/ 	.word	0xffffffff


	//   ....[8]....
        /*00e0*/ 	.word	0xffffffff


	//   ....[9]....
        /*00e4*/ 	.word	0xffffffff


	//   ....[10]....
        /*00e8*/ 	.word	0xffffffff


	//   ....[11]....
        /*00ec*/ 	.word	0xffffffff


	//   ....[12]....
        /*00f0*/ 	.word	0xffffffff


	//   ....[13]....
        /*00f4*/ 	.word	0xffffffff


	//   ....[14]....
        /*00f8*/ 	.word	0xffffffff


	//   ....[15]....
        /*00fc*/ 	.word	0xffffffff


	//   ....[16]....
        /*0100*/ 	.word	0xffffffff


	//   ....[17]....
        /*0104*/ 	.word	0xffffffff


	//   ....[18]....
        /*0108*/ 	.word	0xffffffff


	//   ....[19]....
        /*010c*/ 	.word	0xffffffff


	//   ....[20]....
        /*0110*/ 	.word	0xffffffff


	//   ....[21]....
        /*0114*/ 	.word	0xffffffff


	//   ....[22]....
        /*0118*/ 	.word	0xffffffff


	//   ....[23]....
        /*011c*/ 	.word	0xffffffff


	//   ....[24]....
        /*0120*/ 	.word	0xffffffff


	//   ....[25]....
        /*0124*/ 	.word	0xffffffff


	//   ....[26]....
        /*0128*/ 	.word	0xffffffff


	//   ....[27]....
        /*012c*/ 	.word	0xffffffff


	//   ....[28]....
        /*0130*/ 	.word	0xffffffff


	//   ....[29]....
        /*0134*/ 	.word	0xffffffff


	//   ....[30]....
        /*0138*/ 	.word	0xffffffff


	//   ....[31]....
        /*013c*/ 	.word	0xffffffff


	//   ....[32]....
        /*0140*/ 	.word	0xffffffff


	//   ....[33]....
        /*0144*/ 	.word	0xffffffff


	//   ....[34]....
        /*0148*/ 	.word	0xffffffff


	//   ....[35]....
        /*014c*/ 	.word	0xffffffff


	//   ....[36]....
        /*0150*/ 	.word	0xffffffff


	//   ....[37]....
        /*0154*/ 	.word	0xffffffff


	//   ....[38]....
        /*0158*/ 	.word	0xffffffff


	//   ....[39]....
        /*015c*/ 	.word	0xffffffff


	//   ....[40]....
        /*0160*/ 	.word	0xffffffff


	//   ....[41]....
        /*0164*/ 	.word	0xffffffff


	//   ....[42]....
        /*0168*/ 	.word	0xffffffff


	//   ....[43]....
        /*016c*/ 	.word	0xffffffff


	//   ....[44]....
        /*0170*/ 	.word	0xffffffff


	//   ....[45]....
        /*0174*/ 	.word	0xffffffff


	//   ....[46]....
        /*0178*/ 	.word	0xffffffff


	//   ....[47]....
        /*017c*/ 	.word	0xffffffff


	//   ....[48]....
        /*0180*/ 	.word	0xffffffff


	//   ....[49]....
        /*0184*/ 	.word	0xffffffff


	//   ....[50]....
        /*0188*/ 	.word	0xffffffff


	//   ....[51]....
        /*018c*/ 	.word	0xffffffff


	//   ....[52]....
        /*0190*/ 	.word	0xffffffff


	//   ....[53]....
        /*0194*/ 	.word	0xffffffff


	//   ....[54]....
        /*0198*/ 	.word	0xffffffff


	//   ....[55]....
        /*019c*/ 	.word	0x0500000f


	//   ....[56]....
        /*01a0*/ 	.word	0x0500000f


	//   ....[57]....
        /*01a4*/ 	.word	0x0500000f


	//   ....[58]....
        /*01a8*/ 	.word	0x0500000f


	//   ....[59]....
        /*01ac*/ 	.word	0x0500000f


	//   ....[60]....
        /*01b0*/ 	.word	0x0500000f


	//   ....[61]....
        /*01b4*/ 	.word	0x0500000f


	//   ....[62]....
        /*01b8*/ 	.word	0x0500000f


	//   ....[63]....
        /*01bc*/ 	.word	0x0500000f


	//   ....[64]....
        /*01c0*/ 	.word	0x0500000f


	//   ....[65]....
        /*01c4*/ 	.word	0x0500000f


	//   ....[66]....
        /*01c8*/ 	.word	0x0500000f


	//   ....[67]....
        /*01cc*/ 	.word	0x0500000f


	//   ....[68]....
        /*01d0*/ 	.word	0x0500000f


	//   ....[69]....
        /*01d4*/ 	.word	0x0500000f


	//   ....[70]....
        /*01d8*/ 	.word	0x0500000f


	//   ....[71]....
        /*01dc*/ 	.word	0x0500000f


	//   ....[72]....
        /*01e0*/ 	.word	0x0500000f


	//----- nvinfo : EIATTR_COOP_GROUP_INSTR_OFFSETS
	.align		4
.L_263:
        /*01e4*/ 	.byte	0x04, 0x28
        /*01e6*/ 	.short	(.L_265 - .L_264)


	//   ....[0]....
.L_264:
        /*01e8*/ 	.word	0x00000060


	//   ....[1]....
        /*01ec*/ 	.word	0x00000140


	//   ....[2]....
        /*01f0*/ 	.word	0x00000190


	//   ....[3]....
        /*01f4*/ 	.word	0x000003c0


	//   ....[4]....
        /*01f8*/ 	.word	0x00000520


	//   ....[5]....
        /*01fc*/ 	.word	0x00000640


	//   ....[6]....
        /*0200*/ 	.word	0x000007a0


	//   ....[7]....
        /*0204*/ 	.word	0x000013a0


	//   ....[8]....
        /*0208*/ 	.word	0x00003ec0


	//   ....[9]....
        /*020c*/ 	.word	0x000047e0


	//   ....[10]....
        /*0210*/ 	.word	0x000048e0


	//   ....[11]....
        /*0214*/ 	.word	0x00004980


	//   ....[12]....
        /*0218*/ 	.word	0x00005330


	//   ....[13]....
        /*021c*/ 	.word	0x000053c0


	//   ....[14]....
        /*0220*/ 	.word	0x00008f20


	//   ....[15]....
        /*0224*/ 	.word	0x00009490


	//   ....[16]....
        /*0228*/ 	.word	0x000097b0


	//   ....[17]....
        /*022c*/ 	.word	0x000098f0


	//   ....[18]....
        /*0230*/ 	.word	0x0000a080


	//   ....[19]....
        /*0234*/ 	.word	0x0000a0e0


	//   ....[20]....
        /*0238*/ 	.word	0x0000e1e0


	//   ....[21]....
        /*023c*/ 	.word	0x0000e270


	//   ....[22]....
        /*0240*/ 	.word	0x0000e320


	//   ....[23]....
        /*0244*/ 	.word	0x0000e490


	//   ....[24]....
        /*0248*/ 	.word	0x0000f8a0


	//   ....[25]....
        /*024c*/ 	.word	0x0000f8d0


	//   ....[26]....
        /*0250*/ 	.word	0x0000f980


	//   ....[27]....
        /*0254*/ 	.word	0x0000f9e0


	//   ....[28]....
        /*0258*/ 	.word	0x00010ad0


	//   ....[29]....
        /*025c*/ 	.word	0x00010b20


	//   ....[30]....
        /*0260*/ 	.word	0x00010b60


	//   ....[31]....
        /*0264*/ 	.word	0x00010b90


	//   ....[32]....
        /*0268*/ 	.word	0x00010bd0


	//   ....[33]....
        /*026c*/ 	.word	0x00010bf0


	//   ....[34]....
        /*0270*/ 	.word	0x00011570


	//   ....[35]....
        /*0274*/ 	.word	0x00011580


	//   ....[36]....
        /*0278*/ 	.word	0x000122f0


	//   ....[37]....
        /*027c*/ 	.word	0x00012e80


	//   ....[38]....
        /*0280*/ 	.word	0x00013850


	//   ....[39]....
        /*0284*/ 	.word	0x00013890


	//   ....[40]....
        /*0288*/ 	.word	0x000138c0


	//   ....[41]....
        /*028c*/ 	.word	0x00013910


	//   ....[42]....
        /*0290*/ 	.word	0x00013990


	//   ....[43]....
        /*0294*/ 	.word	0x000139c0


	//   ....[44]....
        /*0298*/ 	.word	0x00013a40


	//   ....[45]....
        /*029c*/ 	.word	0x00013a70


	//   ....[46]....
        /*02a0*/ 	.word	0x00013af0


	//   ....[47]....
        /*02a4*/ 	.word	0x00013b30


	//   ....[48]....
        /*02a8*/ 	.word	0x00013ba0


	//   ....[49]....
        /*02ac*/ 	.word	0x00013bd0


	//   ....[50]....
        /*02b0*/ 	.word	0x00013c50


	//   ....[51]....
        /*02b4*/ 	.word	0x00013c90


	//   ....[52]....
        /*02b8*/ 	.word	0x00013d00


	//   ....[53]....
        /*02bc*/ 	.word	0x00013d30


	//   ....[54]....
        /*02c0*/ 	.word	0x00016370


	//   ....[55]....
        /*02c4*/ 	.word	0x00016920


	//   ....[56]....
        /*02c8*/ 	.word	0x00016aa0


	//   ....[57]....
        /*02cc*/ 	.word	0x00016af0


	//   ....[58]....
        /*02d0*/ 	.word	0x00016c30


	//   ....[59]....
        /*02d4*/ 	.word	0x00016ca0


	//   ....[60]....
        /*02d8*/ 	.word	0x00016da0


	//   ....[61]....
        /*02dc*/ 	.word	0x00016e10


	//   ....[62]....
        /*02e0*/ 	.word	0x00016f10


	//   ....[63]....
        /*02e4*/ 	.word	0x00016f80


	//   ....[64]....
        /*02e8*/ 	.word	0x00017080


	//   ....[65]....
        /*02ec*/ 	.word	0x000170f0


	//   ....[66]....
        /*02f0*/ 	.word	0x000171f0


	//   ....[67]....
        /*02f4*/ 	.word	0x00017260


	//   ....[68]....
        /*02f8*/ 	.word	0x00017360


	//   ....[69]....
        /*02fc*/ 	.word	0x000173c0


	//   ....[70]....
        /*0300*/ 	.word	0x000174b0


	//   ....[71]....
        /*0304*/ 	.word	0x00017500


	//   ....[72]....
        /*0308*/ 	.word	0x00017900


	//----- nvinfo : EIATTR_REG_RECONFIG
	.align		4
.L_265:
        /*030c*/ 	.byte	0x01, 0x54
	.zero		2


	//----- nvinfo : EIATTR_SYSCALL_OFFSETS
	.align		4
        /*0310*/ 	.byte	0x04, 0x46
        /*0312*/ 	.short	(.L_267 - .L_266)


	//   ....[0]....
.L_266:
        /*0314*/ 	.word	0x00001570


	//   ....[1]....
        /*0318*/ 	.word	0x00012b00


	//   ....[2]....
        /*031c*/ 	.word	0x00012c40


	//   ....[3]....
        /*0320*/ 	.word	0x00012d30


	//   ....[4]....
        /*0324*/ 	.word	0x00013490


	//----- nvinfo : EIATTR_MBARRIER_INSTR_OFFSETS
	.align		4
.L_267:
        /*0328*/ 	.byte	0x04, 0x39
        /*032a*/ 	.short	(.L_269 - .L_268)


	//   ....[0]....
.L_268:
        /*032c*/ 	.word	0x00000270
        /*0330*/ 	.word	0x000000ff
        /*0334*/ 	.word	0x00036800
        /*0338*/ 	.short	0x0100
        /*033a*/ 	.byte	0x08
	.zero		1


	//   ....[1]....
        /*033c*/ 	.word	0x00000280
        /*0340*/ 	.word	0x000000ff
        /*0344*/ 	.word	0x00036820
        /*0348*/ 	.short	0x0100
        /*034a*/ 	.byte	0x08
	.zero		1


	//   ....[2]....
        /*034c*/ 	.word	0x00000370
        /*0350*/ 	.word	0x000000ff
        /*0354*/ 	.word	0x00036830
        /*0358*/ 	.short	0x0100
        /*035a*/ 	.byte	0x08
	.zero		1


	//   ....[3]....
        /*035c*/ 	.word	0x00000380
        /*0360*/ 	.word	0x000000ff
        /*0364*/ 	.word	0x00036840
        /*0368*/ 	.short	0x0100
        /*036a*/ 	.byte	0x08
	.zero		1


	//   ....[4]....
        /*036c*/ 	.word	0x00000390
        /*0370*/ 	.word	0x000000ff
        /*0374*/ 	.word	0x00036838
        /*0378*/ 	.short	0x0100
        /*037a*/ 	.byte	0x08
	.zero		1


	//   ....[5]....
        /*037c*/ 	.word	0x000003a0
        /*0380*/ 	.word	0x000000ff
        /*0384*/ 	.word	0x00036848
        /*0388*/ 	.short	0x0100
        /*038a*/ 	.byte	0x08
	.zero		1


	//   ....[6]....
        /*038c*/ 	.word	0x000004d0
        /*0390*/ 	.word	0x000000ff
        /*0394*/ 	.word	0x00036850
        /*0398*/ 	.short	0x0100
        /*039a*/ 	.byte	0x08
	.zero		1


	//   ....[7]....
        /*039c*/ 	.word	0x000004e0
        /*03a0*/ 	.word	0x000000ff
        /*03a4*/ 	.word	0x00036860
        /*03a8*/ 	.short	0x0100
        /*03aa*/ 	.byte	0x08
	.zero		1


	//   ....[8]....
        /*03ac*/ 	.word	0x000004f0
        /*03b0*/ 	.word	0x000000ff
        /*03b4*/ 	.word	0x00036858
        /*03b8*/ 	.short	0x0100
        /*03ba*/ 	.byte	0x08
	.zero		1


	//   ....[9]....
        /*03bc*/ 	.word	0x00000500
        /*03c0*/ 	.word	0x000000ff
        /*03c4*/ 	.word	0x00036868
        /*03c8*/ 	.short	0x0100
        /*03ca*/ 	.byte	0x08
	.zero		1


	//   ....[10]....
        /*03cc*/ 	.word	0x000005f0
        /*03d0*/ 	.word	0x000000ff
        /*03d4*/ 	.word	0x00036870
        /*03d8*/ 	.short	0x0100
        /*03da*/ 	.byte	0x06
	.zero		1


	//   ....[11]....
        /*03dc*/ 	.word	0x00000600
        /*03e0*/ 	.word	0x000000ff
        /*03e4*/ 	.word	0x00036880
        /*03e8*/ 	.short	0x0100
        /*03ea*/ 	.byte	0x06
	.zero		1


	//   ....[12]....
        /*03ec*/ 	.word	0x00000610
        /*03f0*/ 	.word	0x000000ff
        /*03f4*/ 	.word	0x00036878
        /*03f8*/ 	.short	0x0100
        /*03fa*/ 	.byte	0x06
	.zero		1


	//   ....[13]....
        /*03fc*/ 	.word	0x00000620
        /*0400*/ 	.word	0x000000ff
        /*0404*/ 	.word	0x00036888
        /*0408*/ 	.short	0x0100
        /*040a*/ 	.byte	0x06
	.zero		1


	//   ....[14]....
        /*040c*/ 	.word	0x00000750
        /*0410*/ 	.word	0x000000ff
        /*0414*/ 	.word	0x00036890
        /*0418*/ 	.short	0x0100
        /*041a*/ 	.byte	0x08
	.zero		1


	//   ....[15]....
        /*041c*/ 	.word	0x00000760
        /*0420*/ 	.word	0x000000ff
        /*0424*/ 	.word	0x000368a0
        /*0428*/ 	.short	0x0100
        /*042a*/ 	.byte	0x08
	.zero		1


	//   ....[16]....
        /*042c*/ 	.word	0x00000770
        /*0430*/ 	.word	0x000000ff
        /*0434*/ 	.word	0x00036898
        /*0438*/ 	.short	0x0100
        /*043a*/ 	.byte	0x08
	.zero		1


	//   ....[17]....
        /*043c*/ 	.word	0x00000780
        /*0440*/ 	.word	0x000000ff
        /*0444*/ 	.word	0x000368a8
        /*0448*/ 	.short	0x0100
        /*044a*/ 	.byte	0x08
	.zero		1


	//   ....[18]....
        /*044c*/ 	.word	0x000008b0
        /*0450*/ 	.word	0x000000ff
        /*0454*/ 	.word	0x000368b0
        /*0458*/ 	.short	0x0100
        /*045a*/ 	.byte	0x08
	.zero		1


	//   ....[19]....
        /*045c*/ 	.word	0x000008c0
        /*0460*/ 	.word	0x000000ff
        /*0464*/ 	.word	0x000368c0
        /*0468*/ 	.short	0x0100
        /*046a*/ 	.byte	0x08
	.zero		1


	//   ....[20]....
        /*046c*/ 	.word	0x000008d0
        /*0470*/ 	.word	0x000000ff
        /*0474*/ 	.word	0x000368b8
        /*0478*/ 	.short	0x0100
        /*047a*/ 	.byte	0x08
	.zero		1


	//   ....[21]....
        /*047c*/ 	.word	0x000008e0
        /*0480*/ 	.word	0x000000ff
        /*0484*/ 	.word	0x000368c8
        /*0488*/ 	.short	0x0100
        /*048a*/ 	.byte	0x08
	.zero		1


	//   ....[22]....
        /*048c*/ 	.word	0x000015a0
        /*0490*/ 	.word	0x000000ff
        /*0494*/ 	.word	0x00036800
        /*0498*/ 	.short	0x010a
        /*049a*/ 	.byte	0x04
	.zero		1


	//   ....[23]....
        /*049c*/ 	.word	0x00001640
        /*04a0*/ 	.word	0x000000ff
        /*04a4*/ 	.word	0x00036830
        /*04a8*/ 	.short	0x010a
        /*04aa*/ 	.byte	0x04
	.zero		1


	//   ....[24]....
        /*04ac*/ 	.word	0x000016e0
        /*04b0*/ 	.word	0x000000ff
        /*04b4*/ 	.word	0x00036830
        /*04b8*/ 	.short	0x010a
        /*04ba*/ 	.byte	0x04
	.zero		1


	//   ....[25]....
        /*04bc*/ 	.word	0x000059f0
        /*04c0*/ 	.word	0x00000003
        /*04c4*/ 	.word	0x00000000
        /*04c8*/ 	.short	0x0101
        /*04ca*/ 	.byte	0x3f
	.zero		1


	//   ....[26]....
        /*04cc*/ 	.word	0x00006110
        /*04d0*/ 	.word	0x000000ff
        /*04d4*/ 	.word	0x00036830
        /*04d8*/ 	.short	0x010a
        /*04da*/ 	.byte	0x3d
	.zero		1


	//   ....[27]....
        /*04dc*/ 	.word	0x00006150
        /*04e0*/ 	.word	0x000000ff
        /*04e4*/ 	.word	0x00036830
        /*04e8*/ 	.short	0x010a
        /*04ea*/ 	.byte	0x3d
	.zero		1


	//   ....[28]....
        /*04ec*/ 	.word	0x000087f0
        /*04f0*/ 	.word	0x000000ff
        /*04f4*/ 	.word	0x00036850
        /*04f8*/ 	.short	0x010a
        /*04fa*/ 	.byte	0x0b
	.zero		1


	//   ....[29]....
        /*04fc*/ 	.word	0x00008830
        /*0500*/ 	.word	0x000000ff
        /*0504*/ 	.word	0x00036850
        /*0508*/ 	.short	0x010a
        /*050a*/ 	.byte	0x0b
	.zero		1


	//   ....[30]....
        /*050c*/ 	.word	0x0000a700
        /*0510*/ 	.word	0x0000000e
        /*0514*/ 	.word	0x00000000
        /*0518*/ 	.short	0x0101
        /*051a*/ 	.byte	0x3f
	.zero		1


	//   ....[31]....
        /*051c*/ 	.word	0x0000a730
        /*0520*/ 	.word	0x00000008
        /*0524*/ 	.word	0x00000000
        /*0528*/ 	.short	0x0101
        /*052a*/ 	.byte	0x3f
	.zero		1


	//   ....[32]....
        /*052c*/ 	.word	0x0000ae00
        /*0530*/ 	.word	0x000000ff
        /*0534*/ 	.word	0x00036830
        /*0538*/ 	.short	0x010a
        /*053a*/ 	.byte	0x07
	.zero		1


	//   ....[33]....
        /*053c*/ 	.word	0x0000ae50
        /*0540*/ 	.word	0x000000ff
        /*0544*/ 	.word	0x00036830
        /*0548*/ 	.short	0x010a
        /*054a*/ 	.byte	0x07
	.zero		1


	//   ....[34]....
        /*054c*/ 	.word	0x0000d570
        /*0550*/ 	.word	0x000000ff
        /*0554*/ 	.word	0x00036850
        /*0558*/ 	.short	0x010a
        /*055a*/ 	.byte	0x0b
	.zero		1


	//   ....[35]....
        /*055c*/ 	.word	0x0000d5b0
        /*0560*/ 	.word	0x000000ff
        /*0564*/ 	.word	0x00036850
        /*0568*/ 	.short	0x010a
        /*056a*/ 	.byte	0x0b
	.zero		1


	//   ....[36]....
        /*056c*/ 	.word	0x0000eba0
        /*0570*/ 	.word	0x00000015
        /*0574*/ 	.word	0x00000000
        /*0578*/ 	.short	0x0101
        /*057a*/ 	.byte	0x3f
	.zero		1


	//   ....[37]....
        /*057c*/ 	.word	0x0000ec40
        /*0580*/ 	.word	0x00000008
        /*0584*/ 	.word	0x00000000
        /*0588*/ 	.short	0x0101
        /*058a*/ 	.byte	0x3f
	.zero		1


	//   ....[38]....
        /*058c*/ 	.word	0x0000f810
        /*0590*/ 	.word	0x000000ff
        /*0594*/ 	.word	0x00036850
        /*0598*/ 	.short	0x010a
        /*059a*/ 	.byte	0x05
	.zero		1


	//   ....[39]....
        /*059c*/ 	.word	0x0000f850
        /*05a0*/ 	.word	0x000000ff
        /*05a4*/ 	.word	0x00036850
        /*05a8*/ 	.short	0x010a
        /*05aa*/ 	.byte	0x05
	.zero		1


	//   ....[40]....
        /*05ac*/ 	.word	0x0000fd20
        /*05b0*/ 	.word	0x0000000c
        /*05b4*/ 	.word	0x00000000
        /*05b8*/ 	.short	0x0101
        /*05ba*/ 	.byte	0x3f
	.zero		1


	//   ....[41]....
        /*05bc*/ 	.word	0x00010c00
        /*05c0*/ 	.word	0x000000ff
        /*05c4*/ 	.word	0x00000000
        /*05c8*/ 	.short	0x0101
        /*05ca*/ 	.byte	0x04
	.zero		1


	//   ....[42]....
        /*05cc*/ 	.word	0x000130a0
        /*05d0*/ 	.word	0x000000ff
        /*05d4*/ 	.word	0x00036840
        /*05d8*/ 	.short	0x010a
        /*05da*/ 	.byte	0x26
	.zero		1


	//   ....[43]....
        /*05dc*/ 	.word	0x00013e70
        /*05e0*/ 	.word	0x000000ff
        /*05e4*/ 	.word	0x00036800
        /*05e8*/ 	.short	0x0107
        /*05ea*/ 	.byte	0x26
	.zero		1


	//   ....[44]....
        /*05ec*/ 	.word	0x00013ee0
        /*05f0*/ 	.word	0x000000ff
        /*05f4*/ 	.word	0x00036800
        /*05f8*/ 	.short	0x0101
        /*05fa*/ 	.byte	0x26
	.zero		1


	//   ....[45]....
        /*05fc*/ 	.word	0x00013ef0
        /*0600*/ 	.word	0x000000ff
        /*0604*/ 	.word	0x00036820
        /*0608*/ 	.short	0x010a
        /*060a*/ 	.byte	0x26
	.zero		1


	//   ....[46]....
        /*060c*/ 	.word	0x00014310
        /*0610*/ 	.word	0x000000ff
        /*0614*/ 	.word	0x00036848
        /*0618*/ 	.short	0x010a
        /*061a*/ 	.byte	0x26
	.zero		1


	//   ....[47]....
        /*061c*/ 	.word	0x000146c0
        /*0620*/ 	.word	0x000000ff
        /*0624*/ 	.word	0x00036860
        /*0628*/ 	.short	0x010a
        /*062a*/ 	.byte	0x26
	.zero		1


	//   ....[48]....
        /*062c*/ 	.word	0x00014ca0
        /*0630*/ 	.word	0x000000ff
        /*0634*/ 	.word	0x00036840
        /*0638*/ 	.short	0x010a
        /*063a*/ 	.byte	0x26
	.zero		1


	//   ....[49]....
        /*063c*/ 	.word	0x00015060
        /*0640*/ 	.word	0x000000ff
        /*0644*/ 	.word	0x00036868
        /*0648*/ 	.short	0x010a
        /*064a*/ 	.byte	0x26
	.zero		1


	//   ....[50]....
        /*064c*/ 	.word	0x00015690
        /*0650*/ 	.word	0x000000ff
        /*0654*/ 	.word	0x00036848
        /*0658*/ 	.short	0x010a
        /*065a*/ 	.byte	0x26
	.zero		1


	//   ....[51]....
        /*065c*/ 	.word	0x00015a30
        /*0660*/ 	.word	0x000000ff
        /*0664*/ 	.word	0x00036860
        /*0668*/ 	.short	0x010a
        /*066a*/ 	.byte	0x26
	.zero		1


	//   ....[52]....
        /*066c*/ 	.word	0x00015ea0
        /*0670*/ 	.word	0x00000003
        /*0674*/ 	.word	0x00036860
        /*0678*/ 	.short	0x010a
        /*067a*/ 	.byte	0x3f
	.zero		1


	//   ....[53]....
        /*067c*/ 	.word	0x00016300
        /*0680*/ 	.word	0x00000002
        /*0684*/ 	.word	0x00036820
        /*0688*/ 	.short	0x010a
        /*068a*/ 	.byte	0x3f
	.zero		1


	//   ....[54]....
        /*068c*/ 	.word	0x000164a0
        /*0690*/ 	.word	0x00000006
        /*0694*/ 	.word	0x00000000
        /*0698*/ 	.short	0x010a
        /*069a*/ 	.byte	0x3f
	.zero		1


	//   ....[55]....
        /*069c*/ 	.word	0x00016510
        /*06a0*/ 	.word	0x00000003
        /*06a4*/ 	.word	0x00000000
        /*06a8*/ 	.short	0x010a
        /*06aa*/ 	.byte	0x3f
	.zero		1


	//   ....[56]....
        /*06ac*/ 	.word	0x00016570
        /*06b0*/ 	.word	0x00000000
        /*06b4*/ 	.word	0x00000000
        /*06b8*/ 	.short	0x010a
        /*06ba*/ 	.byte	0x3f
	.zero		1


	//   ....[57]....
        /*06bc*/ 	.word	0x000165a0
        /*06c0*/ 	.word	0x00000003
        /*06c4*/ 	.word	0x00000000
        /*06c8*/ 	.short	0x010a
        /*06ca*/ 	.byte	0x3f
	.zero		1


	//   ....[58]....
        /*06cc*/ 	.word	0x00016620
        /*06d0*/ 	.word	0x00000003
        /*06d4*/ 	.word	0x00036800
        /*06d8*/ 	.short	0x010a
        /*06da*/ 	.byte	0x3f
	.zero		1


	//   ....[59]....
        /*06dc*/ 	.word	0x00016690
        /*06e0*/ 	.word	0x00000003
        /*06e4*/ 	.word	0x00036830
        /*06e8*/ 	.short	0x010a
        /*06ea*/ 	.byte	0x3f
	.zero		1


	//   ....[60]....
        /*06ec*/ 	.word	0x000166f0
        /*06f0*/ 	.word	0x0000000b
        /*06f4*/ 	.word	0x00036830
        /*06f8*/ 	.short	0x010a
        /*06fa*/ 	.byte	0x3f
	.zero		1


	//   ....[61]....
        /*06fc*/ 	.word	0x00016750
        /*0700*/ 	.word	0x0000000b
        /*0704*/ 	.word	0x00036850
        /*0708*/ 	.short	0x010a
        /*070a*/ 	.byte	0x3f
	.zero		1


	//   ....[62]....
        /*070c*/ 	.word	0x000167c0
        /*0710*/ 	.word	0x0000000b
        /*0714*/ 	.word	0x00036830
        /*0718*/ 	.short	0x010a
        /*071a*/ 	.byte	0x3f
	.zero		1


	//   ....[63]....
        /*071c*/ 	.word	0x00016820
        /*0720*/ 	.word	0x0000000b
        /*0724*/ 	.word	0x00036850
        /*0728*/ 	.short	0x010a
        /*072a*/ 	.byte	0x3f
	.zero		1


	//   ....[64]....
        /*072c*/ 	.word	0x00016880
        /*0730*/ 	.word	0x00000003
        /*0734*/ 	.word	0x00036850
        /*0738*/ 	.short	0x010a
        /*073a*/ 	.byte	0x3f
	.zero		1


	//   ....[65]....
        /*073c*/ 	.word	0x000169e0
        /*0740*/ 	.word	0x00000003
        /*0744*/ 	.word	0x00036840
        /*0748*/ 	.short	0x010a
        /*074a*/ 	.byte	0x3f
	.zero		1


	//   ....[66]....
        /*074c*/ 	.word	0x00017540
        /*0750*/ 	.word	0x00000003
        /*0754*/ 	.word	0x00036820
        /*0758*/ 	.short	0x010a
        /*075a*/ 	.byte	0x3f
	.zero		1


	//   ....[67]....
        /*075c*/ 	.word	0x000175a0
        /*0760*/ 	.word	0x00000003
        /*0764*/ 	.word	0x00036848
        /*0768*/ 	.short	0x010a
        /*076a*/ 	.byte	0x3f
	.zero		1


	//   ....[68]....
        /*076c*/ 	.word	0x00017600
        /*0770*/ 	.word	0x00000003
        /*0774*/ 	.word	0x00036860
        /*0778*/ 	.short	0x010a
        /*077a*/ 	.byte	0x3f
	.zero		1


	//   ....[69]....
        /*077c*/ 	.word	0x00017660
        /*0780*/ 	.word	0x00000003
        /*0784*/ 	.word	0x00036840
        /*0788*/ 	.short	0x010a
        /*078a*/ 	.byte	0x3f
	.zero		1


	//   ....[70]....
        /*078c*/ 	.word	0x000176c0
        /*0790*/ 	.word	0x00000003
        /*0794*/ 	.word	0x00036868
        /*0798*/ 	.short	0x010a
        /*079a*/ 	.byte	0x3f
	.zero		1


	//   ....[71]....
        /*079c*/ 	.word	0x00017720
        /*07a0*/ 	.word	0x00000003
        /*07a4*/ 	.word	0x00036848
        /*07a8*/ 	.short	0x010a
        /*07aa*/ 	.byte	0x3f
	.zero		1


	//   ....[72]....
        /*07ac*/ 	.word	0x00017780
        /*07b0*/ 	.word	0x00000003
        /*07b4*/ 	.word	0x00036860
        /*07b8*/ 	.short	0x010a
        /*07ba*/ 	.byte	0x3f
	.zero		1


	//   ....[73]....
        /*07bc*/ 	.word	0x000177d0
        /*07c0*/ 	.word	0x00000003
        /*07c4*/ 	.word	0x00036860
        /*07c8*/ 	.short	0x010a
        /*07ca*/ 	.byte	0x3f
	.zero		1


	//   ....[74]....
        /*07cc*/ 	.word	0x00017820
        /*07d0*/ 	.word	0x00000002
        /*07d4*/ 	.word	0x00036820
        /*07d8*/ 	.short	0x010a
        /*07da*/ 	.byte	0x3f
	.zero		1


	//   ....[75]....
        /*07dc*/ 	.word	0x000179c0
        /*07e0*/ 	.word	0x00000006
        /*07e4*/ 	.word	0x00000000
        /*07e8*/ 	.short	0x010a
        /*07ea*/ 	.byte	0x3f
	.zero		1


	//   ....[76]....
        /*07ec*/ 	.word	0x00017a10
        /*07f0*/ 	.word	0x00000003
        /*07f4*/ 	.word	0x00000000
        /*07f8*/ 	.short	0x010a
        /*07fa*/ 	.byte	0x3f
	.zero		1


	//   ....[77]....
        /*07fc*/ 	.word	0x00017a60
        /*0800*/ 	.word	0x00000000
        /*0804*/ 	.word	0x00000000
        /*0808*/ 	.short	0x010a
        /*080a*/ 	.byte	0x3f
	.zero		1


	//----- nvinfo : EIATTR_NUM_MBARRIERS
	.align		4
.L_269:
        /*080c*/ 	.byte	0x03, 0x38
        /*080e*/ 	.short	0x0016


	//----- nvinfo : EIATTR_EXIT_INSTR_OFFSETS
	.align		4
        /*0810*/ 	.byte	0x04, 0x1c
        /*0812*/ 	.short	(.L_271 - .L_270)


	//   ....[0]....
.L_270:
        /*0814*/ 	.word	0x000165f0


	//----- nvinfo : EIATTR_MAX_THREADS
	.align		4
.L_271:
        /*0818*/ 	.byte	0x04, 0x05
        /*081a*/ 	.short	(.L_273 - .L_272)
.L_272:
        /*081c*/ 	.word	0x00000180
        /*0820*/ 	.word	0x00000001
        /*0824*/ 	.word	0x00000001


	//----- nvinfo : EIATTR_CRS_STACK_SIZE
	.align		4
.L_273:
        /*0828*/ 	.byte	0x04, 0x1e
        /*082a*/ 	.short	(.L_275 - .L_274)
.L_274:
        /*082c*/ 	.word	0x00000000


	//----- nvinfo : EIATTR_CBANK_PARAM_SIZE
	.align		4
.L_275:
        /*0830*/ 	.byte	0x03, 0x19
        /*0832*/ 	.short	0x0a70


	//----- nvinfo : EIATTR_PARAM_CBANK
	.align		4
        /*0834*/ 	.byte	0x04, 0x0a
        /*0836*/ 	.short	(.L_277 - .L_276)
	.align		4
.L_276:
        /*0838*/ 	.word	index@(.nv.constant0._ZN7cutlass13device_kernelIN5flash11enable_sm90INS1_16FlashAttnFwdSm90INS1_25CollectiveMainloopFwdSm90ILi2EN4cute5tupleIJNS5_1CILi1EEES8_S8_EEENS6_IJNS7_ILi128EEENS7_ILi112EEENS7_ILi192EEEEEELi192ENS_6half_tEfNS_4arch4Sm90ELb1ELb0ELb1ELb0ELb0ELb0ELb0ELb1ELb1ELb1ELb1ELb0EEENS1_21CollectiveEpilogueFwdINS6_IJSA_SC_SB_EEES9_SE_SG_Li256ELb0ELb1ELb1ELb0EEENS1_19SingleTileSchedulerILb0ELb1ELb1ELi128EEEEEEEEEvNT_6ParamsE)
        /*083c*/ 	.short	0x0210
        /*083e*/ 	.short	0x0a70


	//----- nvinfo : EIATTR_SW_WAR
	.align		4
.L_277:
        /*0840*/ 	.byte	0x04, 0x36
        /*0842*/ 	.short	(.L_279 - .L_278)
.L_278:
        /*0844*/ 	.word	0x00000008
.L_279:


//--------------------- .nv.info._ZN7cutlass13device_kernelIN5flash11enable_sm90INS1_16FlashAttnFwdSm90INS1_25CollectiveMainloopFwdSm90ILi2EN4cute5tupleIJNS5_1CILi1EEES8_S8_EEENS6_IJNS7_ILi128EEENS7_ILi112EEENS7_ILi192EEEEEELi192ENS_6half_tEfNS_4arch4Sm90ELb1ELb0ELb1ELb1ELb0ELb0ELb0ELb1ELb1ELb1ELb1ELb0EEENS1_21CollectiveEpilogueFwdINS6_IJSA_SC_SB_EEES9_SE_SG_Li256ELb1ELb1ELb1ELb0EEENS1_36VarlenDynamicPersistentTileSchedulerILi128ELi112ELi256ELi128ELb1ELb1ELb1ELb1ELb1ELb1EEEEEEEEEvNT_6ParamsE --------------------------
	.section	.nv.info._ZN7cutlass13device_kernelIN5flash11enable_sm90INS1_16FlashAttnFwdSm90INS1_25CollectiveMainloopFwdSm90ILi2EN4cute5tupleIJNS5_1CILi1EEES8_S8_EEENS6_IJNS7_ILi128EEENS7_ILi112EEENS7_ILi192EEEEEELi192ENS_6half_tEfNS_4arch4Sm90ELb1ELb0ELb1ELb1ELb0ELb0ELb0ELb1ELb1ELb1ELb1ELb0EEENS1_21CollectiveEpilogueFwdINS6_IJSA_SC_SB_EEES9_SE_SG_Li256ELb1ELb1ELb1ELb0EEENS1_36VarlenDynamicPersistentTileSchedulerILi128ELi112ELi256ELi128ELb1ELb1ELb1ELb1ELb1ELb1EEEEEEEEEvNT_6ParamsE,"",@"SHT_CUDA_INFO"
	.sectionflags	@""
	.align	4


	//----- nvinfo : EIATTR_CUDA_API_VERSION
	.align		4
        /*0000*/ 	.byte	0x04, 0x37
        /*0002*/ 	.short	(.L_281 - .L_280)
.L_280:
        /*0004*/ 	.word	0x00000082


	//----- nvinfo : EIATTR_KPARAM_INFO
	.align		4
.L_281:
        /*0008*/ 	.byte	0x04, 0x17
        /*000a*/ 	.short	(.L_283 - .L_282)
.L_282:
        /*000c*/ 	.word	0x00000000
        /*0010*/ 	.short	0x0000
        /*0012*/ 	.short	0x0070
        /*0014*/ 	.byte	0x00, 0xf0, 0x01, 0x2a


	//----- nvinfo : EIATTR_SPARSE_MMA_MASK
	.align		4
.L_283:
        /*0018*/ 	.byte	0x03, 0x50
        /*001a*/ 	.short	0x0000


	//----- nvinfo : EIATTR_MAXREG_COUNT
	.align		4
        /*001c*/ 	.byte	0x03, 0x1b
        /*001e*/ 	.short	0x00a8


	//----- nvinfo : EIATTR_NUM_BARRIERS
	.align		4
        /*0020*/ 	.byte	0x02, 0x4c
        /*0022*/ 	.byte	0x09
	.zero		1


	//----- nvinfo : EIATTR_EXTERNS
	.align		4
        /*0024*/ 	.byte	0x04, 0x0f
        /*0026*/ 	.short	(.L_285 - .L_284)


	//   ....[0]....
	.align		4
.L_284:
        /*0028*/ 	.word	index@(__assertfail)


	//----- nvinfo : EIATTR_ANNOTATIONS
	.align		4
.L_285:
        /*002c*/ 	.byte	0x04, 0x55
        /*002e*/ 	.short	(.L_287 - .L_286)


	//   ....[0]....
.L_286:
        /* <DEDUP_REMOVED lines=76> */


	//----- nvinfo : EIATTR_MERCURY_ISA_VERSION
	.align		4
.L_287:
        /*04d8*/ 	.byte	0x03, 0x5f
        /*04da*/ 	.short	0x0101


	//----- nvinfo : EIATTR_UNUSED_LOAD_BYTE_OFFSET
	.align		4
        /*04dc*/ 	.byte	0x04, 0x44
        /*04de*/ 	.short	(.L_289 - .L_288)


	//   ....[0]....
.L_288:
        /*04e0*/ 	.word	0x00000a10
        /*04e4*/ 	.word	0x0000fff0


	//   ....[1]....
        /*04e8*/ 	.word	0x00010d90
        /*04ec*/ 	.word	0x0000fff0


	//----- nvinfo : EIATTR_INT_WARP_WIDE_INSTR_OFFSETS
	.align		4
.L_289:
        /*04f0*/ 	.byte	0x04, 0x31
        /*04f2*/ 	.short	(.L_291 - .L_290)


	//   ....[0]....
.L_290:
        /*04f4*/ 	.word	0x00000130


	//   ....[1]....
        /*04f8*/ 	.word	0x00000170


	//   ....[2]....
        /*04fc*/ 	.word	0x000001e0


	//   ....[3]....
        /*0500*/ 	.word	0x000167f0


	//   ....[4]....
        /*0504*/ 	.word	0x00016890


	//   ....[5]....
        /*0508*/ 	.word	0x0001a680


	//   ....[6]....
        /*050c*/ 	.word	0x0001a6f0


	//----- nvinfo : EIATTR_COOP_GROUP_MASK_REGIDS
	.align		4
.L_291:
        /*0510*/ 	.byte	0x04, 0x29
        /*0512*/ 	.short	(.L_293 - .L_292)


	//   ....[0]....
.L_292:
        /*0514*/ 	.word	0xffffffff


	//   ....[1]....
        /*0518*/ 	.word	0xffffffff


	//   ....[2]....
        /*051c*/ 	.word	0xffffffff


	//   ....[3]....
        /*0520*/ 	.word	0xffffffff


	//   ....[4]....
        /*0524*/ 	.word	0xffffffff


	//   ....[5]....
        /*0528*/ 	.word	0xffffffff


	//   ....[6]....
        /*052c*/ 	.word	0xffffffff


	//   ....[7]....
        /*0530*/ 	.word	0xffffffff


	//   ....[8]....
        /*0534*/ 	.word	0xffffffff


	//   ....[9]....
        /*0538*/ 	.word	0xffffffff


	//   ....[10]....
        /*053c*/ 	.word	0xffffffff


	//   ....[11]....
        /*0540*/ 	.word	0xffffffff


	//   ....[12]....
        /*0544*/ 	.word	0xffffffff


	//   ....[13]....
        /*0548*/ 	.word	0xffffffff


	//   ....[14]....
        /*054c*/ 	.word	0xffffffff


	//   ....[15]....
        /*0550*/ 	.word	0xffffffff


	//   ....[16]....
        /*0554*/ 	.word	0xffffffff


	//   ....[17]....
        /*0558*/ 	.word	0xffffffff


	//   ....[18]....
        /*055c*/ 	.word	0xffffffff


	//   ....[19]....
        /*0560*/ 	.word	0xffffffff


	//   ....[20]....
        /*0564*/ 	.word	0xffffffff


	//   ....[21]....
        /*0568*/ 	.word	0xffffffff


	//   ....[22]....
        /*056c*/ 	.word	0xffffffff


	//   ....[23]....
        /*0570*/ 	.word	0xffffffff


	//   ....[24]....
        /*0574*/ 	.word	0xffffffff


	//   ....[25]....
        /*0578*/ 	.word	0xffffffff


	//   ....[26]....
        /*057c*/ 	.word	0xffffffff


	//   ....[27]....
        /*0580*/ 	.word	0xffffffff


	//   ....[28]....
        /*0584*/ 	.word	0xffffffff


	//   ....[29]....
        /*0588*/ 	.word	0xffffffff


	//   ....[30]....
        /*058c*/ 	.word	0xffffffff


	//   ....[31]....
        /*0590*/ 	.word	0xffffffff


	//   ....[32]....
        /*0594*/ 	.word	0xffffffff


	//   ....[33]....
        /*0598*/ 	.word	0xffffffff


	//   ....[34]....
        /*059c*/ 	.word	0xffffffff


	//   ....[35]....
        /*05a0*/ 	.word	0xffffffff


	//   ....[36]....
        /*05a4*/ 	.word	0xffffffff


	//   ....[37]....
        /*05a8*/ 	.word	0xffffffff


	//   ....[38]....
        /*05ac*/ 	.word	0xffffffff


	//   ....[39]....
        /*05b0*/ 	.word	0xffffffff


	//   ....[40]....
        /*05b4*/ 	.word	0xffffffff


	//   ....[41]....
        /*05b8*/ 	.word	0xffffffff


	//   ....[42]....
        /*05bc*/ 	.word	0xffffffff


	//   ....[43]....
        /*05c0*/ 	.word	0xffffffff


	//   ....[44]....
        /*05c4*/ 	.word	0xffffffff


	//   ....[45]....
        /*05c8*/ 	.word	0xffffffff


	//   ....[46]....
        /*05cc*/ 	.word	0xffffffff


	//   ....[47]....
        /*05d0*/ 	.word	0xffffffff


	//   ....[48]....
        /*05d4*/ 	.word	0xffffffff


	//   ....[49]....
        /*05d8*/ 	.word	0xffffffff


	//   ....[50]....
        /*05dc*/ 	.word	0xffffffff


	//   ....[51]....
        /*05e0*/ 	.word	0xffffffff


	//   ....[52]....
        /*05e4*/ 	.word	0xffffffff


	//   ....[53]....
        /*05e8*/ 	.word	0xffffffff


	//   ....[54]....
        /*05ec*/ 	.word	0xffffffff


	//   ....[55]....
        /*05f0*/ 	.word	0xffffffff


	//   ....[56]....
        /*05f4*/ 	.word	0xffffffff


	//   ....[57]....
        /*05f8*/ 	.word	0xffffffff


	//   ....[58]....
        /*05fc*/ 	.word	0xffffffff


	//   ....[59]....
        /*0600*/ 	.word	0xffffffff


	//   ....[60]....
        /*0604*/ 	.word	0xffffffff


	//   ....[61]....
        /*0608*/ 	.word	0xffffffff


	//   ....[62]....
        /*060c*/ 	.word	0xffffffff


	//   ....[63]....
        /*0610*/ 	.word	0xffffffff


	//   ....[64]....
        /*0614*/ 	.word	0xffffffff


	//   ....[65]....
        /*0618*/ 	.word	0xffffffff


	//   ....[66]....
        /*061c*/ 	.word	0xffffffff


	//   ....[67]....
        /*0620*/ 	.word	0xffffffff


	//   ....[68]....
        /*0624*/ 	.word	0xffffffff


	//   ....[69]....
        /*0628*/ 	.word	0xffffffff


	//   ....[70]....
        /*062c*/ 	.word	0xffffffff


	//   ....[71]....
        /*0630*/ 	.word	0xffffffff


	//   ....[72]....
        /*0634*/ 	.word	0xffffffff


	//   ....[73]....
        /*0638*/ 	.word	0xffffffff


	//   ....[74]....
        /*063c*/ 	.word	0xffffffff


	//   ....[75]....
        /*0640*/ 	.word	0xffffffff


	//   ....[76]....
        /*0644*/ 	.word	0xffffffff


	//   ....[77]....
        /*0648*/ 	.word	0xffffffff


	//   ....[78]....
        /*064c*/ 	.word	0xffffffff


	//   ....[79]....
        /*0650*/ 	.word	0xffffffff


	//   ....[80]....
        /*0654*/ 	.word	0xffffffff


	//   ....[81]....
        /*0658*/ 	.word	0xffffffff


	//   ....[82]....
        /*065c*/ 	.word	0xffffffff


	//   ....[83]....
        /*0660*/ 	.word	0xffffffff


	//   ....[84]....
        /*0664*/ 	.word	0xffffffff


	//   ....[85]....
        /*0668*/ 	.word	0xffffffff


	//   ....[86]....
        /*066c*/ 	.word	0xffffffff


	//   ....[87]....
        /*0670*/ 	.word	0xffffffff


	//   ....[88]....
        /*0674*/ 	.word	0xffffffff


	//   ....[89]....
        /*0678*/ 	.word	0xffffffff


	//   ....[90]....
        /*067c*/ 	.word	0xffffffff


	//   ....[91]....
        /*0680*/ 	.word	0xffffffff


	//   ....[92]....
        /*0684*/ 	.word	0xffffffff


	//   ....[93]....
        /*0688*/ 	.word	0xffffffff


	//   ....[94]....
        /*068c*/ 	.word	0xffffffff


	//   ....[95]....
        /*0690*/ 	.word	0xffffffff


	//   ....[96]....
        /*0694*/ 	.word	0xffffffff


	//   ....[97]....
        /*0698*/ 	.word	0xffffffff


	//   ....[98]....
        /*069c*/ 	.word	0xffffffff


	//   ....[99]....
        /*06a0*/ 	.word	0xffffffff


	//   ....[100]....
        /*06a4*/ 	.word	0xffffffff


	//   ....[101]....
        /*06a8*/ 	.word	0xffffffff


	//   ....[102]....
        /*06ac*/ 	.word	0xffffffff


	//   ....[103]....
        /*06b0*/ 	.word	0xffffffff


	//   ....[104]....
        /*06b4*/ 	.word	0xffffffff


	//   ....[105]....
        /*06b8*/ 	.word	0x0500000f


	//   ....[106]....
        /*06bc*/ 	.word	0x0500000f


	//   ....[107]....
        /*06c0*/ 	.word	0x0500000f


	//   ....[108]....
        /*06c4*/ 	.word	0x0500000f


	//   ....[109]....
        /*06c8*/ 	.word	0x0500000f


	//   ....[110]....
        /*06cc*/ 	.word	0x0500000f


	//   ....[111]....
        /*06d0*/ 	.word	0x0500000f


	//   ....[112]....
        /*06d4*/ 	.word	0x0500000f


	//   ....[113]....
        /*06d8*/ 	.word	0x0500000f


	//   ....[114]....
        /*06dc*/ 	.word	0x0500000f


	//   ....[115]....
        /*06e0*/ 	.word	0x0500000f


	//   ....[116]....
        /*06e4*/ 	.word	0x0500000f


	//   ....[117]....
        /*06e8*/ 	.word	0x0500000f


	//   ....[118]....
        /*06ec*/ 	.word	0x0500000f


	//   ....[119]....
        /*06f0*/ 	.word	0x0500000f


	//   ....[120]....
        /*06f4*/ 	.word	0x0500000f


	//   ....[121]....
        /*06f8*/ 	.word	0x0500000f


	//   ....[122]....
        /*06fc*/ 	.word	0x0500000f


	//   ....[123]....
        /*0700*/ 	.word	0x0500000f


	//   ....[124]....
        /*0704*/ 	.word	0x0500000f


	//   ....[125]....
        /*0708*/ 	.word	0x0500000f


	//   ....[126]....
        /*070c*/ 	.word	0x0500000f


	//   ....[127]....
        /*0710*/ 	.word	0x0500000f


	//   ....[128]....
        /*0714*/ 	.word	0x0500000f


	//   ....[129]....
        /*0718*/ 	.word	0x0500000f


	//   ....[130]....
        /*071c*/ 	.word	0x0500000f


	//   ....[131]....
        /*0720*/ 	.word	0x0500000f


	//   ....[132]....
        /*0724*/ 	.word	0x0500000f


	//   ....[133]....
        /*0728*/ 	.word	0x0500000f


	//   ....[134]....
        /*072c*/ 	.word	0x0500000f


	//   ....[135]....
        /*0730*/ 	.word	0x0500000f


	//   ....[136]....
        /*0734*/ 	.word	0x0500000f


	//   ....[137]....
        /*0738*/ 	.word	0x0500000f


	//   ....[138]....
        /*073c*/ 	.word	0x0500000f


	//   ....[139]....
        /*0740*/ 	.word	0x0500000f


	//   ....[140]....
        /*0744*/ 	.word	0x0500000f


	//----- nvinfo : EIATTR_COOP_GROUP_INSTR_OFFSETS
	.align		4
.L_293:
        /*0748*/ 	.byte	0x04, 0x28
        /*074a*/ 	.short	(.L_295 - .L_294)


	//   ....[0]....
.L_294:
        /*074c*/ 	.word	0x00000060


	//   ....[1]....
        /*0750*/ 	.word	0x00000140


	//   ....[2]....
        /*0754*/ 	.word	0x00000190


	//   ....[3]....
        /*0758*/ 	.word	0x000003c0


	//   ....[4]....
        /*075c*/ 	.word	0x00000520


	//   ....[5]....
        /*0760*/ 	.word	0x00000640


	//   ....[6]....
        /*0764*/ 	.word	0x000007a0


	//   ....[7]....
        /*0768*/ 	.word	0x00001f70


	//   ....[8]....
        /*076c*/ 	.word	0x000048f0


	//   ....[9]....
        /*0770*/ 	.word	0x00004930


	//   ....[10]....
        /*0774*/ 	.word	0x00005540


	//   ....[11]....
        /*0778*/ 	.word	0x000055f0


	//   ....[12]....
        /*077c*/ 	.word	0x00005f20


	//   ....[13]....
        /*0780*/ 	.word	0x00005fb0


	//   ....[14]....
        /*0784*/ 	.word	0x00009bb0


	//   ....[15]....
        /*0788*/ 	.word	0x0000a110


	//   ....[16]....
        /*078c*/ 	.word	0x0000a310


	//   ....[17]....
        /*0790*/ 	.word	0x0000a380


	//   ....[18]....
        /*0794*/ 	.word	0x0000ab60


	//   ....[19]....
        /*0798*/ 	.word	0x0000abc0


	//   ....[20]....
        /*079c*/ 	.word	0x0000e870


	//   ....[21]....
        /*07a0*/ 	.word	0x0000e8d0


	//   ....[22]....
        /*07a4*/ 	.word	0x0000ee10


	//   ....[23]....
        /*07a8*/ 	.word	0x0000ee60


	//   ....[24]....
        /*07ac*/ 	.word	0x00010250


	//   ....[25]....
        /*07b0*/ 	.word	0x00010290


	//   ....[26]....
        /*07b4*/ 	.word	0x000103c0


	//   ....[27]....
        /*07b8*/ 	.word	0x000103f0


	//   ....[28]....
        /*07bc*/ 	.word	0x00011c60


	//   ....[29]....
        /*07c0*/ 	.word	0x00011c70


	//   ....[30]....
        /*07c4*/ 	.word	0x00011c80


	//   ....[31]....
        /*07c8*/ 	.word	0x00011c90


	//   ....[32]....
        /*07cc*/ 	.word	0x000125b0


	//   ....[33]....
        /*07d0*/ 	.word	0x000125d0


	//   ....[34]....
        /*07d4*/ 	.word	0x00012710


	//   ....[35]....
        /*07d8*/ 	.word	0x00012730


	//   ....[36]....
        /*07dc*/ 	.word	0x00012840


	//   ....[37]....
        /*07e0*/ 	.word	0x00012860


	//   ....[38]....
        /*07e4*/ 	.word	0x00012980


	//   ....[39]....
        /*07e8*/ 	.word	0x000129a0


	//   ....[40]....
        /*07ec*/ 	.word	0x00012f00


	//   ....[41]....
        /*07f0*/ 	.word	0x00012f10


	//   ....[42]....
        /*07f4*/ 	.word	0x000135a0


	//   ....[43]....
        /*07f8*/ 	.word	0x000135b0


	//   ....[44]....
        /*07fc*/ 	.word	0x00014660


	//   ....[45]....
        /*0800*/ 	.word	0x00014690


	//   ....[46]....
        /*0804*/ 	.word	0x000147c0


	//   ....[47]....
        /*0808*/ 	.word	0x000147e0


	//   ....[48]....
        /*080c*/ 	.word	0x000148f0


	//   ....[49]....
        /*0810*/ 	.word	0x00014910


	//   ....[50]....
        /*0814*/ 	.word	0x00014a30


	//   ....[51]....
        /*0818*/ 	.word	0x00014a50


	//   ....[52]....
        /*081c*/ 	.word	0x00014bf0


	//   ....[53]....
        /*0820*/ 	.word	0x00014e30


	//   ....[54]....
        /*0824*/ 	.word	0x00014e60


	//   ....[55]....
        /*0828*/ 	.word	0x00014e90


	//   ....[56]....
        /*082c*/ 	.word	0x00014ec0


	//   ....[57]....
        /*0830*/ 	.word	0x00014ef0


	//   ....[58]....
        /*0834*/ 	.word	0x00014f20


	//   ....[59]....
        /*0838*/ 	.word	0x000150d0


	//   ....[60]....
        /*083c*/ 	.word	0x00015100


	//   ....[61]....
        /*0840*/ 	.word	0x00015130


	//   ....[62]....
        /*0844*/ 	.word	0x00015160


	//   ....[63]....
        /*0848*/ 	.word	0x00015190


	//   ....[64]....
        /*084c*/ 	.word	0x000151c0


	//   ....[65]....
        /*0850*/ 	.word	0x00015260


	//   ....[66]....
        /*0854*/ 	.word	0x00015290


	//   ....[67]....
        /*0858*/ 	.word	0x000152a0


	//   ....[68]....
        /*085c*/ 	.word	0x000152d0


	//   ....[69]....
        /*0860*/ 	.word	0x00016df0


	//   ....[70]....
        /*0864*/ 	.word	0x00017a10


	//   ....[71]....
        /*0868*/ 	.word	0x00017a40


	//   ....[72]....
        /*086c*/ 	.word	0x00017a60


	//   ....[73]....
        /*0870*/ 	.word	0x00017a80


	//   ....[74]....
        /*0874*/ 	.word	0x00017b60


	//   ....[75]....
        /*0878*/ 	.word	0x00017bc0


	//   ....[76]....
        /*087c*/ 	.word	0x00017c60


	//   ....[77]....
        /*0880*/ 	.word	0x00017c70


	//   ....[78]....
        /*0884*/ 	.word	0x00017d10


	//   ....[79]....
        /*0888*/ 	.word	0x00017d20


	//   ....[80]....
        /*088c*/ 	.word	0x00017dc0


	//   ....[81]....
        /*0890*/ 	.word	0x00017dd0


	//   ....[82]....
        /*0894*/ 	.word	0x00017e50


	//   ....[83]....
        /*0898*/ 	.word	0x00017e80


	//   ....[84]....
        /*089c*/ 	.word	0x00017ed0


	//   ....[85]....
        /*08a0*/ 	.word	0x00017f10


	//   ....[86]....
        /*08a4*/ 	.word	0x0001aec0


	//   ....[87]....
        /*08a8*/ 	.word	0x0001aef0


	//   ....[88]....
        /*08ac*/ 	.word	0x0001af40


	//   ....[89]....
        /*08b0*/ 	.word	0x0001af80


	//   ....[90]....
        /*08b4*/ 	.word	0x0001afb0


	//   ....[91]....
        /*08b8*/ 	.word	0x0001afe0


	//   ....[92]....
        /*08bc*/ 	.word	0x0001b010


	//   ....[93]....
        /*08c0*/ 	.word	0x0001b040


	//   ....[94]....
        /*08c4*/ 	.word	0x0001b210


	//   ....[95]....
        /*08c8*/ 	.word	0x0001b240


	//   ....[96]....
        /*08cc*/ 	.word	0x0001b270


	//   ....[97]....
        /*08d0*/ 	.word	0x0001b2a0


	//   ....[98]....
        /*08d4*/ 	.word	0x0001b2d0


	//   ....[99]....
        /*08d8*/ 	.word	0x0001b300


	//   ....[100]....
        /*08dc*/ 	.word	0x0001b3d0


	//   ....[101]....
        /*08e0*/ 	.word	0x0001b3f0


	//   ....[102]....
        /*08e4*/ 	.word	0x0001b400


	//   ....[103]....
        /*08e8*/ 	.word	0x0001b480


	//   ....[104]....
        /*08ec*/ 	.word	0x0001bfd0


	//   ....[105]....
        /*08f0*/ 	.word	0x0001c5a0


	//   ....[106]....
        /*08f4*/ 	.word	0x0001c770


	//   ....[107]....
        /*08f8*/ 	.word	0x0001c7c0


	//   ....[108]....
        /*08fc*/ 	.word	0x0001c8f0


	//   ....[109]....
        /*0900*/ 	.word	0x0001c940


	//   ....[110]....
        /*0904*/ 	.word	0x0001ca80


	//   ....[111]....
        /*0908*/ 	.word	0x0001caf0


	//   ....[112]....
        /*090c*/ 	.word	0x0001cc20


	//   ....[113]....
        /*0910*/ 	.word	0x0001cc70


	//   ....[114]....
        /*0914*/ 	.word	0x0001cda0


	//   ....[115]....
        /*0918*/ 	.word	0x0001cdf0


	//   ....[116]....
        /*091c*/ 	.word	0x0001cf20


	//   ....[117]....
        /*0920*/ 	.word	0x0001cf70


	//   ....[118]....
        /*0924*/ 	.word	0x0001d080


	//   ....[119]....
        /*0928*/ 	.word	0x0001d0f0


	//   ....[120]....
        /*092c*/ 	.word	0x0001d200


	//   ....[121]....
        /*0930*/ 	.word	0x0001d250


	//   ....[122]....
        /*0934*/ 	.word	0x0001d580


	//   ....[123]....
        /*0938*/ 	.word	0x0001d620


	//   ....[124]....
        /*093c*/ 	.word	0x0001d7c0


	//   ....[125]....
        /*0940*/ 	.word	0x0001d840


	//   ....[126]....
        /*0944*/ 	.word	0x0001d8c0


	//   ....[127]....
        /*0948*/ 	.word	0x0001d940


	//   ....[128]....
        /*094c*/ 	.word	0x0001d9c0


	//   ....[129]....
        /*0950*/ 	.word	0x0001da50


	//   ....[130]....
        /*0954*/ 	.word	0x0001daf0


	//   ....[131]....
        /*0958*/ 	.word	0x0001dba0


	//   ....[132]....
        /*095c*/ 	.word	0x0001dc20


	//   ....[133]....
        /*0960*/ 	.word	0x0001dca0


	//   ....[134]....
        /*0964*/ 	.word	0x0001dd20


	//   ....[135]....
        /*0968*/ 	.word	0x0001ddb0


	//   ....[136]....
        /*096c*/ 	.word	0x0001de30


	//   ....[137]....
        /*0970*/ 	.word	0x0001dee0


	//   ....[138]....
        /*0974*/ 	.word	0x0001df30


	//   ....[139]....
        /*0978*/ 	.word	0x0001dff0


	//   ....[140]....
        /*097c*/ 	.word	0x0001e120


	//----- nvinfo : EIATTR_REG_RECONFIG
	.align		4
.L_295:
        /*0980*/ 	.byte	0x01, 0x54
	.zero		2


	//----- nvinfo : EIATTR_SYSCALL_OFFSETS
	.align		4
        /*0984*/ 	.byte	0x04, 0x46
        /*0986*/ 	.short	(.L_297 - .L_296)


	//   ....[0]....
.L_296:
        /*0988*/ 	.word	0x000020f0


	//   ....[1]....
        /*098c*/ 	.word	0x00016a00


	//   ....[2]....
        /*0990*/ 	.word	0x00016b50


	//   ....[3]....
        /*0994*/ 	.word	0x00016c50


	//   ....[4]....
        /*0998*/ 	.word	0x000175a0


	//----- nvinfo : EIATTR_MBARRIER_INSTR_OFFSETS
	.align		4
.L_297:
        /*099c*/ 	.byte	0x04, 0x39
        /*099e*/ 	.short	(.L_299 - .L_298)


	//   ....[0]....
.L_298:
        /*09a0*/ 	.word	0x00000270
        /*09a4*/ 	.word	0x000000ff
        /*09a8*/ 	.word	0x00036800
        /*09ac*/ 	.short	0x0100
        /*09ae*/ 	.byte	0x08
	.zero		1


	//   ....[1]....
        /*09b0*/ 	.word	0x00000280
        /*09b4*/ 	.word	0x000000ff
        /*09b8*/ 	.word	0x00036820
        /*09bc*/ 	.short	0x0100
        /*09be*/ 	.byte	0x08
	.zero		1


	//   ....[2]....
        /*09c0*/ 	.word	0x00000370
        /*09c4*/ 	.word	0x000000ff
        /*09c8*/ 	.word	0x00036830
        /*09cc*/ 	.short	0x0100
        /*09ce*/ 	.byte	0x08
	.zero		1


	//   ....[3]....
        /*09d0*/ 	.word	0x00000380
        /*09d4*/ 	.word	0x000000ff
        /*09d8*/ 	.word	0x00036840
        /*09dc*/ 	.short	0x0100
        /*09de*/ 	.byte	0x08
	.zero		1


	//   ....[4]....
        /*09e0*/ 	.word	0x00000390
        /*09e4*/ 	.word	0x000000ff
        /*09e8*/ 	.word	0x00036838
        /*09ec*/ 	.short	0x0100
        /*09ee*/ 	.byte	0x08
	.zero		1


	//   ....[5]....
        /*09f0*/ 	.word	0x000003a0
        /*09f4*/ 	.word	0x000000ff
        /*09f8*/ 	.word	0x00036848
        /*09fc*/ 	.short	0x0100
        /*09fe*/ 	.byte	0x08
	.zero		1


	//   ....[6]....
        /*0a00*/ 	.word	0x000004d0
        /*0a04*/ 	.word	0x000000ff
        /*0a08*/ 	.word	0x00036850
        /*0a0c*/ 	.short	0x0100
        /*0a0e*/ 	.byte	0x08
	.zero		1


	//   ....[7]....
        /*0a10*/ 	.word	0x000004e0
        /*0a14*/ 	.word	0x000000ff
        /*0a18*/ 	.word	0x00036860
        /*0a1c*/ 	.short	0x0100
        /*0a1e*/ 	.byte	0x08
	.zero		1


	//   ....[8]....
        /*0a20*/ 	.word	0x000004f0
        /*0a24*/ 	.word	0x000000ff
        /*0a28*/ 	.word	0x00036858
        /*0a2c*/ 	.short	0x0100
        /*0a2e*/ 	.byte	0x08
	.zero		1


	//   ....[9]....
        /*0a30*/ 	.word	0x00000500
        /*0a34*/ 	.word	0x000000ff
        /*0a38*/ 	.word	0x00036868
        /*0a3c*/ 	.short	0x0100
        /*0a3e*/ 	.byte	0x08
	.zero		1


	//   ....[10]....
        /*0a40*/ 	.word	0x000005f0
        /*0a44*/ 	.word	0x000000ff
        /*0a48*/ 	.word	0x00036870
        /*0a4c*/ 	.short	0x0100
        /*0a4e*/ 	.byte	0x06
	.zero		1


	//   ....[11]....
        /*0a50*/ 	.word	0x00000600
        /*0a54*/ 	.word	0x000000ff
        /*0a58*/ 	.word	0x00036880
        /*0a5c*/ 	.short	0x0100
        /*0a5e*/ 	.byte	0x06
	.zero		1


	//   ....[12]....
        /*0a60*/ 	.word	0x00000610
        /*0a64*/ 	.word	0x000000ff
        /*0a68*/ 	.word	0x00036878
        /*0a6c*/ 	.short	0x0100
        /*0a6e*/ 	.byte	0x06
	.zero		1


	//   ....[13]....
        /*0a70*/ 	.word	0x00000620
        /*0a74*/ 	.word	0x000000ff
        /*0a78*/ 	.word	0x00036888
        /*0a7c*/ 	.short	0x0100
        /*0a7e*/ 	.byte	0x06
	.zero		1


	//   ....[14]....
        /*0a80*/ 	.word	0x00000750
        /*0a84*/ 	.word	0x000000ff
        /*0a88*/ 	.word	0x00036890
        /*0a8c*/ 	.short	0x0100
        /*0a8e*/ 	.byte	0x08
	.zero		1


	//   ....[15]....
        /*0a90*/ 	.word	0x00000760
        /*0a94*/ 	.word	0x000000ff
        /*0a98*/ 	.word	0x000368a0
        /*0a9c*/ 	.short	0x0100
        /*0a9e*/ 	.byte	0x08
	.zero		1


	//   ....[16]....
        /*0aa0*/ 	.word	0x00000770
        /*0aa4*/ 	.word	0x000000ff
        /*0aa8*/ 	.word	0x00036898
        /*0aac*/ 	.short	0x0100
        /*0aae*/ 	.byte	0x08
	.zero		1


	//   ....[17]....
        /*0ab0*/ 	.word	0x00000780
        /*0ab4*/ 	.word	0x000000ff
        /*0ab8*/ 	.word	0x000368a8
        /*0abc*/ 	.short	0x0100
        /*0abe*/ 	.byte	0x08
	.zero		1


	//   ....[18]....
        /*0ac0*/ 	.word	0x000008b0
        /*0ac4*/ 	.word	0x000000ff
        /*0ac8*/ 	.word	0x000368b0
        /*0acc*/ 	.short	0x0100
        /*0ace*/ 	.byte	0x08
	.zero		1


	//   ....[19]....
        /*0ad0*/ 	.word	0x000008c0
        /*0ad4*/ 	.word	0x000000ff
        /*0ad8*/ 	.word	0x000368c0
        /*0adc*/ 	.short	0x0100
        /*0ade*/ 	.byte	0x08
	.zero		1


	//   ....[20]....
        /*0ae0*/ 	.word	0x000008d0
        /*0ae4*/ 	.word	0x000000ff
        /*0ae8*/ 	.word	0x000368b8
        /*0aec*/ 	.short	0x0100
        /*0aee*/ 	.byte	0x08
	.zero		1


	//   ....[21]....
        /*0af0*/ 	.word	0x000008e0
        /*0af4*/ 	.word	0x000000ff
        /*0af8*/ 	.word	0x000368c8
        /*0afc*/ 	.short	0x0100
        /*0afe*/ 	.byte	0x08
	.zero		1


	//   ....[22]....
        /*0b00*/ 	.word	0x00002170
        /*0b04*/ 	.word	0x000000ff
        /*0b08*/ 	.word	0x00036800
        /*0b0c*/ 	.short	0x010a
        /*0b0e*/ 	.byte	0x3c
	.zero		1


	//   ....[23]....
        /*0b10*/ 	.word	0x00002230
        /*0b14*/ 	.word	0x00000000
        /*0b18*/ 	.word	0x00036830
        /*0b1c*/ 	.short	0x010a
        /*0b1e*/ 	.byte	0x3f
	.zero		1


	//   ....[24]....
        /*0b20*/ 	.word	0x00002290
        /*0b24*/ 	.word	0x00000000
        /*0b28*/ 	.word	0x00036830
        /*0b2c*/ 	.short	0x010a
        /*0b2e*/ 	.byte	0x3f
	.zero		1


	//   ....[25]....
        /*0b30*/ 	.word	0x00005330
        /*0b34*/ 	.word	0x00000000
        /*0b38*/ 	.word	0x00000000
        /*0b3c*/ 	.short	0x0101
        /*0b3e*/ 	.byte	0x3f
	.zero		1


	//   ....[26]....
        /*0b40*/ 	.word	0x00006bd0
        /*0b44*/ 	.word	0x000000ff
        /*0b48*/ 	.word	0x00036830
        /*0b4c*/ 	.short	0x010a
        /*0b4e*/ 	.byte	0x27
	.zero		1


	//   ....[27]....
        /*0b50*/ 	.word	0x00006c10
        /*0b54*/ 	.word	0x000000ff
        /*0b58*/ 	.word	0x00036830
        /*0b5c*/ 	.short	0x010a
        /*0b5e*/ 	.byte	0x27
	.zero		1


	//   ....[28]....
        /*0b60*/ 	.word	0x00009280
        /*0b64*/ 	.word	0x000000ff
        /*0b68*/ 	.word	0x00036850
        /*0b6c*/ 	.short	0x010a
        /*0b6e*/ 	.byte	0x06
	.zero		1


	//   ....[29]....
        /*0b70*/ 	.word	0x000092c0
        /*0b74*/ 	.word	0x000000ff
        /*0b78*/ 	.word	0x00036850
        /*0b7c*/ 	.short	0x010a
        /*0b7e*/ 	.byte	0x06
	.zero		1


	//   ....[30]....
        /*0b80*/ 	.word	0x0000afc0
        /*0b84*/ 	.word	0x0000000a
        /*0b88*/ 	.word	0x00000000
        /*0b8c*/ 	.short	0x0101
        /*0b8e*/ 	.byte	0x3f
	.zero		1


	//   ....[31]....
        /*0b90*/ 	.word	0x0000b050
        /*0b94*/ 	.word	0x00000090
        /*0b98*/ 	.word	0x00000000
        /*0b9c*/ 	.short	0x0101
        /*0b9e*/ 	.byte	0x3f
	.zero		1


	//   ....[32]....
        /*0ba0*/ 	.word	0x0000b820
        /*0ba4*/ 	.word	0x000000ff
        /*0ba8*/ 	.word	0x00036830
        /*0bac*/ 	.short	0x010a
        /*0bae*/ 	.byte	0x06
	.zero		1


	//   ....[33]....
        /*0bb0*/ 	.word	0x0000b860
        /*0bb4*/ 	.word	0x000000ff
        /*0bb8*/ 	.word	0x00036830
        /*0bbc*/ 	.short	0x010a
        /*0bbe*/ 	.byte	0x06
	.zero		1


	//   ....[34]....
        /*0bc0*/ 	.word	0x0000df80
        /*0bc4*/ 	.word	0x000000ff
        /*0bc8*/ 	.word	0x00036850
        /*0bcc*/ 	.short	0x010a
        /*0bce*/ 	.byte	0x06
	.zero		1


	//   ....[35]....
        /*0bd0*/ 	.word	0x0000dfc0
        /*0bd4*/ 	.word	0x000000ff
        /*0bd8*/ 	.word	0x00036850
        /*0bdc*/ 	.short	0x010a
        /*0bde*/ 	.byte	0x06
	.zero		1


	//   ....[36]....
        /*0be0*/ 	.word	0x0000f5a0
        /*0be4*/ 	.word	0x00000085
        /*0be8*/ 	.word	0x00000000
        /*0bec*/ 	.short	0x0101
        /*0bee*/ 	.byte	0x3f
	.zero		1


	//   ....[37]....
        /*0bf0*/ 	.word	0x0000f5e0
        /*0bf4*/ 	.word	0x0000008c
        /*0bf8*/ 	.word	0x00000000
        /*0bfc*/ 	.short	0x0101
        /*0bfe*/ 	.byte	0x3f
	.zero		1


	//   ....[38]....
        /*0c00*/ 	.word	0x000101c0
        /*0c04*/ 	.word	0x000000ff
        /*0c08*/ 	.word	0x00036850
        /*0c0c*/ 	.short	0x010a
        /*0c0e*/ 	.byte	0x05
	.zero		1


	//   ....[39]....
        /*0c10*/ 	.word	0x00010200
        /*0c14*/ 	.word	0x000000ff
        /*0c18*/ 	.word	0x00036850
        /*0c1c*/ 	.short	0x010a
        /*0c1e*/ 	.byte	0x05
	.zero		1


	//   ....[40]....
        /*0c20*/ 	.word	0x00010730
        /*0c24*/ 	.word	0x0000000b
        /*0c28*/ 	.word	0x00000000
        /*0c2c*/ 	.short	0x0101
        /*0c2e*/ 	.byte	0x3f
	.zero		1


	//   ....[41]....
        /*0c30*/ 	.word	0x000125a0
        /*0c34*/ 	.word	0x000000ff
        /*0c38*/ 	.word	0x00000000
        /*0c3c*/ 	.short	0x0101
        /*0c3e*/ 	.byte	0x08
	.zero		1


	//   ....[42]....
        /*0c40*/ 	.word	0x00012ca0
        /*0c44*/ 	.word	0x000000ff
        /*0c48*/ 	.word	0x00000000
        /*0c4c*/ 	.short	0x0101
        /*0c4e*/ 	.byte	0x08
	.zero		1


	//   ....[43]....
        /*0c50*/ 	.word	0x00017050
        /*0c54*/ 	.word	0x00000000
        /*0c58*/ 	.word	0x00036840
        /*0c5c*/ 	.short	0x010a
        /*0c5e*/ 	.byte	0x3f
	.zero		1


	//   ....[44]....
        /*0c60*/ 	.word	0x00018030
        /*0c64*/ 	.word	0x00000012
        /*0c68*/ 	.word	0x00036800
        /*0c6c*/ 	.short	0x0107
        /*0c6e*/ 	.byte	0x3f
	.zero		1


	//   ....[45]....
        /*0c70*/ 	.word	0x00018140
        /*0c74*/ 	.word	0x00000012
        /*0c78*/ 	.word	0x00036800
        /*0c7c*/ 	.short	0x0101
        /*0c7e*/ 	.byte	0x3f
	.zero		1


	//   ....[46]....
        /*0c80*/ 	.word	0x00018160
        /*0c84*/ 	.word	0x00000012
        /*0c88*/ 	.word	0x00036820
        /*0c8c*/ 	.short	0x010a
        /*0c8e*/ 	.byte	0x3f
	.zero		1


	//   ....[47]....
        /*0c90*/ 	.word	0x00018530
        /*0c94*/ 	.word	0x00000003
        /*0c98*/ 	.word	0x00036840
        /*0c9c*/ 	.short	0x010a
        /*0c9e*/ 	.byte	0x3f
	.zero		1


	//   ....[48]....
        /*0ca0*/ 	.word	0x000189d0
        /*0ca4*/ 	.word	0x00000003
        /*0ca8*/ 	.word	0x00000060
        /*0cac*/ 	.short	0x010a
        /*0cae*/ 	.byte	0x3f
	.zero		1


	//   ....[49]....
        /*0cb0*/ 	.word	0x00019160
        /*0cb4*/ 	.word	0x00000003
        /*0cb8*/ 	.word	0x00036840
        /*0cbc*/ 	.short	0x010a
        /*0cbe*/ 	.byte	0x3f
	.zero		1


	//   ....[50]....
        /*0cc0*/ 	.word	0x00019600
        /*0cc4*/ 	.word	0x00000002
        /*0cc8*/ 	.word	0x00000060
        /*0ccc*/ 	.short	0x010a
        /*0cce*/ 	.byte	0x3f
	.zero		1


	//   ....[51]....
        /*0cd0*/ 	.word	0x00019cd0
        /*0cd4*/ 	.word	0x00000002
        /*0cd8*/ 	.word	0x00036840
        /*0cdc*/ 	.short	0x010a
        /*0cde*/ 	.byte	0x3f
	.zero		1


	//   ....[52]....
        /*0ce0*/ 	.word	0x0001a170
        /*0ce4*/ 	.word	0x00000002
        /*0ce8*/ 	.word	0x00000060
        /*0cec*/ 	.short	0x010a
        /*0cee*/ 	.byte	0x3f
	.zero		1


	//   ....[53]....
        /*0cf0*/ 	.word	0x0001a7f0
        /*0cf4*/ 	.word	0x00000000
        /*0cf8*/ 	.word	0x00036860
        /*0cfc*/ 	.short	0x010a
        /*0cfe*/ 	.byte	0x3f
	.zero		1


	//   ....[54]....
        /*0d00*/ 	.word	0x0001bf50
        /*0d04*/ 	.word	0x00000000
        /*0d08*/ 	.word	0x00036820
        /*0d0c*/ 	.short	0x010a
        /*0d0e*/ 	.byte	0x3f
	.zero		1


	//   ....[55]....
        /*0d10*/ 	.word	0x0001c160
        /*0d14*/ 	.word	0x00000006
        /*0d18*/ 	.word	0x00000000
        /*0d1c*/ 	.short	0x010a
        /*0d1e*/ 	.byte	0x3f
	.zero		1


	//   ....[56]....
        /*0d20*/ 	.word	0x0001c190
        /*0d24*/ 	.word	0x00000007
        /*0d28*/ 	.word	0x00000000
        /*0d2c*/ 	.short	0x010a
        /*0d2e*/ 	.byte	0x3f
	.zero		1


	//   ....[57]....
        /*0d30*/ 	.word	0x0001c1f0
        /*0d34*/ 	.word	0x00000004
        /*0d38*/ 	.word	0x00000000
        /*0d3c*/ 	.short	0x010a
        /*0d3e*/ 	.byte	0x3f
	.zero		1


	//   ....[58]....
        /*0d40*/ 	.word	0x0001c220
        /*0d44*/ 	.word	0x00000003
        /*0d48*/ 	.word	0x00000000
        /*0d4c*/ 	.short	0x010a
        /*0d4e*/ 	.byte	0x3f
	.zero		1


	//   ....[59]....
        /*0d50*/ 	.word	0x0001c290
        /*0d54*/ 	.word	0x00000003
        /*0d58*/ 	.word	0x00036800
        /*0d5c*/ 	.short	0x010a
        /*0d5e*/ 	.byte	0x3f
	.zero		1


	//   ....[60]....
        /*0d60*/ 	.word	0x0001c2e0
        /*0d64*/ 	.word	0x00000000
        /*0d68*/ 	.word	0x00036830
        /*0d6c*/ 	.short	0x010a
        /*0d6e*/ 	.byte	0x3f
	.zero		1


	//   ....[61]....
        /*0d70*/ 	.word	0x0001c340
        /*0d74*/ 	.word	0x00000007
        /*0d78*/ 	.word	0x00036830
        /*0d7c*/ 	.short	0x010a
        /*0d7e*/ 	.byte	0x3f
	.zero		1


	//   ....[62]....
        /*0d80*/ 	.word	0x0001c3a0
        /*0d84*/ 	.word	0x00000002
        /*0d88*/ 	.word	0x00036850
        /*0d8c*/ 	.short	0x010a
        /*0d8e*/ 	.byte	0x3f
	.zero		1


	//   ....[63]....
        /*0d90*/ 	.word	0x0001c400
        /*0d94*/ 	.word	0x00000007
        /*0d98*/ 	.word	0x00036830
        /*0d9c*/ 	.short	0x010a
        /*0d9e*/ 	.byte	0x3f
	.zero		1


	//   ....[64]....
        /*0da0*/ 	.word	0x0001c460
        /*0da4*/ 	.word	0x00000002
        /*0da8*/ 	.word	0x00036850
        /*0dac*/ 	.short	0x010a
        /*0dae*/ 	.byte	0x3f
	.zero		1


	//   ....[65]....
        /*0db0*/ 	.word	0x0001c4c0
        /*0db4*/ 	.word	0x00000005
        /*0db8*/ 	.word	0x00036850
        /*0dbc*/ 	.short	0x010a
        /*0dbe*/ 	.byte	0x3f
	.zero		1


	//   ....[66]....
        /*0dc0*/ 	.word	0x0001c660
        /*0dc4*/ 	.word	0x00000000
        /*0dc8*/ 	.word	0x00036840
        /*0dcc*/ 	.short	0x010a
        /*0dce*/ 	.byte	0x3f
	.zero		1


	//   ....[67]....
        /*0dd0*/ 	.word	0x0001d290
        /*0dd4*/ 	.word	0x00000012
        /*0dd8*/ 	.word	0x00036820
        /*0ddc*/ 	.short	0x010a
        /*0dde*/ 	.byte	0x3f
	.zero		1


	//   ....[68]....
        /*0de0*/ 	.word	0x0001d2e0
        /*0de4*/ 	.word	0x00000003
        /*0de8*/ 	.word	0x00036840
        /*0dec*/ 	.short	0x010a
        /*0dee*/ 	.byte	0x3f
	.zero		1


	//   ....[69]....
        /*0df0*/ 	.word	0x0001d330
        /*0df4*/ 	.word	0x00000003
        /*0df8*/ 	.word	0x00000060
        /*0dfc*/ 	.short	0x010a
        /*0dfe*/ 	.byte	0x3f
	.zero		1


	//   ....[70]....
        /*0e00*/ 	.word	0x0001d380
        /*0e04*/ 	.word	0x00000003
        /*0e08*/ 	.word	0x00036840
        /*0e0c*/ 	.short	0x010a
        /*0e0e*/ 	.byte	0x3f
	.zero		1


	//   ....[71]....
        /*0e10*/ 	.word	0x0001d3d0
        /*0e14*/ 	.word	0x00000002
        /*0e18*/ 	.word	0x00000060
        /*0e1c*/ 	.short	0x010a
        /*0e1e*/ 	.byte	0x3f
	.zero		1


	//   ....[72]....
        /*0e20*/ 	.word	0x0001d420
        /*0e24*/ 	.word	0x00000002
        /*0e28*/ 	.word	0x00036840
        /*0e2c*/ 	.short	0x010a
        /*0e2e*/ 	.byte	0x3f
	.zero		1


	//   ....[73]....
        /*0e30*/ 	.word	0x0001d470
        /*0e34*/ 	.word	0x00000002
        /*0e38*/ 	.word	0x00000060
        /*0e3c*/ 	.short	0x010a
        /*0e3e*/ 	.byte	0x3f
	.zero		1


	//   ....[74]....
        /*0e40*/ 	.word	0x0001d4c0
        /*0e44*/ 	.word	0x00000000
        /*0e48*/ 	.word	0x00036860
        /*0e4c*/ 	.short	0x010a
        /*0e4e*/ 	.byte	0x3f
	.zero		1


	//   ....[75]....
        /*0e50*/ 	.word	0x0001e040
        /*0e54*/ 	.word	0x00000000
        /*0e58*/ 	.word	0x00036820
        /*0e5c*/ 	.short	0x010a
        /*0e5e*/ 	.byte	0x3f
	.zero		1


	//   ....[76]....
        /*0e60*/ 	.word	0x0001e1e0
        /*0e64*/ 	.word	0x00000006
        /*0e68*/ 	.word	0x00000000
        /*0e6c*/ 	.short	0x010a
        /*0e6e*/ 	.byte	0x3f
	.zero		1


	//   ....[77]....
        /*0e70*/ 	.word	0x0001e230
        /*0e74*/ 	.word	0x00000007
        /*0e78*/ 	.word	0x00000000
        /*0e7c*/ 	.short	0x010a
        /*0e7e*/ 	.byte	0x3f
	.zero		1


	//   ....[78]....
        /*0e80*/ 	.word	0x0001e280
        /*0e84*/ 	.word	0x00000004
        /*0e88*/ 	.word	0x00000000
        /*0e8c*/ 	.short	0x010a
        /*0e8e*/ 	.byte	0x3f
	.zero		1


	//----- nvinfo : EIATTR_NUM_MBARRIERS
	.align		4
.L_299:
        /*0e90*/ 	.byte	0x03, 0x38
        /*0e92*/ 	.short	0x0016


	//----- nvinfo : EIATTR_EXIT_INSTR_OFFSETS
	.align		4
        /*0e94*/ 	.byte	0x04, 0x1c
        /*0e96*/ 	.short	(.L_301 - .L_300)


	//   ....[0]....
.L_300:
        /*0e98*/ 	.word	0x00000a50


	//   ....[1]....
        /*0e9c*/ 	.word	0x00014ba0


	//   ....[2]....
        /*0ea0*/ 	.word	0x0001c270


	//----- nvinfo : EIATTR_MAX_THREADS
	.align		4
.L_301:
        /*0ea4*/ 	.byte	0x04, 0x05
        /*0ea6*/ 	.short	(.L_303 - .L_302)
.L_302:
        /*0ea8*/ 	.word	0x00000180
        /*0eac*/ 	.word	0x00000001
        /*0eb0*/ 	.word	0x00000001


	//----- nvinfo : EIATTR_CRS_STACK_SIZE
	.align		4
.L_303:
        /*0eb4*/ 	.byte	0x04, 0x1e
        /*0eb6*/ 	.short	(.L_305 - .L_304)
.L_304:
        /*0eb8*/ 	.word	0x00000000


	//----- nvinfo : EIATTR_CBANK_PARAM_SIZE
	.align		4
.L_305:
        /*0ebc*/ 	.byte	0x03, 0x19
        /*0ebe*/ 	.short	0x0af0


	//----- nvinfo : EIATTR_PARAM_CBANK
	.align		4
        /*0ec0*/ 	.byte	0x04, 0x0a
        /*0ec2*/ 	.short	(.L_307 - .L_306)
	.align		4
.L_306:
        /*0ec4*/ 	.word	index@(.nv.constant0._ZN7cutlass13device_kernelIN5flash11enable_sm90INS1_16FlashAttnFwdSm90INS1_25CollectiveMainloopFwdSm90ILi2EN4cute5tupleIJNS5_1CILi1EEES8_S8_EEENS6_IJNS7_ILi128EEENS7_ILi112EEENS7_ILi192EEEEEELi192ENS_6half_tEfNS_4arch4Sm90ELb1ELb0ELb1ELb1ELb0ELb0ELb0ELb1ELb1ELb1ELb1ELb0EEENS1_21CollectiveEpilogueFwdINS6_IJSA_SC_SB_EEES9_SE_SG_Li256ELb1ELb1ELb1ELb0EEENS1_36VarlenDynamicPersistentTileSchedulerILi128ELi112ELi256ELi128ELb1ELb1ELb1ELb1ELb1ELb1EEEEEEEEEvNT_6ParamsE)
        /*0ec8*/ 	.short	0x0210
        /*0eca*/ 	.short	0x0af0


	//----- nvinfo : EIATTR_SW_WAR
	.align		4
.L_307:
        /*0ecc*/ 	.byte	0x04, 0x36
        /*0ece*/ 	.short	(.L_309 - .L_308)
.L_308:
        /*0ed0*/ 	.word	0x00000008
.L_309:


//--------------------- .nv.info._ZN7cutlass13device_kernelIN5flash11enable_sm90INS1_16FlashAttnFwdSm90INS1_25CollectiveMainloopFwdSm90ILi2EN4cute5tupleIJNS5_1CILi1EEES8_S8_EEENS6_IJNS7_ILi128EEENS7_ILi112EEENS7_ILi192EEEEEELi192ENS_6half_tEfNS_4arch4Sm90ELb1ELb0ELb1ELb1ELb0ELb1ELb0ELb1ELb1ELb1ELb1ELb0EEENS1_21CollectiveEpilogueFwdINS6_IJSA_SC_SB_EEES9_SE_SG_Li256ELb1ELb1ELb1ELb0EEENS1_36VarlenDynamicPersistentTileSchedulerILi128ELi112ELi256ELi128ELb1ELb1ELb1ELb1ELb1ELb1EEEEEEEEEvNT_6ParamsE --------------------------
	.section	.nv.info._ZN7cutlass13device_kernelIN5flash11enable_sm90INS1_16FlashAttnFwdSm90INS1_25CollectiveMainloopFwdSm90ILi2EN4cute5tupleIJNS5_1CILi1EEES8_S8_EEENS6_IJNS7_ILi128EEENS7_ILi112EEENS7_ILi192EEEEEELi192ENS_6half_tEfNS_4arch4Sm90ELb1ELb0ELb1ELb1ELb0ELb1ELb0ELb1ELb1ELb1ELb1ELb0EEENS1_21CollectiveEpilogueFwdINS6_IJSA_SC_SB_EEES9_SE_SG_Li256ELb1ELb1ELb1ELb0EEENS1_36VarlenDynamicPersistentTileSchedulerILi128ELi112ELi256ELi128ELb1ELb1ELb1ELb1ELb1ELb1EEEEEEEEEvNT_6ParamsE,"",@"SHT_CUDA_INFO"
	.sectionflags	@""
	.align	4


	//----- nvinfo : EIATTR_CUDA_API_VERSION
	.align		4
        /*0000*/ 	.byte	0x04, 0x37
        /*0002*/ 	.short	(.L_311 - .L_310)
.L_310:
        /*0004*/ 	.word	0x00000082


	//----- nvinfo : EIATTR_KPARAM_INFO
	.align		4
.L_311:
        /*0008*/ 	.byte	0x04, 0x17
        /*000a*/ 	.short	(.L_313 - .L_312)
.L_312:
        /*000c*/ 	.word	0x00000000
        /*0010*/ 	.short	0x0000
        /*0012*/ 	.short	0x0070
        /*0014*/ 	.byte	0x00, 0xf0, 0x01, 0x2a


	//----- nvinfo : EIATTR_SPARSE_MMA_MASK
	.align		4
.L_313:
        /*0018*/ 	.byte	0x03, 0x50
        /*001a*/ 	.short	0x0000


	//----- nvinfo : EIATTR_MAXREG_COUNT
	.align		4
        /*001c*/ 	.byte	0x03, 0x1b
        /*001e*/ 	.short	0x00a8


	//----- nvinfo : EIATTR_NUM_BARRIERS
	.align		4
        /*0020*/ 	.byte	0x02, 0x4c
        /*0022*/ 	.byte	0x10
	.zero		1


	//----- nvinfo : EIATTR_EXTERNS
	.align		4
        /*0024*/ 	.byte	0x04, 0x0f
        /*0026*/ 	.short	(.L_315 - .L_314)


	//   ....[0]....
	.align		4
.L_314:
        /*0028*/ 	.word	index@(__assertfail)


	//----- nvinfo : EIATTR_ANNOTATIONS
	.align		4
.L_315:
        /*002c*/ 	.byte	0x04, 0x55
        /*002e*/ 	.short	(.L_317 - .L_316)


	//   ....[0]....
.L_316:
        /* <DEDUP_REMOVED lines=119> */


	//----- nvinfo : EIATTR_MERCURY_ISA_VERSION
	.align		4
.L_317:
        /*0788*/ 	.byte	0x03, 0x5f
        /*078a*/ 	.short	0x0101


	//----- nvinfo : EIATTR_UNUSED_LOAD_BYTE_OFFSET
	.align		4
        /*078c*/ 	.byte	0x04, 0x44
        /*078e*/ 	.short	(.L_319 - .L_318)


	//   ....[0]....
.L_318:
        /*0790*/ 	.word	0x00000ab0
        /*0794*/ 	.word	0x0000fff0


	//   ....[1]....
        /*0798*/ 	.word	0x00023f70
        /*079c*/ 	.word	0x0000fff0


	//----- nvinfo : EIATTR_INT_WARP_WIDE_INSTR_OFFSETS
	.align		4
.L_319:
        /*07a0*/ 	.byte	0x04, 0x31
        /*07a2*/ 	.short	(.L_321 - .L_320)


	//   ....[0]....
.L_320:
        /*07a4*/ 	.word	0x00000190


	//   ....[1]....
        /*07a8*/ 	.word	0x000001d0


	//   ....[2]....
        /*07ac*/ 	.word	0x00000240


	//   ....[3]....
        /*07b0*/ 	.word	0x0002b270


	//   ....[4]....
        /*07b4*/ 	.word	0x0002b300


	//   ....[5]....
        /*07b8*/ 	.word	0x0002f0c0


	//   ....[6]....
        /*07bc*/ 	.word	0x0002f120


	//----- nvinfo : EIATTR_COOP_GROUP_MASK_REGIDS
	.align		4
.L_321:
        /*07c0*/ 	.byte	0x04, 0x29
        /*07c2*/ 	.short	(.L_323 - .L_322)


	//   ....[0]....
.L_322:
        /*07c4*/ 	.word	0xffffffff


	//   ....[1]....
        /*07c8*/ 	.word	0xffffffff


	//   ....[2]....
        /*07cc*/ 	.word	0xffffffff


	//   ....[3]....
        /*07d0*/ 	.word	0xffffffff


	//   ....[4]....
        /*07d4*/ 	.word	0xffffffff


	//   ....[5]....
        /*07d8*/ 	.word	0xffffffff


	//   ....[6]....
        /*07dc*/ 	.word	0xffffffff


	//   ....[7]....
        /*07e0*/ 	.word	0xffffffff


	//   ....[8]....
        /*07e4*/ 	.word	0xffffffff


	//   ....[9]....
        /*07e8*/ 	.word	0xffffffff


	//   ....[10]....
        /*07ec*/ 	.word	0xffffffff


	//   ....[11]....
        /*07f0*/ 	.word	0xffffffff


	//   ....[12]....
        /*07f4*/ 	.word	0xffffffff


	//   ....[13]....
        /*07f8*/ 	.word	0xffffffff


	//   ....[14]....
        /*07fc*/ 	.word	0xffffffff


	//   ....[15]....
        /*0800*/ 	.word	0xffffffff


	//   ....[16]....
        /*0804*/ 	.word	0xffffffff


	//   ....[17]....
        /*0808*/ 	.word	0xffffffff


	//   ....[18]....
        /*080c*/ 	.word	0xffffffff


	//   ....[19]....
        /*0810*/ 	.word	0xffffffff


	//   ....[20]....
        /*0814*/ 	.word	0xffffffff


	//   ....[21]....
        /*0818*/ 	.word	0xffffffff


	//   ....[22]....
        /*081c*/ 	.word	0xffffffff


	//   ....[23]....
        /*0820*/ 	.word	0xffffffff


	//   ....[24]....
        /*0824*/ 	.word	0xffffffff


	//   ....[25]....
        /*0828*/ 	.word	0xffffffff


	//   ....[26]....
        /*082c*/ 	.word	0xffffffff


	//   ....[27]....
        /*0830*/ 	.word	0xffffffff


	//   ....[28]....
        /*0834*/ 	.word	0xffffffff


	//   ....[29]....
        /*0838*/ 	.word	0xffffffff


	//   ....[30]....
        /*083c*/ 	.word	0xffffffff


	//   ....[31]....
        /*0840*/ 	.word	0xffffffff


	//   ....[32]....
        /*0844*/ 	.word	0xffffffff


	//   ....[33]....
        /*0848*/ 	.word	0xffffffff


	//   ....[34]....
        /*084c*/ 	.word	0xffffffff


	//   ....[35]....
        /*0850*/ 	.word	0xffffffff


	//   ....[36]....
        /*0854*/ 	.word	0xffffffff


	//   ....[37]....
        /*0858*/ 	.word	0xffffffff


	//   ....[38]....
        /*085c*/ 	.word	0xffffffff


	//   ....[39]....
        /*0860*/ 	.word	0xffffffff


	//   ....[40]....
        /*0864*/ 	.word	0xffffffff


	//   ....[41]....
        /*0868*/ 	.word	0xffffffff


	//   ....[42]....
        /*086c*/ 	.word	0xffffffff


	//   ....[43]....
        /*0870*/ 	.word	0xffffffff


	//   ....[44]....
        /*0874*/ 	.word	0xffffffff


	//   ....[45]....
        /*0878*/ 	.word	0xffffffff


	//   ....[46]....
        /*087c*/ 	.word	0xffffffff


	//   ....[47]....
        /*0880*/ 	.word	0xffffffff


	//   ....[48]....
        /*0884*/ 	.word	0xffffffff


	//   ....[49]....
        /*0888*/ 	.word	0xffffffff


	//   ....[50]....
        /*088c*/ 	.word	0xffffffff


	//   ....[51]....
        /*0890*/ 	.word	0xffffffff


	//   ....[52]....
        /*0894*/ 	.word	0xffffffff


	//   ....[53]....
        /*0898*/ 	.word	0xffffffff


	//   ....[54]....
        /*089c*/ 	.word	0xffffffff


	//   ....[55]....
        /*08a0*/ 	.word	0xffffffff


	//   ....[56]....
        /*08a4*/ 	.word	0xffffffff


	//   ....[57]....
        /*08a8*/ 	.word	0xffffffff


	//   ....[58]....
        /*08ac*/ 	.word	0xffffffff


	//   ....[59]....
        /*08b0*/ 	.word	0xffffffff


	//   ....[60]....
        /*08b4*/ 	.word	0xffffffff


	//   ....[61]....
        /*08b8*/ 	.word	0xffffffff


	//   ....[62]....
        /*08bc*/ 	.word	0xffffffff


	//   ....[63]....
        /*08c0*/ 	.word	0xffffffff


	//   ....[64]....
        /*08c4*/ 	.word	0xffffffff


	//   ....[65]....
        /*08c8*/ 	.word	0xffffffff


	//   ....[66]....
        /*08cc*/ 	.word	0xffffffff


	//   ....[67]....
        /*08d0*/ 	.word	0xffffffff


	//   ....[68]....
        /*08d4*/ 	.word	0xffffffff


	//   ....[69]....
        /*08d8*/ 	.word	0xffffffff


	//   ....[70]....
        /*08dc*/ 	.word	0xffffffff


	//   ....[71]....
        /*08e0*/ 	.word	0xffffffff


	//   ....[72]....
        /*08e4*/ 	.word	0xffffffff


	//   ....[73]....
        /*08e8*/ 	.word	0xffffffff


	//   ....[74]....
        /*08ec*/ 	.word	0xffffffff


	//   ....[75]....
        /*08f0*/ 	.word	0xffffffff


	//   ....[76]....
        /*08f4*/ 	.word	0xffffffff


	//   ....[77]....
        /*08f8*/ 	.word	0xffffffff


	//   ....[78]....
        /*08fc*/ 	.word	0xffffffff


	//   ....[79]....
        /*0900*/ 	.word	0xffffffff


	//   ....[80]....
        /*0904*/ 	.word	0xffffffff


	//   ....[81]....
        /*0908*/ 	.word	0xffffffff


	//   ....[82]....
        /*090c*/ 	.word	0xffffffff


	//   ....[83]....
        /*0910*/ 	.word	0xffffffff


	//   ....[84]....
        /*0914*/ 	.word	0xffffffff


	//   ....[85]....
        /*0918*/ 	.word	0xffffffff


	//   ....[86]....
        /*091c*/ 	.word	0xffffffff


	//   ....[87]....
        /*0920*/ 	.word	0xffffffff


	//   ....[88]....
        /*0924*/ 	.word	0xffffffff


	//   ....[89]....
        /*0928*/ 	.word	0xffffffff


	//   ....[90]....
        /*092c*/ 	.word	0xffffffff


	//   ....[91]....
        /*0930*/ 	.word	0xffffffff


	//   ....[92]....
        /*0934*/ 	.word	0xffffffff


	//   ....[93]....
        /*0938*/ 	.word	0xffffffff


	//   ....[94]....
        /*093c*/ 	.word	0xffffffff


	//   ....[95]....
        /*0940*/ 	.word	0xffffffff


	//   ....[96]....
        /*0944*/ 	.word	0xffffffff


	//   ....[97]....
        /*0948*/ 	.word	0xffffffff


	//   ....[98]....
        /*094c*/ 	.word	0xffffffff


	//   ....[99]....
        /*0950*/ 	.word	0xffffffff


	//   ....[100]....
        /*0954*/ 	.word	0xffffffff


	//   ....[101]....
        /*0958*/ 	.word	0xffffffff


	//   ....[102]....
        /*095c*/ 	.word	0xffffffff


	//   ....[103]....
        /*0960*/ 	.word	0xffffffff


	//   ....[104]....
        /*0964*/ 	.word	0xffffffff


	//   ....[105]....
        /*0968*/ 	.word	0xffffffff


	//   ....[106]....
        /*096c*/ 	.word	0xffffffff


	//   ....[107]....
        /*0970*/ 	.word	0xffffffff


	//   ....[108]....
        /*0974*/ 	.word	0xffffffff


	//   ....[109]....
        /*0978*/ 	.word	0xffffffff


	//   ....[110]....
        /*097c*/ 	.word	0xffffffff


	//   ....[111]....
        /*0980*/ 	.word	0xffffffff


	//   ....[112]....
        /*0984*/ 	.word	0xffffffff


	//   ....[113]....
        /*0988*/ 	.word	0xffffffff


	//   ....[114]....
        /*098c*/ 	.word	0xffffffff


	//   ....[115]....
        /*0990*/ 	.word	0xffffffff


	//   ....[116]....
        /*0994*/ 	.word	0xffffffff


	//   ....[117]....
        /*0998*/ 	.word	0xffffffff


	//   ....[118]....
        /*099c*/ 	.word	0xffffffff


	//   ....[119]....
        /*09a0*/ 	.word	0xffffffff


	//   ....[120]....
        /*09a4*/ 	.word	0xffffffff


	//   ....[121]....
        /*09a8*/ 	.word	0xffffffff


	//   ....[122]....
        /*09ac*/ 	.word	0x0500000f


	//   ....[123]....
        /*09b0*/ 	.word	0x0500000f


	//   ....[124]....
        /*09b4*/ 	.word	0x0500000f


	//   ....[125]....
        /*09b8*/ 	.word	0x0500000f


	//   ....[126]....
        /*09bc*/ 	.word	0x0500000f


	//   ....[127]....
        /*09c0*/ 	.word	0x0500000f


	//   ....[128]....
        /*09c4*/ 	.word	0x0500000f


	//   ....[129]....
        /*09c8*/ 	.word	0x0500000f


	//   ....[130]....
        /*09cc*/ 	.word	0x0500000f


	//   ....[131]....
        /*09d0*/ 	.word	0x0500000f


	//   ....[132]....
        /*09d4*/ 	.word	0x0500000f


	//   ....[133]....
        /*09d8*/ 	.word	0x0500000f


	//   ....[134]....
        /*09dc*/ 	.word	0x0500000f


	//   ....[135]....
        /*09e0*/ 	.word	0x0500000f


	//   ....[136]....
        /*09e4*/ 	.word	0x0500000f


	//   ....[137]....
        /*09e8*/ 	.word	0x0500000f


	//   ....[138]....
        /*09ec*/ 	.word	0x0500000f


	//   ....[139]....
        /*09f0*/ 	.word	0x0500000f


	//   ....[140]....
        /*09f4*/ 	.word	0x0500000f


	//   ....[141]....
        /*09f8*/ 	.word	0x0500000f


	//   ....[142]....
        /*09fc*/ 	.word	0x0500000f


	//   ....[143]....
        /*0a00*/ 	.word	0x0500000f


	//   ....[144]....
        /*0a04*/ 	.word	0x0500000f


	//   ....[145]....
        /*0a08*/ 	.word	0x0500000f


	//   ....[146]....
        /*0a0c*/ 	.word	0x0500000f


	//   ....[147]....
        /*0a10*/ 	.word	0x0500000f


	//   ....[148]....
        /*0a14*/ 	.word	0x0500000f


	//   ....[149]....
        /*0a18*/ 	.word	0x0500000f


	//   ....[150]....
        /*0a1c*/ 	.word	0x0500000f


	//   ....[151]....
        /*0a20*/ 	.word	0x0500000f


	//   ....[152]....
        /*0a24*/ 	.word	0x0500000f


	//   ....[153]....
        /*0a28*/ 	.word	0x0500000f


	//   ....[154]....
        /*0a2c*/ 	.word	0x0500000f


	//   ....[155]....
        /*0a30*/ 	.word	0x0500000f


	//   ....[156]....
        /*0a34*/ 	.word	0x0500000f


	//   ....[157]....
        /*0a38*/ 	.word	0x0500000f


	//   ....[158]....
        /*0a3c*/ 	.word	0x0500000f


	//   ....[159]....
        /*0a40*/ 	.word	0x0500000f


	//   ....[160]....
        /*0a44*/ 	.word	0x0500000f


	//   ....[161]....
        /*0a48*/ 	.word	0x0500000f


	//   ....[162]....
        /*0a4c*/ 	.word	0x0500000f


	//   ....[163]....
        /*0a50*/ 	.word	0x0500000f


	//   ....[164]....
        /*0a54*/ 	.word	0x0500000f


	//   ....[165]....
        /*0a58*/ 	.word	0x0500000f


	//   ....[166]....
        /*0a5c*/ 	.word	0x0500000f


	//   ....[167]....
        /*0a60*/ 	.word	0x0500000f


	//   ....[168]....
        /*0a64*/ 	.word	0x0500000f


	//   ....[169]....
        /*0a68*/ 	.word	0x0500000f


	//   ....[170]....
        /*0a6c*/ 	.word	0x0500000f


	//   ....[171]....
        /*0a70*/ 	.word	0x0500000f


	//   ....[172]....
        /*0a74*/ 	.word	0x0500000f


	//   ....[173]....
        /*0a78*/ 	.word	0x0500000f


	//   ....[174]....
        /*0a7c*/ 	.word	0x0500000f


	//----- nvinfo : EIATTR_COOP_GROUP_INSTR_OFFSETS
	.align		4
.L_323:
        /*0a80*/ 	.byte	0x04, 0x28
        /*0a82*/ 	.short	(.L_325 - .L_324)


	//   ....[0]....
.L_324:
        /*0a84*/ 	.word	0x00000060


	//   ....[1]....
        /*0a88*/ 	.word	0x000001a0


	//   ....[2]....
        /*0a8c*/ 	.word	0x000001f0


	//   ....[3]....
        /*0a90*/ 	.word	0x00000420


	//   ....[4]....
        /*0a94*/ 	.word	0x00000580


	//   ....[5]....
        /*0a98*/ 	.word	0x000006a0


	//   ....[6]....
        /*0a9c*/ 	.word	0x00000800


	//   ....[7]....
        /*0aa0*/ 	.word	0x0000b0a0


	//   ....[8]....
        /*0aa4*/ 	.word	0x0000b810


	//   ....[9]....
        /*0aa8*/ 	.word	0x0000b820


	//   ....[10]....
        /*0aac*/ 	.word	0x0000b830


	//   ....[11]....
        /*0ab0*/ 	.word	0x0000b840


	//   ....[12]....
        /*0ab4*/ 	.word	0x0000c040


	//   ....[13]....
        /*0ab8*/ 	.word	0x0000c050


	//   ....[14]....
        /*0abc*/ 	.word	0x0000c060


	//   ....[15]....
        /*0ac0*/ 	.word	0x0000c070


	//   ....[16]....
        /*0ac4*/ 	.word	0x0000eec0


	//   ....[17]....
        /*0ac8*/ 	.word	0x0000eed0


	//   ....[18]....
        /*0acc*/ 	.word	0x0000eee0


	//   ....[19]....
        /*0ad0*/ 	.word	0x0000eef0


	//   ....[20]....
        /*0ad4*/ 	.word	0x0000f4f0


	//   ....[21]....
        /*0ad8*/ 	.word	0x0000f500


	//   ....[22]....
        /*0adc*/ 	.word	0x0000f510


	//   ....[23]....
        /*0ae0*/ 	.word	0x0000f520


	//   ....[24]....
        /*0ae4*/ 	.word	0x000158f0


	//   ....[25]....
        /*0ae8*/ 	.word	0x00015910


	//   ....[26]....
        /*0aec*/ 	.word	0x00016410


	//   ....[27]....
        /*0af0*/ 	.word	0x00016490


	//   ....[28]....
        /*0af4*/ 	.word	0x00016d60


	//   ....[29]....
        /*0af8*/ 	.word	0x00016dc0


	//   ....[30]....
        /*0afc*/ 	.word	0x0001bc30


	//   ....[31]....
        /*0b00*/ 	.word	0x0001bc40


	//   ....[32]....
        /*0b04*/ 	.word	0x0001c360


	//   ....[33]....
        /*0b08*/ 	.word	0x0001c410


	//   ....[34]....
        /*0b0c*/ 	.word	0x0001cbe0


	//   ....[35]....
        /*0b10*/ 	.word	0x0001cc80


	//   ....[36]....
        /*0b14*/ 	.word	0x00021c30


	//   ....[37]....
        /*0b18*/ 	.word	0x00021c50


	//   ....[38]....
        /*0b1c*/ 	.word	0x00022110


	//   ....[39]....
        /*0b20*/ 	.word	0x00022170


	//   ....[40]....
        /*0b24*/ 	.word	0x000236d0


	//   ....[41]....
        /*0b28*/ 	.word	0x00023750


	//   ....[42]....
        /*0b2c*/ 	.word	0x00023780


	//   ....[43]....
        /*0b30*/ 	.word	0x00023790


	//   ....[44]....
        /*0b34*/ 	.word	0x00024ce0


	//   ....[45]....
        /*0b38*/ 	.word	0x00024cf0


	//   ....[46]....
        /*0b3c*/ 	.word	0x00024d00


	//   ....[47]....
        /*0b40*/ 	.word	0x00024d10


	//   ....[48]....
        /*0b44*/ 	.word	0x00025620


	//   ....[49]....
        /*0b48*/ 	.word	0x00025640


	//   ....[50]....
        /*0b4c*/ 	.word	0x00025770


	//   ....[51]....
        /*0b50*/ 	.word	0x00025790


	//   ....[52]....
        /*0b54*/ 	.word	0x00025890


	//   ....[53]....
        /*0b58*/ 	.word	0x000258b0


	//   ....[54]....
        /*0b5c*/ 	.word	0x000259c0


	//   ....[55]....
        /*0b60*/ 	.word	0x000259e0


	//   ....[56]....
        /*0b64*/ 	.word	0x00025f00


	//   ....[57]....
        /*0b68*/ 	.word	0x00025f40


	//   ....[58]....
        /*0b6c*/ 	.word	0x000267f0


	//   ....[59]....
        /*0b70*/ 	.word	0x00026800


	//   ....[60]....
        /*0b74*/ 	.word	0x00027780


	//   ....[61]....
        /*0b78*/ 	.word	0x000277b0


	//   ....[62]....
        /*0b7c*/ 	.word	0x000278d0


	//   ....[63]....
        /*0b80*/ 	.word	0x000278f0


	//   ....[64]....
        /*0b84*/ 	.word	0x000279f0


	//   ....[65]....
        /*0b88*/ 	.word	0x00027a10


	//   ....[66]....
        /*0b8c*/ 	.word	0x00027b20


	//   ....[67]....
        /*0b90*/ 	.word	0x00027b40


	//   ....[68]....
        /*0b94*/ 	.word	0x00027cd0


	//   ....[69]....
        /*0b98*/ 	.word	0x00027f00


	//   ....[70]....
        /*0b9c*/ 	.word	0x00027f30


	//   ....[71]....
        /*0ba0*/ 	.word	0x00027f60


	//   ....[72]....
        /*0ba4*/ 	.word	0x00027f90


	//   ....[73]....
        /*0ba8*/ 	.word	0x00027fc0


	//   ....[74]....
        /*0bac*/ 	.word	0x00027ff0


	//   ....[75]....
        /*0bb0*/ 	.word	0x00028190


	//   ....[76]....
        /*0bb4*/ 	.word	0x000281c0


	//   ....[77]....
        /*0bb8*/ 	.word	0x000281f0


	//   ....[78]....
        /*0bbc*/ 	.word	0x00028220


	//   ....[79]....
        /*0bc0*/ 	.word	0x00028250


	//   ....[80]....
        /*0bc4*/ 	.word	0x00028280


	//   ....[81]....
        /*0bc8*/ 	.word	0x00028320


	//   ....[82]....
        /*0bcc*/ 	.word	0x00028350


	//   ....[83]....
        /*0bd0*/ 	.word	0x00028360


	//   ....[84]....
        /*0bd4*/ 	.word	0x00028390


	//   ....[85]....
        /*0bd8*/ 	.word	0x000299d0


	//   ....[86]....
        /*0bdc*/ 	.word	0x0002b850


	//   ....[87]....
        /*0be0*/ 	.word	0x0002c4b0


	//   ....[88]....
        /*0be4*/ 	.word	0x0002c4d0


	//   ....[89]....
        /*0be8*/ 	.word	0x0002c4e0


	//   ....[90]....
        /*0bec*/ 	.word	0x0002c510


	//   ....[91]....
        /*0bf0*/ 	.word	0x0002c630


	//   ....[92]....
        /*0bf4*/ 	.word	0x0002c640


	//   ....[93]....
        /*0bf8*/ 	.word	0x0002c6e0


	//   ....[94]....
        /*0bfc*/ 	.word	0x0002c6f0


	//   ....[95]....
        /*0c00*/ 	.word	0x0002c790


	//   ....[96]....
        /*0c04*/ 	.word	0x0002c7a0


	//   ....[97]....
        /*0c08*/ 	.word	0x0002c840


	//   ....[98]....
        /*0c0c*/ 	.word	0x0002c850


	//   ....[99]....
        /*0c10*/ 	.word	0x0002c8d0


	//   ....[100]....
        /*0c14*/ 	.word	0x0002c900


	//   ....[101]....
        /*0c18*/ 	.word	0x0002c950


	//   ....[102]....
        /*0c1c*/ 	.word	0x0002c990


	//   ....[103]....
        /*0c20*/ 	.word	0x0002f8f0


	//   ....[104]....
        /*0c24*/ 	.word	0x0002f920


	//   ....[105]....
        /*0c28*/ 	.word	0x0002f980


	//   ....[106]....
        /*0c2c*/ 	.word	0x0002f9b0


	//   ....[107]....
        /*0c30*/ 	.word	0x0002f9e0


	//   ....[108]....
        /*0c34*/ 	.word	0x0002fa10


	//   ....[109]....
        /*0c38*/ 	.word	0x0002fa40


	//   ....[110]....
        /*0c3c*/ 	.word	0x0002fa70


	//   ....[111]....
        /*0c40*/ 	.word	0x0002fc30


	//   ....[112]....
        /*0c44*/ 	.word	0x0002fc60


	//   ....[113]....
        /*0c48*/ 	.word	0x0002fc90


	//   ....[114]....
        /*0c4c*/ 	.word	0x0002fcc0


	//   ....[115]....
        /*0c50*/ 	.word	0x0002fcf0


	//   ....[116]....
        /*0c54*/ 	.word	0x0002fd20


	//   ....[117]....
        /*0c58*/ 	.word	0x0002fdf0


	//   ....[118]....
        /*0c5c*/ 	.word	0x0002fe10


	//   ....[119]....
        /*0c60*/ 	.word	0x0002fe20


	//   ....[120]....
        /*0c64*/ 	.word	0x0002fea0


	//   ....[121]....
        /*0c68*/ 	.word	0x000309e0


	//   ....[122]....
        /*0c6c*/ 	.word	0x00030e20


	//   ....[123]....
        /*0c70*/ 	.word	0x00030eb0


	//   ....[124]....
        /*0c74*/ 	.word	0x00030f00


	//   ....[125]....
        /*0c78*/ 	.word	0x00030f50


	//   ....[126]....
        /*0c7c*/ 	.word	0x00030fe0


	//   ....[127]....
        /*0c80*/ 	.word	0x00031070


	//   ....[128]....
        /*0c84*/ 	.word	0x000310c0


	//   ....[129]....
        /*0c88*/ 	.word	0x00031110


	//   ....[130]....
        /*0c8c*/ 	.word	0x00031200


	//   ....[131]....
        /*0c90*/ 	.word	0x00031290


	//   ....[132]....
        /*0c94*/ 	.word	0x000312f0


	//   ....[133]....
        /*0c98*/ 	.word	0x00031350


	//   ....[134]....
        /*0c9c*/ 	.word	0x000313e0


	//   ....[135]....
        /*0ca0*/ 	.word	0x00031470


	//   ....[136]....
        /*0ca4*/ 	.word	0x000314c0


	//   ....[137]....
        /*0ca8*/ 	.word	0x00031510


	//   ....[138]....
        /*0cac*/ 	.word	0x00031810


	//   ....[139]....
        /*0cb0*/ 	.word	0x00031af0


	//   ....[140]....
        /*0cb4*/ 	.word	0x00031cd0


	//   ....[141]....
        /*0cb8*/ 	.word	0x00031d20


	//   ....[142]....
        /*0cbc*/ 	.word	0x00031d80


	//   ....[143]....
        /*0cc0*/ 	.word	0x00031e60


	//   ....[144]....
        /*0cc4*/ 	.word	0x00031f20


	//   ....[145]....
        /*0cc8*/ 	.word	0x00032020


	//   ....[146]....
        /*0ccc*/ 	.word	0x000320f0


	//   ....[147]....
        /*0cd0*/ 	.word	0x00032200


	//   ....[148]....
        /*0cd4*/ 	.word	0x00032260


	//   ....[149]....
        /*0cd8*/ 	.word	0x00032370


	//   ....[150]....
        /*0cdc*/ 	.word	0x000323d0


	//   ....[151]....
        /*0ce0*/ 	.word	0x000324e0


	//   ....[152]....
        /*0ce4*/ 	.word	0x00032540


	//   ....[153]....
        /*0ce8*/ 	.word	0x00032630


	//   ....[154]....
        /*0cec*/ 	.word	0x000326b0


	//   ....[155]....
        /*0cf0*/ 	.word	0x00032790


	//   ....[156]....
        /*0cf4*/ 	.word	0x00032b00


	//   ....[157]....
        /*0cf8*/ 	.word	0x00032ba0


	//   ....[158]....
        /*0cfc*/ 	.word	0x00032d40


	//   ....[159]....
        /*0d00*/ 	.word	0x00032dc0


	//   ....[160]....
        /*0d04*/ 	.word	0x00032e40


	//   ....[161]....
        /*0d08*/ 	.word	0x00032ec0


	//   ....[162]....
        /*0d0c*/ 	.word	0x00032f40


	//   ....[163]....
        /*0d10*/ 	.word	0x00032fd0


	//   ....[164]....
        /*0d14*/ 	.word	0x00033070


	//   ....[165]....
        /*0d18*/ 	.word	0x00033120


	//   ....[166]....
        /*0d1c*/ 	.word	0x000331a0


	//   ....[167]....
        /*0d20*/ 	.word	0x00033220


	//   ....[168]....
        /*0d24*/ 	.word	0x000332a0


	//   ....[169]....
        /*0d28*/ 	.word	0x00033330


	//   ....[170]....
        /*0d2c*/ 	.word	0x000333b0


	//   ....[171]....
        /*0d30*/ 	.word	0x00033460


	//   ....[172]....
        /*0d34*/ 	.word	0x000334b0


	//   ....[173]....
        /*0d38*/ 	.word	0x00033570


	//   ....[174]....
        /*0d3c*/ 	.word	0x000336a0


	//----- nvinfo : EIATTR_REG_RECONFIG
	.align		4
.L_325:
        /*0d40*/ 	.byte	0x01, 0x54
	.zero		2


	//----- nvinfo : EIATTR_SYSCALL_OFFSETS
	.align		4
        /*0d44*/ 	.byte	0x04, 0x46
        /*0d46*/ 	.short	(.L_327 - .L_326)


	//   ....[0]....
.L_326:
        /*0d48*/ 	.word	0x00001dc0


	//   ....[1]....
        /*0d4c*/ 	.word	0x00001f10


	//   ....[2]....
        /*0d50*/ 	.word	0x0000b240


	//   ....[3]....
        /*0d54*/ 	.word	0x0000b560


	//   ....[4]....
        /*0d58*/ 	.word	0x0002b470


	//   ....[5]....
        /*0d5c*/ 	.word	0x0002b5c0


	//   ....[6]....
        /*0d60*/ 	.word	0x0002b6b0


	//   ....[7]....
        /*0d64*/ 	.word	0x0002c030


	//----- nvinfo : EIATTR_MBARRIER_INSTR_OFFSETS
	.align		4
.L_327:
        /*0d68*/ 	.byte	0x04, 0x39
        /*0d6a*/ 	.short	(.L_329 - .L_328)


	//   ....[0]....
.L_328:
        /*0d6c*/ 	.word	0x000002d0
        /*0d70*/ 	.word	0x000000ff
        /*0d74*/ 	.word	0x00036800
        /*0d78*/ 	.short	0x0100
        /*0d7a*/ 	.byte	0x08
	.zero		1


	//   ....[1]....
        /*0d7c*/ 	.word	0x000002e0
        /*0d80*/ 	.word	0x000000ff
        /*0d84*/ 	.word	0x00036820
        /*0d88*/ 	.short	0x0100
        /*0d8a*/ 	.byte	0x08
	.zero		1


	//   ....[2]....
        /*0d8c*/ 	.word	0x000003d0
        /*0d90*/ 	.word	0x000000ff
        /*0d94*/ 	.word	0x00036830
        /*0d98*/ 	.short	0x0100
        /*0d9a*/ 	.byte	0x08
	.zero		1


	//   ....[3]....
        /*0d9c*/ 	.word	0x000003e0
        /*0da0*/ 	.word	0x000000ff
        /*0da4*/ 	.word	0x00036840
        /*0da8*/ 	.short	0x0100
        /*0daa*/ 	.byte	0x08
	.zero		1


	//   ....[4]....
        /*0dac*/ 	.word	0x000003f0
        /*0db0*/ 	.word	0x000000ff
        /*0db4*/ 	.word	0x00036838
        /*0db8*/ 	.short	0x0100
        /*0dba*/ 	.byte	0x08
	.zero		1


	//   ....[5]....
        /*0dbc*/ 	.word	0x00000400
        /*0dc0*/ 	.word	0x000000ff
        /*0dc4*/ 	.word	0x00036848
        /*0dc8*/ 	.short	0x0100
        /*0dca*/ 	.byte	0x08
	.zero		1


	//   ....[6]....
        /*0dcc*/ 	.word	0x00000530
        /*0dd0*/ 	.word	0x000000ff
        /*0dd4*/ 	.word	0x00036850
        /*0dd8*/ 	.short	0x0100
        /*0dda*/ 	.byte	0x08
	.zero		1


	//   ....[7]....
        /*0ddc*/ 	.word	0x00000540
        /*0de0*/ 	.word	0x000000ff
        /*0de4*/ 	.word	0x00036860
        /*0de8*/ 	.short	0x0100
        /*0dea*/ 	.byte	0x08
	.zero		1


	//   ....[8]....
        /*0dec*/ 	.word	0x00000550
        /*0df0*/ 	.word	0x000000ff
        /*0df4*/ 	.word	0x00036858
        /*0df8*/ 	.short	0x0100
        /*0dfa*/ 	.byte	0x08
	.zero		1


	//   ....[9]....
        /*0dfc*/ 	.word	0x00000560
        /*0e00*/ 	.word	0x000000ff
        /*0e04*/ 	.word	0x00036868
        /*0e08*/ 	.short	0x0100
        /*0e0a*/ 	.byte	0x08
	.zero		1


	//   ....[10]....
        /*0e0c*/ 	.word	0x00000650
        /*0e10*/ 	.word	0x000000ff
        /*0e14*/ 	.word	0x00036870
        /*0e18*/ 	.short	0x0100
        /*0e1a*/ 	.byte	0x06
	.zero		1


	//   ....[11]....
        /*0e1c*/ 	.word	0x00000660
        /*0e20*/ 	.word	0x000000ff
        /*0e24*/ 	.word	0x00036880
        /*0e28*/ 	.short	0x0100
        /*0e2a*/ 	.byte	0x06
	.zero		1


	//   ....[12]....
        /*0e2c*/ 	.word	0x00000670
        /*0e30*/ 	.word	0x000000ff
        /*0e34*/ 	.word	0x00036878
        /*0e38*/ 	.short	0x0100
        /*0e3a*/ 	.byte	0x06
	.zero		1


	//   ....[13]....
        /*0e3c*/ 	.word	0x00000680
        /*0e40*/ 	.word	0x000000ff
        /*0e44*/ 	.word	0x00036888
        /*0e48*/ 	.short	0x0100
        /*0e4a*/ 	.byte	0x06
	.zero		1


	//   ....[14]....
        /*0e4c*/ 	.word	0x000007b0
        /*0e50*/ 	.word	0x000000ff
        /*0e54*/ 	.word	0x00036890
        /*0e58*/ 	.short	0x0100
        /*0e5a*/ 	.byte	0x08
	.zero		1


	//   ....[15]....
        /*0e5c*/ 	.word	0x000007c0
        /*0e60*/ 	.word	0x000000ff
        /*0e64*/ 	.word	0x000368a0
        /*0e68*/ 	.short	0x0100
        /*0e6a*/ 	.byte	0x08
	.zero		1


	//   ....[16]....
        /*0e6c*/ 	.word	0x000007d0
        /*0e70*/ 	.word	0x000000ff
        /*0e74*/ 	.word	0x00036898
        /*0e78*/ 	.short	0x0100
        /*0e7a*/ 	.byte	0x08
	.zero		1


	//   ....[17]....
        /*0e7c*/ 	.word	0x000007e0
        /*0e80*/ 	.word	0x000000ff
        /*0e84*/ 	.word	0x000368a8
        /*0e88*/ 	.short	0x0100
        /*0e8a*/ 	.byte	0x08
	.zero		1


	//   ....[18]....
        /*0e8c*/ 	.word	0x00000910
        /*0e90*/ 	.word	0x000000ff
        /*0e94*/ 	.word	0x000368b0
        /*0e98*/ 	.short	0x0100
        /*0e9a*/ 	.byte	0x08
	.zero		1


	//   ....[19]....
        /*0e9c*/ 	.word	0x00000920
        /*0ea0*/ 	.word	0x000000ff
        /*0ea4*/ 	.word	0x000368c0
        /*0ea8*/ 	.short	0x0100
        /*0eaa*/ 	.byte	0x08
	.zero		1


	//   ....[20]....
        /*0eac*/ 	.word	0x00000930
        /*0eb0*/ 	.word	0x000000ff
        /*0eb4*/ 	.word	0x000368b8
        /*0eb8*/ 	.short	0x0100
        /*0eba*/ 	.byte	0x08
	.zero		1


	//   ....[21]....
        /*0ebc*/ 	.word	0x00000940
        /*0ec0*/ 	.word	0x000000ff
        /*0ec4*/ 	.word	0x000368c8
        /*0ec8*/ 	.short	0x0100
        /*0eca*/ 	.byte	0x08
	.zero		1


	//   ....[22]....
        /*0ecc*/ 	.word	0x00003a70
        /*0ed0*/ 	.word	0x0000002b
        /*0ed4*/ 	.word	0x00036890
        /*0ed8*/ 	.short	0x010a
        /*0eda*/ 	.byte	0x3f
	.zero		1


	//   ....[23]....
        /*0edc*/ 	.word	0x00006df0
        /*0ee0*/ 	.word	0x0000002b
        /*0ee4*/ 	.word	0x00036890
        /*0ee8*/ 	.short	0x010a
        /*0eea*/ 	.byte	0x3f
	.zero		1


	//   ....[24]....
        /*0eec*/ 	.word	0x00009e80
        /*0ef0*/ 	.word	0x0000002b
        /*0ef4*/ 	.word	0x00036890
        /*0ef8*/ 	.short	0x010a
        /*0efa*/ 	.byte	0x3f
	.zero		1


	//   ....[25]....
        /*0efc*/ 	.word	0x0000a250
        /*0f00*/ 	.word	0x0000002c
        /*0f04*/ 	.word	0x00000000
        /*0f08*/ 	.short	0x0101
        /*0f0a*/ 	.byte	0x3f
	.zero		1


	//   ....[26]....
        /*0f0c*/ 	.word	0x0000a290
        /*0f10*/ 	.word	0x0000002b
        /*0f14*/ 	.word	0x000368b0
        /*0f18*/ 	.short	0x010a
        /*0f1a*/ 	.byte	0x3f
	.zero		1


	//   ....[27]....
        /*0f1c*/ 	.word	0x0000a900
        /*0f20*/ 	.word	0x0000002b
        /*0f24*/ 	.word	0x00000000
        /*0f28*/ 	.short	0x0101
        /*0f2a*/ 	.byte	0x3f
	.zero		1


	//   ....[28]....
        /*0f2c*/ 	.word	0x0000b2c0
        /*0f30*/ 	.word	0x00000010
        /*0f34*/ 	.word	0x00036800
        /*0f38*/ 	.short	0x010a
        /*0f3a*/ 	.byte	0x3f
	.zero		1


	//   ....[29]....
        /*0f3c*/ 	.word	0x0000b310
        /*0f40*/ 	.word	0x00000010
        /*0f44*/ 	.word	0x00036800
        /*0f48*/ 	.short	0x010a
        /*0f4a*/ 	.byte	0x3f
	.zero		1


	//   ....[30]....
        /*0f4c*/ 	.word	0x0000c770
        /*0f50*/ 	.word	0x00000010
        /*0f54*/ 	.word	0x00036800
        /*0f58*/ 	.short	0x010a
        /*0f5a*/ 	.byte	0x3f
	.zero		1


	//   ....[31]....
        /*0f5c*/ 	.word	0x0000f930
        /*0f60*/ 	.word	0x00000010
        /*0f64*/ 	.word	0x00036800
        /*0f68*/ 	.short	0x010a
        /*0f6a*/ 	.byte	0x3f
	.zero		1


	//   ....[32]....
        /*0f6c*/ 	.word	0x000123e0
        /*0f70*/ 	.word	0x00000000
        /*0f74*/ 	.word	0x00036830
        /*0f78*/ 	.short	0x010a
        /*0f7a*/ 	.byte	0x3f
	.zero		1


	//   ....[33]....
        /*0f7c*/ 	.word	0x00012450
        /*0f80*/ 	.word	0x00000000
        /*0f84*/ 	.word	0x00036830
        /*0f88*/ 	.short	0x010a
        /*0f8a*/ 	.byte	0x3f
	.zero		1


	//   ....[34]....
        /*0f8c*/ 	.word	0x000162b0
        /*0f90*/ 	.word	0x00000000
        /*0f94*/ 	.word	0x00000000
        /*0f98*/ 	.short	0x0101
        /*0f9a*/ 	.byte	0x3f
	.zero		1


	//   ....[35]....
        /*0f9c*/ 	.word	0x00017b40
        /*0fa0*/ 	.word	0x0000000d
        /*0fa4*/ 	.word	0x00036830
        /*0fa8*/ 	.short	0x010a
        /*0faa*/ 	.byte	0x3f
	.zero		1


	//   ....[36]....
        /*0fac*/ 	.word	0x00017bc0
        /*0fb0*/ 	.word	0x0000000d
        /*0fb4*/ 	.word	0x00036830
        /*0fb8*/ 	.short	0x010a
        /*0fba*/ 	.byte	0x3f
	.zero		1


	//   ....[37]....
        /*0fbc*/ 	.word	0x0001b2c0
        /*0fc0*/ 	.word	0x0000000b
        /*0fc4*/ 	.word	0x00036850
        /*0fc8*/ 	.short	0x010a
        /*0fca*/ 	.byte	0x3f
	.zero		1


	//   ....[38]....
        /*0fcc*/ 	.word	0x0001b310
        /*0fd0*/ 	.word	0x0000000b
        /*0fd4*/ 	.word	0x00036850
        /*0fd8*/ 	.short	0x010a
        /*0fda*/ 	.byte	0x3f
	.zero		1


	//   ....[39]....
        /*0fdc*/ 	.word	0x0001d1d0
        /*0fe0*/ 	.word	0x0000000d
        /*0fe4*/ 	.word	0x00000000
        /*0fe8*/ 	.short	0x0101
        /*0fea*/ 	.byte	0x3f
	.zero		1


	//   ....[40]....
        /*0fec*/ 	.word	0x0001d220
        /*0ff0*/ 	.word	0x0000000b
        /*0ff4*/ 	.word	0x00000000
        /*0ff8*/ 	.short	0x0101
        /*0ffa*/ 	.byte	0x3f
	.zero		1


	//   ....[41]....
        /*0ffc*/ 	.word	0x0001d8a0
        /*1000*/ 	.word	0x00000004
        /*1004*/ 	.word	0x00036830
        /*1008*/ 	.short	0x010a
        /*100a*/ 	.byte	0x3f
	.zero		1


	//   ....[42]....
        /*100c*/ 	.word	0x0001d920
        /*1010*/ 	.word	0x00000004
        /*1014*/ 	.word	0x00036830
        /*1018*/ 	.short	0x010a
        /*101a*/ 	.byte	0x3f
	.zero		1


	//   ....[43]....
        /*101c*/ 	.word	0x00021020
        /*1020*/ 	.word	0x0000000b
        /*1024*/ 	.word	0x00036850
        /*1028*/ 	.short	0x010a
        /*102a*/ 	.byte	0x3f
	.zero		1


	//   ....[44]....
        /*102c*/ 	.word	0x00021070
        /*1030*/ 	.word	0x0000000b
        /*1034*/ 	.word	0x00036850
        /*1038*/ 	.short	0x010a
        /*103a*/ 	.byte	0x3f
	.zero		1


	//   ....[45]....
        /*103c*/ 	.word	0x00022750
        /*1040*/ 	.word	0x0000000f
        /*1044*/ 	.word	0x00000000
        /*1048*/ 	.short	0x0101
        /*104a*/ 	.byte	0x3f
	.zero		1


	//   ....[46]....
        /*104c*/ 	.word	0x000227b0
        /*1050*/ 	.word	0x0000000b
        /*1054*/ 	.word	0x00000000
        /*1058*/ 	.short	0x0101
        /*105a*/ 	.byte	0x3f
	.zero		1


	//   ....[47]....
        /*105c*/ 	.word	0x00023310
        /*1060*/ 	.word	0x00000000
        /*1064*/ 	.word	0x00036850
        /*1068*/ 	.short	0x010a
        /*106a*/ 	.byte	0x3f
	.zero		1


	//   ....[48]....
        /*106c*/ 	.word	0x000233b0
        /*1070*/ 	.word	0x00000000
        /*1074*/ 	.word	0x00036850
        /*1078*/ 	.short	0x010a
        /*107a*/ 	.byte	0x3f
	.zero		1


	//   ....[49]....
        /*107c*/ 	.word	0x00023900
        /*1080*/ 	.word	0x0000000c
        /*1084*/ 	.word	0x00000000
        /*1088*/ 	.short	0x0101
        /*108a*/ 	.byte	0x3f
	.zero		1


	//   ....[50]....
        /*108c*/ 	.word	0x00025610
        /*1090*/ 	.word	0x00000003
        /*1094*/ 	.word	0x00000000
        /*1098*/ 	.short	0x0101
        /*109a*/ 	.byte	0x3f
	.zero		1


	//   ....[51]....
        /*109c*/ 	.word	0x00025ec0
        /*10a0*/ 	.word	0x00000006
        /*10a4*/ 	.word	0x00000000
        /*10a8*/ 	.short	0x0101
        /*10aa*/ 	.byte	0x3f
	.zero		1


	//   ....[52]....
        /*10ac*/ 	.word	0x00029ab0
        /*10b0*/ 	.word	0x00000012
        /*10b4*/ 	.word	0x00036820
        /*10b8*/ 	.short	0x010a
        /*10ba*/ 	.byte	0x3f
	.zero		1


	//   ....[53]....
        /*10bc*/ 	.word	0x00029b80
        /*10c0*/ 	.word	0x00000005
        /*10c4*/ 	.word	0x000368a0
        /*10c8*/ 	.short	0x010a
        /*10ca*/ 	.byte	0x3f
	.zero		1


	//   ....[54]....
        /*10cc*/ 	.word	0x00029fc0
        /*10d0*/ 	.word	0x00000005
        /*10d4*/ 	.word	0x000368c0
        /*10d8*/ 	.short	0x010a
        /*10da*/ 	.byte	0x3f
	.zero		1


	//   ....[55]....
        /*10dc*/ 	.word	0x0002a550
        /*10e0*/ 	.word	0x00000007
        /*10e4*/ 	.word	0x000368a0
        /*10e8*/ 	.short	0x010a
        /*10ea*/ 	.byte	0x3f
	.zero		1


	//   ....[56]....
        /*10ec*/ 	.word	0x0002a980
        /*10f0*/ 	.word	0x00000007
        /*10f4*/ 	.word	0x000368c0
        /*10f8*/ 	.short	0x010a
        /*10fa*/ 	.byte	0x3f
	.zero		1


	//   ....[57]....
        /*10fc*/ 	.word	0x0002bac0
        /*1100*/ 	.word	0x00000000
        /*1104*/ 	.word	0x00036840
        /*1108*/ 	.short	0x010a
        /*110a*/ 	.byte	0x3f
	.zero		1


	//   ....[58]....
        /*110c*/ 	.word	0x0002caa0
        /*1110*/ 	.word	0x00000012
        /*1114*/ 	.word	0x00036800
        /*1118*/ 	.short	0x0107
        /*111a*/ 	.byte	0x3f
	.zero		1


	//   ....[59]....
        /*111c*/ 	.word	0x0002cbb0
        /*1120*/ 	.word	0x00000012
        /*1124*/ 	.word	0x00036800
        /*1128*/ 	.short	0x0101
        /*112a*/ 	.byte	0x3f
	.zero		1


	//   ....[60]....
        /*112c*/ 	.word	0x0002cbd0
        /*1130*/ 	.word	0x00000012
        /*1134*/ 	.word	0x00036820
        /*1138*/ 	.short	0x010a
        /*113a*/ 	.byte	0x3f
	.zero		1


	//   ....[61]....
        /*113c*/ 	.word	0x0002cf90
        /*1140*/ 	.word	0x00000003
        /*1144*/ 	.word	0x00036840
        /*1148*/ 	.short	0x010a
        /*114a*/ 	.byte	0x3f
	.zero		1


	//   ....[62]....
        /*114c*/ 	.word	0x0002d430
        /*1150*/ 	.word	0x00000003
        /*1154*/ 	.word	0x00000060
        /*1158*/ 	.short	0x010a
        /*115a*/ 	.byte	0x3f
	.zero		1


	//   ....[63]....
        /*115c*/ 	.word	0x0002dbb0
        /*1160*/ 	.word	0x00000003
        /*1164*/ 	.word	0x00036840
        /*1168*/ 	.short	0x010a
        /*116a*/ 	.byte	0x3f
	.zero		1


	//   ....[64]....
        /*116c*/ 	.word	0x0002e050
        /*1170*/ 	.word	0x00000002
        /*1174*/ 	.word	0x00000060
        /*1178*/ 	.short	0x010a
        /*117a*/ 	.byte	0x3f
	.zero		1


	//   ....[65]....
        /*117c*/ 	.word	0x0002e710
        /*1180*/ 	.word	0x00000002
        /*1184*/ 	.word	0x00036840
        /*1188*/ 	.short	0x010a
        /*118a*/ 	.byte	0x3f
	.zero		1


	//   ....[66]....
        /*118c*/ 	.word	0x0002ebb0
        /*1190*/ 	.word	0x00000002
        /*1194*/ 	.word	0x00000060
        /*1198*/ 	.short	0x010a
        /*119a*/ 	.byte	0x3f
	.zero		1


	//   ....[67]....
        /*119c*/ 	.word	0x0002f220
        /*11a0*/ 	.word	0x00000000
        /*11a4*/ 	.word	0x00036860
        /*11a8*/ 	.short	0x010a
        /*11aa*/ 	.byte	0x3f
	.zero		1


	//   ....[68]....
        /*11ac*/ 	.word	0x00030960
        /*11b0*/ 	.word	0x00000000
        /*11b4*/ 	.word	0x00036820
        /*11b8*/ 	.short	0x010a
        /*11ba*/ 	.byte	0x3f
	.zero		1


	//   ....[69]....
        /*11bc*/ 	.word	0x00030b60
        /*11c0*/ 	.word	0x00000006
        /*11c4*/ 	.word	0x00000000
        /*11c8*/ 	.short	0x010a
        /*11ca*/ 	.byte	0x3f
	.zero		1


	//   ....[70]....
        /*11cc*/ 	.word	0x00030b90
        /*11d0*/ 	.word	0x00000007
        /*11d4*/ 	.word	0x00000000
        /*11d8*/ 	.short	0x010a
        /*11da*/ 	.byte	0x3f
	.zero		1


	//   ....[71]....
        /*11dc*/ 	.word	0x00030bf0
        /*11e0*/ 	.word	0x00000004
        /*11e4*/ 	.word	0x00000000
        /*11e8*/ 	.short	0x010a
        /*11ea*/ 	.byte	0x3f
	.zero		1


	//   ....[72]....
        /*11ec*/ 	.word	0x00030c20
        /*11f0*/ 	.word	0x00000003
        /*11f4*/ 	.word	0x00000000
        /*11f8*/ 	.short	0x010a
        /*11fa*/ 	.byte	0x3f
	.zero		1


	//   ....[73]....
        /*11fc*/ 	.word	0x00030c80
        /*1200*/ 	.word	0x0000002b
        /*1204*/ 	.word	0x00036890
        /*1208*/ 	.short	0x010a
        /*120a*/ 	.byte	0x3f
	.zero		1


	//   ....[74]....
        /*120c*/ 	.word	0x00030cd0
        /*1210*/ 	.word	0x0000002b
        /*1214*/ 	.word	0x00036890
        /*1218*/ 	.short	0x010a
        /*121a*/ 	.byte	0x3f
	.zero		1


	//   ....[75]....
        /*121c*/ 	.word	0x00030d20
        /*1220*/ 	.word	0x0000002b
        /*1224*/ 	.word	0x00036890
        /*1228*/ 	.short	0x010a
        /*122a*/ 	.byte	0x3f
	.zero		1


	//   ....[76]....
        /*122c*/ 	.word	0x00030d70
        /*1230*/ 	.word	0x0000002b
        /*1234*/ 	.word	0x000368b0
        /*1238*/ 	.short	0x010a
        /*123a*/ 	.byte	0x3f
	.zero		1


	//   ....[77]....
        /*123c*/ 	.word	0x00031150
        /*1240*/ 	.word	0x00000010
        /*1244*/ 	.word	0x00036800
        /*1248*/ 	.short	0x010a
        /*124a*/ 	.byte	0x3f
	.zero		1


	//   ....[78]....
        /*124c*/ 	.word	0x00031550
        /*1250*/ 	.word	0x00000010
        /*1254*/ 	.word	0x00036800
        /*1258*/ 	.short	0x010a
        /*125a*/ 	.byte	0x3f
	.zero		1


	//   ....[79]....
        /*125c*/ 	.word	0x000315a0
        /*1260*/ 	.word	0x00000000
        /*1264*/ 	.word	0x00036830
        /*1268*/ 	.short	0x010a
        /*126a*/ 	.byte	0x3f
	.zero		1


	//   ....[80]....
        /*126c*/ 	.word	0x000315f0
        /*1270*/ 	.word	0x0000000d
        /*1274*/ 	.word	0x00036830
        /*1278*/ 	.short	0x010a
        /*127a*/ 	.byte	0x3f
	.zero		1


	//   ....[81]....
        /*127c*/ 	.word	0x00031640
        /*1280*/ 	.word	0x0000000b
        /*1284*/ 	.word	0x00036850
        /*1288*/ 	.short	0x010a
        /*128a*/ 	.byte	0x3f
	.zero		1


	//   ....[82]....
        /*128c*/ 	.word	0x00031690
        /*1290*/ 	.word	0x00000004
        /*1294*/ 	.word	0x00036830
        /*1298*/ 	.short	0x010a
        /*129a*/ 	.byte	0x3f
	.zero		1


	//   ....[83]....
        /*129c*/ 	.word	0x000316e0
        /*12a0*/ 	.word	0x0000000b
        /*12a4*/ 	.word	0x00036850
        /*12a8*/ 	.short	0x010a
        /*12aa*/ 	.byte	0x3f
	.zero		1


	//   ....[84]....
        /*12ac*/ 	.word	0x00031730
        /*12b0*/ 	.word	0x00000000
        /*12b4*/ 	.word	0x00036850
        /*12b8*/ 	.short	0x010a
        /*12ba*/ 	.byte	0x3f
	.zero		1


	//   ....[85]....
        /*12bc*/ 	.word	0x000318d0
        /*12c0*/ 	.word	0x00000012
        /*12c4*/ 	.word	0x00036820
        /*12c8*/ 	.short	0x010a
        /*12ca*/ 	.byte	0x3f
	.zero		1


	//   ....[86]....
        /*12cc*/ 	.word	0x00031920
        /*12d0*/ 	.word	0x00000005
        /*12d4*/ 	.word	0x000368a0
        /*12d8*/ 	.short	0x010a
        /*12da*/ 	.byte	0x3f
	.zero		1


	//   ....[87]....
        /*12dc*/ 	.word	0x00031970
        /*12e0*/ 	.word	0x00000005
        /*12e4*/ 	.word	0x000368c0
        /*12e8*/ 	.short	0x010a
        /*12ea*/ 	.byte	0x3f
	.zero		1


	//   ....[88]....
        /*12ec*/ 	.word	0x000319c0
        /*12f0*/ 	.word	0x00000007
        /*12f4*/ 	.word	0x000368a0
        /*12f8*/ 	.short	0x010a
        /*12fa*/ 	.byte	0x3f
	.zero		1


	//   ....[89]....
        /*12fc*/ 	.word	0x00031a10
        /*1300*/ 	.word	0x00000007
        /*1304*/ 	.word	0x000368c0
        /*1308*/ 	.short	0x010a
        /*130a*/ 	.byte	0x3f
	.zero		1


	//   ....[90]....
        /*130c*/ 	.word	0x00031bb0
        /*1310*/ 	.word	0x00000000
        /*1314*/ 	.word	0x00036840
        /*1318*/ 	.short	0x010a
        /*131a*/ 	.byte	0x3f
	.zero		1


	//   ....[91]....
        /*131c*/ 	.word	0x00032810
        /*1320*/ 	.word	0x00000012
        /*1324*/ 	.word	0x00036820
        /*1328*/ 	.short	0x010a
        /*132a*/ 	.byte	0x3f
	.zero		1


	//   ....[92]....
        /*132c*/ 	.word	0x00032860
        /*1330*/ 	.word	0x00000003
        /*1334*/ 	.word	0x00036840
        /*1338*/ 	.short	0x010a
        /*133a*/ 	.byte	0x3f
	.zero		1


	//   ....[93]....
        /*133c*/ 	.word	0x000328b0
        /*1340*/ 	.word	0x00000003
        /*1344*/ 	.word	0x00000060
        /*1348*/ 	.short	0x010a
        /*134a*/ 	.byte	0x3f
	.zero		1


	//   ....[94]....
        /*134c*/ 	.word	0x00032900
        /*1350*/ 	.word	0x00000003
        /*1354*/ 	.word	0x00036840
        /*1358*/ 	.short	0x010a
        /*135a*/ 	.byte	0x3f
	.zero		1


	//   ....[95]....
        /*135c*/ 	.word	0x00032950
        /*1360*/ 	.word	0x00000002
        /*1364*/ 	.word	0x00000060
        /*1368*/ 	.short	0x010a
        /*136a*/ 	.byte	0x3f
	.zero		1


	//   ....[96]....
        /*136c*/ 	.word	0x000329a0
        /*1370*/ 	.word	0x00000002
        /*1374*/ 	.word	0x00036840
        /*1378*/ 	.short	0x010a
        /*137a*/ 	.byte	0x3f
	.zero		1


	//   ....[97]....
        /*137c*/ 	.word	0x000329f0
        /*1380*/ 	.word	0x00000002
        /*1384*/ 	.word	0x00000060
        /*1388*/ 	.short	0x010a
        /*138a*/ 	.byte	0x3f
	.zero		1


	//   ....[98]....
        /*138c*/ 	.word	0x00032a40
        /*1390*/ 	.word	0x00000000
        /*1394*/ 	.word	0x00036860
        /*1398*/ 	.short	0x010a
        /*139a*/ 	.byte	0x3f
	.zero		1


	//   ....[99]....
        /*139c*/ 	.word	0x000335c0
        /*13a0*/ 	.word	0x00000000
        /*13a4*/ 	.word	0x00036820
        /*13a8*/ 	.short	0x010a
        /*13aa*/ 	.byte	0x3f
	.zero		1


	//   ....[100]....
        /*13ac*/ 	.word	0x00033760
        /*13b0*/ 	.word	0x00000006
        /*13b4*/ 	.word	0x00000000
        /*13b8*/ 	.short	0x010a
        /*13ba*/ 	.byte	0x3f
	.zero		1


	//   ....[101]....
        /*13bc*/ 	.word	0x000337b0
        /*13c0*/ 	.word	0x00000007
        /*13c4*/ 	.word	0x00000000
        /*13c8*/ 	.short	0x010a
        /*13ca*/ 	.byte	0x3f
	.zero		1


	//   ....[102]....
        /*13cc*/ 	.word	0x00033800
        /*13d0*/ 	.word	0x00000004
        /*13d4*/ 	.word	0x00000000
        /*13d8*/ 	.short	0x010a
        /*13da*/ 	.byte	0x3f
	.zero		1


	//----- nvinfo : EIATTR_NUM_MBARRIERS
	.align		4
.L_329:
        /*13dc*/ 	.byte	0x03, 0x38
        /*13de*/ 	.short	0x0016


	//----- nvinfo : EIATTR_EXIT_INSTR_OFFSETS
	.align		4
        /*13e0*/ 	.byte	0x04, 0x1c
        /*13e2*/ 	.short	(.L_331 - .L_330)


	//   ....[0]....
.L_330:
        /*13e4*/ 	.word	0x00030c70


	//----- nvinfo : EIATTR_MAX_THREADS
	.align		4
.L_331:
        /*13e8*/ 	.byte	0x04, 0x05
        /*13ea*/ 	.short	(.L_333 - .L_332)
.L_332:
        /*13ec*/ 	.word	0x00000180
        /*13f0*/ 	.word	0x00000001
        /*13f4*/ 	.word	0x00000001


	//----- nvinfo : EIATTR_CRS_STACK_SIZE
	.align		4
.L_333:
        /*13f8*/ 	.byte	0x04, 0x1e
        /*13fa*/ 	.short	(.L_335 - .L_334)
.L_334:
        /*13fc*/ 	.word	0x00000000


	//----- nvinfo : EIATTR_CBANK_PARAM_SIZE
	.align		4
.L_335:
        /*1400*/ 	.byte	0x03, 0x19
        /*1402*/ 	.short	0x0af0


	//----- nvinfo : EIATTR_PARAM_CBANK
	.align		4
        /*1404*/ 	.byte	0x04, 0x0a
        /*1406*/ 	.short	(.L_337 - .L_336)
	.align		4
.L_336:
        /*1408*/ 	.word	index@(.nv.constant0._ZN7cutlass13device_kernelIN5flash11enable_sm90INS1_16FlashAttnFwdSm90INS1_25CollectiveMainloopFwdSm90ILi2EN4cute5tupleIJNS5_1CILi1EEES8_S8_EEENS6_IJNS7_ILi128EEENS7_ILi112EEENS7_ILi192EEEEEELi192ENS_6half_tEfNS_4arch4Sm90ELb1ELb0ELb1ELb1ELb0ELb1ELb0ELb1ELb1ELb1ELb1ELb0EEENS1_21CollectiveEpilogueFwdINS6_IJSA_SC_SB_EEES9_SE_SG_Li256ELb1ELb1ELb1ELb0EEENS1_36VarlenDynamicPersistentTileSchedulerILi128ELi112ELi256ELi128ELb1ELb1ELb1ELb1ELb1ELb1EEEEEEEEEvNT_6ParamsE)
        /*140c*/ 	.short	0x0210
        /*140e*/ 	.short	0x0af0


	//----- nvinfo : EIATTR_SW_WAR
	.align		4
.L_337:
        /*1410*/ 	.byte	0x04, 0x36
        /*1412*/ 	.short	(.L_339 - .L_338)
.L_338:
        /*1414*/ 	.word	0x00000008
.L_339:


//--------------------- .nv.callgraph             --------------------------
	.section	.nv.callgraph,"",@"SHT_CUDA_CALLGRAPH"
	.align	4
	.sectionentsize	8
	.align		4
        /*0000*/ 	.word	0x00000000
	.align		4
        /*0004*/ 	.word	0xffffffff
	.align		4
        /*0008*/ 	.word	index@(_ZN7cutlass13device_kernelIN5flash11enable_sm90INS1_16FlashAttnFwdSm90INS1_25CollectiveMainloopFwdSm90ILi2EN4cute5tupleIJNS5_1CILi1EEES8_S8_EEENS6_IJNS7_ILi128EEENS7_ILi112EEENS7_ILi192EEEEEELi192ENS_6half_tEfNS_4arch4Sm90ELb0ELb0ELb1ELb0ELb0ELb0ELb0ELb1ELb1ELb1ELb1ELb0EEENS1_21CollectiveEpilogueFwdINS6_IJSA_SC_SB_EEES9_SE_SG_Li256ELb0ELb1ELb1ELb0EEENS1_19SingleTileSchedulerILb0ELb1ELb1ELi128EEEEEEEEEvNT_6ParamsE)
	.align		4
        /*000c*/ 	.word	index@(__assertfail)
	.align		4
        /*0010*/ 	.word	index@(_ZN7cutlass13device_kernelIN5flash11enable_sm90INS1_16FlashAttnFwdSm90INS1_25CollectiveMainloopFwdSm90ILi2EN4cute5tupleIJNS5_1CILi1EEES8_S8_EEENS6_IJNS7_ILi128EEENS7_ILi112EEENS7_ILi192EEEEEELi192ENS_6half_tEfNS_4arch4Sm90ELb0ELb0ELb1ELb1ELb0ELb0ELb0ELb1ELb1ELb1ELb1ELb0EEENS1_21CollectiveEpilogueFwdINS6_IJSA_SC_SB_EEES9_SE_SG_Li256ELb1ELb1ELb1ELb0EEENS1_36VarlenDynamicPersistentTileSchedulerILi128ELi112ELi256ELi128ELb1ELb1ELb1ELb0ELb1ELb1EEEEEEEEEvNT_6ParamsE)
	.align		4
        /*0014*/ 	.word	index@(__assertfail)
	.align		4
        /*0018*/ 	.word	index@(_ZN7cutlass13device_kernelIN5flash11enable_sm90INS1_16FlashAttnFwdSm90INS1_25CollectiveMainloopFwdSm90ILi2EN4cute5tupleIJNS5_1CILi1EEES8_S8_EEENS6_IJNS7_ILi128EEENS7_ILi112EEENS7_ILi192EEEEEELi192ENS_6half_tEfNS_4arch4Sm90ELb0ELb0ELb1ELb1ELb0ELb1ELb0ELb1ELb1ELb1ELb1ELb0EEENS1_21CollectiveEpilogueFwdINS6_IJSA_SC_SB_EEES9_SE_SG_Li256ELb1ELb1ELb1ELb0EEENS1_36VarlenDynamicPersistentTileSchedulerILi128ELi112ELi256ELi128ELb1ELb1ELb1ELb0ELb1ELb1EEEEEEEEEvNT_6ParamsE)
	.align		4
        /*001c*/ 	.word	index@(__assertfail)
	.align		4
        /*0020*/ 	.word	index@(_ZN7cutlass13device_kernelIN5flash11enable_sm90INS1_16FlashAttnFwdSm90INS1_25CollectiveMainloopFwdSm90ILi2EN4cute5tupleIJNS5_1CILi1EEES8_S8_EEENS6_IJNS7_ILi128EEENS7_ILi96EEENS7_ILi192EEEEEELi192ENS_6half_tEfNS_4arch4Sm90ELb0ELb1ELb1ELb0ELb0ELb0ELb0ELb1ELb1ELb1ELb1ELb0EEENS1_21CollectiveEpilogueFwdINS6_IJSA_SC_SB_EEES9_SE_SG_Li256ELb0ELb1ELb1ELb0EEENS1_19SingleTileSchedulerILb0ELb1ELb1ELi128EEEEEEEEEvNT_6ParamsE)
	.align		4
        /*0024*/ 	.word	index@(__assertfail)
	.align		4
        /*0028*/ 	.word	index@(_ZN7cutlass13device_kernelIN5flash11enable_sm90INS1_16FlashAttnFwdSm90INS1_25CollectiveMainloopFwdSm90ILi2EN4cute5tupleIJNS5_1CILi1EEES8_S8_EEENS6_IJNS7_ILi128EEENS7_ILi96EEENS7_ILi192EEEEEELi192ENS_6half_tEfNS_4arch4Sm90ELb0ELb1ELb1ELb1ELb0ELb0ELb0ELb1ELb1ELb1ELb1ELb0EEENS1_21CollectiveEpilogueFwdINS6_IJSA_SC_SB_EEES9_SE_SG_Li256ELb1ELb1ELb1ELb0EEENS1_36VarlenDynamicPersistentTileSchedulerILi128ELi96ELi256ELi128ELb1ELb1ELb1ELb1ELb0ELb1EEEEEEEEEvNT_6ParamsE)
	.align		4
        /*002c*/ 	.word	index@(__assertfail)
	.align		4
        /*0030*/ 	.word	index@(_ZN7cutlass13device_kernelIN5flash11enable_sm90INS1_16FlashAttnFwdSm90INS1_25CollectiveMainloopFwdSm90ILi2EN4cute5tupleIJNS5_1CILi1EEES8_S8_EEENS6_IJNS7_ILi128EEENS7_ILi96EEENS7_ILi192EEEEEELi192ENS_6half_tEfNS_4arch4Sm90ELb0ELb1ELb1ELb1ELb0ELb1ELb0ELb1ELb1ELb1ELb1ELb0EEENS1_21CollectiveEpilogueFwdINS6_IJSA_SC_SB_EEES9_SE_SG_Li256ELb1ELb1ELb1ELb0EEENS1_36VarlenDynamicPersistentTileSchedulerILi128ELi96ELi256ELi128ELb1ELb1ELb1ELb1ELb0ELb1EEEEEEEEEvNT_6ParamsE)
	.align		4
        /*0034*/ 	.word	index@(__assertfail)
	.align		4
        /*0038*/ 	.word	index@(_ZN7cutlass13device_kernelIN5flash11enable_sm90INS1_16FlashAttnFwdSm90INS1_25CollectiveMainloopFwdSm90ILi2EN4cute5tupleIJNS5_1CILi1EEES8_S8_EEENS6_IJNS7_ILi128EEENS7_ILi112EEENS7_ILi192EEEEEELi192ENS_6half_tEfNS_4arch4Sm90ELb1ELb0ELb1ELb0ELb0ELb0ELb0ELb1ELb1ELb1ELb1ELb0EEENS1_21CollectiveEpilogueFwdINS6_IJSA_SC_SB_EEES9_SE_SG_Li256ELb0ELb1ELb1ELb0EEENS1_19SingleTileSchedulerILb0ELb1ELb1ELi128EEEEEEEEEvNT_6ParamsE)
	.align		4
        /*003c*/ 	.word	index@(__assertfail)
	.align		4
        /*0040*/ 	.word	index@(_ZN7cutlass13device_kernelIN5flash11enable_sm90INS1_16FlashAttnFwdSm90INS1_25CollectiveMainloopFwdSm90ILi2EN4cute5tupleIJNS5_1CILi1EEES8_S8_EEENS6_IJNS7_ILi128EEENS7_ILi112EEENS7_ILi192EEEEEELi192ENS_6half_tEfNS_4arch4Sm90ELb1ELb0ELb1ELb1ELb0ELb0ELb0ELb1ELb1ELb1ELb1ELb0EEENS1_21CollectiveEpilogueFwdINS6_IJSA_SC_SB_EEES9_SE_SG_Li256ELb1ELb1ELb1ELb0EEENS1_36VarlenDynamicPersistentTileSchedulerILi128ELi112ELi256ELi128ELb1ELb1ELb1ELb1ELb1ELb1EEEEEEEEEvNT_6ParamsE)
	.align		4
        /*0044*/ 	.word	index@(__assertfail)
	.align		4
        /*0048*/ 	.word	index@(_ZN7cutlass13device_kernelIN5flash11enable_sm90INS1_16FlashAttnFwdSm90INS1_25CollectiveMainloopFwdSm90ILi2EN4cute5tupleIJNS5_1CILi1EEES8_S8_EEENS6_IJNS7_ILi128EEENS7_ILi112EEENS7_ILi192EEEEEELi192ENS_6half_tEfNS_4arch4Sm90ELb1ELb0ELb1ELb1ELb0ELb1ELb0ELb1ELb1ELb1ELb1ELb0EEENS1_21CollectiveEpilogueFwdINS6_IJSA_SC_SB_EEES9_SE_SG_Li256ELb1ELb1ELb1ELb0EEENS1_36VarlenDynamicPersistentTileSchedulerILi128ELi112ELi256ELi128ELb1ELb1ELb1ELb1ELb1ELb1EEEEEEEEEvNT_6ParamsE)
	.align		4
        /*004c*/ 	.word	index@(__assertfail)
	.align		4
        /*0050*/ 	.word	0x00000000
	.align		4
        /*0054*/ 	.word	0xfffffffe
	.align		4
        /*0058*/ 	.word	0x00000000
	.align		4
        /*005c*/ 	.word	0xfffffffd
	.align		4
        /*0060*/ 	.word	0x00000000
	.align		4
        /*0064*/ 	.word	0xfffffffc


//--------------------- .nv.constant4             --------------------------
	.section	.nv.constant4,"a",@progbits
	.align	8
	.align		8
.nv.constant4:
        /*0000*/ 	.dword	__assertfail
	.align		8
        /*0008*/ 	.dword	__unnamed_1
	.align		8
        /*0010*/ 	.dword	__unnamed_2
	.align		8
        /*0018*/ 	.dword	__unnamed_3
	.align		8
        /*0020*/ 	.dword	__unnamed_4
	.align		8
        /*0028*/ 	.dword	__unnamed_5
	.align		8
        /*0030*/ 	.dword	__unnamed_6
	.align		8
        /*0038*/ 	.dword	__unnamed_7
	.align		8
        /*0040*/ 	.dword	__unnamed_8
	.align		8
        /*0048*/ 	.dword	__unnamed_9
	.align		8
        /*0050*/ 	.dword	_ZN80_INTERNAL_107ad84c_44_flash_fwd_hdim192_fp16_split_softcap_sm90_cu_49158569_32864cuda3std3__45__cpo5beginE
	.align		8
        /*0058*/ 	.dword	_ZN80_INTERNAL_107ad84c_44_flash_fwd_hdim192_fp16_split_softcap_sm90_cu_49158569_32864cuda3std3__45__cpo3endE
	.align		8
        /*0060*/ 	.dword	_ZN80_INTERNAL_107ad84c_44_flash_fwd_hdim192_fp16_split_softcap_sm90_cu_49158569_32864cuda3std3__45__cpo6cbeginE
	.align		8
        /*0068*/ 	.dword	_ZN80_INTERNAL_107ad84c_44_flash_fwd_hdim192_fp16_split_softcap_sm90_cu_49158569_32864cuda3std3__45__cpo4cendE
	.align		8
        /*0070*/ 	.dword	_ZN80_INTERNAL_107ad84c_44_flash_fwd_hdim192_fp16_split_softcap_sm90_cu_49158569_32864cuda3std3__482_GLOBAL__N__107ad84c_44_flash_fwd_hdim192_fp16_split_softcap_sm90_cu_49158569_32866ignoreE
	.align		8
        /*0078*/ 	.dword	_ZN80_INTERNAL_107ad84c_44_flash_fwd_hdim192_fp16_split_softcap_sm90_cu_49158569_32864cuda3std3__419piecewise_constructE
	.align		8
        /*0080*/ 	.dword	_ZN80_INTERNAL_107ad84c_44_flash_fwd_hdim192_fp16_split_softcap_sm90_cu_49158569_32864cuda3std3__48in_placeE
	.align		8
        /*0088*/ 	.dword	_ZN80_INTERNAL_107ad84c_44_flash_fwd_hdim192_fp16_split_softcap_sm90_cu_49158569_32864cuda3std6ranges3__45__cpo4swapE
	.align		8
        /*0090*/ 	.dword	_ZN80_INTERNAL_107ad84c_44_flash_fwd_hdim192_fp16_split_softcap_sm90_cu_49158569_32864cuda3std6ranges3__45__cpo9iter_moveE
	.align		8
        /*0098*/ 	.dword	_ZN80_INTERNAL_107ad84c_44_flash_fwd_hdim192_fp16_split_softcap_sm90_cu_49158569_32864cute7productE
	.align		8
        /*00a0*/ 	.dword	_ZN80_INTERNAL_107ad84c_44_flash_fwd_hdim192_fp16_split_softcap_sm90_cu_49158569_32864cute1_E
	.align		8
        /*00a8*/ 	.dword	$str$20
	.align		8
        /*00b0*/ 	.dword	$str$21


//--------------------- .text._ZN7cutlass13device_kernelIN5flash11enable_sm90INS1_16FlashAttnFwdSm90INS1_25CollectiveMainloopFwdSm90ILi2EN4cute5tupleIJNS5_1CILi1EEES8_S8_EEENS6_IJNS7_ILi128EEENS7_ILi112EEENS7_ILi192EEEEEELi192ENS_6half_tEfNS_4arch4Sm90ELb0ELb0ELb1ELb0ELb0ELb0ELb0ELb1ELb1ELb1ELb1ELb0EEENS1_21CollectiveEpilogueFwdINS6_IJSA_SC_SB_EEES9_SE_SG_Li256ELb0ELb1ELb1ELb0EEENS1_19SingleTileSchedulerILb0ELb1ELb1ELi128EEEEEEEEEvNT_6ParamsE --------------------------
	.section	.text._ZN7cutlass13device_kernelIN5flash11enable_sm90INS1_16FlashAttnFwdSm90INS1_25CollectiveMainloopFwdSm90ILi2EN4cute5tupleIJNS5_1CILi1EEES8_S8_EEENS6_IJNS7_ILi128EEENS7_ILi112EEENS7_ILi192EEEEEELi192ENS_6half_tEfNS_4arch4Sm90ELb0ELb0ELb1ELb0ELb0ELb0ELb0ELb1ELb1ELb1ELb1ELb0EEENS1_21CollectiveEpilogueFwdINS6_IJSA_SC_SB_EEES9_SE_SG_Li256ELb0ELb1ELb1ELb0EEENS1_19SingleTileSchedulerILb0ELb1ELb1ELi128EEEEEEEEEvNT_6ParamsE,"ax",@progbits
	.align	128
.text._ZN7cutlass13device_kernelIN5flash11enable_sm90INS1_16FlashAttnFwdSm90INS1_25CollectiveMainloopFwdSm90ILi2EN4cute5tupleIJNS5_1CILi1EEES8_S8_EEENS6_IJNS7_ILi128EEENS7_ILi112EEENS7_ILi192EEEEEELi192ENS_6half_tEfNS_4arch4Sm90ELb0ELb0ELb1ELb0ELb0ELb0ELb0ELb1ELb1ELb1ELb1ELb0EEENS1_21CollectiveEpilogueFwdINS6_IJSA_SC_SB_EEES9_SE_SG_Li256ELb0ELb1ELb1ELb0EEENS1_19SingleTileSchedulerILb0ELb1ELb1ELi128EEEEEEEEEvNT_6ParamsE:
        .type           _ZN7cutlass13device_kernelIN5flash11enable_sm90INS1_16FlashAttnFwdSm90INS1_25CollectiveMainloopFwdSm90ILi2EN4cute5tupleIJNS5_1CILi1EEES8_S8_EEENS6_IJNS7_ILi128EEENS7_ILi112EEENS7_ILi192EEEEEELi192ENS_6half_tEfNS_4arch4Sm90ELb0ELb0ELb1ELb0ELb0ELb0ELb0ELb1ELb1ELb1ELb1ELb0EEENS1_21CollectiveEpilogueFwdINS6_IJSA_SC_SB_EEES9_SE_SG_Li256ELb0ELb1ELb1ELb0EEENS1_19SingleTileSchedulerILb0ELb1ELb1ELi128EEEEEEEEEvNT_6ParamsE,@function
        .size           _ZN7cutlass13device_kernelIN5flash11enable_sm90INS1_16FlashAttnFwdSm90INS1_25CollectiveMainloopFwdSm90ILi2EN4cute5tupleIJNS5_1CILi1EEES8_S8_EEENS6_IJNS7_ILi128EEENS7_ILi112EEENS7_ILi192EEEEEELi192ENS_6half_tEfNS_4arch4Sm90ELb0ELb0ELb1ELb0ELb0ELb0ELb0ELb1ELb1ELb1ELb1ELb0EEENS1_21CollectiveEpilogueFwdINS6_IJSA_SC_SB_EEES9_SE_SG_Li256ELb0ELb1ELb1ELb0EEENS1_19SingleTileSchedulerILb0ELb1ELb1ELi128EEEEEEEEEvNT_6ParamsE,(.L_x_3023 - _ZN7cutlass13device_kernelIN5flash11enable_sm90INS1_16FlashAttnFwdSm90INS1_25CollectiveMainloopFwdSm90ILi2EN4cute5tupleIJNS5_1CILi1EEES8_S8_EEENS6_IJNS7_ILi128EEENS7_ILi112EEENS7_ILi192EEEEEELi192ENS_6half_tEfNS_4arch4Sm90ELb0ELb0ELb1ELb0ELb0ELb0ELb0ELb1ELb1ELb1ELb1ELb0EEENS1_21CollectiveEpilogueFwdINS6_IJSA_SC_SB_EEES9_SE_SG_Li256ELb0ELb1ELb1ELb0EEENS1_19SingleTileSchedulerILb0ELb1ELb1ELi128EEEEEEEEEvNT_6ParamsE)
        .other          _ZN7cutlass13device_kernelIN5flash11enable_sm90INS1_16FlashAttnFwdSm90INS1_25CollectiveMainloopFwdSm90ILi2EN4cute5tupleIJNS5_1CILi1EEES8_S8_EEENS6_IJNS7_ILi128EEENS7_ILi112EEENS7_ILi192EEEEEELi192ENS_6half_tEfNS_4arch4Sm90ELb0ELb0ELb1ELb0ELb0ELb0ELb0ELb1ELb1ELb1ELb1ELb0EEENS1_21CollectiveEpilogueFwdINS6_IJSA_SC_SB_EEES9_SE_SG_Li256ELb0ELb1ELb1ELb0EEENS1_19SingleTileSchedulerILb0ELb1ELb1ELi128EEEEEEEEEvNT_6ParamsE,@"STO_CUDA_ENTRY STV_DEFAULT"
_ZN7cutlass13device_kernelIN5flash11enable_sm90INS1_16FlashAttnFwdSm90INS1_25CollectiveMainloopFwdSm90ILi2EN4cute5tupleIJNS5_1CILi1EEES8_S8_EEENS6_IJNS7_ILi128EEENS7_ILi112EEENS7_ILi192EEEEEELi192ENS_6half_tEfNS_4arch4Sm90ELb0ELb0ELb1ELb0ELb0ELb0ELb0ELb1ELb1ELb1ELb1ELb0EEENS1_21CollectiveEpilogueFwdINS6_IJSA_SC_SB_EEES9_SE_SG_Li256ELb0ELb1ELb1ELb0EEENS1_19SingleTileSchedulerILb0ELb1ELb1ELi128EEEEEEEEEvNT_6ParamsE:
[----:B------:R-:W0:Y:S02]  /*0000*/  LDC R1, c[0x0][0x28] ;  /* 0x00000a00ff017b82 */ /* 0x000e240000000800 */
[----:B0-----:R-:W-:Y:S01]  /*0010*/  VIADD R1, R1, 0xfffffff0 ;  /* 0xfffffff001017836 */ /* 0x001fe20000000000 */
[----:B------:R-:W0:Y:S01]  /*0020*/  S2R R3, SR_TID.X ;  /* 0x0000000000037919 */ /* 0x000e220000002100 */
[----:B------:R-:W-:Y:S01]  /*0030*/  ELECT P0, URZ, PT ;  /* 0x00000000003f782f */ /* 0x000fe20003800000 */
[----:B------:R-:W-:Y:S01]  /*0040*/  BSSY B0, `(.L_x_0) ;  /* 0x000000e000007945 */ /* 0x000fe20003800000 */
[----:B0-----:R-:W-:-:S05]  /*0050*/  SHF.R.U32.HI R0, RZ, 0x5, R3 ;  /* 0x00000005ff007819 */ /* 0x001fca0000011603 */
[----:B------:R-:W0:Y:S02]  /*0060*/  SHFL.IDX PT, R2, R0, RZ, 0x1f ;  /* 0x00001fff00027589 */ /* 0x000e2400000e0000 */
[----:B0-----:R-:W-:Y:S02]  /*0070*/  ISETP.EQ.AND P0, PT, R2, RZ, P0 ;  /* 0x000000ff0200720c */ /* 0x001fe40000702270 */
[----:B------:R-:W-:-:S11]  /*0080*/  SHF.R.U32.HI R2, RZ, 0x7, R3 ;  /* 0x00000007ff027819 */ /* 0x000fd60000011603 */
[----:B------:R-:W-:Y:S05]  /*0090*/  @!P0 BRA `(.L_x_1) ;  /* 0x0000000000208947 */ /* 0x000fea0003800000 */
[----:B------:R-:W-:Y:S02]  /*00a0*/  ULDC.64 UR4, c[0x0][0x198] ;  /* 0x0000660000047ab9 */ /* 0x000fe40000000a00 */
[----:B------:R-:W-:Y:S02]  /*00b0*/  UIADD3 UR6, UP0, UR4, 0x370, URZ ;  /* 0x0000037004067890 */ /* 0x000fe4000ff1e03f */
[----:B------:R-:W-:Y:S02]  /*00c0*/  UIADD3 UR4, UP1, UR4, 0x470, URZ ;  /* 0x0000047004047890 */ /* 0x000fe4000ff3e03f */
[----:B------:R-:W-:Y:S02]  /*00d0*/  UIADD3.X UR7, URZ, UR5, URZ, UP0, !UPT ;  /* 0x000000053f077290 */ /* 0x000fe400087fe43f */
[----:B------:R-:W-:-:S07]  /*00e0*/  UIADD3.X UR5, URZ, UR5, URZ, UP1, !UPT ;  /* 0x000000053f057290 */ /* 0x000fce0008ffe43f */
[----:B------:R0:W-:Y:S02]  /*00f0*/  UTMACCTL.PF [UR6] ;  /* 0x00000000060079b9 */ /* 0x0001e40008040000 */
[----:B------:R0:W-:Y:S02]  /*0100*/  UTMACCTL.PF [UR4] ;  /* 0x00000000040079b9 */ /* 0x0001e40008040000 */
[----:B0-----:R-:W-:Y:S01]  /*0110*/  NOP ;  /* 0x0000000000007918 */ /* 0x001fe20000000000 */
.L_x_1:
[----:B------:R-:W-:Y:S05]  /*0120*/  BSYNC B0 ;  /* 0x0000000000007941 */ /* 0x000fea0003800000 */
.L_x_0:
[----:B------:R-:W-:Y:S01]  /*0130*/  VOTEU.ANY UP0, P0 ;  /* 0x00000000003f7886 */ /* 0x000fe20000000100 */
[----:B------:R-:W0:Y:S01]  /*0140*/  SHFL.IDX PT, R2, R2, RZ, 0x1f ;  /* 0x00001fff02027589 */ /* 0x000e2200000e0000 */
[----:B------:R-:W-:Y:S01]  /*0150*/  UMOV UR4, 0x80 ;  /* 0x0000008000047882 */ /* 0x000fe20000000000 */
[----:B------:R-:W-:Y:S01]  /*0160*/  UMOV UR7, 0x100 ;  /* 0x0000010000077882 */ /* 0x000fe20000000000 */
[----:B------:R-:W-:Y:S01]  /*0170*/  VOTEU.ANY UP1, P0 ;  /* 0x00000000003f7886 */ /* 0x000fe20000020100 */
[----:B------:R-:W1:Y:S01]  /*0180*/  @UP0 S2UR UR8, SR_CgaCtaId ;  /* 0x00000000000809c3 */ /* 0x000e620000008800 */
[----:B------:R-:W2:Y:S01]  /*0190*/  SHFL.IDX PT, R3, R0, RZ, 0x1f ;  /* 0x00001fff00037589 */ /* 0x000ea200000e0000 */
[----:B------:R-:W-:Y:S01]  /*01a0*/  @UP0 UMOV UR6, 0x400 ;  /* 0x0000040000060882 */ /* 0x000fe20000000000 */
[----:B------:R-:W-:-:S04]  /*01b0*/  @UP0 UIADD3 UR4, -UR4, 0x100000, URZ ;  /* 0x0010000004040890 */ /* 0x000fc8000fffe13f */
[----:B------:R-:W-:Y:S02]  /*01c0*/  @UP0 USHF.L.U32 UR5, UR4, 0xb, URZ ;  /* 0x0000000b04050899 */ /* 0x000fe4000800063f */
[----:B------:R-:W-:Y:S01]  /*01d0*/  @UP0 USHF.L.U32 UR4, UR4, 0x1, URZ ;  /* 0x0000000104040899 */ /* 0x000fe2000800063f */
[----:B------:R-:W-:Y:S01]  /*01e0*/  VOTEU.ANY UP2, P0 ;  /* 0x00000000003f7886 */ /* 0x000fe20000040100 */
[----:B0-----:R-:W-:Y:S01]  /*01f0*/  R2UR UR9, R2 ;  /* 0x00000000020972ca */ /* 0x001fe200000e0000 */
[----:B-1----:R-:W-:Y:S01]  /*0200*/  @UP0 ULEA UR8, UR8, UR6, 0x18 ;  /* 0x0000000608080291 */ /* 0x002fe2000f8ec03f */
[----:B--2---:R-:W-:Y:S01]  /*0210*/  ISETP.NE.AND P1, PT, R3, RZ, PT ;  /* 0x000000ff0300720c */ /* 0x004fe20003f25270 */
[----:B------:R-:W-:-:S04]  /*0220*/  @UP0 UIADD3 UR6, -UR7, 0x100000, URZ ;  /* 0x0010000007060890 */ /* 0x000fc8000fffe13f */
[----:B------:R-:W-:Y:S02]  /*0230*/  @UP0 USHF.L.U32 UR7, UR6, 0xb, URZ ;  /* 0x0000000b06070899 */ /* 0x000fe4000800063f */
[----:B------:R-:W-:-:S04]  /*0240*/  @UP0 USHF.L.U32 UR6, UR6, 0x1, URZ ;  /* 0x0000000106060899 */ /* 0x000fc8000800063f */
[----:B------:R-:W-:Y:S01]  /*0250*/  UISETP.NE.AND UP0, UPT, UR9, URZ, UPT ;  /* 0x0000003f0900728c */ /* 0x000fe2000bf05270 */
[----:B------:R-:W0:Y:S02]  /*0260*/  FENCE.VIEW.ASYNC.S ;  /* 0x00000000000073c6 */ /* 0x000e240000000000 */
[----:B0-----:R0:W1:Y:S05]  /*0270*/  @UP1 SYNCS.EXCH.64 URZ, [UR8+0x36800], UR4 ;  /* 0x03680004083f15b2 */ /* 0x00106a0008000100 */
[----:B------:R0:W2:Y:S01]  /*0280*/  @UP2 SYNCS.EXCH.64 URZ, [UR8+0x36820], UR6 ;  /* 0x03682006083f25b2 */ /* 0x0000a20008000100 */
[----:B------:R-:W-:Y:S05]  /*0290*/  @P1 BRA `(.L_x_2) ;  /* 0x0000000000481947 */ /* 0x000fea0003800000 */
[----:B0-----:R-:W0:Y:S01]  /*02a0*/  S2UR UR5, SR_CgaCtaId ;  /* 0x00000000000579c3 */ /* 0x001e220000008800 */
[----:B------:R-:W-:Y:S01]  /*02b0*/  UMOV UR4, 0x400 ;  /* 0x0000040000047882 */ /* 0x000fe20000000000 */
[----:B------:R-:W-:Y:S01]  /*02c0*/  UMOV UR6, 0x1 ;  /* 0x0000000100067882 */ /* 0x000fe20000000000 */
[----:B------:R-:W-:Y:S01]  /*02d0*/  UMOV UR7, 0x2 ;  /* 0x0000000200077882 */ /* 0x000fe20000000000 */
[----:B------:R-:W-:Y:S01]  /*02e0*/  ELECT P0, URZ, PT ;  /* 0x00000000003f782f */ /* 0x000fe20003800000 */
[----:B0-----:R-:W-:Y:S02]  /*02f0*/  ULEA UR8, UR5, UR4, 0x18 ;  /* 0x0000000405087291 */ /* 0x001fe4000f8ec03f */
[----:B------:R-:W-:-:S04]  /*0300*/  UIADD3 UR4, -UR6, 0x100000, URZ ;  /* 0x0010000006047890 */ /* 0x000fc8000fffe13f */
[----:B------:R-:W-:Y:S02]  /*0310*/  USHF.L.U32 UR5, UR4, 0xb, URZ ;  /* 0x0000000b04057899 */ /* 0x000fe4000800063f */
[----:B------:R-:W-:Y:S02]  /*0320*/  USHF.L.U32 UR4, UR4, 0x1, URZ ;  /* 0x0000000104047899 */ /* 0x000fe4000800063f */
[----:B------:R-:W-:-:S04]  /*0330*/  UIADD3 UR6, -UR7, 0x100000, URZ ;  /* 0x0010000007067890 */ /* 0x000fc8000fffe13f */
[----:B------:R-:W-:Y:S02]  /*0340*/  USHF.L.U32 UR7, UR6, 0xb, URZ ;  /* 0x0000000b06077899 */ /* 0x000fe4000800063f */
[----:B------:R-:W-:Y:S01]  /*0350*/  USHF.L.U32 UR6, UR6, 0x1, URZ ;  /* 0x0000000106067899 */ /* 0x000fe2000800063f */
[----:B------:R-:W0:Y:S03]  /*0360*/  FENCE.VIEW.ASYNC.S ;  /* 0x00000000000073c6 */ /* 0x000e260000000000 */
[----:B0-----:R3:W4:Y:S08]  /*0370*/  SYNCS.EXCH.64 URZ, [UR8+0x36830], UR4 ;  /* 0x03683004083f75b2 */ /* 0x0017300008000100 */
[----:B------:R3:W0:Y:S01]  /*0380*/  SYNCS.EXCH.64 URZ, [UR8+0x36840], UR6 ;  /* 0x03684006083f75b2 */ /* 0x0006220008000100 */
[----:B------:R3:W0:Y:S01]  /*0390*/  SYNCS.EXCH.64 URZ, [UR8+0x36838], UR4 ;  /* 0x03683804083f75b2 */ /* 0x0006220008000100 */
[----:B------:R3:W0:Y:S02]  /*03a0*/  SYNCS.EXCH.64 URZ, [UR8+0x36848], UR6 ;  /* 0x03684806083f75b2 */ /* 0x0006240008000100 */
[----:B---3--:R-:W-:Y:S01]  /*03b0*/  NOP ;  /* 0x0000000000007918 */ /* 0x008fe20000000000 */
.L_x_2:
[----:B------:R-:W3:Y:S01]  /*03c0*/  SHFL.IDX PT, R2, R0, RZ, 0x1f ;  /* 0x00001fff00027589 */ /* 0x000ee200000e0000 */
[----:B------:R-:W-:Y:S01]  /*03d0*/  NOP ;  /* 0x0000000000007918 */ /* 0x000fe20000000000 */
[----:B---3--:R-:W-:-:S13]  /*03e0*/  ISETP.NE.AND P0, PT, R2, RZ, PT ;  /* 0x000000ff0200720c */ /* 0x008fda0003f05270 */
        /* <DEDUP_REMOVED lines=14> */
[----:B0-----:R3:W0:Y:S08]  /*04d0*/  SYNCS.EXCH.64 URZ, [UR8+0x36850], UR4 ;  /* 0x03685004083f75b2 */ /* 0x0016300008000100 */
[----:B------:R3:W0:Y:S01]  /*04e0*/  SYNCS.EXCH.64 URZ, [UR8+0x36860], UR6 ;  /* 0x03686006083f75b2 */ /* 0x0006220008000100 */
[----:B------:R3:W0:Y:S01]  /*04f0*/  SYNCS.EXCH.64 URZ, [UR8+0x36858], UR4 ;  /* 0x03685804083f75b2 */ /* 0x0006220008000100 */
[----:B------:R3:W0:Y:S02]  /*0500*/  SYNCS.EXCH.64 URZ, [UR8+0x36868], UR6 ;  /* 0x03686806083f75b2 */ /* 0x0006240008000100 */
[----:B---3--:R-:W-:Y:S01]  /*0510*/  NOP ;  /* 0x0000000000007918 */ /* 0x008fe20000000000 */
.L_x_3:
[----:B------:R-:W3:Y:S01]  /*0520*/  SHFL.IDX PT, R2, R0, RZ, 0x1f ;  /* 0x00001fff00027589 */ /* 0x000ee200000e0000 */
[----:B------:R-:W-:Y:S01]  /*0530*/  NOP ;  /* 0x0000000000007918 */ /* 0x000fe20000000000 */
[----:B---3--:R-:W-:-:S13]  /*0540*/  ISETP.NE.AND P0, PT, R2, RZ, PT ;  /* 0x000000ff0200720c */ /* 0x008fda0003f05270 */
[----:B------:R-:W-:Y:S05]  /*0550*/  @P0 BRA `(.L_x_4) ;  /* 0x0000000000380947 */ /* 0x000fea0003800000 */
[----:B0-----:R-:W0:Y:S01]  /*0560*/  S2UR UR5, SR_CgaCtaId ;  /* 0x00000000000579c3 */ /* 0x001e220000008800 */
[----:B------:R-:W-:Y:S01]  /*0570*/  UMOV UR4, 0x400 ;  /* 0x0000040000047882 */ /* 0x000fe20000000000 */
[----:B------:R-:W-:Y:S01]  /*0580*/  UMOV UR7, 0x1 ;  /* 0x0000000100077882 */ /* 0x000fe20000000000 */
[----:B------:R-:W-:Y:S01]  /*0590*/  ELECT P0, URZ, PT ;  /* 0x00000000003f782f */ /* 0x000fe20003800000 */
[----:B0-----:R-:W-:Y:S02]  /*05a0*/  ULEA UR6, UR5, UR4, 0x18 ;  /* 0x0000000405067291 */ /* 0x001fe4000f8ec03f */
[----:B------:R-:W-:-:S04]  /*05b0*/  UIADD3 UR4, -UR7, 0x100000, URZ ;  /* 0x0010000007047890 */ /* 0x000fc8000fffe13f */
[----:B------:R-:W-:Y:S02]  /*05c0*/  USHF.L.U32 UR5, UR4, 0xb, URZ ;  /* 0x0000000b04057899 */ /* 0x000fe4000800063f */
[----:B------:R-:W-:Y:S01]  /*05d0*/  USHF.L.U32 UR4, UR4, 0x1, URZ ;  /* 0x0000000104047899 */ /* 0x000fe2000800063f */
[----:B------:R-:W0:Y:S11]  /*05e0*/  FENCE.VIEW.ASYNC.S ;  /* 0x00000000000073c6 */ /* 0x000e360000000000 */
[----:B0-----:R3:W0:Y:S01]  /*05f0*/  SYNCS.EXCH.64 URZ, [UR6+0x36870], UR4 ;  /* 0x03687004063f75b2 */ /* 0x0016220008000100 */
[----:B------:R3:W0:Y:S01]  /*0600*/  SYNCS.EXCH.64 URZ, [UR6+0x36880], UR4 ;  /* 0x03688004063f75b2 */ /* 0x0006220008000100 */
[----:B------:R3:W0:Y:S01]  /*0610*/  SYNCS.EXCH.64 URZ, [UR6+0x36878], UR4 ;  /* 0x03687804063f75b2 */ /* 0x0006220008000100 */
[----:B------:R3:W0:Y:S02]  /*0620*/  SYNCS.EXCH.64 URZ, [UR6+0x36888], UR4 ;  /* 0x03688804063f75b2 */ /* 0x0006240008000100 */
[----:B---3--:R-:W-:Y:S01]  /*0630*/  NOP ;  /* 0x0000000000007918 */ /* 0x008fe20000000000 */
.L_x_4:
        /* <DEDUP_REMOVED lines=22> */
.L_x_5:
        /* <DEDUP_REMOVED lines=22> */
.L_x_6:
[----:B0-----:R-:W-:Y:S01]  /*0900*/  UMOV UR4, 0x1 ;  /* 0x0000000100047882 */ /* 0x001fe20000000000 */
[----:B------:R-:W-:Y:S01]  /*0910*/  PLOP3.LUT P0, PT, PT, PT, UP0, 0x80, 0x0 ;  /* 0x000000000000781c */ /* 0x000fe20003f0f008 */
[----:B------:R-:W-:Y:S01]  /*0920*/  USEL UR4, UR4, 0x2, !UP0 ;  /* 0x0000000204047887 */ /* 0x000fe2000c000000 */
[----:B------:R-:W-:Y:S01]  /*0930*/  NOP ;  /* 0x0000000000007918 */ /* 0x000fe20000000000 */
[----:B------:R-:W-:Y:S04]  /*0940*/  BSSY B6, `(.L_x_7) ;  /* 0x0001190000067945 */ /* 0x000fe80003800000 */
[----:B------:R-:W-:-:S05]  /*0950*/  IMAD.U32 R2, RZ, RZ, UR4 ;  /* 0x00000004ff027e24 */ /* 0x000fca000f8e00ff */
[----:B------:R0:W-:Y:S01]  /*0960*/  STL [R1+0xc], R2 ;  /* 0x00000c0201007387 */ /* 0x0001e20000100800 */
[----:B-12-4-:R-:W-:Y:S06]  /*0970*/  BAR.SYNC.DEFER_BLOCKING 0x0 ;  /* 0x0000000000007b1d */ /* 0x016fec0000010000 */
[----:B------:R-:W-:Y:S05]  /*0980*/  @!P0 BRA `(.L_x_8) ;  /* 0x000000d400a08947 */ /* 0x000fea0003800000 */
.L_x_9:
[----:B------:R-:W-:-:S08]  /*0990*/  NOP ;  /* 0x0000000000007918 */ /* 0x000fd00000000000 */
[----:B------:R-:W1:Y:S02]  /*09a0*/  USETMAXREG.TRY_ALLOC.CTAPOOL UP0, 0xf0 ;  /* 0x000000f0000079c8 */ /* 0x000e640008000600 */
[----:B-1----:R-:W-:-:S13]  /*09b0*/  PLOP3.LUT P0, PT, PT, PT, UP0, 0x80, 0x0 ;  /* 0x000000000000781c */ /* 0x002fda0003f0f008 */
[----:B------:R-:W-:Y:S05]  /*09c0*/  @!P0 BRA `(.L_x_9) ;  /* 0xfffffffc00f08947 */ /* 0x000fea000383ffff */
[----:B------:R-:W1:Y:S01]  /*09d0*/  S2UR UR6, SR_CTAID.Y ;  /* 0x00000000000679c3 */ /* 0x000e620000002600 */
[----:B------:R-:W-:Y:S02]  /*09e0*/  ULDC UR7, c[0x0][0xc50] ;  /* 0x0003140000077ab9 */ /* 0x000fe40000000800 */
[----:B------:R-:W-:-:S05]  /*09f0*/  UISETP.NE.AND UP0, UPT, UR7, 0x1, UPT ;  /* 0x000000010700788c */ /* 0x000fca000bf05270 */
[----:B------:R-:W2:Y:S06]  /*0a00*/  S2UR UR8, SR_CTAID.Z ;  /* 0x00000000000879c3 */ /* 0x000eac0000002700 */
[----:B------:R-:W-:Y:S01]  /*0a10*/  @UP0 ULDC UR4, c[0x0][0xc54] ;  /* 0x0003150000040ab9 */ /* 0x000fe20000000800 */
[----:B------:R-:W-:Y:S01]  /*0a20*/  @UP0 ULDC UR9, c[0x0][0xc58] ;  /* 0x0003160000090ab9 */ /* 0x000fe20000000800 */
[----:B-1----:R-:W-:Y:S02]  /*0a30*/  UIMAD.WIDE.U32 UR4, UR6, UR4, URZ ;  /* 0x00000004060472a5 */ /* 0x002fe4000f8e003f */
[----:B------:R-:W-:-:S02]  /*0a40*/  UMOV UR10, UR6 ;  /* 0x00000006000a7c82 */ /* 0x000fc40008000000 */
[----:B------:R-:W-:Y:S01]  /*0a50*/  @UP0 USHF.R.U32.HI UR10, URZ, UR9, UR5 ;  /* 0x000000093f0a0299 */ /* 0x000fe20008011605 */
[----:B------:R-:W-:Y:S06]  /*0a60*/  BAR.ARV 0x8, 0x180 ;  /* 0x0206000000007b1d */ /* 0x000fec0000002000 */
[----:B--2---:R-:W-:Y:S01]  /*0a70*/  ISETP.LE.AND P0, PT, RZ, UR8, PT ;  /* 0x00000008ff007c0c */ /* 0x004fe2000bf03270 */
[----:B------:R-:W-:Y:S02]  /*0a80*/  UIADD3 UR4, -UR10, URZ, URZ ;  /* 0x0000003f0a047290 */ /* 0x000fe4000fffe13f */
[----:B------:R-:W-:-:S02]  /*0a90*/  IMAD.U32 R18, RZ, RZ, UR10 ;  /* 0x0000000aff127e24 */ /* 0x000fc4000f8e00ff */
[----:B------:R-:W-:-:S08]  /*0aa0*/  UIMAD UR7, UR7, UR4, UR6 ;  /* 0x00000004070772a4 */ /* 0x000fd0000f8e0206 */
[----:B------:R-:W-:Y:S05]  /*0ab0*/  @!P0 BRA `(.L_x_10) ;  /* 0x0000011400e08947 */ /* 0x000fea0003800000 */
[----:B------:R-:W-:Y:S01]  /*0ac0*/  ULDC.64 UR4, c[0x0][0x418] ;  /* 0x0001060000047ab9 */ /* 0x000fe20000000a00 */
[----:B------:R-:W-:Y:S01]  /*0ad0*/  ULDC UR39, c[0x0][0x424] ;  /* 0x0001090000277ab9 */ /* 0x000fe20000000800 */
[----:B------:R-:W-:Y:S02]  /*0ae0*/  UISETP.NE.U32.AND UP0, UPT, UR4, URZ, UPT ;  /* 0x0000003f0400728c */ /* 0x000fe4000bf05070 */
[----:B------:R-:W-:Y:S02]  /*0af0*/  ULOP3.LUT UR9, UR7, 0xffff, URZ, 0xc0, !UPT ;  /* 0x0000ffff07097892 */ /* 0x000fe4000f8ec03f */
[----:B------:R-:W-:Y:S01]  /*0b00*/  UISETP.NE.AND.EX UP0, UPT, UR5, URZ, UPT, UP0 ;  /* 0x0000003f0500728c */ /* 0x000fe2000bf05300 */
[----:B------:R-:W-:-:S03]  /*0b10*/  ULDC UR4, c[0x0][0x2f0] ;  /* 0x0000bc0000047ab9 */ /* 0x000fc60000000800 */
[----:B------:R-:W-:-:S04]  /*0b20*/  USEL UR39, UR39, 0x1, UP0 ;  /* 0x0000000127277887 */ /* 0x000fc80008000000 */
[----:B------:R-:W-:-:S03]  /*0b30*/  UIMAD UR39, UR39, UR4, URZ ;  /* 0x00000004272772a4 */ /* 0x000fc6000f8e023f */
[----:B------:R-:W-:Y:S01]  /*0b40*/  UMOV UR4, URZ ;  /* 0x0000003f00047c82 */ /* 0x000fe20008000000 */
[----:B------:R-:W-:Y:S02]  /*0b50*/  UISETP.GE.AND UP0, UPT, UR39, 0x1, UPT ;  /* 0x000000012700788c */ /* 0x000fe4000bf06270 */
[----:B------:R-:W-:-:S04]  /*0b60*/  UIADD3 UR5, UR39, 0x6f, URZ ;  /* 0x0000006f27057890 */ /* 0x000fc8000fffe03f */
[----:B------:R-:W-:Y:S01]  /*0b70*/  PLOP3.LUT P0, PT, PT, PT, UP0, 0x80, 0x0 ;  /* 0x000000000000781c */ /* 0x000fe20003f0f008 */
[----:B------:R-:W-:-:S04]  /*0b80*/  UIMAD.WIDE UR4, UR5, -0x6db6db6d, UR4 ;  /* 0x92492493050478a5 */ /* 0x000fc8000f8e0204 */
[----:B------:R-:W-:-:S03]  /*0b90*/  USHF.R.U32.HI UR6, URZ, 0x1f, UR5 ;  /* 0x0000001f3f067899 */ /* 0x000fc60008011605 */
[----:B------:R-:W-:Y:S01]  /*0ba0*/  UMOV UR4, URZ ;  /* 0x0000003f00047c82 */ /* 0x000fe20008000000 */
[----:B------:R-:W-:-:S04]  /*0bb0*/  ULEA.HI.SX32 UR6, UR5, UR6, 0x1a ;  /* 0x0000000605067291 */ /* 0x000fc8000f8fd23f */
[----:B------:R-:W-:Y:S08]  /*0bc0*/  @!P0 BRA `(.L_x_11) ;  /* 0x0000000000908947 */ /* 0x000ff00003800000 */
[----:B------:R-:W-:Y:S01]  /*0bd0*/  USHF.R.U32.HI UR7, URZ, 0x10, UR7 ;  /* 0x000000103f077899 */ /* 0x000fe20008011607 */
[----:B------:R-:W-:-:S03]  /*0be0*/  UMOV UR4, URZ ;  /* 0x0000003f00047c82 */ /* 0x000fc60008000000 */
[----:B------:R-:W-:-:S11]  /*0bf0*/  UISETP.NE.AND UP0, UPT, UR7, URZ, UPT ;  /* 0x0000003f0700728c */ /* 0x000fd6000bf05270 */
[----:B------:R-:W-:Y:S02]  /*0c00*/  @!UP0 ULDC UR7, c[0x0][0x9f0] ;  /* 0x00027c0000078ab9 */ /* 0x000fe40000000800 */
[----:B------:R-:W-:Y:S01]  /*0c10*/  MOV R3, UR7 ;  /* 0x0000000700037c02 */ /* 0x000fe20008000f00 */
[----:B------:R-:W-:-:S03]  /*0c20*/  UIADD3 UR8, UR6, -0x1, UR7 ;  /* 0xffffffff06087890 */ /* 0x000fc6000fffe007 */
[-C--:B------:R-:W-:Y:S02]  /*0c30*/  IABS R0, R3.reuse ;  /* 0x0000000300007213 */ /* 0x080fe40000000000 */
[----:B------:R-:W-:Y:S01]  /*0c40*/  IABS R5, R3 ;  /* 0x0000000300057213 */ /* 0x000fe20000000000 */
[----:B------:R-:W-:Y:S01]  /*0c50*/  IMAD.U32 R4, RZ, RZ, UR8 ;  /* 0x00000008ff047e24 */ /* 0x000fe2000f8e00ff */
[----:B------:R-:W-:Y:S01]  /*0c60*/  R2UR UR12, R0 ;  /* 0x00000000000c72ca */ /* 0x000fe200000e0000 */
[----:B------:R-:W-:-:S03]  /*0c70*/  ULOP3.LUT UR8, UR8, UR7, URZ, 0x3c, !UPT ;  /* 0x0000000708087292 */ /* 0x000fc6000f8e3c3f */
[----:B------:R-:W-:-:S05]  /*0c80*/  IABS R4, R4 ;  /* 0x0000000400047213 */ /* 0x000fca0000000000 */
[----:B------:R-:W-:-:S04]  /*0c90*/  IMAD.MOV.U32 R3, RZ, RZ, R4 ;  /* 0x000000ffff037224 */ /* 0x000fc800078e0004 */
[----:B------:R-:W1:Y:S01]  /*0ca0*/  I2F.RP R0, UR12 ;  /* 0x0000000c00007d06 */ /* 0x000e620008209400 */
[----:B------:R-:W-:-:S07]  /*0cb0*/  R2UR UR11, R3 ;  /* 0x00000000030b72ca */ /* 0x000fce00000e0000 */
[----:B-1----:R-:W0:Y:S02]  /*0cc0*/  MUFU.RCP R0, R0 ;  /* 0x0000000000007308 */ /* 0x002e240000001000 */
[----:B0-----:R-:W-:Y:S01]  /*0cd0*/  VIADD R2, R0, 0xffffffe ;  /* 0x0ffffffe00027836 */ /* 0x001fe20000000000 */
[----:B------:R-:W-:-:S05]  /*0ce0*/  IADD3 R0, RZ, -R5, RZ ;  /* 0x80000005ff007210 */ /* 0x000fca0007ffe0ff */
[----:B------:R-:W0:Y:S02]  /*0cf0*/  F2I.FTZ.U32.TRUNC.NTZ R2, R2 ;  /* 0x0000000200027305 */ /* 0x000e24000021f000 */
[----:B0-----:R-:W-:-:S13]  /*0d00*/  R2UR UR5, R2 ;  /* 0x00000000020572ca */ /* 0x001fda00000e0000 */
[----:B------:R-:W-:-:S04]  /*0d10*/  UIADD3 UR10, URZ, -UR5, URZ ;  /* 0x800000053f0a7290 */ /* 0x000fc8000fffe03f */
[----:B------:R-:W-:-:S04]  /*0d20*/  UIMAD UR10, UR10, UR12, URZ ;  /* 0x0000000c0a0a72a4 */ /* 0x000fc8000f8e023f */
[----:B------:R-:W-:-:S03]  /*0d30*/  UIMAD.WIDE.U32 UR4, UR5, UR10, UR4 ;  /* 0x0000000a050472a5 */ /* 0x000fc6000f8e0004 */
[----:B------:R-:W-:Y:S01]  /*0d40*/  R2UR UR10, R0 ;  /* 0x00000000000a72ca */ /* 0x000fe200000e0000 */
[----:B------:R-:W-:-:S12]  /*0d50*/  UIMAD.WIDE.U32 UR4, UR5, UR11, URZ ;  /* 0x0000000b050472a5 */ /* 0x000fd8000f8e003f */
[----:B------:R-:W-:-:S04]  /*0d60*/  UIMAD UR4, UR5, UR10, UR11 ;  /* 0x0000000a050472a4 */ /* 0x000fc8000f8e020b */
[----:B------:R-:W-:-:S11]  /*0d70*/  UISETP.GT.U32.AND UP1, UPT, UR12, UR4, UPT ;  /* 0x000000040c00728c */ /* 0x000fd6000bf24070 */
[----:B------:R-:W-:Y:S02]  /*0d80*/  @!UP1 UIADD3 UR4, UR4, -UR12, URZ ;  /* 0x8000000c04049290 */ /* 0x000fe4000fffe03f */
[----:B------:R-:W-:Y:S02]  /*0d90*/  @!UP1 UIADD3 UR5, UR5, 0x1, URZ ;  /* 0x0000000105059890 */ /* 0x000fe4000fffe03f */
[----:B------:R-:W-:Y:S02]  /*0da0*/  UISETP.GE.U32.AND UP0, UPT, UR4, UR12, UPT ;  /* 0x0000000c0400728c */ /* 0x000fe4000bf06070 */
[----:B------:R-:W-:-:S09]  /*0db0*/  UISETP.GE.AND UP1, UPT, UR8, URZ, UPT ;  /* 0x0000003f0800728c */ /* 0x000fd2000bf26270 */
[----:B------:R-:W-:Y:S02]  /*0dc0*/  @UP0 UIADD3 UR5, UR5, 0x1, URZ ;  /* 0x0000000105050890 */ /* 0x000fe4000fffe03f */
[----:B------:R-:W-:-:S05]  /*0dd0*/  UISETP.NE.AND UP0, UPT, UR7, URZ, UPT ;  /* 0x0000003f0700728c */ /* 0x000fca000bf05270 */
[----:B------:R-:W-:Y:S02]  /*0de0*/  UMOV UR4, UR5 ;  /* 0x0000000500047c82 */ /* 0x000fe40008000000 */
[----:B------:R-:W-:-:S04]  /*0df0*/  @!UP1 UIADD3 UR4, -UR4, URZ, URZ ;  /* 0x0000003f04049290 */ /* 0x000fc8000fffe13f */
[----:B------:R-:W-:-:S12]  /*0e00*/  @!UP0 ULOP3.LUT UR4, URZ, UR7, URZ, 0x33, !UPT ;  /* 0x000000073f048292 */ /* 0x000fd8000f8e333f */
.L_x_11:
[----:B------:R-:W-:Y:S01]  /*0e10*/  UIMAD UR5, UR9, UR4, URZ ;  /* 0x00000004090572a4 */ /* 0x000fe2000f8e023f */
[----:B------:R-:W-:Y:S01]  /*0e20*/  IMAD.U32 R0, RZ, RZ, UR6 ;  /* 0x00000006ff007e24 */ /* 0x000fe2000f8e00ff */
[----:B0-----:R-:W0:Y:S01]  /*0e30*/  S2R R2, SR_TID.X ;  /* 0x0000000000027919 */ /* 0x001e220000002100 */
[----:B------:R-:W-:Y:S01]  /*0e40*/  IMAD.U32 R3, RZ, RZ, UR4 ;  /* 0x00000004ff037e24 */ /* 0x000fe2000f8e00ff */
[----:B------:R-:W-:Y:S02]  /*0e50*/  PLOP3.LUT P0, PT, PT, PT, PT, 0x80, 0x0 ;  /* 0x000000000000781c */ /* 0x000fe40003f0f070 */
[----:B------:R-:W-:Y:S01]  /*0e60*/  CS2R R118, SRZ ;  /* 0x0000000000767805 */ /* 0x000fe2000001ff00 */
[----:B------:R-:W-:Y:S01]  /*0e70*/  IMAD.U32 R17, RZ, RZ, UR5 ;  /* 0x00000005ff117e24 */ /* 0x000fe2000f8e00ff */
[----:B------:R-:W-:Y:S02]  /*0e80*/  CS2R R116, SRZ ;  /* 0x0000000000747805 */ /* 0x000fe4000001ff00 */
[----:B------:R-:W-:-:S02]  /*0e90*/  VIADDMNMX R0, R3, UR5, R0, PT ;  /* 0x0000000503007c46 */ /* 0x000fc4000b800100 */
[----:B------:R-:W-:Y:S02]  /*0ea0*/  CS2R R114, SRZ ;  /* 0x0000000000727805 */ /* 0x000fe4000001ff00 */
[----:B------:R-:W-:Y:S02]  /*0eb0*/  CS2R R112, SRZ ;  /* 0x0000000000707805 */ /* 0x000fe4000001ff00 */
[----:B------:R-:W-:Y:S02]  /*0ec0*/  CS2R R110, SRZ ;  /* 0x00000000006e7805 */ /* 0x000fe4000001ff00 */
[----:B------:R-:W-:Y:S01]  /*0ed0*/  R2UR UR38, R0 ;  /* 0x00000000002672ca */ /* 0x000fe200000e0000 */
[----:B------:R-:W-:Y:S01]  /*0ee0*/  IMAD.MOV.U32 R0, RZ, RZ, RZ ;  /* 0x000000ffff007224 */ /* 0x000fe200078e00ff */
[----:B------:R-:W-:Y:S02]  /*0ef0*/  CS2R R108, SRZ ;  /* 0x00000000006c7805 */ /* 0x000fe4000001ff00 */
[----:B------:R-:W-:-:S02]  /*0f00*/  CS2R R106, SRZ ;  /* 0x00000000006a7805 */ /* 0x000fc4000001ff00 */
[----:B------:R-:W-:Y:S02]  /*0f10*/  CS2R R104, SRZ ;  /* 0x0000000000687805 */ /* 0x000fe4000001ff00 */
[----:B------:R-:W-:Y:S02]  /*0f20*/  CS2R R102, SRZ ;  /* 0x0000000000667805 */ /* 0x000fe4000001ff00 */
[----:B------:R-:W-:Y:S02]  /*0f30*/  CS2R R100, SRZ ;  /* 0x0000000000647805 */ /* 0x000fe4000001ff00 */
[----:B------:R-:W-:Y:S02]  /*0f40*/  CS2R R98, SRZ ;  /* 0x0000000000627805 */ /* 0x000fe4000001ff00 */
[----:B------:R-:W-:Y:S02]  /*0f50*/  CS2R R96, SRZ ;  /* 0x0000000000607805 */ /* 0x000fe4000001ff00 */
[----:B------:R-:W-:-:S02]  /*0f60*/  CS2R R94, SRZ ;  /* 0x00000000005e7805 */ /* 0x000fc4000001ff00 */
[----:B------:R-:W-:Y:S02]  /*0f70*/  CS2R R92, SRZ ;  /* 0x00000000005c7805 */ /* 0x000fe4000001ff00 */
[----:B------:R-:W-:Y:S02]  /*0f80*/  CS2R R90, SRZ ;  /* 0x00000000005a7805 */ /* 0x000fe4000001ff00 */
[----:B------:R-:W-:Y:S01]  /*0f90*/  CS2R R88, SRZ ;  /* 0x0000000000587805 */ /* 0x000fe2000001ff00 */
[----:B------:R-:W-:Y:S01]  /*0fa0*/  UISETP.GT.AND UP0, UPT, UR38, UR5, UPT ;  /* 0x000000052600728c */ /* 0x000fe2000bf04270 */
[----:B------:R-:W-:Y:S02]  /*0fb0*/  CS2R R86, SRZ ;  /* 0x0000000000567805 */ /* 0x000fe4000001ff00 */
[----:B------:R-:W-:Y:S02]  /*0fc0*/  CS2R R84, SRZ ;  /* 0x0000000000547805 */ /* 0x000fe4000001ff00 */
[----:B------:R-:W-:-:S02]  /*0fd0*/  CS2R R82, SRZ ;  /* 0x0000000000527805 */ /* 0x000fc4000001ff00 */
[----:B------:R-:W-:Y:S02]  /*0fe0*/  CS2R R80, SRZ ;  /* 0x0000000000507805 */ /* 0x000fe4000001ff00 */
[----:B------:R-:W-:Y:S02]  /*0ff0*/  CS2R R78, SRZ ;  /* 0x00000000004e7805 */ /* 0x000fe4000001ff00 */
[----:B------:R-:W-:Y:S02]  /*1000*/  PLOP3.LUT P1, PT, PT, PT, UP0, 0x80, 0x0 ;  /* 0x000000000000781c */ /* 0x000fe40003f2f008 */
[----:B------:R-:W-:Y:S02]  /*1010*/  CS2R R76, SRZ ;  /* 0x00000000004c7805 */ /* 0x000fe4000001ff00 */
[----:B------:R-:W-:Y:S02]  /*1020*/  CS2R R74, SRZ ;  /* 0x00000000004a7805 */ /* 0x000fe4000001ff00 */
[----:B0-----:R-:W-:Y:S01]  /*1030*/  IADD3 R19, R2, -0x80, RZ ;  /* 0xffffff8002137810 */ /* 0x001fe20007ffe0ff */
[----:B------:R-:W-:Y:S01]  /*1040*/  IMAD.MOV.U32 R2, RZ, RZ, RZ ;  /* 0x000000ffff027224 */ /* 0x000fe200078e00ff */
        /* <DEDUP_REMOVED lines=24> */
[----:B------:R-:W-:Y:S01]  /*11d0*/  CS2R R24, SRZ ;  /* 0x0000000000187805 */ /* 0x000fe2000001ff00 */
[----:B------:R-:W-:Y:S06]  /*11e0*/  @!P1 BRA `(.L_x_12) ;  /* 0x000000ac00ac9947 */ /* 0x000fec0003800000 */
[----:B------:R-:W-:Y:S01]  /*11f0*/  SHF.R.S32.HI R0, RZ, 0x1f, R19 ;  /* 0x0000001fff007819 */ /* 0x000fe20000011413 */
[----:B------:R-:W0:Y:S01]  /*1200*/  S2UR UR7, SR_CgaCtaId ;  /* 0x00000000000779c3 */ /* 0x000e220000008800 */
[----:B------:R-:W-:Y:S02]  /*1210*/  UMOV UR6, 0x400 ;  /* 0x0000040000067882 */ /* 0x000fe40000000000 */
[----:B------:R-:W-:-:S04]  /*1220*/  LEA.HI R22, R0, R19, RZ, 0x7 ;  /* 0x0000001300167211 */ /* 0x000fc800078f38ff */
[----:B------:R-:W-:-:S06]  /*1230*/  SHF.R.S32.HI R0, RZ, 0x7, R22 ;  /* 0x00000007ff007819 */ /* 0x000fcc0000011416 */
[----:B------:R-:W1:Y:S01]  /*1240*/  SHFL.IDX PT, R0, R0, RZ, 0x1f ;  /* 0x00001fff00007589 */ /* 0x000e6200000e0000 */
[----:B0-----:R-:W-:-:S04]  /*1250*/  ULEA UR8, UR7, UR6, 0x18 ;  /* 0x0000000607087291 */ /* 0x001fc8000f8ec03f */
[----:B------:R-:W-:Y:S02]  /*1260*/  UIADD3 UR6, UR8, 0x15400, URZ ;  /* 0x0001540008067890 */ /* 0x000fe4000fffe03f */
[----:B------:R-:W-:Y:S02]  /*1270*/  IMAD.U32 R16, RZ, RZ, UR8 ;  /* 0x00000008ff107e24 */ /* 0x000fe4000f8e00ff */
[----:B------:R-:W-:Y:S01]  /*1280*/  ULOP3.LUT UP0, URZ, UR6, 0x9f, URZ, 0xc0, !UPT ;  /* 0x0000009f063f7892 */ /* 0x000fe2000f80c03f */
[----:B-1----:R-:W-:-:S05]  /*1290*/  R2UR UR4, R0 ;  /* 0x00000000000472ca */ /* 0x002fca00000e0000 */
[----:B------:R-:W-:-:S08]  /*12a0*/  PLOP3.LUT P0, PT, PT, PT, UP0, 0x80, 0x0 ;  /* 0x000000000000781c */ /* 0x000fd00003f0f008 */
[----:B------:R-:W-:-:S04]  /*12b0*/  ULEA.HI UR5, UR4, UR4, URZ, 0x1 ;  /* 0x0000000404057291 */ /* 0x000fc8000f8f083f */
[----:B------:R-:W-:-:S04]  /*12c0*/  ULOP3.LUT UR5, UR5, 0x1e, URZ, 0xc0, !UPT ;  /* 0x0000001e05057892 */ /* 0x000fc8000f8ec03f */
[----:B------:R-:W-:-:S04]  /*12d0*/  UIADD3 UR5, UR4, -UR5, URZ ;  /* 0x8000000504057290 */ /* 0x000fc8000fffe03f */
[----:B------:R-:W-:-:S04]  /*12e0*/  ULEA UR5, UR5, UR6, 0xd ;  /* 0x0000000605057291 */ /* 0x000fc8000f8e683f */
[----:B------:R-:W-:-:S04]  /*12f0*/  USHF.R.U32.HI UR5, URZ, 0x4, UR5 ;  /* 0x000000043f057899 */ /* 0x000fc80008011605 */
[----:B------:R-:W-:Y:S01]  /*1300*/  ULOP3.LUT UR36, UR5, 0x3fff, URZ, 0xc0, !UPT ;  /* 0x00003fff05247892 */ /* 0x000fe2000f8ec03f */
[----:B------:R-:W-:Y:S11]  /*1310*/  @!P0 BRA `(.L_x_13) ;  /* 0x0000000000408947 */ /* 0x000ff60003800000 */
[----:B------:R-:W-:Y:S01]  /*1320*/  MOV R0, 0x0 ;  /* 0x0000000000007802 */ /* 0x000fe20000000f00 */
[----:B------:R-:W-:Y:S01]  /*1330*/  ULDC.64 UR4, c[0x4][0xa8] ;  /* 0x01002a0000047ab9 */ /* 0x000fe20000000a00 */
[----:B------:R-:W-:Y:S01]  /*1340*/  ULDC.64 UR6, c[0x4][0x28] ;  /* 0x01000a0000067ab9 */ /* 0x000fe20000000a00 */
[----:B------:R-:W-:Y:S01]  /*1350*/  MOV R4, UR4 ;  /* 0x0000000400047c02 */ /* 0x000fe20008000f00 */
[----:B------:R0:W1:Y:S01]  /*1360*/  LDC.64 R2, c[0x4][R0] ;  /* 0x0100000000027b82 */ /* 0x0000620000000a00 */
[----:B------:R-:W-:Y:S01]  /*1370*/  IMAD.U32 R5, RZ, RZ, UR5 ;  /* 0x00000005ff057e24 */ /* 0x000fe2000f8e00ff */
[----:B------:R-:W-:Y:S01]  /*1380*/  ULDC.64 UR4, c[0x4][0xb0] ;  /* 0x01002c0000047ab9 */ /* 0x000fe20000000a00 */
[----:B------:R-:W-:Y:S01]  /*1390*/  MOV R10, UR6 ;  /* 0x00000006000a7c02 */ /* 0x000fe20008000f00 */
[----:B------:R-:W-:Y:S01]  /*13a0*/  IMAD.U32 R6, RZ, RZ, UR4 ;  /* 0x00000004ff067e24 */ /* 0x000fe2000f8e00ff */
[----:B------:R-:W-:Y:S01]  /*13b0*/  MOV R13, RZ ;  /* 0x000000ff000d7202 */ /* 0x000fe20000000f00 */
[----:B------:R-:W-:-:S02]  /*13c0*/  IMAD.U32 R7, RZ, RZ, UR5 ;  /* 0x00000005ff077e24 */ /* 0x000fc4000f8e00ff */
[----:B------:R-:W-:Y:S02]  /*13d0*/  IMAD.U32 R11, RZ, RZ, UR7 ;  /* 0x00000007ff0b7e24 */ /* 0x000fe4000f8e00ff */
[----:B------:R-:W-:Y:S02]  /*13e0*/  IMAD.MOV.U32 R8, RZ, RZ, 0x70 ;  /* 0x00000070ff087424 */ /* 0x000fe400078e00ff */
[----:B0-----:R-:W-:-:S07]  /*13f0*/  IMAD.MOV.U32 R12, RZ, RZ, 0x1 ;  /* 0x00000001ff0c7424 */ /* 0x001fce00078e00ff */
[----:B------:R-:W-:-:S07]  /*1400*/  LEPC R20, `(.L_x_13) ;  /* 0x000000001014794e */ /* 0x000fce0000000000 */
[----:B-1----:R-:W-:Y:S05]  /*1410*/  CALL.ABS.NOINC R2 ;  /* 0x0000000002007343 */ /* 0x002fea0003c00000 */
.L_x_13:
[----:B------:R-:W-:Y:S02]  /*1420*/  R2UR UR4, R16 ;  /* 0x00000000100472ca */ /* 0x000fe400000e0000 */
[----:B------:R-:W-:-:S11]  /*1430*/  SHF.L.U32 R0, RZ, 0x1f, RZ ;  /* 0x0000001fff007819 */ /* 0x000fd600000006ff */
[----:B------:R-:W0:Y:S02]  /*1440*/  SYNCS.PHASECHK.TRANS64.TRYWAIT P0, [UR4+0x36800], R0 ;  /* 0x03680000ff0075a7 */ /* 0x000e240008000144 */
[----:B0-----:R-:W-:Y:S05]  /*1450*/  @!P0 BRA `(.L_x_14) ;  /* 0x0000010c00808947 */ /* 0x001fea0003800000 */
.L_x_125:
[----:B------:R-:W2:Y:S02]  /*1460*/  LDL R2, [R1+0xc] ;  /* 0x00000c0001027983 */ /* 0x000ea40000100800 */
[----:B--2---:R-:W-:-:S13]  /*1470*/  R2UR UR4, R2 ;  /* 0x00000000020472ca */ /* 0x004fda00000e0000 */
[----:B------:R-:W-:-:S06]  /*1480*/  ULOP3.LUT UR4, UR4, 0x1, URZ, 0xfc, !UPT ;  /* 0x0000000104047892 */ /* 0x000fcc000f8efc3f */
[----:B------:R-:W-:-:S05]  /*1490*/  IMAD.U32 R2, RZ, RZ, UR4 ;  /* 0x00000004ff027e24 */ /* 0x000fca000f8e00ff */
[----:B------:R-:W-:-:S13]  /*14a0*/  ISETP.NE.AND P0, PT, R2, 0x3, PT ;  /* 0x000000030200780c */ /* 0x000fda0003f05270 */
[----:B------:R-:W-:Y:S05]  /*14b0*/  @!P0 BRA `(.L_x_15) ;  /* 0x0000000000048947 */ /* 0x000fea0003800000 */
[----:B------:R-:W-:Y:S01]  /*14c0*/  BPT.TRAP 0x1 ;  /* 0x000000040000795c */ /* 0x000fe20000300000 */
.L_x_15:
[----:B------:R-:W-:-:S13]  /*14d0*/  R2UR UR4, R16 ;  /* 0x00000000100472ca */ /* 0x000fda00000e0000 */
[----:B------:R1:W2:Y:S01]  /*14e0*/  SYNCS.PHASECHK.TRANS64.TRYWAIT P2, [UR4+0x36830], R0 ;  /* 0x03683000ff0075a7 */ /* 0x0002a20008040144 */
[----:B------:R-:W-:Y:S05]  /*14f0*/  @!P0 BRA `(.L_x_16) ;  /* 0x0000000000048947 */ /* 0x000fea0003800000 */
[----:B------:R-:W-:Y:S01]  /*1500*/  BPT.TRAP 0x1 ;  /* 0x000000040000795c */ /* 0x000fe20000300000 */
.L_x_16:
[----:B------:R-:W3:Y:S02]  /*1510*/  S2R R2, SR_TID.X ;  /* 0x0000000000027919 */ /* 0x000ee40000002100 */
[----:B---3--:R-:W-:-:S04]  /*1520*/  LOP3.LUT R2, R2, 0x7f, RZ, 0xc0, !PT ;  /* 0x0000007f02027812 */ /* 0x008fc800078ec0ff */
[----:B------:R-:W-:Y:S01]  /*1530*/  ISETP.NE.AND P1, PT, R2, RZ, PT ;  /* 0x000000ff0200720c */ /* 0x000fe20003f25270 */
[----:B------:R-:W-:Y:S01]  /*1540*/  IMAD.U32 R2, RZ, RZ, UR36 ;  /* 0x00000024ff027e24 */ /* 0x000fe2000f8e00ff */
[----:B--2---:R-:W-:Y:S11]  /*1550*/  @P2 BRA `(.L_x_17) ;  /* 0x00000000000c2947 */ /* 0x004ff60003800000 */
[----:B------:R-:W-:-:S13]  /*1560*/  R2UR UR4, R16 ;  /* 0x00000000100472ca */ /* 0x000fda00000e0000 */
[----:B------:R-:W2:Y:S02]  /*1570*/  SYNCS.PHASECHK.TRANS64.TRYWAIT P2, [UR4+0x36830], R0 ;  /* 0x03683000ff0075a7 */ /* 0x000ea40008040144 */
[----:B--2---:R-:W-:Y:S05]  /*1580*/  @!P2 BRA `(.L_x_18) ;  /* 0x0000010c0050a947 */ /* 0x004fea0003800000 */
.L_x_17:
[----:B------:R-:W-:Y:S05]  /*1590*/  WARPSYNC.ALL ;  /* 0x0000000000007948 */ /* 0x000fea0003800000 */
[----:B------:R-:W-:Y:S01]  /*15a0*/  IMAD.MOV.U32 R5, RZ, RZ, RZ ;  /* 0x000000ffff057224 */ /* 0x000fe200078e00ff */
[----:B------:R-:W-:Y:S01]  /*15b0*/  MOV R119, RZ ;  /* 0x000000ff00777202 */ /* 0x000fe20000000f00 */
[----:B0-----:R-:W-:Y:S01]  /*15c0*/  IMAD.MOV.U32 R3, RZ, RZ, 0x40000040 ;  /* 0x40000040ff037424 */ /* 0x001fe200078e00ff */
[----:B------:R-:W-:Y:S02]  /*15d0*/  LOP3.LUT R2, R2, 0x10000, RZ, 0xfc, !PT ;  /* 0x0001000002027812 */ /* 0x000fe400078efcff */
[----:B------:R-:W-:Y:S01]  /*15e0*/  R2UR UR42, R16 ;  /* 0x00000000102a72ca */ /* 0x000fe200000e0000 */
[----:B------:R-:W-:Y:S01]  /*15f0*/  WARPGROUP.ARRIVE ;  /* 0x00000000000079c5 */ /* 0x000fe20000000000 */
[C---:B------:R-:W-:Y:S01]  /*1600*/  R2UR UR8, R2.reuse ;  /* 0x00000000020872ca */ /* 0x040fe200000e0000 */
[----:B------:R-:W-:Y:S01]  /*1610*/  UMOV UR11, 0x40000040 ;  /* 0x40000040000b7882 */ /* 0x000fe20000000000 */
        /* <DEDUP_REMOVED lines=9> */
[----:B------:R-:W-:Y:S01]  /*16b0*/  UIADD3 UR4, UR42, 0x21400, URZ ;  /* 0x000214002a047890 */ /* 0x000fe2000fffe03f */
[C---:B------:R-:W-:Y:S01]  /*16c0*/  R2UR UR12, R2.reuse ;  /* 0x00000000020c72ca */ /* 0x040fe200000e0000 */
[----:B------:R-:W-:Y:S01]  /*16d0*/  UMOV UR7, 0x40000040 ;  /* 0x4000004000077882 */ /* 0x000fe20000000000 */
[C---:B------:R-:W-:Y:S01]  /*16e0*/  R2UR UR13, R3.reuse ;  /* 0x00000000030d72ca */ /* 0x040fe200000e0000 */
[----:B------:R-:W-:Y:S01]  /*16f0*/  USHF.R.U32.HI UR4, URZ, 0x4, UR4 ;  /* 0x000000043f047899 */ /* 0x000fe20008011604 */
[----:B------:R-:W-:Y:S01]  /*1700*/  R2UR UR20, R2 ;  /* 0x00000000021472ca */ /* 0x000fe200000e0000 */
[----:B------:R-:W-:Y:S01]  /*1710*/  UMOV UR29, 0x40000040 ;  /* 0x40000040001d7882 */ /* 0x000fe20000000000 */
[C---:B------:R-:W-:Y:S01]  /*1720*/  R2UR UR21, R3.reuse ;  /* 0x00000000031572ca */ /* 0x040fe200000e0000 */
[----:B------:R-:W-:Y:S01]  /*1730*/  ULOP3.LUT UR4, UR4, 0x3fff, URZ, 0xc0, !UPT ;  /* 0x00003fff04047892 */ /* 0x000fe2000f8ec03f */
[----:B------:R-:W-:Y:S01]  /*1740*/  R2UR UR5, R3 ;  /* 0x00000000030572ca */ /* 0x000fe200000e0000 */
[----:B------:R-:W-:Y:S01]  /*1750*/  UMOV UR31, 0x40000040 ;  /* 0x40000040001f7882 */ /* 0x000fe20000000000 */
[----:B------:R-:W-:Y:S01]  /*1760*/  UMOV UR33, 0x40000040 ;  /* 0x4000004000217882 */ /* 0x000fe20000000000 */
[----:B------:R-:W-:Y:S01]  /*1770*/  ULOP3.LUT UR43, UR4, 0x10000, URZ, 0xfc, !UPT ;  /* 0x00010000042b7892 */ /* 0x000fe2000f8efc3f */
[----:B------:R-:W-:Y:S01]  /*1780*/  LOP3.LUT R22, R22, 0xffffff80, RZ, 0xc0, !PT ;  /* 0xffffff8016167812 */ /* 0x000fe200078ec0ff */
[----:B------:R-:W-:Y:S01]  /*1790*/  UMOV UR35, 0x40000040 ;  /* 0x4000004000237882 */ /* 0x000fe20000000000 */
[----:B------:R-:W-:Y:S01]  /*17a0*/  UMOV UR37, 0x40000040 ;  /* 0x4000004000257882 */ /* 0x000fe20000000000 */
[----:B------:R-:W-:Y:S01]  /*17b0*/  UIADD3 UR4, UR43, 0x80, URZ ;  /* 0x000000802b047890 */ /* 0x000fe2000fffe03f */
[----:B------:R-:W-:Y:S01]  /*17c0*/  IMAD.MOV.U32 R4, RZ, RZ, -0x2 ;  /* 0xfffffffeff047424 */ /* 0x000fe200078e00ff */
[----:B------:R-:W-:Y:S01]  /*17d0*/  UIADD3 UR18, UR43, 0x100, URZ ;  /* 0x000001002b127890 */ /* 0x000fe2000fffe03f */
[----:B------:R-:W-:Y:S01]  /*17e0*/  IMAD.IADD R22, R19, 0x1, -R22 ;  /* 0x0000000113167824 */ /* 0x000fe200078e0a16 */
[----:B------:R-:W-:Y:S01]  /*17f0*/  UMOV UR10, UR43 ;  /* 0x0000002b000a7c82 */ /* 0x000fe20008000000 */
[----:B------:R-:W-:Y:S01]  /*1800*/  UIADD3 UR14, UR43, 0x180, URZ ;  /* 0x000001802b0e7890 */ /* 0x000fe2000fffe03f */
[----:B------:R-:W-:Y:S01]  /*1810*/  HGMMA.64x16x16.F32 R72, gdesc[UR8], RZ, !UPT, gsb0 ;  /* 0x00200000084879f0 */ /* 0x000fe2000c0008ff */
[----:B------:R-:W-:Y:S01]  /*1820*/  UMOV UR26, UR4 ;  /* 0x00000004001a7c82 */ /* 0x000fe20008000000 */
[----:B------:R-:W-:Y:S01]  /*1830*/  UIADD3 UR22, UR43, 0x200, URZ ;  /* 0x000002002b167890 */ /* 0x000fe2000fffe03f */
[C---:B------:R-:W-:Y:S01]  /*1840*/  R2UR UR4, R2.reuse ;  /* 0x00000000020472ca */ /* 0x040fe200000e0000 */
[----:B------:R-:W-:Y:S01]  /*1850*/  UIADD3 UR6, UR43, 0x280, URZ ;  /* 0x000002802b067890 */ /* 0x000fe2000fffe03f */
[----:B------:R-:W-:Y:S01]  /*1860*/  R2UR UR8, R2 ;  /* 0x00000000020872ca */ /* 0x000fe200000e0000 */
[----:B------:R-:W-:Y:S01]  /*1870*/  UIADD3 UR30, UR43, 0x380, URZ ;  /* 0x000003802b1e7890 */ /* 0x000fe2000fffe03f */
[----:B------:R-:W-:Y:S01]  /*1880*/  SHF.R.S32.HI R13, RZ, 0x1f, R22 ;  /* 0x0000001fff0d7819 */ /* 0x000fe20000011416 */
[----:B------:R-:W-:Y:S01]  /*1890*/  UIADD3 UR34, UR43, 0x382, URZ ;  /* 0x000003822b227890 */ /* 0x000fe2000fffe03f */
[----:B------:R-:W-:Y:S01]  /*18a0*/  IMAD.U32 R20, RZ, RZ, UR38 ;  /* 0x00000026ff147e24 */ /* 0x000fe2000f8e00ff */
[----:B------:R-:W-:Y:S01]  /*18b0*/  UIADD3 UR10, UR43, 0x504, URZ ;  /* 0x000005042b0a7890 */ /* 0x000fe2000fffe03f */
[----:B------:R-:W-:Y:S01]  /*18c0*/  LEA.HI R13, R13, R22, RZ, 0x2 ;  /* 0x000000160d0d7211 */ /* 0x000fe200078f10ff */
[----:B------:R-:W-:Y:S01]  /*18d0*/  UMOV UR41, 0x40000040 ;  /* 0x4000004000297882 */ /* 0x000fe20000000000 */
[----:B------:R-:W-:Y:S01]  /*18e0*/  UMOV UR45, 0x40000040 ;  /* 0x40000040002d7882 */ /* 0x000fe20000000000 */
[----:B------:R-:W-:Y:S01]  /*18f0*/  UMOV UR49, 0x40000040 ;  /* 0x4000004000317882 */ /* 0x000fe20000000000 */
[----:B------:R-:W-:Y:S01]  /*1900*/  UMOV UR53, 0x40000040 ;  /* 0x4000004000357882 */ /* 0x000fe20000000000 */
[----:B------:R-:W-:Y:S01]  /*1910*/  UMOV UR57, 0x40000040 ;  /* 0x4000004000397882 */ /* 0x000fe20000000000 */
[----:B------:R-:W-:Y:S01]  /*1920*/  LOP3.LUT R13, R13, 0x7ffffffc, RZ, 0xc0, !PT ;  /* 0x7ffffffc0d0d7812 */ /* 0x000fe200078ec0ff */
[----:B------:R-:W-:Y:S01]  /*1930*/  UIADD3 UR9, UR8, 0x2, URZ ;  /* 0x0000000208097890 */ /* 0x000fe2000fffe03f */
[----:B------:R-:W-:Y:S01]  /*1940*/  P2R R80, PR, RZ, 0x1 ;  /* 0x00000001ff507803 */ /* 0x000fe20000000000 */
[----:B------:R-:W-:Y:S01]  /*1950*/  UIADD3 UR28, UR8, 0x400, URZ ;  /* 0x00000400081c7890 */ /* 0x000fe2000fffe03f */
[----:B------:R-:W-:Y:S01]  /*1960*/  IADD3 R13, R22, -R13, RZ ;  /* 0x8000000d160d7210 */ /* 0x000fe20007ffe0ff */
[----:B------:R-:W-:Y:S01]  /*1970*/  UIADD3 UR32, UR8, 0x402, URZ ;  /* 0x0000040208207890 */ /* 0x000fe2000fffe03f */
[----:B------:R-:W-:Y:S01]  /*1980*/  IMAD.U32 R11, RZ, RZ, UR43 ;  /* 0x0000002bff0b7e24 */ /* 0x000fe2000f8e00ff */
[----:B------:R-:W-:Y:S01]  /*1990*/  UIADD3 UR36, UR8, 0x404, URZ ;  /* 0x0000040408247890 */ /* 0x000fe2000fffe03f */
[--C-:B------:R-:W-:Y:S01]  /*19a0*/  IMAD.MOV.U32 R118, RZ, RZ, R119.reuse ;  /* 0x000000ffff767224 */ /* 0x100fe200078e0077 */
[----:B------:R-:W-:Y:S01]  /*19b0*/  UIADD3 UR40, UR8, 0x406, URZ ;  /* 0x0000040608287890 */ /* 0x000fe2000fffe03f */
[----:B------:R-:W-:Y:S01]  /*19c0*/  IMAD R13, R13, R4, 0x70 ;  /* 0x000000700d0d7424 */ /* 0x000fe200078e0204 */
[----:B------:R-:W-:Y:S01]  /*19d0*/  UIADD3 UR44, UR8, 0x800, URZ ;  /* 0x00000800082c7890 */ /* 0x000fe2000fffe03f */
[--C-:B------:R-:W-:Y:S01]  /*19e0*/  IMAD.MOV.U32 R116, RZ, RZ, R119.reuse ;  /* 0x000000ffff747224 */ /* 0x100fe200078e0077 */
[----:B------:R-:W-:Y:S01]  /*19f0*/  UIADD3 UR48, UR8, 0x802, URZ ;  /* 0x0000080208307890 */ /* 0x000fe2000fffe03f */
[----:B------:R-:W-:Y:S01]  /*1a00*/  VIADD R13, R13, UR39 ;  /* 0x000000270d0d7c36 */ /* 0x000fe20008000000 */
[----:B------:R-:W-:Y:S01]  /*1a10*/  UIADD3 UR52, UR8, 0x804, URZ ;  /* 0x0000080408347890 */ /* 0x000fe2000fffe03f */
[----:B------:R-:W-:Y:S01]  /*1a20*/  IMAD.MOV.U32 R114, RZ, RZ, R119 ;  /* 0x000000ffff727224 */ /* 0x000fe200078e0077 */
[----:B------:R-:W-:Y:S01]  /*1a30*/  UIADD3 UR56, UR8, 0x806, URZ ;  /* 0x0000080608387890 */ /* 0x000fe2000fffe03f */
[----:B------:R-:W-:Y:S01]  /*1a40*/  IMAD R20, R20, -0x70, R13 ;  /* 0xffffff9014147824 */ /* 0x000fe200078e020d */
[----:B------:R-:W-:Y:S01]  /*1a50*/  UIADD3 UR38, UR38, -0x2, URZ ;  /* 0xfffffffe26267890 */ /* 0x000fe2000fffe03f */
[----:B------:R-:W-:-:S02]  /*1a60*/  IMAD.MOV.U32 R112, RZ, RZ, R119 ;  /* 0x000000ffff707224 */ /* 0x000fc400078e0077 */
[--C-:B------:R-:W-:Y:S01]  /*1a70*/  IMAD.MOV.U32 R110, RZ, RZ, R119.reuse ;  /* 0x000000ffff6e7224 */ /* 0x100fe200078e0077 */
[C---:B------:R-:W-:Y:S01]  /*1a80*/  ISETP.GT.AND P4, PT, R20.reuse, RZ, PT ;  /* 0x000000ff1400720c */ /* 0x040fe20003f84270 */
[--C-:B------:R-:W-:Y:S01]  /*1a90*/  IMAD.MOV.U32 R108, RZ, RZ, R119.reuse ;  /* 0x000000ffff6c7224 */ /* 0x100fe200078e0077 */
[C---:B------:R-:W-:Y:S01]  /*1aa0*/  ISETP.GT.AND P2, PT, R20.reuse, 0x1, PT ;  /* 0x000000011400780c */ /* 0x040fe20003f44270 */
[--C-:B------:R-:W-:Y:S01]  /*1ab0*/  IMAD.MOV.U32 R106, RZ, RZ, R119.reuse ;  /* 0x000000ffff6a7224 */ /* 0x100fe200078e0077 */
[C---:B------:R-:W-:Y:S01]  /*1ac0*/  ISETP.GT.AND P3, PT, R20.reuse, 0x8, PT ;  /* 0x000000081400780c */ /* 0x040fe20003f64270 */
[--C-:B------:R-:W-:Y:S01]  /*1ad0*/  IMAD.MOV.U32 R104, RZ, RZ, R119.reuse ;  /* 0x000000ffff687224 */ /* 0x100fe200078e0077 */
[C---:B------:R-:W-:Y:S01]  /*1ae0*/  ISETP.GT.AND P6, PT, R20.reuse, 0x9, PT ;  /* 0x000000091400780c */ /* 0x040fe20003fc4270 */
[--C-:B------:R-:W-:Y:S01]  /*1af0*/  IMAD.MOV.U32 R102, RZ, RZ, R119.reuse ;  /* 0x000000ffff667224 */ /* 0x100fe200078e0077 */
[----:B------:R-:W-:Y:S01]  /*1b00*/  ISETP.GT.AND P5, PT, R20, 0x10, PT ;  /* 0x000000101400780c */ /* 0x000fe20003fa4270 */
[----:B------:R-:W-:-:S02]  /*1b10*/  IMAD.MOV.U32 R100, RZ, RZ, R119 ;  /* 0x000000ffff647224 */ /* 0x000fc400078e0077 */
[--C-:B------:R-:W-:Y:S01]  /*1b20*/  IMAD.MOV.U32 R98, RZ, RZ, R119.reuse ;  /* 0x000000ffff627224 */ /* 0x100fe200078e0077 */
[----:B------:R-:W-:Y:S02]  /*1b30*/  WARPGROUP.DEPBAR.LE gsb0, 0x0 ;  /* 0x00008000000079c5 */ /* 0x000fe40000010000 */
[----:B------:R-:W-:Y:S01]  /*1b40*/  WARPGROUP.ARRIVE ;  /* 0x00000000000079c5 */ /* 0x000fe20000000000 */
[--C-:B------:R-:W-:Y:S02]  /*1b50*/  IMAD.MOV.U32 R96, RZ, RZ, R119.reuse ;  /* 0x000000ffff607224 */ /* 0x100fe400078e0077 */
[--C-:B------:R-:W-:Y:S02]  /*1b60*/  IMAD.MOV.U32 R94, RZ, RZ, R119.reuse ;  /* 0x000000ffff5e7224 */ /* 0x100fe400078e0077 */
[--C-:B------:R-:W-:Y:S01]  /*1b70*/  IMAD.MOV.U32 R92, RZ, RZ, R119.reuse ;  /* 0x000000ffff5c7224 */ /* 0x100fe200078e0077 */
[----:B------:R-:W-:Y:S01]  /*1b80*/  HGMMA.64x16x16.F32 R64, gdesc[UR24], RZ, !UPT, gsb0 ;  /* 0x00200000184079f0 */ /* 0x000fe2000c0008ff */
[----:B------:R-:W-:Y:S01]  /*1b90*/  UIADD3 UR24, UR8, 0x6, URZ ;  /* 0x0000000608187890 */ /* 0x000fe2000fffe03f */
[--C-:B------:R-:W-:Y:S01]  /*1ba0*/  IMAD.MOV.U32 R90, RZ, RZ, R119.reuse ;  /* 0x000000ffff5a7224 */ /* 0x100fe200078e0077 */
[----:B------:R-:W-:Y:S01]  /*1bb0*/  UIADD3 UR26, UR43, 0x6, URZ ;  /* 0x000000062b1a7890 */ /* 0x000fe2000fffe03f */
[--C-:B------:R-:W-:Y:S01]  /*1bc0*/  IMAD.MOV.U32 R88, RZ, RZ, R119.reuse ;  /* 0x000000ffff587224 */ /* 0x100fe200078e0077 */
[----:B------:R-:W-:Y:S01]  /*1bd0*/  UMOV UR25, 0x40000040 ;  /* 0x4000004000197882 */ /* 0x000fe20000000000 */
[----:B------:R-:W-:Y:S01]  /*1be0*/  UMOV UR27, 0x40000040 ;  /* 0x40000040001b7882 */ /* 0x000fe20000000000 */
[----:B------:R-:W-:-:S02]  /*1bf0*/  IMAD.MOV.U32 R86, RZ, RZ, R119 ;  /* 0x000000ffff567224 */ /* 0x000fc400078e0077 */
[--C-:B------:R-:W-:Y:S02]  /*1c00*/  IMAD.MOV.U32 R84, RZ, RZ, R119.reuse ;  /* 0x000000ffff547224 */ /* 0x100fe400078e0077 */
[----:B------:R-:W-:Y:S01]  /*1c10*/  IMAD.MOV.U32 R82, RZ, RZ, R119 ;  /* 0x000000ffff527224 */ /* 0x000fe200078e0077 */
[----:B------:R-:W-:Y:S02]  /*1c20*/  WARPGROUP.DEPBAR.LE gsb0, 0x0 ;  /* 0x00008000000079c5 */ /* 0x000fe40000010000 */
[----:B------:R-:W-:-:S06]  /*1c30*/  WARPGROUP.ARRIVE ;  /* 0x00000000000079c5 */ /* 0x000fcc0000000000 */
[----:B------:R-:W-:Y:S01]  /*1c40*/  HGMMA.64x16x16.F32 R56, gdesc[UR16], RZ, !UPT, gsb0 ;  /* 0x00200000103879f0 */ /* 0x000fe2000c0008ff */
[----:B------:R-:W-:Y:S01]  /*1c50*/  R2UR UR16, R2 ;  /* 0x00000000021072ca */ /* 0x000fe200000e0000 */
[----:B------:R-:W-:Y:S01]  /*1c60*/  UIADD3 UR18, UR43, 0x300, URZ ;  /* 0x000003002b127890 */ /* 0x000fe2000fffe03f */
[----:B------:R-:W-:Y:S01]  /*1c70*/  R2UR UR17, R3 ;  /* 0x00000000031172ca */ /* 0x000fe200000e0000 */
[----:B------:R-:W-:Y:S01]  /*1c80*/  UMOV UR19, 0x40000040 ;  /* 0x4000004000137882 */ /* 0x000fe20000000000 */
[----:B------:R-:W-:Y:S02]  /*1c90*/  WARPGROUP.DEPBAR.LE gsb0, 0x0 ;  /* 0x00008000000079c5 */ /* 0x000fe40000010000 */
[----:B------:R-:W-:-:S06]  /*1ca0*/  WARPGROUP.ARRIVE ;  /* 0x00000000000079c5 */ /* 0x000fcc0000000000 */
[----:B------:R-:W-:Y:S03]  /*1cb0*/  HGMMA.64x16x16.F32 R48, gdesc[UR12], RZ, !UPT, gsb0 ;  /* 0x002000000c3079f0 */ /* 0x000fe6000c0008ff */
[----:B------:R-:W-:Y:S02]  /*1cc0*/  WARPGROUP.DEPBAR.LE gsb0, 0x0 ;  /* 0x00008000000079c5 */ /* 0x000fe40000010000 */
[----:B------:R-:W-:-:S06]  /*1cd0*/  WARPGROUP.ARRIVE ;  /* 0x00000000000079c5 */ /* 0x000fcc0000000000 */
[----:B------:R-:W-:Y:S01]  /*1ce0*/  HGMMA.64x16x16.F32 R40, gdesc[UR20], RZ, !UPT, gsb0 ;  /* 0x00200000142879f0 */ /* 0x000fe2000c0008ff */
[----:B------:R-:W-:Y:S02]  /*1cf0*/  UIADD3 UR20, UR8, 0x4, URZ ;  /* 0x0000000408147890 */ /* 0x000fe4000fffe03f */
[----:B------:R-:W-:Y:S01]  /*1d00*/  UIADD3 UR22, UR43, 0x4, URZ ;  /* 0x000000042b167890 */ /* 0x000fe2000fffe03f */
[----:B------:R-:W-:Y:S01]  /*1d10*/  UMOV UR21, 0x40000040 ;  /* 0x4000004000157882 */ /* 0x000fe20000000000 */
[----:B------:R-:W-:Y:S01]  /*1d20*/  UMOV UR23, 0x40000040 ;  /* 0x4000004000177882 */ /* 0x000fe20000000000 */
[----:B------:R-:W-:Y:S01]  /*1d30*/  UIADD3 UR8, UR43, 0x804, URZ ;  /* 0x000008042b087890 */ /* 0x000fe2000fffe03f */
[----:B------:R-:W-:Y:S02]  /*1d40*/  WARPGROUP.DEPBAR.LE gsb0, 0x0 ;  /* 0x00008000000079c5 */ /* 0x000fe40000010000 */
[----:B------:R-:W-:-:S06]  /*1d50*/  WARPGROUP.ARRIVE ;  /* 0x00000000000079c5 */ /* 0x000fcc0000000000 */
[----:B------:R-:W-:Y:S01]  /*1d60*/  HGMMA.64x16x16.F32 R32, gdesc[UR4], RZ, !UPT, gsb0 ;  /* 0x00200000042079f0 */ /* 0x000fe2000c0008ff */
[----:B------:R-:W-:Y:S02]  /*1d70*/  UIADD3 UR4, UR43, 0x2, URZ ;  /* 0x000000022b047890 */ /* 0x000fe4000fffe03f */
[----:B------:R-:W-:Y:S02]  /*1d80*/  UIADD3 UR5, UR43, 0x182, URZ ;  /* 0x000001822b057890 */ /* 0x000fe4000fffe03f */
[----:B------:R-:W-:Y:S01]  /*1d90*/  UIADD3 UR6, UR43, 0x384, URZ ;  /* 0x000003842b067890 */ /* 0x000fe2000fffe03f */
[----:B------:R-:W-:Y:S01]  /*1da0*/  UMOV UR7, 0x40000040 ;  /* 0x4000004000077882 */ /* 0x000fe20000000000 */
[----:B------:R-:W-:Y:S02]  /*1db0*/  WARPGROUP.DEPBAR.LE gsb0, 0x0 ;  /* 0x00008000000079c5 */ /* 0x000fe40000010000 */
[----:B------:R-:W-:-:S06]  /*1dc0*/  WARPGROUP.ARRIVE ;  /* 0x00000000000079c5 */ /* 0x000fcc0000000000 */
[----:B------:R-:W-:Y:S01]  /*1dd0*/  HGMMA.64x16x16.F32 R24, gdesc[UR16], RZ, !UPT, gsb0 ;  /* 0x00200000101879f0 */ /* 0x000fe2000c0008ff */
[----:B------:R-:W-:Y:S01]  /*1de0*/  UMOV UR16, UR9 ;  /* 0x0000000900107c82 */ /* 0x000fe20008000000 */
[----:B------:R-:W-:Y:S01]  /*1df0*/  UMOV UR17, 0x40000040 ;  /* 0x4000004000117882 */ /* 0x000fe20000000000 */
[----:B------:R-:W-:Y:S01]  /*1e00*/  UMOV UR18, UR4 ;  /* 0x0000000400127c82 */ /* 0x000fe20008000000 */
[----:B------:R-:W-:Y:S01]  /*1e10*/  UMOV UR19, 0x40000040 ;  /* 0x4000004000137882 */ /* 0x000fe20000000000 */
[----:B------:R-:W-:Y:S02]  /*1e20*/  UIADD3 UR4, UR43, 0x102, URZ ;  /* 0x000001022b047890 */ /* 0x000fe4000fffe03f */
[----:B------:R-:W-:Y:S01]  /*1e30*/  UIADD3 UR9, UR43, 0x484, URZ ;  /* 0x000004842b097890 */ /* 0x000fe2000fffe03f */
[----:B------:R-:W-:Y:S02]  /*1e40*/  WARPGROUP.DEPBAR.LE gsb0, 0x0 ;  /* 0x00008000000079c5 */ /* 0x000fe40000010000 */
[----:B------:R-:W-:-:S06]  /*1e50*/  WARPGROUP.ARRIVE ;  /* 0x00000000000079c5 */ /* 0x000fcc0000000000 */
[----:B------:R-:W-:Y:S01]  /*1e60*/  HGMMA.64x16x16.F32 R72, gdesc[UR16], R72, gsb0 ;  /* 0x00200000104879f0 */ /* 0x000fe20008000848 */
[----:B------:R-:W-:Y:S01]  /*1e70*/  UIADD3 UR18, UR43, 0x82, URZ ;  /* 0x000000822b127890 */ /* 0x000fe2000fffe03f */
[----:B------:R-:W-:Y:S01]  /*1e80*/  UMOV UR19, 0x40000040 ;  /* 0x4000004000137882 */ /* 0x000fe20000000000 */
[----:B------:R-:W-:Y:S02]  /*1e90*/  WARPGROUP.DEPBAR.LE gsb0, 0x0 ;  /* 0x00008000000079c5 */ /* 0x000fe40000010000 */
[----:B------:R-:W-:-:S06]  /*1ea0*/  WARPGROUP.ARRIVE ;  /* 0x00000000000079c5 */ /* 0x000fcc0000000000 */
[----:B------:R-:W-:Y:S01]  /*1eb0*/  HGMMA.64x16x16.F32 R64, gdesc[UR16], R64, gsb0 ;  /* 0x00200000104079f0 */ /* 0x000fe20008000840 */
[----:B------:R-:W-:Y:S01]  /*1ec0*/  UMOV UR18, UR4 ;  /* 0x0000000400127c82 */ /* 0x000fe20008000000 */
[----:B------:R-:W-:Y:S01]  /*1ed0*/  UMOV UR19, 0x40000040 ;  /* 0x4000004000137882 */ /* 0x000fe20000000000 */
[----:B------:R-:W-:Y:S01]  /*1ee0*/  UIADD3 UR4, UR43, 0x202, URZ ;  /* 0x000002022b047890 */ /* 0x000fe2000fffe03f */
        /* <DEDUP_REMOVED lines=26> */
[----:B------:R-:W-:Y:S03]  /*2090*/  HGMMA.64x16x16.F32 R24, gdesc[UR16], R24, gsb0 ;  /* 0x00200000101879f0 */ /* 0x000fe60008000818 */
        /* <DEDUP_REMOVED lines=142> */
[----:B------:R-:W-:Y:S01]  /*2980*/  UMOV UR5, UR37 ;  /* 0x0000002500057c82 */ /* 0x000fe20008000000 */
        /* <DEDUP_REMOVED lines=8> */
[----:B------:R-:W-:Y:S03]  /*2a10*/  HGMMA.64x16x16.F32 R24, gdesc[UR32], R24, gsb0 ;  /* 0x00200000201879f0 */ /* 0x000fe60008000818 */
[----:B------:R-:W-:Y:S02]  /*2a20*/  WARPGROUP.DEPBAR.LE gsb0, 0x0 ;  /* 0x00008000000079c5 */ /* 0x000fe40000010000 */
[----:B------:R-:W-:-:S06]  /*2a30*/  WARPGROUP.ARRIVE ;  /* 0x00000000000079c5 */ /* 0x000fcc0000000000 */
[----:B------:R-:W-:Y:S01]  /*2a40*/  HGMMA.64x16x16.F32 R72, gdesc[UR4], R72, gsb0 ;  /* 0x00200000044879f0 */ /* 0x000fe20008000848 */
[----:B------:R-:W-:Y:S01]  /*2a50*/  UIADD3 UR6, UR43, 0x404, URZ ;  /* 0x000004042b067890 */ /* 0x000fe2000fffe03f */
[----:B------:R-:W-:Y:S01]  /*2a60*/  UMOV UR4, UR36 ;  /* 0x0000002400047c82 */ /* 0x000fe20008000000 */
[----:B------:R-:W-:Y:S01]  /*2a70*/  UMOV UR5, UR37 ;  /* 0x0000002500057c82 */ /* 0x000fe20008000000 */
[----:B------:R-:W-:Y:S01]  /*2a80*/  UMOV UR7, 0x40000040 ;  /* 0x4000004000077882 */ /* 0x000fe20000000000 */
[----:B------:R-:W-:Y:S02]  /*2a90*/  WARPGROUP.DEPBAR.LE gsb0, 0x0 ;  /* 0x00008000000079c5 */ /* 0x000fe40000010000 */
[----:B------:R-:W-:-:S06]  /*2aa0*/  WARPGROUP.ARRIVE ;  /* 0x00000000000079c5 */ /* 0x000fcc0000000000 */
[----:B------:R-:W-:Y:S01]  /*2ab0*/  HGMMA.64x16x16.F32 R64, gdesc[UR4], R64, gsb0 ;  /* 0x00200000044079f0 */ /* 0x000fe20008000840 */
[----:B------:R-:W-:Y:S01]  /*2ac0*/  UMOV UR4, UR36 ;  /* 0x0000002400047c82 */ /* 0x000fe20008000000 */
[----:B------:R-:W-:Y:S01]  /*2ad0*/  UMOV UR5, UR37 ;  /* 0x0000002500057c82 */ /* 0x000fe20008000000 */
[----:B------:R-:W-:Y:S01]  /*2ae0*/  UMOV UR6, UR9 ;  /* 0x0000000900067c82 */ /* 0x000fe20008000000 */
[----:B------:R-:W-:Y:S01]  /*2af0*/  UMOV UR7, 0x40000040 ;  /* 0x4000004000077882 */ /* 0x000fe20000000000 */
[----:B------:R-:W-:Y:S01]  /*2b00*/  UIADD3 UR9, UR43, 0x584, URZ ;  /* 0x000005842b097890 */ /* 0x000fe2000fffe03f */
        /* <DEDUP_REMOVED lines=250> */
[----:B------:R-:W-:Y:S01]  /*3ab0*/  ULDC UR8, c[0x0][0x9d8] ;  /* 0x0002760000087ab9 */ /* 0x000fe20000000800 */
        /* <DEDUP_REMOVED lines=15> */
[----:B------:R-:W-:Y:S01]  /*3bb0*/  WARPGROUP.ARRIVE ;  /* 0x00000000000079c5 */ /* 0x000fe20000000000 */
[----:B------:R-:W-:Y:S01]  /*3bc0*/  FMUL.FTZ R74, R74, UR8 ;  /* 0x000000084a4a7c20 */ /* 0x000fe20008410000 */
[----:B------:R-:W-:Y:S01]  /*3bd0*/  FMUL.FTZ R75, R75, UR8 ;  /* 0x000000084b4b7c20 */ /* 0x000fe20008410000 */
[----:B------:R-:W-:Y:S01]  /*3be0*/  FMUL.FTZ R78, R78, UR8 ;  /* 0x000000084e4e7c20 */ /* 0x000fe20008410000 */
[----:B------:R-:W-:Y:S01]  /*3bf0*/  FMUL.FTZ R79, R79, UR8 ;  /* 0x000000084f4f7c20 */ /* 0x000fe20008410000 */
[----:B------:R-:W-:Y:S01]  /*3c00*/  FMUL.FTZ R72, R72, UR8 ;  /* 0x0000000848487c20 */ /* 0x000fe20008410000 */
[----:B------:R-:W-:Y:S01]  /*3c10*/  HGMMA.64x16x16.F32 R64, gdesc[UR4], R64, gsb0 ;  /* 0x00200000044079f0 */ /* 0x000fe20008000840 */
[----:B------:R-:W-:Y:S01]  /*3c20*/  UIADD3 UR6, UR43, 0x806, URZ ;  /* 0x000008062b067890 */ /* 0x000fe2000fffe03f */
[----:B------:R-:W-:Y:S01]  /*3c30*/  MUFU.TANH R74, R74 ;  /* 0x0000004a004a7308 */ /* 0x000fe20000002400 */
[----:B------:R-:W-:Y:S01]  /*3c40*/  UMOV UR4, UR56 ;  /* 0x0000003800047c82 */ /* 0x000fe20008000000 */
[----:B------:R-:W-:Y:S01]  /*3c50*/  UMOV UR5, UR57 ;  /* 0x0000003900057c82 */ /* 0x000fe20008000000 */
[----:B------:R-:W-:Y:S01]  /*3c60*/  UMOV UR7, 0x40000040 ;  /* 0x4000004000077882 */ /* 0x000fe20000000000 */
[----:B------:R-:W-:Y:S01]  /*3c70*/  FMUL.FTZ R73, R73, UR8 ;  /* 0x0000000849497c20 */ /* 0x000fe20008410000 */
[----:B------:R-:W-:Y:S01]  /*3c80*/  FMUL.FTZ R76, R76, UR8 ;  /* 0x000000084c4c7c20 */ /* 0x000fe20008410000 */
[----:B------:R-:W-:-:S02]  /*3c90*/  FMUL.FTZ R77, R77, UR8 ;  /* 0x000000084d4d7c20 */ /* 0x000fc40008410000 */
[----:B------:R-:W0:Y:S08]  /*3ca0*/  MUFU.TANH R75, R75 ;  /* 0x0000004b004b7308 */ /* 0x000e300000002400 */
[----:B------:R-:W-:Y:S08]  /*3cb0*/  MUFU.TANH R78, R78 ;  /* 0x0000004e004e7308 */ /* 0x000ff00000002400 */
[----:B------:R-:W2:Y:S01]  /*3cc0*/  MUFU.TANH R79, R79 ;  /* 0x0000004f004f7308 */ /* 0x000ea20000002400 */
[----:B0-----:R-:W-:-:S07]  /*3cd0*/  FSEL R75, R75, -INF , P2 ;  /* 0xff8000004b4b7808 */ /* 0x001fce0001000000 */
[----:B------:R0:W3:Y:S08]  /*3ce0*/  MUFU.TANH R7, R72 ;  /* 0x0000004800077308 */ /* 0x0000f00000002400 */
[----:B-1----:R1:W4:Y:S01]  /*3cf0*/  MUFU.TANH R0, R73 ;  /* 0x0000004900007308 */ /* 0x0023220000002400 */
[----:B--2---:R-:W-:Y:S01]  /*3d00*/  FSEL R79, R79, -INF , P6 ;  /* 0xff8000004f4f7808 */ /* 0x004fe20003000000 */
[----:B0-----:R-:W-:-:S06]  /*3d10*/  IMAD.MOV.U32 R72, RZ, RZ, R119 ;  /* 0x000000ffff487224 */ /* 0x001fcc00078e0077 */
[----:B------:R0:W2:Y:S01]  /*3d20*/  MUFU.TANH R9, R76 ;  /* 0x0000004c00097308 */ /* 0x0000a20000002400 */
[----:B-1----:R-:W-:Y:S01]  /*3d30*/  FSEL R73, R74, -INF , P4 ;  /* 0xff8000004a497808 */ /* 0x002fe20002000000 */
        /* <DEDUP_REMOVED lines=9> */
[----:B------:R-:W1:Y:S01]  /*3dd0*/  MUFU.TANH R66, R66 ;  /* 0x0000004200427308 */ /* 0x000e620000002400 */
[----:B------:R-:W-:Y:S01]  /*3de0*/  UMOV UR4, UR56 ;  /* 0x0000003800047c82 */ /* 0x000fe20008000000 */
[----:B------:R-:W-:Y:S01]  /*3df0*/  UMOV UR5, UR57 ;  /* 0x0000003900057c82 */ /* 0x000fe20008000000 */
[----:B------:R-:W-:Y:S01]  /*3e00*/  UMOV UR7, 0x40000040 ;  /* 0x4000004000077882 */ /* 0x000fe20000000000 */
[----:B------:R-:W-:Y:S01]  /*3e10*/  FMUL.FTZ R69, R69, UR8 ;  /* 0x0000000845457c20 */ /* 0x000fe20008410000 */
[----:B------:R-:W-:Y:S01]  /*3e20*/  FMNMX.FTZ R12, R73, R75, !PT ;  /* 0x0000004b490c7209 */ /* 0x000fe20007810000 */
[----:B------:R-:W-:Y:S01]  /*3e30*/  FMUL.FTZ R64, R64, UR8 ;  /* 0x0000000840407c20 */ /* 0x000fe20008410000 */
[----:B---3--:R-:W-:Y:S01]  /*3e40*/  FSEL R7, R7, -INF , P4 ;  /* 0xff80000007077808 */ /* 0x008fe20002000000 */
[----:B------:R-:W3:Y:S01]  /*3e50*/  MUFU.TANH R67, R67 ;  /* 0x0000004300437308 */ /* 0x000ee20000002400 */
[----:B------:R-:W-:Y:S01]  /*3e60*/  ISETP.GT.AND P4, PT, R20, 0x11, PT ;  /* 0x000000111400780c */ /* 0x000fe20003f84270 */
[----:B------:R-:W-:Y:S01]  /*3e70*/  FMUL.FTZ R68, R68, UR8 ;  /* 0x0000000844447c20 */ /* 0x000fe20008410000 */
[----:B----4-:R-:W-:Y:S01]  /*3e80*/  FSEL R0, R0, -INF , P2 ;  /* 0xff80000000007808 */ /* 0x010fe20001000000 */
[--C-:B0-----:R-:W-:Y:S01]  /*3e90*/  IMAD.MOV.U32 R76, RZ, RZ, R119.reuse ;  /* 0x000000ffff4c7224 */ /* 0x101fe200078e0077 */
[----:B------:R-:W-:Y:S01]  /*3ea0*/  ISETP.GT.AND P2, PT, R20, 0x18, PT ;  /* 0x000000181400780c */ /* 0x000fe20003f44270 */
[--C-:B------:R-:W-:Y:S01]  /*3eb0*/  IMAD.MOV.U32 R74, RZ, RZ, R119.reuse ;  /* 0x000000ffff4a7224 */ /* 0x100fe200078e0077 */
[----:B--2---:R-:W-:Y:S01]  /*3ec0*/  FSEL R9, R9, -INF , P3 ;  /* 0xff80000009097808 */ /* 0x004fe20001800000 */
[----:B------:R-:W0:Y:S01]  /*3ed0*/  MUFU.TANH R65, R65 ;  /* 0x0000004100417308 */ /* 0x000e220000002400 */
[----:B-1----:R-:W-:Y:S01]  /*3ee0*/  FSEL R81, R66, -INF , P5 ;  /* 0xff80000042517808 */ /* 0x002fe20002800000 */
[----:B------:R-:W-:-:S06]  /*3ef0*/  IMAD.MOV.U32 R66, RZ, RZ, R119 ;  /* 0x000000ffff427224 */ /* 0x000fcc00078e0077 */
[----:B------:R1:W2:Y:S01]  /*3f00*/  MUFU.TANH R21, R77 ;  /* 0x0000004d00157308 */ /* 0x0002a20000002400 */
[----:B---3--:R-:W-:-:S07]  /*3f10*/  FSEL R67, R67, -INF , P4 ;  /* 0xff80000043437808 */ /* 0x008fce0002000000 */
[----:B------:R-:W3:Y:S01]  /*3f20*/  MUFU.TANH R70, R70 ;  /* 0x0000004600467308 */ /* 0x000ee20000002400 */
[----:B-1----:R-:W-:Y:S01]  /*3f30*/  FSEL R77, R78, -INF , P3 ;  /* 0xff8000004e4d7808 */ /* 0x002fe20001800000 */
[----:B------:R-:W-:Y:S01]  /*3f40*/  IMAD.MOV.U32 R78, RZ, RZ, R119 ;  /* 0x000000ffff4e7224 */ /* 0x000fe200078e0077 */
[----:B0-----:R-:W-:Y:S02]  /*3f50*/  FSEL R19, R65, -INF , P4 ;  /* 0xff80000041137808 */ /* 0x001fe40002000000 */
[----:B------:R-:W-:Y:S02]  /*3f60*/  FMNMX.FTZ R14, R77, R12, !PT ;  /* 0x0000000c4d0e7209 */ /* 0x000fe40007810000 */
[----:B------:R-:W-:Y:S01]  /*3f70*/  ISETP.GT.AND P3, PT, R20, 0x19, PT ;  /* 0x000000191400780c */ /* 0x000fe20003f64270 */
[----:B------:R-:W0:Y:S01]  /*3f80*/  MUFU.TANH R71, R71 ;  /* 0x0000004700477308 */ /* 0x000e220000002400 */
[----:B------:R-:W-:Y:S02]  /*3f90*/  FMNMX.FTZ R14, R79, R14, !PT ;  /* 0x0000000e4f0e7209 */ /* 0x000fe40007810000 */
[----:B--2---:R-:W-:-:S02]  /*3fa0*/  FSEL R21, R21, -INF , P6 ;  /* 0xff80000015157808 */ /* 0x004fc40003000000 */
[----:B------:R-:W-:Y:S02]  /*3fb0*/  FMNMX.FTZ R14, R81, R14, !PT ;  /* 0x0000000e510e7209 */ /* 0x000fe40007810000 */
[----:B------:R-:W-:Y:S01]  /*3fc0*/  ISETP.GT.AND P6, PT, R20, 0x20, PT ;  /* 0x000000201400780c */ /* 0x000fe20003fc4270 */
[----:B------:R-:W1:Y:S01]  /*3fd0*/  MUFU.TANH R23, R64 ;  /* 0x0000004000177308 */ /* 0x000e620000002400 */
[----:B---3--:R-:W-:Y:S01]  /*3fe0*/  FSEL R65, R70, -INF , P2 ;  /* 0xff80000046417808 */ /* 0x008fe20001000000 */
[----:B------:R-:W-:Y:S02]  /*3ff0*/  WARPGROUP.DEPBAR.LE gsb0, 0x0 ;  /* 0x00008000000079c5 */ /* 0x000fe40000010000 */
[----:B------:R-:W-:Y:S01]  /*4000*/  WARPGROUP.ARRIVE ;  /* 0x00000000000079c5 */ /* 0x000fe20000000000 */
[----:B------:R-:W-:Y:S01]  /*4010*/  FMUL.FTZ R58, R58, UR8 ;  /* 0x000000083a3a7c20 */ /* 0x000fe20008410000 */
[----:B------:R-:W-:Y:S01]  /*4020*/  FMUL.FTZ R59, R59, UR8 ;  /* 0x000000083b3b7c20 */ /* 0x000fe20008410000 */
[----:B------:R-:W-:Y:S01]  /*4030*/  FMUL.FTZ R62, R62, UR8 ;  /* 0x000000083e3e7c20 */ /* 0x000fe20008410000 */
[----:B------:R-:W-:Y:S01]  /*4040*/  MUFU.TANH R69, R69 ;  /* 0x0000004500457308 */ /* 0x000fe20000002400 */
[----:B------:R-:W-:Y:S01]  /*4050*/  FMUL.FTZ R63, R63, UR8 ;  /* 0x000000083f3f7c20 */ /* 0x000fe20008410000 */
[----:B------:R-:W-:Y:S01]  /*4060*/  HGMMA.64x16x16.F32 R48, gdesc[UR4], R48, gsb0 ;  /* 0x00200000043079f0 */ /* 0x000fe20008000830 */
[----:B------:R-:W-:Y:S01]  /*4070*/  UIADD3 UR6, UR43, 0x906, URZ ;  /* 0x000009062b067890 */ /* 0x000fe2000fffe03f */
[----:B------:R-:W-:Y:S01]  /*4080*/  FMUL.FTZ R56, R56, UR8 ;  /* 0x0000000838387c20 */ /* 0x000fe20008410000 */
[----:B------:R-:W-:Y:S01]  /*4090*/  UMOV UR4, UR56 ;  /* 0x0000003800047c82 */ /* 0x000fe20008000000 */
[----:B------:R-:W-:Y:S01]  /*40a0*/  UMOV UR5, UR57 ;  /* 0x0000003900057c82 */ /* 0x000fe20008000000 */
[----:B------:R-:W-:Y:S01]  /*40b0*/  UMOV UR7, 0x40000040 ;  /* 0x4000004000077882 */ /* 0x000fe20000000000 */
[----:B------:R-:W-:Y:S01]  /*40c0*/  MUFU.TANH R58, R58 ;  /* 0x0000003a003a7308 */ /* 0x000fe20000002400 */
[----:B------:R-:W-:Y:S01]  /*40d0*/  FMNMX.FTZ R14, R67, R14, !PT ;  /* 0x0000000e430e7209 */ /* 0x000fe20007810000 */
[----:B------:R-:W-:Y:S01]  /*40e0*/  FMUL.FTZ R57, R57, UR8 ;  /* 0x0000000839397c20 */ /* 0x000fe20008410000 */
[----:B0-----:R-:W-:Y:S01]  /*40f0*/  FSEL R71, R71, -INF , P3 ;  /* 0xff80000047477808 */ /* 0x001fe20001800000 */
[----:B------:R-:W-:Y:S01]  /*4100*/  FMUL.FTZ R60, R60, UR8 ;  /* 0x000000083c3c7c20 */ /* 0x000fe20008410000 */
[----:B------:R-:W-:Y:S01]  /*4110*/  FMNMX.FTZ R14, R65, R14, !PT ;  /* 0x0000000e410e7209 */ /* 0x000fe20007810000 */
[----:B------:R-:W-:Y:S01]  /*4120*/  FMUL.FTZ R61, R61, UR8 ;  /* 0x000000083d3d7c20 */ /* 0x000fe20008410000 */
[----:B-1----:R-:W-:Y:S01]  /*4130*/  FSEL R23, R23, -INF , P5 ;  /* 0xff80000017177808 */ /* 0x002fe20002800000 */
[----:B------:R-:W0:Y:S01]  /*4140*/  MUFU.TANH R59, R59 ;  /* 0x0000003b003b7308 */ /* 0x000e220000002400 */
[C---:B------:R-:W-:Y:S01]  /*4150*/  ISETP.GT.AND P5, PT, R20.reuse, 0x21, PT ;  /* 0x000000211400780c */ /* 0x040fe20003fa4270 */
[--C-:B------:R-:W-:Y:S01]  /*4160*/  IMAD.MOV.U32 R70, RZ, RZ, R119.reuse ;  /* 0x000000ffff467224 */ /* 0x100fe200078e0077 */
[----:B------:R-:W-:Y:S01]  /*4170*/  FMNMX.FTZ R14, R71, R14, !PT ;  /* 0x0000000e470e7209 */ /* 0x000fe20007810000 */
[----:B------:R-:W-:Y:S01]  /*4180*/  IMAD.MOV.U32 R64, RZ, RZ, R119 ;  /* 0x000000ffff407224 */ /* 0x000fe200078e0077 */
[----:B------:R-:W-:-:S03]  /*4190*/  ISETP.GT.AND P4, PT, R20, 0x28, PT ;  /* 0x000000281400780c */ /* 0x000fc60003f84270 */
[----:B------:R1:W2:Y:S08]  /*41a0*/  MUFU.TANH R15, R68 ;  /* 0x00000044000f7308 */ /* 0x0002b00000002400 */
[----:B------:R-:W3:Y:S01]  /*41b0*/  MUFU.TANH R62, R62 ;  /* 0x0000003e003e7308 */ /* 0x000ee20000002400 */
[----:B0-----:R-:W-:Y:S01]  /*41c0*/  FSEL R83, R59, -INF , P5 ;  /* 0xff8000003b537808 */ /* 0x001fe20002800000 */
[----:B-1----:R-:W-:-:S06]  /*41d0*/  IMAD.MOV.U32 R68, RZ, RZ, R119 ;  /* 0x000000ffff447224 */ /* 0x002fcc00078e0077 */
[----:B------:R-:W0:Y:S01]  /*41e0*/  MUFU.TANH R63, R63 ;  /* 0x0000003f003f7308 */ /* 0x000e220000002400 */
[----:B--2---:R-:W-:Y:S02]  /*41f0*/  FSEL R15, R15, -INF , P2 ;  /* 0xff8000000f0f7808 */ /* 0x004fe40001000000 */
[----:B------:R-:W-:-:S05]  /*4200*/  ISETP.GT.AND P2, PT, R20, 0x29, PT ;  /* 0x000000291400780c */ /* 0x000fca0003f44270 */
[----:B------:R-:W1:Y:S01]  /*4210*/  MUFU.TANH R56, R56 ;  /* 0x0000003800387308 */ /* 0x000e620000002400 */
[----:B---3--:R-:W-:Y:S01]  /*4220*/  FSEL R85, R62, -INF , P4 ;  /* 0xff8000003e557808 */ /* 0x008fe20002000000 */
[----:B------:R-:W-:Y:S01]  /*4230*/  IMAD.MOV.U32 R62, RZ, RZ, R119 ;  /* 0x000000ffff3e7224 */ /* 0x000fe200078e0077 */
        /* <DEDUP_REMOVED lines=13> */
[----:B------:R-:W2:Y:S01]  /*4310*/  MUFU.TANH R50, R50 ;  /* 0x0000003200327308 */ /* 0x000ea20000002400 */
[----:B------:R-:W-:Y:S01]  /*4320*/  FMUL.FTZ R49, R49, UR8 ;  /* 0x0000000831317c20 */ /* 0x000fe20008410000 */
[----:B0-----:R-:W-:Y:S01]  /*4330*/  FSEL R63, R63, -INF , P2 ;  /* 0xff8000003f3f7808 */ /* 0x001fe20001000000 */
[----:B------:R-:W-:Y:S01]  /*4340*/  FMUL.FTZ R52, R52, UR8 ;  /* 0x0000000834347c20 */ /* 0x000fe20008410000 */
[----:B------:R-:W-:-:S04]  /*4350*/  FMUL.FTZ R53, R53, UR8 ;  /* 0x0000000835357c20 */ /* 0x000fc80008410000 */
[----:B------:R-:W0:Y:S08]  /*4360*/  MUFU.TANH R51, R51 ;  /* 0x0000003300337308 */ /* 0x000e300000002400 */
[----:B------:R-:W-:Y:S08]  /*4370*/  MUFU.TANH R60, R60 ;  /* 0x0000003c003c7308 */ /* 0x000ff00000002400 */
[----:B------:R-:W-:Y:S08]  /*4380*/  MUFU.TANH R54, R54 ;  /* 0x0000003600367308 */ /* 0x000ff00000002400 */
[----:B------:R-:W-:Y:S08]  /*4390*/  MUFU.TANH R61, R61 ;  /* 0x0000003d003d7308 */ /* 0x000ff00000002400 */
[----:B------:R-:W-:Y:S01]  /*43a0*/  MUFU.TANH R55, R55 ;  /* 0x0000003700377308 */ /* 0x000fe20000002400 */
[----:B------:R-:W-:-:S02]  /*43b0*/  WARPGROUP.DEPBAR.LE gsb0, 0x0 ;  /* 0x00008000000079c5 */ /* 0x000fc40000010000 */
[----:B------:R-:W-:Y:S01]  /*43c0*/  WARPGROUP.ARRIVE ;  /* 0x00000000000079c5 */ /* 0x000fe20000000000 */
[----:B------:R-:W-:Y:S01]  /*43d0*/  FMUL.FTZ R41, R41, UR8 ;  /* 0x0000000829297c20 */ /* 0x000fe20008410000 */
[----:B------:R-:W-:Y:S01]  /*43e0*/  FMUL.FTZ R42, R42, UR8 ;  /* 0x000000082a2a7c20 */ /* 0x000fe20008410000 */
[----:B------:R-:W-:Y:S02]  /*43f0*/  FMUL.FTZ R43, R43, UR8 ;  /* 0x000000082b2b7c20 */ /* 0x000fe40008410000 */
        /* <DEDUP_REMOVED lines=8> */
[----:B------:R3:W-:Y:S01]  /*4480*/  MUFU.TANH R4, R41 ;  /* 0x0000002900047308 */ /* 0x0007e20000002400 */
[----:B------:R-:W-:Y:S01]  /*4490*/  FMUL.FTZ R47, R47, UR8 ;  /* 0x000000082f2f7c20 */ /* 0x000fe20008410000 */
[----:B------:R-:W-:Y:S01]  /*44a0*/  FMUL.FTZ R40, R40, UR8 ;  /* 0x0000000828287c20 */ /* 0x000fe20008410000 */
[----:B------:R-:W-:-:S05]  /*44b0*/  FMUL.FTZ R44, R44, UR8 ;  /* 0x000000082c2c7c20 */ /* 0x000fca0008410000 */
[----:B------:R1:W-:Y:S01]  /*44c0*/  MUFU.TANH R6, R43 ;  /* 0x0000002b00067308 */ /* 0x0003e20000002400 */
[----:B---3--:R-:W-:Y:S02]  /*44d0*/  FSEL R41, R69, -INF , P3 ;  /* 0xff80000045297808 */ /* 0x008fe40001800000 */
[----:B------:R-:W-:Y:S01]  /*44e0*/  FSEL R69, R58, -INF , P6 ;  /* 0xff8000003a457808 */ /* 0x000fe20003000000 */
[--C-:B------:R-:W-:Y:S01]  /*44f0*/  IMAD.MOV.U32 R58, RZ, RZ, R119.reuse ;  /* 0x000000ffff3a7224 */ /* 0x100fe200078e0077 */
[----:B------:R-:W-:Y:S02]  /*4500*/  ISETP.GT.AND P3, PT, R20, 0x30, PT ;  /* 0x000000301400780c */ /* 0x000fe40003f64270 */
[----:B------:R-:W-:Y:S01]  /*4510*/  FMNMX.FTZ R14, R69, R14, !PT ;  /* 0x0000000e450e7209 */ /* 0x000fe20007810000 */
[----:B------:R-:W-:Y:S01]  /*4520*/  MUFU.TANH R42, R42 ;  /* 0x0000002a002a7308 */ /* 0x000fe20000002400 */
[----:B-1----:R-:W-:Y:S01]  /*4530*/  FSEL R43, R56, -INF , P6 ;  /* 0xff800000382b7808 */ /* 0x002fe20003000000 */
[----:B------:R-:W-:Y:S01]  /*4540*/  IMAD.MOV.U32 R56, RZ, RZ, R119 ;  /* 0x000000ffff387224 */ /* 0x000fe200078e0077 */
[----:B------:R-:W-:-:S02]  /*4550*/  FMNMX.FTZ R14, R83, R14, !PT ;  /* 0x0000000e530e7209 */ /* 0x000fc40007810000 */
[----:B------:R-:W-:Y:S02]  /*4560*/  ISETP.GT.AND P6, PT, R20, 0x31, PT ;  /* 0x000000311400780c */ /* 0x000fe40003fc4270 */
[----:B------:R-:W-:Y:S01]  /*4570*/  FMNMX.FTZ R14, R85, R14, !PT ;  /* 0x0000000e550e7209 */ /* 0x000fe20007810000 */
[----:B------:R-:W1:Y:S01]  /*4580*/  MUFU.TANH R49, R49 ;  /* 0x0000003100317308 */ /* 0x000e620000002400 */
[----:B--2---:R-:W-:Y:S01]  /*4590*/  FSEL R87, R50, -INF , P3 ;  /* 0xff80000032577808 */ /* 0x004fe20001800000 */
[----:B------:R-:W-:Y:S01]  /*45a0*/  IMAD.MOV.U32 R50, RZ, RZ, R119 ;  /* 0x000000ffff327224 */ /* 0x000fe200078e0077 */
[----:B------:R-:W-:Y:S02]  /*45b0*/  FMNMX.FTZ R14, R63, R14, !PT ;  /* 0x0000000e3f0e7209 */ /* 0x000fe40007810000 */
[----:B0-----:R-:W-:Y:S02]  /*45c0*/  FSEL R89, R51, -INF , P6 ;  /* 0xff80000033597808 */ /* 0x001fe40003000000 */
[----:B------:R-:W-:Y:S01]  /*45d0*/  FMNMX.FTZ R22, R87, R14, !PT ;  /* 0x0000000e57167209 */ /* 0x000fe20007810000 */
[----:B------:R-:W0:Y:S03]  /*45e0*/  MUFU.TANH R52, R52 ;  /* 0x0000003400347308 */ /* 0x000e260000002400 */
[----:B------:R-:W-:-:S05]  /*45f0*/  FMNMX.FTZ R22, R89, R22, !PT ;  /* 0x0000001659167209 */ /* 0x000fca0007810000 */
[----:B------:R2:W-:Y:S01]  /*4600*/  MUFU.TANH R8, R45 ;  /* 0x0000002d00087308 */ /* 0x0005e20000002400 */
[----:B-1----:R-:W-:Y:S02]  /*4610*/  FSEL R49, R49, -INF , P6 ;  /* 0xff80000031317808 */ /* 0x002fe40003000000 */
[C---:B------:R-:W-:Y:S01]  /*4620*/  ISETP.GT.AND P6, PT, R20.reuse, 0x48, PT ;  /* 0x000000481400780c */ /* 0x040fe20003fc4270 */
[----:B------:R-:W-:Y:S02]  /*4630*/  WARPGROUP.DEPBAR.LE gsb0, 0x0 ;  /* 0x00008000000079c5 */ /* 0x000fe40000010000 */
[----:B------:R-:W-:Y:S01]  /*4640*/  WARPGROUP.ARRIVE ;  /* 0x00000000000079c5 */ /* 0x000fe20000000000 */
[----:B------:R-:W-:Y:S01]  /*4650*/  FMUL.FTZ R12, R33, UR8 ;  /* 0x00000008210c7c20 */ /* 0x000fe20008410000 */
[----:B------:R-:W-:Y:S01]  /*4660*/  FSEL R33, R57, -INF , P5 ;  /* 0xff80000039217808 */ /* 0x000fe20002800000 */
[----:B------:R-:W1:Y:S01]  /*4670*/  MUFU.TANH R46, R46 ;  /* 0x0000002e002e7308 */ /* 0x000e620000002400 */
[----:B------:R-:W-:Y:S01]  /*4680*/  ISETP.GT.AND P5, PT, R20, 0x38, PT ;  /* 0x000000381400780c */ /* 0x000fe20003fa4270 */
[----:B------:R-:W-:Y:S01]  /*4690*/  FMUL.FTZ R34, R34, UR8 ;  /* 0x0000000822227c20 */ /* 0x000fe20008410000 */
[----:B------:R-:W-:Y:S01]  /*46a0*/  HGMMA.64x16x16.F32 R24, gdesc[UR4], R24, gsb0 ;  /* 0x00200000041879f0 */ /* 0x000fe20008000818 */
[----:B--2---:R-:W-:Y:S01]  /*46b0*/  FSEL R45, R60, -INF , P4 ;  /* 0xff8000003c2d7808 */ /* 0x004fe20002000000 */
[----:B------:R-:W-:Y:S01]  /*46c0*/  FMUL.FTZ R13, R35, UR8 ;  /* 0x00000008230d7c20 */ /* 0x000fe20008410000 */
[----:B------:R-:W-:Y:S01]  /*46d0*/  ISETP.GT.AND P4, PT, R20, 0x39, PT ;  /* 0x000000391400780c */ /* 0x000fe20003f84270 */
[----:B------:R-:W-:Y:S01]  /*46e0*/  FMUL.FTZ R38, R38, UR8 ;  /* 0x0000000826267c20 */ /* 0x000fe20008410000 */
[----:B------:R-:W-:Y:S01]  /*46f0*/  FSEL R91, R54, -INF , P5 ;  /* 0xff800000365b7808 */ /* 0x000fe20002800000 */
[----:B------:R-:W2:Y:S01]  /*4700*/  MUFU.TANH R53, R53 ;  /* 0x0000003500357308 */ /* 0x000ea20000002400 */
[----:B------:R-:W-:Y:S01]  /*4710*/  FSEL R35, R61, -INF , P2 ;  /* 0xff8000003d237808 */ /* 0x000fe20001000000 */
[----:B------:R-:W-:Y:S01]  /*4720*/  FMUL.FTZ R36, R36, UR8 ;  /* 0x0000000824247c20 */ /* 0x000fe20008410000 */
[----:B------:R-:W-:Y:S01]  /*4730*/  ISETP.GT.AND P2, PT, R20, 0x40, PT ;  /* 0x000000401400780c */ /* 0x000fe20003f44270 */
[----:B------:R-:W-:Y:S01]  /*4740*/  FMUL.FTZ R14, R39, UR8 ;  /* 0x00000008270e7c20 */ /* 0x000fe20008410000 */
[----:B------:R-:W-:Y:S01]  /*4750*/  FSEL R93, R55, -INF , P4 ;  /* 0xff800000375d7808 */ /* 0x000fe20002000000 */
[----:B------:R-:W-:Y:S01]  /*4760*/  FMUL.FTZ R32, R32, UR8 ;  /* 0x0000000820207c20 */ /* 0x000fe20008410000 */
[----:B------:R-:W-:Y:S01]  /*4770*/  FMNMX.FTZ R22, R91, R22, !PT ;  /* 0x000000165b167209 */ /* 0x000fe20007810000 */
[----:B------:R3:W4:Y:S01]  /*4780*/  MUFU.TANH R10, R47 ;  /* 0x0000002f000a7308 */ /* 0x0007220000002400 */
[----:B------:R-:W-:Y:S01]  /*4790*/  FSEL R95, R42, -INF , P2 ;  /* 0xff8000002a5f7808 */ /* 0x000fe20001000000 */
[----:B------:R-:W-:Y:S01]  /*47a0*/  FMUL.FTZ R37, R37, UR8 ;  /* 0x0000000825257c20 */ /* 0x000fe20008410000 */
[----:B------:R-:W-:Y:S01]  /*47b0*/  FMNMX.FTZ R22, R93, R22, !PT ;  /* 0x000000165d167209 */ /* 0x000fe20007810000 */
[----:B------:R-:W-:Y:S01]  /*47c0*/  ULDC UR4, c[0x0][0x988] ;  /* 0x0002620000047ab9 */ /* 0x000fe20000000800 */
[----:B0-----:R-:W-:Y:S01]  /*47d0*/  FSEL R51, R52, -INF , P5 ;  /* 0xff80000034337808 */ /* 0x001fe20002800000 */
[--C-:B------:R-:W-:Y:S01]  /*47e0*/  IMAD.MOV.U32 R60, RZ, RZ, R119.reuse ;  /* 0x000000ffff3c7224 */ /* 0x100fe200078e0077 */
[----:B------:R-:W-:Y:S01]  /*47f0*/  FMNMX.FTZ R22, R95, R22, !PT ;  /* 0x000000165f167209 */ /* 0x000fe20007810000 */
[----:B------:R-:W0:Y:S01]  /*4800*/  MUFU.TANH R34, R34 ;  /* 0x0000002200227308 */ /* 0x000e220000002400 */
[----:B---3--:R-:W-:Y:S01]  /*4810*/  FSEL R47, R48, -INF , P3 ;  /* 0xff800000302f7808 */ /* 0x008fe20001800000 */
[--C-:B------:R-:W-:Y:S01]  /*4820*/  IMAD.MOV.U32 R54, RZ, RZ, R119.reuse ;  /* 0x000000ffff367224 */ /* 0x100fe200078e0077 */
[C---:B------:R-:W-:Y:S01]  /*4830*/  ISETP.GT.AND P3, PT, R20.reuse, 0x41, PT ;  /* 0x000000411400780c */ /* 0x040fe20003f64270 */
[--C-:B------:R-:W-:Y:S01]  /*4840*/  IMAD.MOV.U32 R52, RZ, RZ, R119.reuse ;  /* 0x000000ffff347224 */ /* 0x100fe200078e0077 */
[----:B------:R-:W-:Y:S01]  /*4850*/  ISETP.GT.AND P5, PT, R20, 0x49, PT ;  /* 0x000000491400780c */ /* 0x000fe20003fa4270 */
[--C-:B------:R-:W-:Y:S01]  /*4860*/  IMAD.MOV.U32 R48, RZ, RZ, R119.reuse ;  /* 0x000000ffff307224 */ /* 0x100fe200078e0077 */
[----:B------:R-:W-:Y:S01]  /*4870*/  FSEL R97, R6, -INF , P3 ;  /* 0xff80000006617808 */ /* 0x000fe20001800000 */
[----:B------:R-:W3:Y:S01]  /*4880*/  MUFU.TANH R40, R40 ;  /* 0x0000002800287308 */ /* 0x000ee20000002400 */
[----:B-1----:R-:W-:Y:S01]  /*4890*/  FSEL R99, R46, -INF , P6 ;  /* 0xff8000002e637808 */ /* 0x002fe20003000000 */
[----:B------:R-:W-:Y:S01]  /*48a0*/  IMAD.MOV.U32 R46, RZ, RZ, R119 ;  /* 0x000000ffff2e7224 */ /* 0x000fe200078e0077 */
[----:B------:R-:W-:-:S02]  /*48b0*/  FMNMX.FTZ R22, R97, R22, !PT ;  /* 0x0000001661167209 */ /* 0x000fc40007810000 */
[----:B--2---:R-:W-:Y:S02]  /*48c0*/  FSEL R39, R53, -INF , P4 ;  /* 0xff80000035277808 */ /* 0x004fe40002000000 */
[----:B------:R-:W-:Y:S01]  /*48d0*/  ISETP.GT.AND P4, PT, R20, 0x50, PT ;  /* 0x000000501400780c */ /* 0x000fe20003f84270 */
[----:B------:R-:W1:Y:S01]  /*48e0*/  MUFU.TANH R13, R13 ;  /* 0x0000000d000d7308 */ /* 0x000e620000002400 */
[----:B------:R-:W-:Y:S02]  /*48f0*/  FSEL R55, R4, -INF , P3 ;  /* 0xff80000004377808 */ /* 0x000fe40001800000 */
[----:B----4-:R-:W-:Y:S02]  /*4900*/  FSEL R101, R10, -INF , P5 ;  /* 0xff8000000a657808 */ /* 0x010fe40002800000 */
[----:B------:R-:W-:Y:S02]  /*4910*/  FMNMX.FTZ R22, R99, R22, !PT ;  /* 0x0000001663167209 */ /* 0x000fe40007810000 */
[----:B------:R-:W-:Y:S01]  /*4920*/  ISETP.GT.AND P3, PT, R20, 0x51, PT ;  /* 0x000000511400780c */ /* 0x000fe20003f64270 */
[----:B------:R-:W2:Y:S01]  /*4930*/  MUFU.TANH R44, R44 ;  /* 0x0000002c002c7308 */ /* 0x000ea20000002400 */
[----:B0-----:R-:W-:-:S02]  /*4940*/  FSEL R103, R34, -INF , P4 ;  /* 0xff80000022677808 */ /* 0x001fc40002000000 */
[----:B------:R-:W-:Y:S02]  /*4950*/  FMNMX.FTZ R22, R101, R22, !PT ;  /* 0x0000001665167209 */ /* 0x000fe40007810000 */
[----:B---3--:R-:W-:Y:S01]  /*4960*/  FSEL R53, R40, -INF , P2 ;  /* 0xff80000028357808 */ /* 0x008fe20001000000 */
[----:B------:R-:W-:Y:S02]  /*4970*/  WARPGROUP.DEPBAR.LE gsb0, 0x0 ;  /* 0x00008000000079c5 */ /* 0x000fe40000010000 */
[----:B------:R-:W0:Y:S01]  /*4980*/  MUFU.TANH R38, R38 ;  /* 0x0000002600267308 */ /* 0x000e220000002400 */
[----:B------:R-:W-:Y:S01]  /*4990*/  FMUL.FTZ R26, R26, UR8 ;  /* 0x000000081a1a7c20 */ /* 0x000fe20008410000 */
[----:B------:R-:W-:Y:S01]  /*49a0*/  FMUL.FTZ R6, R31, UR8 ;  /* 0x000000081f067c20 */ /* 0x000fe20008410000 */
[----:B------:R-:W-:Y:S01]  /*49b0*/  FMUL.FTZ R4, R27, UR8 ;  /* 0x000000081b047c20 */ /* 0x000fe20008410000 */
[----:B------:R-:W-:Y:S01]  /*49c0*/  FMUL.FTZ R30, R30, UR8 ;  /* 0x000000081e1e7c20 */ /* 0x000fe20008410000 */
[----:B------:R-:W-:Y:S01]  /*49d0*/  ISETP.GT.AND P2, PT, R20, 0x58, PT ;  /* 0x000000581400780c */ /* 0x000fe20003f44270 */
[----:B------:R-:W-:Y:S01]  /*49e0*/  FMUL.FTZ R24, R24, UR8 ;  /* 0x0000000818187c20 */ /* 0x000fe20008410000 */
[----:B-1----:R-:W-:Y:S01]  /*49f0*/  FSEL R13, R13, -INF , P3 ;  /* 0xff8000000d0d7808 */ /* 0x002fe20001800000 */
[----:B------:R-:W1:Y:S01]  /*4a00*/  MUFU.TANH R36, R36 ;  /* 0x0000002400247308 */ /* 0x000e620000002400 */
[----:B------:R-:W-:Y:S01]  /*4a10*/  FMNMX.FTZ R22, R103, R22, !PT ;  /* 0x0000001667167209 */ /* 0x000fe20007810000 */
[----:B------:R-:W-:Y:S01]  /*4a20*/  FMUL.FTZ R25, R25, UR8 ;  /* 0x0000000819197c20 */ /* 0x000fe20008410000 */
[----:B--2---:R-:W-:Y:S01]  /*4a30*/  FSEL R27, R44, -INF , P6 ;  /* 0xff8000002c1b7808 */ /* 0x004fe20003000000 */
[----:B------:R-:W-:Y:S01]  /*4a40*/  FMUL.FTZ R28, R28, UR8 ;  /* 0x000000081c1c7c20 */ /* 0x000fe20008410000 */
[----:B------:R-:W-:Y:S01]  /*4a50*/  ISETP.GT.AND P6, PT, R20, 0x59, PT ;  /* 0x000000591400780c */ /* 0x000fe20003fc4270 */
[----:B------:R-:W-:Y:S01]  /*4a60*/  FMUL.FTZ R29, R29, UR8 ;  /* 0x000000081d1d7c20 */ /* 0x000fe20008410000 */
[----:B------:R-:W-:Y:S01]  /*4a70*/  FMNMX.FTZ R22, R13, R22, !PT ;  /* 0x000000160d167209 */ /* 0x000fe20007810000 */
[----:B------:R-:W2:Y:S01]  /*4a80*/  MUFU.TANH R14, R14 ;  /* 0x0000000e000e7308 */ /* 0x000ea20000002400 */
[----:B0-----:R-:W-:-:S02]  /*4a90*/  FSEL R105, R38, -INF , P2 ;  /* 0xff80000026697808 */ /* 0x001fc40001000000 */
[----:B------:R-:W-:Y:S02]  /*4aa0*/  FSEL R31, R8, -INF , P5 ;  /* 0xff800000081f7808 */ /* 0x000fe40002800000 */
[----:B------:R-:W-:Y:S02]  /*4ab0*/  ISETP.GT.AND P5, PT, R20, 0x60, PT ;  /* 0x000000601400780c */ /* 0x000fe40003fa4270 */
[----:B------:R-:W-:Y:S01]  /*4ac0*/  FMNMX.FTZ R22, R105, R22, !PT ;  /* 0x0000001669167209 */ /* 0x000fe20007810000 */
[----:B------:R-:W0:Y:S01]  /*4ad0*/  MUFU.TANH R32, R32 ;  /* 0x0000002000207308 */ /* 0x000e220000002400 */
[----:B-1----:R-:W-:Y:S02]  /*4ae0*/  FSEL R61, R36, -INF , P2 ;  /* 0xff800000243d7808 */ /* 0x002fe40001000000 */
[----:B------:R-:W-:Y:S02]  /*4af0*/  ISETP.GT.AND P2, PT, R20, 0x69, PT ;  /* 0x000000691400780c */ /* 0x000fe40003f44270 */
[----:B------:R-:W-:-:S02]  /*4b00*/  MOV R8, UR4 ;  /* 0x0000000400087c02 */ /* 0x000fc40008000f00 */
[----:B------:R-:W-:Y:S01]  /*4b10*/  R2UR UR4, R17 ;  /* 0x00000000110472ca */ /* 0x000fe200000e0000 */
[----:B------:R-:W1:Y:S01]  /*4b20*/  MUFU.TANH R26, R26 ;  /* 0x0000001a001a7308 */ /* 0x000e620000002400 */
[----:B--2---:R-:W-:-:S04]  /*4b30*/  FSEL R107, R14, -INF , P6 ;  /* 0xff8000000e6b7808 */ /* 0x004fc80003000000 */
[----:B------:R-:W-:-:S03]  /*4b40*/  FMNMX.FTZ R22, R107, R22, !PT ;  /* 0x000000166b167209 */ /* 0x000fc60007810000 */
[----:B------:R-:W2:Y:S01]  /*4b50*/  MUFU.TANH R6, R6 ;  /* 0x0000000600067308 */ /* 0x000ea20000002400 */
[----:B0-----:R-:W-:Y:S02]  /*4b60*/  FSEL R57, R32, -INF , P4 ;  /* 0xff80000020397808 */ /* 0x001fe40002000000 */
[----:B------:R-:W-:Y:S01]  /*4b70*/  ISETP.GT.AND P4, PT, R20, 0x61, PT ;  /* 0x000000611400780c */ /* 0x000fe20003f84270 */
[----:B------:R-:W-:-:S03]  /*4b80*/  UISETP.GE.AND UP0, UPT, UR38, UR4, UPT ;  /* 0x000000042600728c */ /* 0x000fc6000bf06270 */
[----:B------:R-:W-:Y:S01]  /*4b90*/  UMOV UR4, URZ ;  /* 0x0000003f00047c82 */ /* 0x000fe20008000000 */
[----:B------:R-:W0:Y:S01]  /*4ba0*/  MUFU.TANH R12, R12 ;  /* 0x0000000c000c7308 */ /* 0x000e220000002400 */
[----:B-1----:R-:W-:-:S04]  /*4bb0*/  FSEL R109, R26, -INF , P5 ;  /* 0xff8000001a6d7808 */ /* 0x002fc80002800000 */
[----:B------:R-:W-:-:S03]  /*4bc0*/  FMNMX.FTZ R22, R109, R22, !PT ;  /* 0x000000166d167209 */ /* 0x000fc60007810000 */
[----:B------:R-:W1:Y:S01]  /*4bd0*/  MUFU.TANH R4, R4 ;  /* 0x0000000400047308 */ /* 0x000e620000002400 */
[----:B--2---:R-:W-:Y:S02]  /*4be0*/  FSEL R115, R6, -INF , P2 ;  /* 0xff80000006737808 */ /* 0x004fe40001000000 */
[----:B------:R-:W-:-:S04]  /*4bf0*/  FMNMX.FTZ R6, R7, R0, !PT ;  /* 0x0000000007067209 */ /* 0x000fc80007810000 */
[----:B------:R-:W-:Y:S01]  /*4c00*/  FMNMX.FTZ R6, R9, R6, !PT ;  /* 0x0000000609067209 */ /* 0x000fe20007810000 */
[----:B------:R-:W2:Y:S01]  /*4c10*/  MUFU.TANH R30, R30 ;  /* 0x0000001e001e7308 */ /* 0x000ea20000002400 */
[----:B0-----:R-:W-:Y:S02]  /*4c20*/  FSEL R59, R12, -INF , P3 ;  /* 0xff8000000c3b7808 */ /* 0x001fe40001800000 */
[----:B------:R-:W-:Y:S02]  /*4c30*/  ISETP.GT.AND P3, PT, R20, 0x68, PT ;  /* 0x000000681400780c */ /* 0x000fe40003f64270 */
[----:B------:R-:W-:-:S03]  /*4c40*/  FMNMX.FTZ R6, R21, R6, !PT ;  /* 0x0000000615067209 */ /* 0x000fc60007810000 */
[----:B------:R-:W0:Y:S01]  /*4c50*/  MUFU.TANH R37, R37 ;  /* 0x0000002500257308 */ /* 0x000e220000002400 */
[----:B-1----:R-:W-:Y:S02]  /*4c60*/  FSEL R111, R4, -INF , P4 ;  /* 0xff800000046f7808 */ /* 0x002fe40002000000 */
[----:B------:R-:W-:Y:S02]  /*4c70*/  FMNMX.FTZ R6, R23, R6, !PT ;  /* 0x0000000617067209 */ /* 0x000fe40007810000 */
[----:B------:R-:W-:Y:S02]  /*4c80*/  FMNMX.FTZ R22, R111, R22, !PT ;  /* 0x000000166f167209 */ /* 0x000fe40007810000 */
[----:B------:R-:W-:Y:S01]  /*4c90*/  FMNMX.FTZ R12, R19, R6, !PT ;  /* 0x00000006130c7209 */ /* 0x000fe20007810000 */
[----:B------:R-:W-:Y:S01]  /*4ca0*/  MUFU.TANH R24, R24 ;  /* 0x0000001800187308 */ /* 0x000fe20000002400 */
[----:B--2---:R-:W-:Y:S02]  /*4cb0*/  FSEL R113, R30, -INF , P3 ;  /* 0xff8000001e717808 */ /* 0x004fe40001800000 */
[----:B------:R-:W-:-:S02]  /*4cc0*/  FMNMX.FTZ R12, R15, R12, !PT ;  /* 0x0000000c0f0c7209 */ /* 0x000fc40007810000 */
[----:B------:R-:W-:Y:S02]  /*4cd0*/  FMNMX.FTZ R22, R113, R22, !PT ;  /* 0x0000001671167209 */ /* 0x000fe40007810000 */
[----:B------:R-:W-:Y:S01]  /*4ce0*/  FMNMX.FTZ R12, R41, R12, !PT ;  /* 0x0000000c290c7209 */ /* 0x000fe20007810000 */
[----:B------:R-:W1:Y:S01]  /*4cf0*/  MUFU.TANH R25, R25 ;  /* 0x0000001900197308 */ /* 0x000e620000002400 */
[----:B------:R-:W-:Y:S02]  /*4d00*/  FMNMX.FTZ R22, R115, R22, !PT ;  /* 0x0000001673167209 */ /* 0x000fe40007810000 */
[----:B------:R-:W-:Y:S02]  /*4d10*/  FMNMX.FTZ R12, R43, R12, !PT ;  /* 0x0000000c2b0c7209 */ /* 0x000fe40007810000 */
[----:B0-----:R-:W-:Y:S01]  /*4d20*/  FSEL R37, R37, -INF , P6 ;  /* 0xff80000025257808 */ /* 0x001fe20003000000 */
[----:B------:R-:W0:Y:S01]  /*4d30*/  SHFL.BFLY PT, R117, R22, 0x2, 0x1f ;  /* 0x0c401f0016757f89 */ /* 0x000e2200000e0000 */
[----:B------:R-:W-:Y:S01]  /*4d40*/  FMNMX.FTZ R12, R33, R12, !PT ;  /* 0x0000000c210c7209 */ /* 0x000fe20007810000 */
[----:B------:R-:W-:Y:S03]  /*4d50*/  MUFU.TANH R28, R28 ;  /* 0x0000001c001c7308 */ /* 0x000fe60000002400 */
[----:B------:R-:W-:-:S04]  /*4d60*/  FMNMX.FTZ R12, R45, R12, !PT ;  /* 0x0000000c2d0c7209 */ /* 0x000fc80007810000 */
[----:B------:R-:W-:Y:S01]  /*4d70*/  FMNMX.FTZ R12, R35, R12, !PT ;  /* 0x0000000c230c7209 */ /* 0x000fe20007810000 */
[----:B------:R-:W2:Y:S01]  /*4d80*/  MUFU.TANH R29, R29 ;  /* 0x0000001d001d7308 */ /* 0x000ea20000002400 */
[----:B-1----:R-:W-:Y:S02]  /*4d90*/  FSEL R25, R25, -INF , P4 ;  /* 0xff80000019197808 */ /* 0x002fe40002000000 */
[----:B------:R-:W-:-:S04]  /*4da0*/  FMNMX.FTZ R12, R47, R12, !PT ;  /* 0x0000000c2f0c7209 */ /* 0x000fc80007810000 */
[----:B------:R-:W-:-:S04]  /*4db0*/  FMNMX.FTZ R12, R49, R12, !PT ;  /* 0x0000000c310c7209 */ /* 0x000fc80007810000 */
[----:B------:R-:W-:Y:S02]  /*4dc0*/  FMNMX.FTZ R12, R51, R12, !PT ;  /* 0x0000000c330c7209 */ /* 0x000fe40007810000 */
[----:B0-----:R-:W-:Y:S02]  /*4dd0*/  FMNMX.FTZ R117, R22, R117, !PT ;  /* 0x0000007516757209 */ /* 0x001fe40007810000 */
[----:B------:R-:W-:Y:S02]  /*4de0*/  FMNMX.FTZ R12, R39, R12, !PT ;  /* 0x0000000c270c7209 */ /* 0x000fe40007810000 */
[----:B--2---:R-:W-:Y:S01]  /*4df0*/  FSEL R29, R29, -INF , P2 ;  /* 0xff8000001d1d7808 */ /* 0x004fe20001000000 */
[----:B------:R-:W0:Y:S01]  /*4e00*/  SHFL.BFLY PT, R10, R117, 0x1, 0x1f ;  /* 0x0c201f00750a7f89 */ /* 0x000e2200000e0000 */
[----:B------:R-:W-:-:S04]  /*4e10*/  FMNMX.FTZ R12, R53, R12, !PT ;  /* 0x0000000c350c7209 */ /* 0x000fc80007810000 */
[----:B------:R-:W-:-:S04]  /*4e20*/  FMNMX.FTZ R12, R55, R12, !PT ;  /* 0x0000000c370c7209 */ /* 0x000fc80007810000 */
[----:B------:R-:W-:-:S04]  /*4e30*/  FMNMX.FTZ R12, R27, R12, !PT ;  /* 0x0000000c1b0c7209 */ /* 0x000fc80007810000 */
[----:B------:R-:W-:-:S04]  /*4e40*/  FMNMX.FTZ R12, R31, R12, !PT ;  /* 0x0000000c1f0c7209 */ /* 0x000fc80007810000 */
[----:B------:R-:W-:-:S04]  /*4e50*/  FMNMX.FTZ R12, R57, R12, !PT ;  /* 0x0000000c390c7209 */ /* 0x000fc80007810000 */
[----:B------:R-:W-:Y:S02]  /*4e60*/  FMNMX.FTZ R12, R59, R12, !PT ;  /* 0x0000000c3b0c7209 */ /* 0x000fe40007810000 */
[----:B0-----:R-:W-:Y:S01]  /*4e70*/  FMNMX.FTZ R10, R117, R10, !PT ;  /* 0x0000000a750a7209 */ /* 0x001fe20007810000 */
[----:B------:R-:W-:Y:S01]  /*4e80*/  IMAD.MOV.U32 R117, RZ, RZ, R119 ;  /* 0x000000ffff757224 */ /* 0x000fe200078e0077 */
[----:B------:R-:W-:Y:S02]  /*4e90*/  FMNMX.FTZ R12, R61, R12, !PT ;  /* 0x0000000c3d0c7209 */ /* 0x000fe40007810000 */
[C---:B------:R-:W-:Y:S01]  /*4ea0*/  FSETP.NEU.FTZ.AND P0, PT, R10.reuse, -INF , PT ;  /* 0xff8000000a00780b */ /* 0x040fe20003f1d000 */
[----:B------:R-:W-:Y:S01]  /*4eb0*/  FMUL.FTZ R4, R10, R8 ;  /* 0x000000080a047220 */ /* 0x000fe20000410000 */
[----:B------:R-:W-:-:S04]  /*4ec0*/  FMNMX.FTZ R12, R37, R12, !PT ;  /* 0x0000000c250c7209 */ /* 0x000fc80007810000 */
[----:B------:R-:W-:Y:S02]  /*4ed0*/  FSEL R14, R4, RZ, P0 ;  /* 0x000000ff040e7208 */ /* 0x000fe40000000000 */
[----:B------:R-:W-:Y:S01]  /*4ee0*/  ISETP.NE.AND P0, PT, R80, RZ, PT ;  /* 0x000000ff5000720c */ /* 0x000fe20003f05270 */
[--C-:B------:R-:W-:Y:S02]  /*4ef0*/  IMAD.MOV.U32 R80, RZ, RZ, R119.reuse ;  /* 0x000000ffff507224 */ /* 0x100fe400078e0077 */
[-CC-:B------:R-:W-:Y:S01]  /*4f00*/  FFMA.FTZ R30, R63, R8.reuse, -R14.reuse ;  /* 0x000000083f1e7223 */ /* 0x180fe2000001080e */
[----:B------:R-:W-:Y:S01]  /*4f10*/  FSEL R63, R24, -INF , P5 ;  /* 0xff800000183f7808 */ /* 0x000fe20002800000 */
[-CC-:B------:R-:W-:Y:S01]  /*4f20*/  FFMA.FTZ R65, R65, R8.reuse, -R14.reuse ;  /* 0x0000000841417223 */ /* 0x180fe2000001080e */
[-CC-:B------:R-:W-:Y:S01]  /*4f30*/  FFMA.FTZ R67, R67, R8.reuse, -R14.reuse ;  /* 0x0000000843437223 */ /* 0x180fe2000001080e */
[--C-:B------:R-:W-:Y:S01]  /*4f40*/  FFMA.FTZ R36, R13, R8, -R14.reuse ;  /* 0x000000080d247223 */ /* 0x100fe2000001080e */
[----:B------:R-:W-:Y:S01]  /*4f50*/  FMNMX.FTZ R12, R63, R12, !PT ;  /* 0x0000000c3f0c7209 */ /* 0x000fe20007810000 */
[----:B------:R0:W-:Y:S01]  /*4f60*/  MUFU.EX2 R199, R65 ;  /* 0x0000004100c77308 */ /* 0x0001e20000000800 */
[-CC-:B------:R-:W-:Y:S01]  /*4f70*/  FFMA.FTZ R201, R73, R8.reuse, -R14.reuse ;  /* 0x0000000849c97223 */ /* 0x180fe2000001080e */
[--C-:B------:R-:W-:Y:S01]  /*4f80*/  FFMA.FTZ R4, R75, R8, -R14.reuse ;  /* 0x000000084b047223 */ /* 0x100fe2000001080e */
[----:B------:R-:W-:Y:S01]  /*4f90*/  FMNMX.FTZ R12, R25, R12, !PT ;  /* 0x0000000c190c7209 */ /* 0x000fe20007810000 */
[-CC-:B------:R-:W-:Y:S01]  /*4fa0*/  FFMA.FTZ R203, R77, R8.reuse, -R14.reuse ;  /* 0x000000084dcb7223 */ /* 0x180fe2000001080e */
[-CC-:B------:R-:W-:Y:S01]  /*4fb0*/  FFMA.FTZ R79, R79, R8.reuse, -R14.reuse ;  /* 0x000000084f4f7223 */ /* 0x180fe2000001080e */
[-CC-:B------:R-:W-:Y:S01]  /*4fc0*/  FFMA.FTZ R197, R81, R8.reuse, -R14.reuse ;  /* 0x0000000851c57223 */ /* 0x180fe2000001080e */
[-CC-:B------:R-:W-:Y:S01]  /*4fd0*/  FFMA.FTZ R71, R71, R8.reuse, -R14.reuse ;  /* 0x0000000847477223 */ /* 0x180fe2000001080e */
[----:B------:R1:W-:Y:S01]  /*4fe0*/  MUFU.EX2 R20, R67 ;  /* 0x0000004300147308 */ /* 0x0003e20000000800 */
[----:B0-----:R-:W-:Y:S01]  /*4ff0*/  FSEL R65, R28, -INF , P3 ;  /* 0xff8000001c417808 */ /* 0x001fe20001800000 */
[-CC-:B------:R-:W-:Y:S01]  /*5000*/  FFMA.FTZ R69, R69, R8.reuse, -R14.reuse ;  /* 0x0000000845457223 */ /* 0x180fe2000001080e */
[-CC-:B------:R-:W-:Y:S01]  /*5010*/  FFMA.FTZ R83, R83, R8.reuse, -R14.reuse ;  /* 0x0000000853537223 */ /* 0x180fe2000001080e */
[--C-:B------:R-:W-:Y:S01]  /*5020*/  FFMA.FTZ R85, R85, R8, -R14.reuse ;  /* 0x0000000855557223 */ /* 0x100fe2000001080e */
[----:B------:R-:W-:Y:S01]  /*5030*/  FMNMX.FTZ R12, R65, R12, !PT ;  /* 0x0000000c410c7209 */ /* 0x000fe20007810000 */
[-CC-:B------:R-:W-:Y:S01]  /*5040*/  FFMA.FTZ R87, R87, R8.reuse, -R14.reuse ;  /* 0x0000000857577223 */ /* 0x180fe2000001080e */
[--C-:B------:R-:W-:Y:S01]  /*5050*/  FFMA.FTZ R89, R89, R8, -R14.reuse ;  /* 0x0000000859597223 */ /* 0x100fe2000001080e */
[----:B------:R-:W-:Y:S01]  /*5060*/  MUFU.EX2 R201, R201 ;  /* 0x000000c900c97308 */ /* 0x000fe20000000800 */
[----:B------:R-:W-:Y:S01]  /*5070*/  FMNMX.FTZ R12, R29, R12, !PT ;  /* 0x0000000c1d0c7209 */ /* 0x000fe20007810000 */
[-CC-:B------:R-:W-:Y:S01]  /*5080*/  FFMA.FTZ R91, R91, R8.reuse, -R14.reuse ;  /* 0x000000085b5b7223 */ /* 0x180fe2000001080e */
[-CC-:B------:R-:W-:Y:S01]  /*5090*/  FFMA.FTZ R93, R93, R8.reuse, -R14.reuse ;  /* 0x000000085d5d7223 */ /* 0x180fe2000001080e */
[-CC-:B------:R-:W-:Y:S01]  /*50a0*/  FFMA.FTZ R95, R95, R8.reuse, -R14.reuse ;  /* 0x000000085f5f7223 */ /* 0x180fe2000001080e */
[-CC-:B------:R-:W-:Y:S01]  /*50b0*/  FFMA.FTZ R97, R97, R8.reuse, -R14.reuse ;  /* 0x0000000861617223 */ /* 0x180fe2000001080e */
[----:B-1----:R-:W0:Y:S01]  /*50c0*/  SHFL.BFLY PT, R67, R12, 0x2, 0x1f ;  /* 0x0c401f000c437f89 */ /* 0x002e2200000e0000 */
[-CC-:B------:R-:W-:Y:S01]  /*50d0*/  FFMA.FTZ R99, R99, R8.reuse, -R14.reuse ;  /* 0x0000000863637223 */ /* 0x180fe2000001080e */
[----:B------:R-:W1:Y:S01]  /*50e0*/  MUFU.EX2 R4, R4 ;  /* 0x0000000400047308 */ /* 0x000e620000000800 */
[-CC-:B------:R-:W-:Y:S01]  /*50f0*/  FFMA.FTZ R101, R101, R8.reuse, -R14.reuse ;  /* 0x0000000865657223 */ /* 0x180fe2000001080e */
[-CC-:B------:R-:W-:Y:S01]  /*5100*/  FFMA.FTZ R103, R103, R8.reuse, -R14.reuse ;  /* 0x0000000867677223 */ /* 0x180fe2000001080e */
[-CC-:B------:R-:W-:Y:S01]  /*5110*/  FFMA.FTZ R105, R105, R8.reuse, -R14.reuse ;  /* 0x0000000869697223 */ /* 0x180fe2000001080e */
[-CC-:B------:R-:W-:Y:S01]  /*5120*/  FFMA.FTZ R107, R107, R8.reuse, -R14.reuse ;  /* 0x000000086b6b7223 */ /* 0x180fe2000001080e */
[-CC-:B------:R-:W-:Y:S01]  /*5130*/  FFMA.FTZ R109, R109, R8.reuse, -R14.reuse ;  /* 0x000000086d6d7223 */ /* 0x180fe2000001080e */
[-CC-:B------:R-:W-:Y:S01]  /*5140*/  FFMA.FTZ R111, R111, R8.reuse, -R14.reuse ;  /* 0x000000086f6f7223 */ /* 0x180fe2000001080e */
[-CC-:B------:R-:W-:Y:S01]  /*5150*/  FFMA.FTZ R113, R113, R8.reuse, -R14.reuse ;  /* 0x0000000871717223 */ /* 0x180fe2000001080e */
[----:B------:R-:W-:Y:S01]  /*5160*/  MUFU.EX2 R203, R203 ;  /* 0x000000cb00cb7308 */ /* 0x000fe20000000800 */
[----:B------:R-:W-:Y:S01]  /*5170*/  FFMA.FTZ R14, R115, R8, -R14 ;  /* 0x00000008730e7223 */ /* 0x000fe2000001080e */
[-C--:B------:R-:W-:Y:S01]  /*5180*/  MOV R115, R119.reuse ;  /* 0x0000007700737202 */ /* 0x080fe20000000f00 */
[--C-:B------:R-:W-:Y:S01]  /*5190*/  IMAD.MOV.U32 R81, RZ, RZ, R119.reuse ;  /* 0x000000ffff517224 */ /* 0x100fe200078e0077 */
[----:B------:R-:W-:Y:S01]  /*51a0*/  MOV R75, R119 ;  /* 0x00000077004b7202 */ /* 0x000fe20000000f00 */
[----:B------:R-:W-:-:S02]  /*51b0*/  IMAD.MOV.U32 R77, RZ, RZ, R119 ;  /* 0x000000ffff4d7224 */ /* 0x000fc400078e0077 */
[----:B------:R-:W-:Y:S01]  /*51c0*/  IMAD.MOV.U32 R73, RZ, RZ, R119 ;  /* 0x000000ffff497224 */ /* 0x000fe200078e0077 */
[----:B------:R2:W-:Y:S01]  /*51d0*/  MUFU.EX2 R6, R79 ;  /* 0x0000004f00067308 */ /* 0x0005e20000000800 */
[----:B0-----:R-:W-:-:S07]  /*51e0*/  FMNMX.FTZ R67, R12, R67, !PT ;  /* 0x000000430c437209 */ /* 0x001fce0007810000 */
[----:B------:R-:W-:Y:S01]  /*51f0*/  MUFU.EX2 R197, R197 ;  /* 0x000000c500c57308 */ /* 0x000fe20000000800 */
[-C--:B--2---:R-:W-:Y:S01]  /*5200*/  MOV R79, R119.reuse ;  /* 0x00000077004f7202 */ /* 0x084fe20000000f00 */
[----:B------:R-:W0:Y:S06]  /*5210*/  SHFL.BFLY PT, R12, R67, 0x1, 0x1f ;  /* 0x0c201f00430c7f89 */ /* 0x000e2c00000e0000 */
[----:B------:R2:W-:Y:S08]  /*5220*/  MUFU.EX2 R22, R71 ;  /* 0x0000004700167308 */ /* 0x0005f00000000800 */
[----:B------:R-:W-:Y:S01]  /*5230*/  MUFU.EX2 R69, R69 ;  /* 0x0000004500457308 */ /* 0x000fe20000000800 */
[----:B--2---:R-:W-:-:S07]  /*5240*/  MOV R71, R119 ;  /* 0x0000007700477202 */ /* 0x004fce0000000f00 */
[----:B------:R2:W3:Y:S01]  /*5250*/  MUFU.EX2 R26, R83 ;  /* 0x00000053001a7308 */ /* 0x0004e20000000800 */
[----:B0-----:R-:W-:Y:S02]  /*5260*/  FMNMX.FTZ R13, R67, R12, !PT ;  /* 0x0000000c430d7209 */ /* 0x001fe40007810000 */
[-C--:B------:R-:W-:Y:S02]  /*5270*/  MOV R67, R119.reuse ;  /* 0x0000007700437202 */ /* 0x080fe40000000f00 */
[C---:B------:R-:W-:Y:S01]  /*5280*/  FSETP.NEU.FTZ.AND P2, PT, R13.reuse, -INF , PT ;  /* 0xff8000000d00780b */ /* 0x040fe20003f5d000 */
[----:B------:R-:W-:Y:S02]  /*5290*/  FMUL.FTZ R12, R13, R8 ;  /* 0x000000080d0c7220 */ /* 0x000fe40000410000 */
[----:B------:R-:W-:Y:S01]  /*52a0*/  MUFU.EX2 R85, R85 ;  /* 0x0000005500557308 */ /* 0x000fe20000000800 */
[----:B--2---:R-:W-:Y:S02]  /*52b0*/  MOV R83, R119 ;  /* 0x0000007700537202 */ /* 0x004fe40000000f00 */
[----:B------:R-:W-:-:S02]  /*52c0*/  FSEL R12, R12, RZ, P2 ;  /* 0x000000ff0c0c7208 */ /* 0x000fc40001000000 */
[----:B------:R-:W-:-:S03]  /*52d0*/  PLOP3.LUT P2, PT, PT, PT, UP0, 0x80, 0x0 ;  /* 0x000000000000781c */ /* 0x000fc60003f4f008 */
[----:B------:R-:W0:Y:S01]  /*52e0*/  MUFU.EX2 R30, R30 ;  /* 0x0000001e001e7308 */ /* 0x000e220000000800 */
        /* <DEDUP_REMOVED lines=8> */
[-CC-:B------:R-:W-:Y:S01]  /*5370*/  FFMA.FTZ R41, R41, R8.reuse, -R12.reuse ;  /* 0x0000000829297223 */ /* 0x180fe2000001080c */
[-CC-:B------:R-:W-:Y:S01]  /*5380*/  FFMA.FTZ R43, R43, R8.reuse, -R12.reuse ;  /* 0x000000082b2b7223 */ /* 0x180fe2000001080c */
[-CC-:B------:R-:W-:Y:S01]  /*5390*/  FFMA.FTZ R33, R33, R8.reuse, -R12.reuse ;  /* 0x0000000821217223 */ /* 0x180fe2000001080c */
[-CC-:B------:R-:W-:Y:S01]  /*53a0*/  FFMA.FTZ R45, R45, R8.reuse, -R12.reuse ;  /* 0x000000082d2d7223 */ /* 0x180fe2000001080c */
[-CC-:B------:R-:W-:Y:S01]  /*53b0*/  FFMA.FTZ R35, R35, R8.reuse, -R12.reuse ;  /* 0x0000000823237223 */ /* 0x180fe2000001080c */
[-CC-:B------:R-:W-:Y:S01]  /*53c0*/  FFMA.FTZ R47, R47, R8.reuse, -R12.reuse ;  /* 0x000000082f2f7223 */ /* 0x180fe2000001080c */
[-CC-:B------:R-:W-:Y:S01]  /*53d0*/  FFMA.FTZ R49, R49, R8.reuse, -R12.reuse ;  /* 0x0000000831317223 */ /* 0x180fe2000001080c */
[----:B------:R1:W2:Y:S01]  /*53e0*/  MUFU.EX2 R200, R0 ;  /* 0x0000000000c87308 */ /* 0x0002a20000000800 */
[-CC-:B------:R-:W-:Y:S01]  /*53f0*/  FFMA.FTZ R51, R51, R8.reuse, -R12.reuse ;  /* 0x0000000833337223 */ /* 0x180fe2000001080c */
[-CC-:B------:R-:W-:Y:S01]  /*5400*/  FFMA.FTZ R39, R39, R8.reuse, -R12.reuse ;  /* 0x0000000827277223 */ /* 0x180fe2000001080c */
[-CC-:B------:R-:W-:Y:S01]  /*5410*/  FFMA.FTZ R53, R53, R8.reuse, -R12.reuse ;  /* 0x0000000835357223 */ /* 0x180fe2000001080c */
[-CC-:B------:R-:W-:Y:S01]  /*5420*/  FFMA.FTZ R55, R55, R8.reuse, -R12.reuse ;  /* 0x0000000837377223 */ /* 0x180fe2000001080c */
[-CC-:B------:R-:W-:Y:S01]  /*5430*/  FFMA.FTZ R27, R27, R8.reuse, -R12.reuse ;  /* 0x000000081b1b7223 */ /* 0x180fe2000001080c */
[-CC-:B------:R-:W-:Y:S01]  /*5440*/  FFMA.FTZ R31, R31, R8.reuse, -R12.reuse ;  /* 0x000000081f1f7223 */ /* 0x180fe2000001080c */
[-C--:B------:R-:W-:Y:S01]  /*5450*/  FFMA.FTZ R57, R57, R8.reuse, -R12 ;  /* 0x0000000839397223 */ /* 0x080fe2000001080c */
[----:B------:R-:W4:Y:S01]  /*5460*/  MUFU.EX2 R9, R9 ;  /* 0x0000000900097308 */ /* 0x000f220000000800 */
[----:B-1----:R-:W-:Y:S01]  /*5470*/  FADD.FTZ R0, R201, R4 ;  /* 0x00000004c9007221 */ /* 0x002fe20000010000 */
[-CC-:B------:R-:W-:Y:S01]  /*5480*/  FFMA.FTZ R59, R59, R8.reuse, -R12.reuse ;  /* 0x000000083b3b7223 */ /* 0x180fe2000001080c */
[-CC-:B------:R-:W-:Y:S01]  /*5490*/  FFMA.FTZ R61, R61, R8.reuse, -R12.reuse ;  /* 0x000000083d3d7223 */ /* 0x180fe2000001080c */
[-CC-:B------:R-:W-:Y:S01]  /*54a0*/  FFMA.FTZ R37, R37, R8.reuse, -R12.reuse ;  /* 0x0000000825257223 */ /* 0x180fe2000001080c */
[-CC-:B------:R-:W-:Y:S01]  /*54b0*/  FFMA.FTZ R63, R63, R8.reuse, -R12.reuse ;  /* 0x000000083f3f7223 */ /* 0x180fe2000001080c */
[----:B------:R-:W-:Y:S01]  /*54c0*/  F2FP.F16.F32.PACK_AB R201, R4, R201 ;  /* 0x000000c904c9723e */ /* 0x000fe200000000ff */
[-CC-:B------:R-:W-:Y:S01]  /*54d0*/  FFMA.FTZ R25, R25, R8.reuse, -R12.reuse ;  /* 0x0000000819197223 */ /* 0x180fe2000001080c */
[----:B------:R1:W-:Y:S01]  /*54e0*/  MUFU.EX2 R196, R19 ;  /* 0x0000001300c47308 */ /* 0x0003e20000000800 */
[-CC-:B------:R-:W-:Y:S01]  /*54f0*/  FFMA.FTZ R65, R65, R8.reuse, -R12.reuse ;  /* 0x0000000841417223 */ /* 0x180fe2000001080c */
[----:B------:R-:W-:Y:S01]  /*5500*/  FFMA.FTZ R12, R29, R8, -R12 ;  /* 0x000000081d0c7223 */ /* 0x000fe2000001080c */
[----:B---3--:R-:W-:Y:S01]  /*5510*/  F2FP.F16.F32.PACK_AB R193, R26, R69 ;  /* 0x000000451ac1723e */ /* 0x008fe200000000ff */
[----:B------:R-:W-:Y:S01]  /*5520*/  IMAD.MOV.U32 R29, RZ, RZ, R119 ;  /* 0x000000ffff1d7224 */ /* 0x000fe200078e0077 */
[----:B0-----:R-:W-:-:S03]  /*5530*/  F2FP.F16.F32.PACK_AB R195, R30, R85 ;  /* 0x000000551ec3723e */ /* 0x001fc600000000ff */
[----:B------:R0:W3:Y:S01]  /*5540*/  MUFU.EX2 R202, R21 ;  /* 0x0000001500ca7308 */ /* 0x0000e20000000800 */
[----:B-1----:R-:W-:Y:S01]  /*5550*/  FADD.FTZ R19, R203, R0 ;  /* 0x00000000cb137221 */ /* 0x002fe20000010000 */
[----:B------:R-:W-:-:S03]  /*5560*/  F2FP.F16.F32.PACK_AB R203, R6, R203 ;  /* 0x000000cb06cb723e */ /* 0x000fc600000000ff */
[----:B------:R-:W-:-:S03]  /*5570*/  FADD.FTZ R0, R6, R19 ;  /* 0x0000001306007221 */ /* 0x000fc60000010000 */
[----:B------:R-:W1:Y:S01]  /*5580*/  MUFU.EX2 R23, R23 ;  /* 0x0000001700177308 */ /* 0x000e620000000800 */
[----:B------:R-:W-:Y:S01]  /*5590*/  FADD.FTZ R19, R197, R0 ;  /* 0x00000000c5137221 */ /* 0x000fe20000010000 */
[----:B--2---:R-:W-:Y:S01]  /*55a0*/  FADD.FTZ R0, R7, R200 ;  /* 0x000000c807007221 */ /* 0x004fe20000010000 */
[----:B------:R-:W-:Y:S02]  /*55b0*/  F2FP.F16.F32.PACK_AB R200, R200, R7 ;  /* 0x00000007c8c8723e */ /* 0x000fe400000000ff */
[C---:B------:R-:W-:Y:S01]  /*55c0*/  FADD.FTZ R42, R20.reuse, R19 ;  /* 0x00000013142a7221 */ /* 0x040fe20000010000 */
[----:B----4-:R-:W-:Y:S01]  /*55d0*/  FADD.FTZ R19, R9, R0 ;  /* 0x0000000009137221 */ /* 0x010fe20000010000 */
[----:B------:R-:W-:Y:S01]  /*55e0*/  F2FP.F16.F32.PACK_AB R197, R20, R197 ;  /* 0x000000c514c5723e */ /* 0x000fe200000000ff */
[----:B------:R-:W2:Y:S01]  /*55f0*/  MUFU.EX2 R15, R15 ;  /* 0x0000000f000f7308 */ /* 0x000ea20000000800 */
[----:B0-----:R-:W-:Y:S01]  /*5600*/  FADD.FTZ R21, R199, R42 ;  /* 0x0000002ac7157221 */ /* 0x001fe20000010000 */
[C---:B---3--:R-:W-:Y:S01]  /*5610*/  FADD.FTZ R0, R202.reuse, R19 ;  /* 0x00000013ca007221 */ /* 0x048fe20000010000 */
[----:B------:R-:W-:-:S02]  /*5620*/  F2FP.F16.F32.PACK_AB R202, R202, R9 ;  /* 0x00000009caca723e */ /* 0x000fc400000000ff */
[C---:B------:R-:W-:Y:S01]  /*5630*/  FADD.FTZ R42, R22.reuse, R21 ;  /* 0x00000015162a7221 */ /* 0x040fe20000010000 */
[----:B------:R-:W-:Y:S02]  /*5640*/  F2FP.F16.F32.PACK_AB R199, R22, R199 ;  /* 0x000000c716c7723e */ /* 0x000fe400000000ff */
[----:B------:R0:W3:Y:S01]  /*5650*/  MUFU.EX2 R198, R41 ;  /* 0x0000002900c67308 */ /* 0x0000e20000000800 */
[----:B-1----:R-:W-:Y:S01]  /*5660*/  FADD.FTZ R19, R23, R0 ;  /* 0x0000000017137221 */ /* 0x002fe20000010000 */
[----:B------:R-:W-:Y:S01]  /*5670*/  FADD.FTZ R21, R69, R42 ;  /* 0x0000002a45157221 */ /* 0x000fe20000010000 */
[----:B------:R-:W-:Y:S01]  /*5680*/  MOV R9, 0x3f800000 ;  /* 0x3f80000000097802 */ /* 0x000fe20000000f00 */
[----:B------:R-:W-:Y:S02]  /*5690*/  IMAD.MOV.U32 R69, RZ, RZ, R119 ;  /* 0x000000ffff457224 */ /* 0x000fe400078e0077 */
[----:B------:R-:W-:Y:S01]  /*56a0*/  FADD.FTZ R0, R196, R19 ;  /* 0x00000013c4007221 */ /* 0x000fe20000010000 */
[----:B------:R-:W-:Y:S01]  /*56b0*/  FADD.FTZ R42, R26, R21 ;  /* 0x000000151a2a7221 */ /* 0x000fe20000010000 */
[----:B------:R-:W-:Y:S01]  /*56c0*/  F2FP.F16.F32.PACK_AB R196, R196, R23 ;  /* 0x00000017c4c4723e */ /* 0x000fe200000000ff */
[----:B------:R-:W1:Y:S01]  /*56d0*/  MUFU.EX2 R43, R43 ;  /* 0x0000002b002b7308 */ /* 0x000e620000000800 */
[----:B--2---:R-:W-:Y:S01]  /*56e0*/  FADD.FTZ R19, R15, R0 ;  /* 0x000000000f137221 */ /* 0x004fe20000010000 */
[----:B------:R-:W-:Y:S01]  /*56f0*/  FADD.FTZ R21, R85, R42 ;  /* 0x0000002a55157221 */ /* 0x000fe20000010000 */
[----:B------:R-:W-:-:S02]  /*5700*/  IMAD.MOV.U32 R85, RZ, RZ, R119 ;  /* 0x000000ffff557224 */ /* 0x000fc400078e0077 */
[----:B0-----:R-:W-:Y:S02]  /*5710*/  IMAD.MOV.U32 R41, RZ, RZ, R119 ;  /* 0x000000ffff297224 */ /* 0x001fe400078e0077 */
[----:B------:R-:W-:Y:S01]  /*5720*/  FADD.FTZ R44, R30, R21 ;  /* 0x000000151e2c7221 */ /* 0x000fe20000010000 */
[----:B------:R-:W-:Y:S01]  /*5730*/  IMAD.MOV.U32 R30, RZ, RZ, R119 ;  /* 0x000000ffff1e7224 */ /* 0x000fe200078e0077 */
[----:B------:R0:W2:Y:S01]  /*5740*/  MUFU.EX2 R192, R33 ;  /* 0x0000002100c07308 */ /* 0x0000a20000000800 */
[C---:B---3--:R-:W-:Y:S01]  /*5750*/  FADD.FTZ R42, R198.reuse, R19 ;  /* 0x00000013c62a7221 */ /* 0x048fe20000010000 */
[----:B------:R-:W-:Y:S01]  /*5760*/  F2FP.F16.F32.PACK_AB R198, R198, R15 ;  /* 0x0000000fc6c6723e */ /* 0x000fe200000000ff */
[----:B------:R-:W-:-:S05]  /*5770*/  IMAD.MOV.U32 R26, RZ, RZ, R119 ;  /* 0x000000ffff1a7224 */ /* 0x000fca00078e0077 */
[----:B------:R-:W3:Y:S01]  /*5780*/  MUFU.EX2 R45, R45 ;  /* 0x0000002d002d7308 */ /* 0x000ee20000000800 */
[----:B0-----:R-:W-:Y:S02]  /*5790*/  IMAD.U32 R33, RZ, RZ, UR42 ;  /* 0x0000002aff217e24 */ /* 0x001fe4000f8e00ff */
[----:B-1----:R-:W-:Y:S02]  /*57a0*/  FADD.FTZ R19, R43, R42 ;  /* 0x0000002a2b137221 */ /* 0x002fe40000010000 */
[----:B------:R-:W-:Y:S02]  /*57b0*/  @!P1 VIADD R0, R33, 0x36840 ;  /* 0x0003684021009836 */ /* 0x000fe40000000000 */
[----:B------:R-:W-:Y:S01]  /*57c0*/  IMAD.MOV.U32 R33, RZ, RZ, R119 ;  /* 0x000000ffff217224 */ /* 0x000fe200078e0077 */
[----:B------:R0:W1:Y:S02]  /*57d0*/  MUFU.EX2 R194, R35 ;  /* 0x0000002300c27308 */ /* 0x0000640000000800 */
[----:B------:R-:W-:-:S04]  /*57e0*/  @!P1 PRMT R0, RZ, 0x654, R0 ;  /* 0x00000654ff009816 */ /* 0x000fc80000000000 */
[----:B------:R2:W-:Y:S02]  /*57f0*/  @!P1 SYNCS.ARRIVE.TRANS64.RED.A1T0 RZ, [R0+URZ], RZ ;  /* 0x000000ff00ff99a7 */ /* 0x0005e4000810043f */
[----:B------:R-:W4:Y:S01]  /*5800*/  MUFU.EX2 R87, R87 ;  /* 0x0000005700577308 */ /* 0x000f220000000800 */
[----:B0-----:R-:W-:Y:S01]  /*5810*/  MOV R35, R119 ;  /* 0x0000007700237202 */ /* 0x001fe20000000f00 */
[C---:B--2---:R-:W-:Y:S01]  /*5820*/  FADD.FTZ R0, R192.reuse, R19 ;  /* 0x00000013c0007221 */ /* 0x044fe20000010000 */
[----:B------:R-:W-:-:S05]  /*5830*/  F2FP.F16.F32.PACK_AB R192, R192, R43 ;  /* 0x0000002bc0c0723e */ /* 0x000fca00000000ff */
[----:B------:R-:W0:Y:S01]  /*5840*/  MUFU.EX2 R47, R47 ;  /* 0x0000002f002f7308 */ /* 0x000e220000000800 */
[----:B------:R-:W-:Y:S01]  /*5850*/  MOV R43, R119 ;  /* 0x00000077002b7202 */ /* 0x000fe20000000f00 */
[----:B---3--:R-:W-:-:S04]  /*5860*/  FADD.FTZ R19, R45, R0 ;  /* 0x000000002d137221 */ /* 0x008fc80000010000 */
[C---:B-1----:R-:W-:Y:S01]  /*5870*/  FADD.FTZ R0, R194.reuse, R19 ;  /* 0x00000013c2007221 */ /* 0x042fe20000010000 */
[----:B------:R-:W-:Y:S01]  /*5880*/  F2FP.F16.F32.PACK_AB R194, R194, R45 ;  /* 0x0000002dc2c2723e */ /* 0x000fe200000000ff */
[----:B------:R1:W2:Y:S01]  /*5890*/  MUFU.EX2 R24, R89 ;  /* 0x0000005900187308 */ /* 0x0002a20000000800 */
[----:B----4-:R-:W-:Y:S01]  /*58a0*/  FADD.FTZ R21, R87, R44 ;  /* 0x0000002c57157221 */ /* 0x010fe20000010000 */
[--C-:B------:R-:W-:Y:S02]  /*58b0*/  IMAD.MOV.U32 R45, RZ, RZ, R119.reuse ;  /* 0x000000ffff2d7224 */ /* 0x100fe400078e0077 */
[----:B------:R-:W-:-:S04]  /*58c0*/  IMAD.MOV.U32 R44, RZ, RZ, R119 ;  /* 0x000000ffff2c7224 */ /* 0x000fc800078e0077 */
[----:B------:R3:W4:Y:S01]  /*58d0*/  MUFU.EX2 R188, R49 ;  /* 0x0000003100bc7308 */ /* 0x0007220000000800 */
[----:B0-----:R-:W-:Y:S01]  /*58e0*/  FADD.FTZ R19, R47, R0 ;  /* 0x000000002f137221 */ /* 0x001fe20000010000 */
[----:B-1----:R-:W-:-:S06]  /*58f0*/  IMAD.MOV.U32 R89, RZ, RZ, R119 ;  /* 0x000000ffff597224 */ /* 0x002fcc00078e0077 */
[----:B------:R-:W0:Y:S01]  /*5900*/  MUFU.EX2 R91, R91 ;  /* 0x0000005b005b7308 */ /* 0x000e220000000800 */
[C---:B--2---:R-:W-:Y:S01]  /*5910*/  FADD.FTZ R42, R24.reuse, R21 ;  /* 0x00000015182a7221 */ /* 0x044fe20000010000 */
[----:B------:R-:W-:Y:S01]  /*5920*/  F2FP.F16.F32.PACK_AB R189, R24, R87 ;  /* 0x0000005718bd723e */ /* 0x000fe200000000ff */
[--C-:B---3--:R-:W-:Y:S01]  /*5930*/  IMAD.MOV.U32 R49, RZ, RZ, R119.reuse ;  /* 0x000000ffff317224 */ /* 0x108fe200078e0077 */
[----:B------:R-:W-:Y:S01]  /*5940*/  MOV R87, R119 ;  /* 0x0000007700577202 */ /* 0x000fe20000000f00 */
[----:B------:R-:W-:-:S03]  /*5950*/  IMAD.MOV.U32 R24, RZ, RZ, R119 ;  /* 0x000000ffff187224 */ /* 0x000fc600078e0077 */
[----:B------:R-:W1:Y:S01]  /*5960*/  MUFU.EX2 R51, R51 ;  /* 0x0000003300337308 */ /* 0x000e620000000800 */
[C---:B----4-:R-:W-:Y:S01]  /*5970*/  FADD.FTZ R0, R188.reuse, R19 ;  /* 0x00000013bc007221 */ /* 0x050fe20000010000 */
[----:B------:R-:W-:Y:S02]  /*5980*/  F2FP.F16.F32.PACK_AB R188, R188, R47 ;  /* 0x0000002fbcbc723e */ /* 0x000fe400000000ff */
[----:B------:R-:W-:-:S04]  /*5990*/  MOV R47, R119 ;  /* 0x00000077002f7202 */ /* 0x000fc80000000f00 */
[----:B------:R2:W3:Y:S01]  /*59a0*/  MUFU.EX2 R28, R93 ;  /* 0x0000005d001c7308 */ /* 0x0004e20000000800 */
[----:B0-----:R-:W-:-:S07]  /*59b0*/  FADD.FTZ R21, R91, R42 ;  /* 0x0000002a5b157221 */ /* 0x001fce0000010000 */
[----:B------:R0:W4:Y:S01]  /*59c0*/  MUFU.EX2 R190, R39 ;  /* 0x0000002700be7308 */ /* 0x0001220000000800 */
[----:B-1----:R-:W-:Y:S01]  /*59d0*/  FADD.FTZ R19, R51, R0 ;  /* 0x0000000033137221 */ /* 0x002fe20000010000 */
[----:B--2---:R-:W-:-:S06]  /*59e0*/  IMAD.MOV.U32 R93, RZ, RZ, R119 ;  /* 0x000000ffff5d7224 */ /* 0x004fcc00078e0077 */
[----:B------:R-:W1:Y:S01]  /*59f0*/  MUFU.EX2 R95, R95 ;  /* 0x0000005f005f7308 */ /* 0x000e620000000800 */
[C---:B---3--:R-:W-:Y:S01]  /*5a00*/  FADD.FTZ R42, R28.reuse, R21 ;  /* 0x000000151c2a7221 */ /* 0x048fe20000010000 */
[----:B------:R-:W-:Y:S01]  /*5a10*/  F2FP.F16.F32.PACK_AB R191, R28, R91 ;  /* 0x0000005b1cbf723e */ /* 0x000fe200000000ff */
[----:B------:R-:W-:Y:S01]  /*5a20*/  IMAD.MOV.U32 R28, RZ, RZ, R119 ;  /* 0x000000ffff1c7224 */ /* 0x000fe200078e0077 */
[-C--:B------:R-:W-:Y:S02]  /*5a30*/  MOV R91, R119.reuse ;  /* 0x00000077005b7202 */ /* 0x080fe40000000f00 */
[----:B0-----:R-:W-:Y:S02]  /*5a40*/  MOV R39, R119 ;  /* 0x0000007700277202 */ /* 0x001fe40000000f00 */
[----:B------:R-:W0:Y:S01]  /*5a50*/  MUFU.EX2 R53, R53 ;  /* 0x0000003500357308 */ /* 0x000e220000000800 */
[C---:B----4-:R-:W-:Y:S01]  /*5a60*/  FADD.FTZ R0, R190.reuse, R19 ;  /* 0x00000013be007221 */ /* 0x050fe20000010000 */
[----:B------:R-:W-:-:S02]  /*5a70*/  F2FP.F16.F32.PACK_AB R190, R190, R51 ;  /* 0x00000033bebe723e */ /* 0x000fc400000000ff */
[----:B------:R-:W-:-:S04]  /*5a80*/  MOV R51, R119 ;  /* 0x0000007700337202 */ /* 0x000fc80000000f00 */
[----:B------:R2:W3:Y:S01]  /*5a90*/  MUFU.EX2 R32, R97 ;  /* 0x0000006100207308 */ /* 0x0004e20000000800 */
[----:B-1----:R-:W-:-:S07]  /*5aa0*/  FADD.FTZ R21, R95, R42 ;  /* 0x0000002a5f157221 */ /* 0x002fce0000010000 */
[----:B------:R1:W4:Y:S01]  /*5ab0*/  MUFU.EX2 R184, R55 ;  /* 0x0000003700b87308 */ /* 0x0003220000000800 */
[----:B0-----:R-:W-:Y:S01]  /*5ac0*/  FADD.FTZ R19, R53, R0 ;  /* 0x0000000035137221 */ /* 0x001fe20000010000 */
[----:B--2---:R-:W-:-:S06]  /*5ad0*/  IMAD.MOV.U32 R97, RZ, RZ, R119 ;  /* 0x000000ffff617224 */ /* 0x004fcc00078e0077 */
[----:B------:R-:W0:Y:S01]  /*5ae0*/  MUFU.EX2 R99, R99 ;  /* 0x0000006300637308 */ /* 0x000e220000000800 */
[C---:B---3--:R-:W-:Y:S01]  /*5af0*/  FADD.FTZ R42, R32.reuse, R21 ;  /* 0x00000015202a7221 */ /* 0x048fe20000010000 */
[----:B------:R-:W-:Y:S01]  /*5b00*/  F2FP.F16.F32.PACK_AB R185, R32, R95 ;  /* 0x0000005f20b9723e */ /* 0x000fe200000000ff */
[----:B------:R-:W-:Y:S01]  /*5b10*/  IMAD.MOV.U32 R32, RZ, RZ, R119 ;  /* 0x000000ffff207224 */ /* 0x000fe200078e0077 */
[-C--:B------:R-:W-:Y:S02]  /*5b20*/  MOV R95, R119.reuse ;  /* 0x00000077005f7202 */ /* 0x080fe40000000f00 */
[----:B-1----:R-:W-:Y:S02]  /*5b30*/  MOV R55, R119 ;  /* 0x0000007700377202 */ /* 0x002fe40000000f00 */
[----:B------:R-:W1:Y:S01]  /*5b40*/  MUFU.EX2 R27, R27 ;  /* 0x0000001b001b7308 */ /* 0x000e620000000800 */
[C---:B----4-:R-:W-:Y:S01]  /*5b50*/  FADD.FTZ R0, R184.reuse, R19 ;  /* 0x00000013b8007221 */ /* 0x050fe20000010000 */
[----:B------:R-:W-:Y:S01]  /*5b60*/  F2FP.F16.F32.PACK_AB R184, R184, R53 ;  /* 0x00000035b8b8723e */ /* 0x000fe200000000ff */
[----:B------:R-:W-:-:S05]  /*5b70*/  IMAD.MOV.U32 R53, RZ, RZ, R119 ;  /* 0x000000ffff357224 */ /* 0x000fca00078e0077 */
[----:B------:R2:W3:Y:S01]  /*5b80*/  MUFU.EX2 R34, R101 ;  /* 0x0000006500227308 */ /* 0x0004e20000000800 */
[----:B0-----:R-:W-:Y:S01]  /*5b90*/  FADD.FTZ R21, R99, R42 ;  /* 0x0000002a63157221 */ /* 0x001fe20000010000 */
[----:B------:R-:W-:-:S06]  /*5ba0*/  IMAD.MOV.U32 R42, RZ, RZ, R119 ;  /* 0x000000ffff2a7224 */ /* 0x000fcc00078e0077 */
        /* <DEDUP_REMOVED lines=13> */
[----:B------:R-:W2:Y:S01]  /*5c80*/  MUFU.EX2 R36, R36 ;  /* 0x0000002400247308 */ /* 0x000ea20000000800 */
[----:B-1----:R-:W-:-:S07]  /*5c90*/  FADD.FTZ R21, R103, R4 ;  /* 0x0000000467157221 */ /* 0x002fce0000010000 */
[----:B------:R1:W3:Y:S01]  /*5ca0*/  MUFU.EX2 R180, R59 ;  /* 0x0000003b00b47308 */ /* 0x0002e20000000800 */
[----:B0-----:R-:W-:-:S07]  /*5cb0*/  FADD.FTZ R19, R57, R0 ;  /* 0x0000000039137221 */ /* 0x001fce0000010000 */
[----:B------:R-:W0:Y:S01]  /*5cc0*/  MUFU.EX2 R105, R105 ;  /* 0x0000006900697308 */ /* 0x000e220000000800 */
[C---:B--2---:R-:W-:Y:S01]  /*5cd0*/  FADD.FTZ R4, R36.reuse, R21 ;  /* 0x0000001524047221 */ /* 0x044fe20000010000 */
[----:B------:R-:W-:Y:S01]  /*5ce0*/  F2FP.F16.F32.PACK_AB R181, R36, R103 ;  /* 0x0000006724b5723e */ /* 0x000fe200000000ff */
[----:B------:R-:W-:Y:S01]  /*5cf0*/  IMAD.MOV.U32 R36, RZ, RZ, R119 ;  /* 0x000000ffff247224 */ /* 0x000fe200078e0077 */
[-C--:B------:R-:W-:Y:S02]  /*5d00*/  MOV R103, R119.reuse ;  /* 0x0000007700677202 */ /* 0x080fe40000000f00 */
[----:B-1----:R-:W-:Y:S02]  /*5d10*/  MOV R59, R119 ;  /* 0x00000077003b7202 */ /* 0x002fe40000000f00 */
[----:B------:R-:W1:Y:S01]  /*5d20*/  MUFU.EX2 R61, R61 ;  /* 0x0000003d003d7308 */ /* 0x000e620000000800 */
[C---:B---3--:R-:W-:Y:S01]  /*5d30*/  FADD.FTZ R0, R180.reuse, R19 ;  /* 0x00000013b4007221 */ /* 0x048fe20000010000 */
[----:B------:R-:W-:Y:S01]  /*5d40*/  F2FP.F16.F32.PACK_AB R180, R180, R57 ;  /* 0x00000039b4b4723e */ /* 0x000fe200000000ff */
[----:B------:R-:W-:-:S05]  /*5d50*/  IMAD.MOV.U32 R57, RZ, RZ, R119 ;  /* 0x000000ffff397224 */ /* 0x000fca00078e0077 */
[----:B------:R2:W3:Y:S01]  /*5d60*/  MUFU.EX2 R38, R107 ;  /* 0x0000006b00267308 */ /* 0x0004e20000000800 */
[----:B0-----:R-:W-:-:S07]  /*5d70*/  FADD.FTZ R21, R105, R4 ;  /* 0x0000000469157221 */ /* 0x001fce0000010000 */
[----:B------:R0:W4:Y:S01]  /*5d80*/  MUFU.EX2 R182, R37 ;  /* 0x0000002500b67308 */ /* 0x0001220000000800 */
[----:B-1----:R-:W-:Y:S01]  /*5d90*/  FADD.FTZ R19, R61, R0 ;  /* 0x000000003d137221 */ /* 0x002fe20000010000 */
[----:B--2---:R-:W-:-:S06]  /*5da0*/  MOV R107, R119 ;  /* 0x00000077006b7202 */ /* 0x004fcc0000000f00 */
[----:B------:R-:W1:Y:S01]  /*5db0*/  MUFU.EX2 R109, R109 ;  /* 0x0000006d006d7308 */ /* 0x000e620000000800 */
[C---:B---3--:R-:W-:Y:S01]  /*5dc0*/  FADD.FTZ R4, R38.reuse, R21 ;  /* 0x0000001526047221 */ /* 0x048fe20000010000 */
[----:B------:R-:W-:Y:S01]  /*5dd0*/  F2FP.F16.F32.PACK_AB R183, R38, R105 ;  /* 0x0000006926b7723e */ /* 0x000fe200000000ff */
[--C-:B------:R-:W-:Y:S02]  /*5de0*/  IMAD.MOV.U32 R105, RZ, RZ, R119.reuse ;  /* 0x000000ffff697224 */ /* 0x100fe400078e0077 */
[--C-:B------:R-:W-:Y:S02]  /*5df0*/  IMAD.MOV.U32 R38, RZ, RZ, R119.reuse ;  /* 0x000000ffff267224 */ /* 0x100fe400078e0077 */
[----:B0-----:R-:W-:Y:S01]  /*5e00*/  IMAD.MOV.U32 R37, RZ, RZ, R119 ;  /* 0x000000ffff257224 */ /* 0x001fe200078e0077 */
[----:B------:R-:W0:Y:S01]  /*5e10*/  MUFU.EX2 R63, R63 ;  /* 0x0000003f003f7308 */ /* 0x000e220000000800 */
[C---:B----4-:R-:W-:Y:S01]  /*5e20*/  FADD.FTZ R0, R182.reuse, R19 ;  /* 0x00000013b6007221 */ /* 0x050fe20000010000 */
[----:B------:R-:W-:Y:S01]  /*5e30*/  F2FP.F16.F32.PACK_AB R182, R182, R61 ;  /* 0x0000003db6b6723e */ /* 0x000fe200000000ff */
[----:B------:R-:W-:-:S05]  /*5e40*/  IMAD.MOV.U32 R61, RZ, RZ, R119 ;  /* 0x000000ffff3d7224 */ /* 0x000fca00078e0077 */
[----:B------:R2:W3:Y:S01]  /*5e50*/  MUFU.EX2 R40, R111 ;  /* 0x0000006f00287308 */ /* 0x0004e20000000800 */
[----:B-1----:R-:W-:-:S07]  /*5e60*/  FADD.FTZ R21, R109, R4 ;  /* 0x000000046d157221 */ /* 0x002fce0000010000 */
[----:B------:R1:W4:Y:S01]  /*5e70*/  MUFU.EX2 R176, R25 ;  /* 0x0000001900b07308 */ /* 0x0003220000000800 */
[----:B0-----:R-:W-:Y:S01]  /*5e80*/  FADD.FTZ R7, R63, R0 ;  /* 0x000000003f077221 */ /* 0x001fe20000010000 */
[----:B--2---:R-:W-:-:S06]  /*5e90*/  MOV R111, R119 ;  /* 0x00000077006f7202 */ /* 0x004fcc0000000f00 */
[----:B------:R-:W0:Y:S01]  /*5ea0*/  MUFU.EX2 R113, R113 ;  /* 0x0000007100717308 */ /* 0x000e220000000800 */
[C---:B---3--:R-:W-:Y:S01]  /*5eb0*/  FADD.FTZ R4, R40.reuse, R21 ;  /* 0x0000001528047221 */ /* 0x048fe20000010000 */
[----:B------:R-:W-:Y:S01]  /*5ec0*/  F2FP.F16.F32.PACK_AB R177, R40, R109 ;  /* 0x0000006d28b1723e */ /* 0x000fe200000000ff */
[--C-:B------:R-:W-:Y:S02]  /*5ed0*/  IMAD.MOV.U32 R109, RZ, RZ, R119.reuse ;  /* 0x000000ffff6d7224 */ /* 0x100fe400078e0077 */
[--C-:B------:R-:W-:Y:S02]  /*5ee0*/  IMAD.MOV.U32 R40, RZ, RZ, R119.reuse ;  /* 0x000000ffff287224 */ /* 0x100fe400078e0077 */
[----:B-1----:R-:W-:Y:S01]  /*5ef0*/  IMAD.MOV.U32 R25, RZ, RZ, R119 ;  /* 0x000000ffff197224 */ /* 0x002fe200078e0077 */
[----:B------:R-:W1:Y:S01]  /*5f00*/  MUFU.EX2 R65, R65 ;  /* 0x0000004100417308 */ /* 0x000e620000000800 */
[C---:B----4-:R-:W-:Y:S01]  /*5f10*/  FADD.FTZ R0, R176.reuse, R7 ;  /* 0x00000007b0007221 */ /* 0x050fe20000010000 */
[----:B------:R-:W-:-:S02]  /*5f20*/  F2FP.F16.F32.PACK_AB R176, R176, R63 ;  /* 0x0000003fb0b0723e */ /* 0x000fc400000000ff */
[----:B------:R-:W-:-:S04]  /*5f30*/  MOV R63, R119 ;  /* 0x00000077003f7202 */ /* 0x000fc80000000f00 */
[----:B------:R-:W2:Y:S01]  /*5f40*/  MUFU.EX2 R14, R14 ;  /* 0x0000000e000e7308 */ /* 0x000ea20000000800 */
[----:B0-----:R-:W-:Y:S01]  /*5f50*/  FADD.FTZ R21, R113, R4 ;  /* 0x0000000471157221 */ /* 0x001fe20000010000 */
[----:B------:R-:W-:-:S06]  /*5f60*/  MOV R4, UR4 ;  /* 0x0000000400047c02 */ /* 0x000fcc0008000f00 */
[----:B------:R-:W0:Y:S01]  /*5f70*/  MUFU.EX2 R12, R12 ;  /* 0x0000000c000c7308 */ /* 0x000e220000000800 */
[----:B-1----:R-:W-:Y:S01]  /*5f80*/  FADD.FTZ R7, R65, R0 ;  /* 0x0000000041077221 */ /* 0x002fe20000010000 */
[----:B------:R-:W-:Y:S01]  /*5f90*/  IMAD.MOV.U32 R0, RZ, RZ, 0x3f800000 ;  /* 0x3f800000ff007424 */ /* 0x000fe200078e00ff */
[C---:B--2---:R-:W-:Y:S01]  /*5fa0*/  F2FP.F16.F32.PACK_AB R179, R14.reuse, R113 ;  /* 0x000000710eb3723e */ /* 0x044fe200000000ff */
[----:B------:R-:W-:Y:S01]  /*5fb0*/  FADD.FTZ R6, R14, R21 ;  /* 0x000000150e067221 */ /* 0x000fe20000010000 */
[----:B------:R-:W-:Y:S01]  /*5fc0*/  IMAD.MOV.U32 R113, RZ, RZ, R119 ;  /* 0x000000ffff717224 */ /* 0x000fe200078e0077 */
[C---:B0-----:R-:W-:Y:S01]  /*5fd0*/  F2FP.F16.F32.PACK_AB R178, R12.reuse, R65 ;  /* 0x000000410cb2723e */ /* 0x041fe200000000ff */
[----:B------:R-:W-:Y:S01]  /*5fe0*/  FADD.FTZ R7, R12, R7 ;  /* 0x000000070c077221 */ /* 0x000fe20000010000 */
[----:B------:R-:W-:Y:S01]  /*5ff0*/  IMAD.MOV.U32 R65, RZ, RZ, R119 ;  /* 0x000000ffff417224 */ /* 0x000fe200078e0077 */
[----:B------:R-:W-:Y:S06]  /*6000*/  @!P2 BRA `(.L_x_19) ;  /* 0x0000004c00d0a947 */ /* 0x000fec0003800000 */
[----:B------:R-:W-:Y:S01]  /*6010*/  UMOV UR4, URZ ;  /* 0x0000003f00047c82 */ /* 0x000fe20008000000 */
[----:B------:R-:W-:Y:S01]  /*6020*/  IMAD.U32 R20, RZ, RZ, UR38 ;  /* 0x00000026ff147e24 */ /* 0x000fe2000f8e00ff */
[----:B------:R-:W-:Y:S01]  /*6030*/  MOV R14, UR4 ;  /* 0x00000004000e7c02 */ /* 0x000fe20008000f00 */
[----:B------:R-:W-:Y:S01]  /*6040*/  IMAD.MOV.U32 R15, RZ, RZ, R10 ;  /* 0x000000ffff0f7224 */ /* 0x000fe200078e000a */
[----:B------:R-:W-:Y:S01]  /*6050*/  CS2R R118, SRZ ;  /* 0x0000000000767805 */ /* 0x000fe2000001ff00 */
[----:B------:R-:W-:Y:S01]  /*6060*/  IMAD.MOV.U32 R12, RZ, RZ, R13 ;  /* 0x000000ffff0c7224 */ /* 0x000fe200078e000d */
[----:B------:R-:W-:Y:S01]  /*6070*/  CS2R R114, SRZ ;  /* 0x0000000000727805 */ /* 0x000fe2000001ff00 */
[----:B------:R-:W-:Y:S01]  /*6080*/  IMAD.MOV.U32 R0, RZ, RZ, 0x3f800000 ;  /* 0x3f800000ff007424 */ /* 0x000fe200078e00ff */
        /* <DEDUP_REMOVED lines=45> */
[----:B------:R-:W-:Y:S01]  /*6360*/  CS2R R24, SRZ ;  /* 0x0000000000187805 */ /* 0x000fe2000001ff00 */
[----:B------:R-:W-:Y:S01]  /*6370*/  IMAD.U32 R19, RZ, RZ, UR4 ;  /* 0x00000004ff137e24 */ /* 0x000fe2000f8e00ff */
[----:B------:R-:W-:-:S06]  /*6380*/  ULDC UR61, c[0x0][0x9d8] ;  /* 0x00027600003d7ab9 */ /* 0x000fcc0000000800 */
.L_x_28:
[----:B------:R-:W-:Y:S02]  /*6390*/  R2UR UR4, R19 ;  /* 0x00000000130472ca */ /* 0x000fe400000e0000 */
[----:B------:R-:W-:-:S11]  /*63a0*/  R2UR UR6, R14 ;  /* 0x000000000e0672ca */ /* 0x000fd600000e0000 */
[----:B------:R-:W-:-:S04]  /*63b0*/  UIADD3 UR4, UR4, 0x1, URZ ;  /* 0x0000000104047890 */ /* 0x000fc8000fffe03f */
[----:B------:R-:W-:-:S04]  /*63c0*/  UISETP.NE.AND UP0, UPT, UR4, 0x2, UPT ;  /* 0x000000020400788c */ /* 0x000fc8000bf05270 */
[----:B------:R-:W-:Y:S02]  /*63d0*/  USEL UR5, URZ, 0x1, UP0 ;  /* 0x000000013f057887 */ /* 0x000fe40008000000 */
[----:B------:R-:W-:Y:S02]  /*63e0*/  USEL UR4, UR4, URZ, UP0 ;  /* 0x0000003f04047287 */ /* 0x000fe40008000000 */
[----:B------:R-:W-:-:S04]  /*63f0*/  ULOP3.LUT UR5, UR6, UR5, URZ, 0x3c, !UPT ;  /* 0x0000000506057292 */ /* 0x000fc8000f8e3c3f */
[----:B------:R-:W-:Y:S02]  /*6400*/  IMAD.U32 R5, RZ, RZ, UR4 ;  /* 0x00000004ff057e24 */ /* 0x000fe4000f8e00ff */
[----:B------:R-:W-:Y:S01]  /*6410*/  MOV R4, UR5 ;  /* 0x0000000500047c02 */ /* 0x000fe20008000f00 */
[----:B------:R-:W-:Y:S06]  /*6420*/  @!P0 BRA `(.L_x_20) ;  /* 0x0000000000048947 */ /* 0x000fec0003800000 */
[----:B------:R-:W-:Y:S01]  /*6430*/  BPT.TRAP 0x1 ;  /* 0x000000040000795c */ /* 0x000fe20000300000 */
.L_x_20:
[----:B------:R-:W-:Y:S02]  /*6440*/  R2UR UR6, R16 ;  /* 0x00000000100672ca */ /* 0x000fe400000e0000 */
[----:B------:R-:W-:-:S11]  /*6450*/  R2UR UR5, R4 ;  /* 0x00000000040572ca */ /* 0x000fd600000e0000 */
[----:B------:R-:W-:Y:S02]  /*6460*/  ULEA UR4, UR4, UR6, 0x3 ;  /* 0x0000000604047291 */ /* 0x000fe4000f8e183f */
[----:B------:R-:W-:-:S04]  /*6470*/  IMAD.U32 R8, RZ, RZ, UR5 ;  /* 0x00000005ff087e24 */ /* 0x000fc8000f8e00ff */
[----:B------:R-:W-:Y:S01]  /*6480*/  IMAD.U32 R21, RZ, RZ, UR4 ;  /* 0x00000004ff157e24 */ /* 0x000fe2000f8e00ff */
[----:B------:R-:W-:-:S04]  /*6490*/  SHF.L.U32 R8, R8, 0x1f, RZ ;  /* 0x0000001f08087819 */ /* 0x000fc800000006ff */
[----:B------:R0:W1:Y:S01]  /*64a0*/  SYNCS.PHASECHK.TRANS64.TRYWAIT P2, [UR4+0x36830], R8 ;  /* 0x03683008ff0075a7 */ /* 0x0000620008040144 */
[----:B------:R-:W-:Y:S05]  /*64b0*/  @!P0 BRA `(.L_x_21) ;  /* 0x0000000000048947 */ /* 0x000fea0003800000 */
[----:B------:R-:W-:Y:S01]  /*64c0*/  BPT.TRAP 0x1 ;  /* 0x000000040000795c */ /* 0x000fe20000300000 */
.L_x_21:
[----:B-1----:R-:W-:Y:S05]  /*64d0*/  @P2 BRA `(.L_x_22) ;  /* 0x00000000000c2947 */ /* 0x002fea0003800000 */
[----:B------:R-:W-:-:S13]  /*64e0*/  R2UR UR4, R21 ;  /* 0x00000000150472ca */ /* 0x000fda00000e0000 */
[----:B------:R-:W1:Y:S02]  /*64f0*/  SYNCS.PHASECHK.TRANS64.TRYWAIT P2, [UR4+0x36830], R8 ;  /* 0x03683008ff0075a7 */ /* 0x000e640008040144 */
[----:B-1----:R-:W-:Y:S05]  /*6500*/  @!P2 BRA `(.L_x_23) ;  /* 0x000000bc008ca947 */ /* 0x002fea0003800000 */
.L_x_22:
[----:B------:R-:W-:Y:S01]  /*6510*/  R2UR UR6, R11 ;  /* 0x000000000b0672ca */ /* 0x000fe200000e0000 */
[----:B------:R-:W-:Y:S01]  /*6520*/  WARPGROUP.ARRIVE ;  /* 0x00000000000079c5 */ /* 0x000fe20000000000 */
[----:B------:R-:W-:Y:S01]  /*6530*/  R2UR UR60, R5 ;  /* 0x00000000053c72ca */ /* 0x000fe200000e0000 */
        /* <DEDUP_REMOVED lines=12> */
[----:B------:R-:W-:Y:S01]  /*6600*/  UIMAD UR60, UR60, 0xa80, UR6 ;  /* 0x00000a803c3c78a4 */ /* 0x000fe2000f8e0206 */
[----:B01----:R-:W-:Y:S01]  /*6610*/  MOV R8, UR57 ;  /* 0x0000003900087c02 */ /* 0x003fe20008000f00 */
[----:B------:R-:W-:Y:S01]  /*6620*/  UMOV UR27, 0x40000040 ;  /* 0x40000040001b7882 */ /* 0x000fe20000000000 */
[----:B------:R-:W-:Y:S01]  /*6630*/  MOV R10, UR56 ;  /* 0x00000038000a7c02 */ /* 0x000fe20008000f00 */
[----:B------:R-:W-:Y:S01]  /*6640*/  UIADD3 UR10, UR60, 0x80, URZ ;  /* 0x000000803c0a7890 */ /* 0x000fe2000fffe03f */
[C---:B------:R-:W-:Y:S01]  /*6650*/  R2UR UR56, R2.reuse ;  /* 0x00000000023872ca */ /* 0x040fe200000e0000 */
[----:B------:R-:W-:Y:S01]  /*6660*/  UIADD3 UR14, UR60, 0x100, URZ ;  /* 0x000001003c0e7890 */ /* 0x000fe2000fffe03f */
[C---:B------:R-:W-:Y:S01]  /*6670*/  R2UR UR57, R3.reuse ;  /* 0x00000000033972ca */ /* 0x040fe200000e0000 */
[----:B------:R-:W-:Y:S01]  /*6680*/  UMOV UR6, UR60 ;  /* 0x0000003c00067c82 */ /* 0x000fe20008000000 */
[----:B------:R-:W-:Y:S01]  /*6690*/  UIADD3 UR18, UR60, 0x2, URZ ;  /* 0x000000023c127890 */ /* 0x000fe2000fffe03f */
[----:B------:R-:W-:Y:S01]  /*66a0*/  HGMMA.64x16x16.F32 R168, gdesc[UR4], RZ, !UPT, gsb0 ;  /* 0x0020000004a879f0 */ /* 0x000fe2000c0008ff */
[----:B------:R-:W-:Y:S01]  /*66b0*/  UIADD3 UR6, UR60, 0x180, URZ ;  /* 0x000001803c067890 */ /* 0x000fe2000fffe03f */
[----:B------:R-:W-:Y:S01]  /*66c0*/  R2UR UR4, R2 ;  /* 0x00000000020472ca */ /* 0x000fe200000e0000 */
[----:B------:R-:W-:Y:S01]  /*66d0*/  UMOV UR7, 0x40000040 ;  /* 0x4000004000077882 */ /* 0x000fe20000000000 */
[----:B------:R-:W-:Y:S01]  /*66e0*/  R2UR UR5, R3 ;  /* 0x00000000030572ca */ /* 0x000fe200000e0000 */
[----:B------:R-:W-:Y:S01]  /*66f0*/  UIADD3 UR22, UR60, 0x4, URZ ;  /* 0x000000043c167890 */ /* 0x000fe2000fffe03f */
[-C--:B------:R-:W-:Y:S01]  /*6700*/  FMUL.FTZ R24, R24, R9.reuse ;  /* 0x0000000918187220 */ /* 0x080fe20000410000 */
[----:B------:R-:W-:Y:S01]  /*6710*/  UIADD3 UR26, UR60, 0x6, URZ ;  /* 0x000000063c1a7890 */ /* 0x000fe2000fffe03f */
[-C--:B------:R-:W-:Y:S01]  /*6720*/  FMUL.FTZ R25, R25, R9.reuse ;  /* 0x0000000919197220 */ /* 0x080fe20000410000 */
[----:B------:R-:W-:Y:S01]  /*6730*/  UMOV UR58, UR6 ;  /* 0x00000006003a7c82 */ /* 0x000fe20008000000 */
[----:B------:R-:W-:Y:S01]  /*6740*/  UIADD3 UR30, UR60, 0x380, URZ ;  /* 0x000003803c1e7890 */ /* 0x000fe2000fffe03f */
[-C--:B------:R-:W-:Y:S01]  /*6750*/  FMUL.FTZ R28, R28, R9.reuse ;  /* 0x000000091c1c7220 */ /* 0x080fe20000410000 */
[----:B------:R-:W-:Y:S01]  /*6760*/  UMOV UR31, 0x40000040 ;  /* 0x40000040001f7882 */ /* 0x000fe20000000000 */
        /* <DEDUP_REMOVED lines=18> */
[-C--:B------:R-:W-:Y:S01]  /*6890*/  FMUL.FTZ R41, R41, R9.reuse ;  /* 0x0000000929297220 */ /* 0x080fe20000410000 */
        /* <DEDUP_REMOVED lines=19> */
[----:B------:R-:W-:Y:S01]  /*69d0*/  FMUL.FTZ R81, R81, R9 ;  /* 0x0000000951517220 */ /* 0x000fe20000410000 */
[----:B------:R-:W-:-:S02]  /*69e0*/  WARPGROUP.DEPBAR.LE gsb0, 0x0 ;  /* 0x00008000000079c5 */ /* 0x000fc40000010000 */
[----:B------:R-:W-:Y:S01]  /*69f0*/  WARPGROUP.ARRIVE ;  /* 0x00000000000079c5 */ /* 0x000fe20000000000 */
[-C--:B------:R-:W-:Y:S01]  /*6a00*/  FMUL.FTZ R84, R84, R9.reuse ;  /* 0x0000000954547220 */ /* 0x080fe20000410000 */
[-C--:B------:R-:W-:Y:S01]  /*6a10*/  FMUL.FTZ R85, R85, R9.reuse ;  /* 0x0000000955557220 */ /* 0x080fe20000410000 */
[-C--:B------:R-:W-:Y:S01]  /*6a20*/  FMUL.FTZ R88, R88, R9.reuse ;  /* 0x0000000958587220 */ /* 0x080fe20000410000 */
[-C--:B------:R-:W-:Y:S01]  /*6a30*/  FMUL.FTZ R89, R89, R9.reuse ;  /* 0x0000000959597220 */ /* 0x080fe20000410000 */
[-C--:B------:R-:W-:Y:S01]  /*6a40*/  FMUL.FTZ R92, R92, R9.reuse ;  /* 0x000000095c5c7220 */ /* 0x080fe20000410000 */
[----:B------:R-:W-:Y:S01]  /*6a50*/  HGMMA.64x16x16.F32 R160, gdesc[UR8], RZ, !UPT, gsb0 ;  /* 0x0020000008a079f0 */ /* 0x000fe2000c0008ff */
[----:B------:R-:W-:Y:S01]  /*6a60*/  UIADD3 UR10, UR60, 0x200, URZ ;  /* 0x000002003c0a7890 */ /* 0x000fe2000fffe03f */
[----:B------:R-:W-:Y:S01]  /*6a70*/  R2UR UR8, R2 ;  /* 0x00000000020872ca */ /* 0x000fe200000e0000 */
[----:B------:R-:W-:Y:S01]  /*6a80*/  UMOV UR11, 0x40000040 ;  /* 0x40000040000b7882 */ /* 0x000fe20000000000 */
[----:B------:R-:W-:Y:S01]  /*6a90*/  R2UR UR9, R3 ;  /* 0x00000000030972ca */ /* 0x000fe200000e0000 */
[-C--:B------:R-:W-:Y:S01]  /*6aa0*/  FMUL.FTZ R93, R93, R9.reuse ;  /* 0x000000095d5d7220 */ /* 0x080fe20000410000 */
[-C--:B------:R-:W-:Y:S01]  /*6ab0*/  FMUL.FTZ R96, R96, R9.reuse ;  /* 0x0000000960607220 */ /* 0x080fe20000410000 */
[-C--:B------:R-:W-:Y:S01]  /*6ac0*/  FMUL.FTZ R97, R97, R9.reuse ;  /* 0x0000000961617220 */ /* 0x080fe20000410000 */
[----:B------:R-:W-:Y:S01]  /*6ad0*/  UMOV UR6, UR10 ;  /* 0x0000000a00067c82 */ /* 0x000fe20008000000 */
        /* <DEDUP_REMOVED lines=75> */
[----:B------:R-:W-:Y:S01]  /*6f90*/  HGMMA.64x16x16.F32 R136, gdesc[UR4], RZ, !UPT, gsb0 ;  /* 0x00200000048879f0 */ /* 0x000fe2000c0008ff */
[----:B------:R-:W-:Y:S02]  /*6fa0*/  UIADD3 UR4, UR60, 0x300, URZ ;  /* 0x000003003c047890 */ /* 0x000fe4000fffe03f */
[----:B------:R-:W-:Y:S01]  /*6fb0*/  UIADD3 UR6, UR60, 0x82, URZ ;  /* 0x000000823c067890 */ /* 0x000fe2000fffe03f */
[----:B------:R-:W-:Y:S01]  /*6fc0*/  UMOV UR5, UR17 ;  /* 0x0000001100057c82 */ /* 0x000fe20008000000 */
[----:B------:R-:W-:-:S03]  /*6fd0*/  UMOV UR7, 0x40000040 ;  /* 0x4000004000077882 */ /* 0x000fc60000000000 */
[----:B------:R-:W-:Y:S01]  /*6fe0*/  UMOV UR14, UR4 ;  /* 0x00000004000e7c82 */ /* 0x000fe20008000000 */
[----:B------:R-:W-:Y:S01]  /*6ff0*/  UMOV UR4, UR16 ;  /* 0x0000001000047c82 */ /* 0x000fe20008000000 */
[----:B------:R-:W-:Y:S02]  /*7000*/  WARPGROUP.DEPBAR.LE gsb0, 0x0 ;  /* 0x00008000000079c5 */ /* 0x000fe40000010000 */
[----:B------:R-:W-:-:S06]  /*7010*/  WARPGROUP.ARRIVE ;  /* 0x00000000000079c5 */ /* 0x000fcc0000000000 */
[----:B------:R-:W-:Y:S01]  /*7020*/  HGMMA.64x16x16.F32 R128, gdesc[UR8], RZ, !UPT, gsb0 ;  /* 0x00200000088079f0 */ /* 0x000fe2000c0008ff */
[----:B------:R-:W-:Y:S02]  /*7030*/  UIADD3 UR8, UR60, 0x102, URZ ;  /* 0x000001023c087890 */ /* 0x000fe4000fffe03f */
[----:B------:R-:W-:Y:S01]  /*7040*/  UIADD3 UR9, UR60, 0x182, URZ ;  /* 0x000001823c097890 */ /* 0x000fe2000fffe03f */
[----:B------:R-:W-:Y:S02]  /*7050*/  WARPGROUP.DEPBAR.LE gsb0, 0x0 ;  /* 0x00008000000079c5 */ /* 0x000fe40000010000 */
[----:B------:R-:W-:-:S06]  /*7060*/  WARPGROUP.ARRIVE ;  /* 0x00000000000079c5 */ /* 0x000fcc0000000000 */
[----:B------:R-:W-:Y:S03]  /*7070*/  HGMMA.64x16x16.F32 R120, gdesc[UR12], RZ, !UPT, gsb0 ;  /* 0x002000000c7879f0 */ /* 0x000fe6000c0008ff */
[----:B------:R-:W-:Y:S02]  /*7080*/  WARPGROUP.DEPBAR.LE gsb0, 0x0 ;  /* 0x00008000000079c5 */ /* 0x000fe40000010000 */
[----:B------:R-:W-:-:S06]  /*7090*/  WARPGROUP.ARRIVE ;  /* 0x00000000000079c5 */ /* 0x000fcc0000000000 */
[----:B------:R-:W-:Y:S03]  /*70a0*/  HGMMA.64x16x16.F32 R168, gdesc[UR16], R168, gsb0 ;  /* 0x0020000010a879f0 */ /* 0x000fe600080008a8 */
        /* <DEDUP_REMOVED lines=515> */
[----:B------:R-:W-:Y:S02]  /*90e0*/  UIADD3 UR9, UR60, 0x986, URZ ;  /* 0x000009863c097890 */ /* 0x000fe4000fffe03f */
        /* <DEDUP_REMOVED lines=24> */
[----:B------:R-:W-:Y:S03]  /*9270*/  HGMMA.64x16x16.F32 R120, gdesc[UR4], R120, gsb0 ;  /* 0x00200000047879f0 */ /* 0x000fe60008000878 */
[----:B------:R-:W-:Y:S02]  /*9280*/  WARPGROUP.DEPBAR.LE gsb0, 0x0 ;  /* 0x00008000000079c5 */ /* 0x000fe40000010000 */
[----:B------:R-:W-:Y:S05]  /*9290*/  @!P0 BRA `(.L_x_24) ;  /* 0x0000000000048947 */ /* 0x000fea0003800000 */
[----:B------:R-:W-:Y:S01]  /*92a0*/  BPT.TRAP 0x1 ;  /* 0x000000040000795c */ /* 0x000fe20000300000 */
.L_x_24:
[----:B------:R-:W-:Y:S02]  /*92b0*/  R2UR UR6, R16 ;  /* 0x00000000100672ca */ /* 0x000fe400000e0000 */
[----:B------:R-:W-:Y:S02]  /*92c0*/  R2UR UR5, R19 ;  /* 0x00000000130572ca */ /* 0x000fe400000e0000 */
[----:B------:R-:W-:-:S11]  /*92d0*/  R2UR UR4, R14 ;  /* 0x000000000e0472ca */ /* 0x000fd600000e0000 */
[----:B------:R-:W-:Y:S02]  /*92e0*/  ULEA UR5, UR5, UR6, 0x3 ;  /* 0x0000000605057291 */ /* 0x000fe4000f8e183f */
[----:B------:R-:W-:-:S05]  /*92f0*/  IMAD.U32 R0, RZ, RZ, UR4 ;  /* 0x00000004ff007e24 */ /* 0x000fca000f8e00ff */
[----:B------:R-:W-:-:S04]  /*9300*/  SHF.L.U32 R0, R0, 0x1f, RZ ;  /* 0x0000001f00007819 */ /* 0x000fc800000006ff */
[----:B------:R0:W1:Y:S01]  /*9310*/  SYNCS.PHASECHK.TRANS64.TRYWAIT P2, [UR5+0x36850], R0 ;  /* 0x03685000ff0075a7 */ /* 0x0000620008040145 */
[----:B------:R-:W-:Y:S05]  /*9320*/  @!P0 BRA `(.L_x_25) ;  /* 0x0000000000048947 */ /* 0x000fea0003800000 */
[----:B------:R-:W-:Y:S01]  /*9330*/  BPT.TRAP 0x1 ;  /* 0x000000040000795c */ /* 0x000fe20000300000 */
.L_x_25:
[----:B-1----:R-:W-:Y:S05]  /*9340*/  @P2 BRA `(.L_x_26) ;  /* 0x0000000000082947 */ /* 0x002fea0003800000 */
[----:B------:R-:W1:Y:S02]  /*9350*/  SYNCS.PHASECHK.TRANS64.TRYWAIT P2, [UR5+0x36850], R0 ;  /* 0x03685000ff0075a7 */ /* 0x000e640008040145 */
[----:B-1----:R-:W-:Y:S05]  /*9360*/  @!P2 BRA `(.L_x_27) ;  /* 0x000000900010a947 */ /* 0x002fea0003800000 */
.L_x_26:
[----:B------:R-:W-:Y:S01]  /*9370*/  R2UR UR4, R16 ;  /* 0x00000000100472ca */ /* 0x000fe200000e0000 */
[----:B------:R-:W-:Y:S01]  /*9380*/  WARPGROUP.ARRIVE ;  /* 0x00000000000079c5 */ /* 0x000fe20000000000 */
[----:B------:R-:W-:Y:S01]  /*9390*/  R2UR UR6, R19 ;  /* 0x00000000130672ca */ /* 0x000fe200000e0000 */
[----:B------:R-:W-:Y:S01]  /*93a0*/  UMOV UR7, 0x40000040 ;  /* 0x4000004000077882 */ /* 0x000fe20000000000 */
[----:B------:R-:W-:Y:S01]  /*93b0*/  FMUL.FTZ R19, R168, UR61 ;  /* 0x0000003da8137c20 */ /* 0x000fe20008410000 */
[----:B------:R-:W-:Y:S01]  /*93c0*/  FMUL.FTZ R23, R169, UR61 ;  /* 0x0000003da9177c20 */ /* 0x000fe20008410000 */
[----:B------:R-:W-:Y:S01]  /*93d0*/  R2UR UR8, R21 ;  /* 0x00000000150872ca */ /* 0x000fe200000e0000 */
[----:B------:R-:W-:Y:S01]  /*93e0*/  FMUL.FTZ R21, R171, UR61 ;  /* 0x0000003dab157c20 */ /* 0x000fe20008410000 */
[----:B------:R-:W-:Y:S01]  /*93f0*/  FMUL.FTZ R171, R172, UR61 ;  /* 0x0000003dacab7c20 */ /* 0x000fe20008410000 */
[----:B------:R-:W-:Y:S01]  /*9400*/  FMUL.FTZ R173, R173, UR61 ;  /* 0x0000003dadad7c20 */ /* 0x000fe20008410000 */
[----:B------:R-:W0:Y:S01]  /*9410*/  MUFU.TANH R19, R19 ;  /* 0x0000001300137308 */ /* 0x000e220000002400 */
[----:B------:R-:W-:Y:S01]  /*9420*/  FMUL.FTZ R205, R152, UR61 ;  /* 0x0000003d98cd7c20 */ /* 0x000fe20008410000 */
[----:B------:R-:W-:Y:S01]  /*9430*/  FMUL.FTZ R207, R153, UR61 ;  /* 0x0000003d99cf7c20 */ /* 0x000fe20008410000 */
[----:B------:R-:W-:Y:S01]  /*9440*/  UIADD3 UR4, UR4, 0x400, URZ ;  /* 0x0000040004047890 */ /* 0x000fe2000fffe03f */
[----:B------:R-:W-:Y:S01]  /*9450*/  FMUL.FTZ R209, R144, UR61 ;  /* 0x0000003d90d17c20 */ /* 0x000fe20008410000 */
[----:B------:R-:W-:Y:S01]  /*9460*/  FMUL.FTZ R211, R145, UR61 ;  /* 0x0000003d91d37c20 */ /* 0x000fe20008410000 */
[----:B------:R-:W-:Y:S01]  /*9470*/  FMUL.FTZ R213, R148, UR61 ;  /* 0x0000003d94d57c20 */ /* 0x000fe20008410000 */
[----:B------:R-:W-:Y:S01]  /*9480*/  USHF.R.U32.HI UR4, URZ, 0x4, UR4 ;  /* 0x000000043f047899 */ /* 0x000fe20008011604 */
[----:B------:R-:W2:Y:S01]  /*9490*/  MUFU.TANH R23, R23 ;  /* 0x0000001700177308 */ /* 0x000ea20000002400 */
[----:B------:R-:W-:Y:S01]  /*94a0*/  FMUL.FTZ R215, R149, UR61 ;  /* 0x0000003d95d77c20 */ /* 0x000fe20008410000 */
[----:B------:R-:W-:Y:S01]  /*94b0*/  FMUL.FTZ R14, R170, UR61 ;  /* 0x0000003daa0e7c20 */ /* 0x000fe20008410000 */
[----:B------:R-:W-:Y:S01]  /*94c0*/  ULOP3.LUT UR4, UR4, 0x3fff, URZ, 0xc0, !UPT ;  /* 0x00003fff04047892 */ /* 0x000fe2000f8ec03f */
[----:B------:R-:W-:Y:S01]  /*94d0*/  FMUL.FTZ R217, R136, UR61 ;  /* 0x0000003d88d97c20 */ /* 0x000fe20008410000 */
[----:B------:R-:W-:Y:S01]  /*94e0*/  FMUL.FTZ R219, R137, UR61 ;  /* 0x0000003d89db7c20 */ /* 0x000fe20008410000 */
[----:B------:R-:W-:Y:S01]  /*94f0*/  FMUL.FTZ R169, R174, UR61 ;  /* 0x0000003daea97c20 */ /* 0x000fe20008410000 */
[----:B------:R-:W-:Y:S01]  /*9500*/  ULOP3.LUT UR4, UR4, 0x3800000, URZ, 0xfc, !UPT ;  /* 0x0380000004047892 */ /* 0x000fe2000f8efc3f */
[----:B------:R-:W3:Y:S01]  /*9510*/  MUFU.TANH R171, R171 ;  /* 0x000000ab00ab7308 */ /* 0x000ee20000002400 */
[----:B01----:R-:W-:Y:S01]  /*9520*/  FMNMX.FTZ R0, R19, R12, !PT ;  /* 0x0000000c13007209 */ /* 0x003fe20007810000 */
[----:B------:R-:W-:Y:S01]  /*9530*/  FMUL.FTZ R221, R140, UR61 ;  /* 0x0000003d8cdd7c20 */ /* 0x000fe20008410000 */
[----:B------:R-:W-:Y:S01]  /*9540*/  UIMAD UR4, UR6, 0xa80, UR4 ;  /* 0x00000a80060478a4 */ /* 0x000fe2000f8e0204 */
[----:B------:R-:W-:Y:S01]  /*9550*/  FMUL.FTZ R175, R175, UR61 ;  /* 0x0000003dafaf7c20 */ /* 0x000fe20008410000 */
[----:B------:R-:W-:Y:S01]  /*9560*/  FMUL.FTZ R141, R141, UR61 ;  /* 0x0000003d8d8d7c20 */ /* 0x000fe20008410000 */
[----:B------:R-:W-:Y:S01]  /*9570*/  FMUL.FTZ R223, R128, UR61 ;  /* 0x0000003d80df7c20 */ /* 0x000fe20008410000 */
[----:B------:R-:W-:Y:S01]  /*9580*/  FMUL.FTZ R163, R163, UR61 ;  /* 0x0000003da3a37c20 */ /* 0x000fe20008410000 */
[----:B------:R-:W0:Y:S01]  /*9590*/  MUFU.TANH R173, R173 ;  /* 0x000000ad00ad7308 */ /* 0x000e220000002400 */
[----:B--2---:R-:W-:Y:S01]  /*95a0*/  FMNMX.FTZ R0, R23, R0, !PT ;  /* 0x0000000017007209 */ /* 0x004fe20007810000 */
[----:B------:R-:W-:Y:S01]  /*95b0*/  UMOV UR6, UR4 ;  /* 0x0000000400067c82 */ /* 0x000fe20008000000 */
[----:B------:R-:W-:Y:S01]  /*95c0*/  FMUL.FTZ R225, R129, UR61 ;  /* 0x0000003d81e17c20 */ /* 0x000fe20008410000 */
[----:B------:R-:W-:Y:S01]  /*95d0*/  HGMMA.64x192x16.F32 R24, R200, gdesc[UR4].tnspB, R24, gsb0 ;  /* 0x42e00004c8187df0 */ /* 0x000fe20008000818 */
[----:B------:R-:W-:Y:S01]  /*95e0*/  UIADD3 UR6, UR4, 0x80, URZ ;  /* 0x0000008004067890 */ /* 0x000fe2000fffe03f */
[----:B------:R-:W-:Y:S01]  /*95f0*/  FMUL.FTZ R227, R132, UR61 ;  /* 0x0000003d84e37c20 */ /* 0x000fe20008410000 */
[----:B------:R-:W-:Y:S01]  /*9600*/  UMOV UR7, 0x40000040 ;  /* 0x4000004000077882 */ /* 0x000fe20000000000 */
[----:B------:R-:W-:Y:S01]  /*9610*/  MUFU.TANH R205, R205 ;  /* 0x000000cd00cd7308 */ /* 0x000fe20000002400 */
[----:B---3--:R-:W-:Y:S01]  /*9620*/  FMNMX.FTZ R0, R171, R0, !PT ;  /* 0x00000000ab007209 */ /* 0x008fe20007810000 */
[----:B------:R-:W-:Y:S01]  /*9630*/  FMUL.FTZ R167, R167, UR61 ;  /* 0x0000003da7a77c20 */ /* 0x000fe20008410000 */
[----:B------:R-:W-:Y:S01]  /*9640*/  FMUL.FTZ R229, R133, UR61 ;  /* 0x0000003d85e57c20 */ /* 0x000fe20008410000 */
[----:B------:R-:W-:Y:S01]  /*9650*/  FMUL.FTZ R153, R154, UR61 ;  /* 0x0000003d9a997c20 */ /* 0x000fe20008410000 */
[----:B------:R-:W-:Y:S01]  /*9660*/  FMUL.FTZ R231, R120, UR61 ;  /* 0x0000003d78e77c20 */ /* 0x000fe20008410000 */
[----:B------:R-:W-:Y:S01]  /*9670*/  FMUL.FTZ R155, R155, UR61 ;  /* 0x0000003d9b9b7c20 */ /* 0x000fe20008410000 */
[----:B------:R-:W-:Y:S01]  /*9680*/  FMUL.FTZ R159, R159, UR61 ;  /* 0x0000003d9f9f7c20 */ /* 0x000fe20008410000 */
[----:B------:R-:W-:Y:S01]  /*9690*/  MUFU.TANH R207, R207 ;  /* 0x000000cf00cf7308 */ /* 0x000fe20000002400 */
[----:B0-----:R-:W-:Y:S01]  /*96a0*/  FMNMX.FTZ R0, R173, R0, !PT ;  /* 0x00000000ad007209 */ /* 0x001fe20007810000 */
[----:B------:R-:W-:Y:S01]  /*96b0*/  FMUL.FTZ R233, R125, UR61 ;  /* 0x0000003d7de97c20 */ /* 0x000fe20008410000 */
[----:B------:R-:W-:Y:S01]  /*96c0*/  FMUL.FTZ R145, R146, UR61 ;  /* 0x0000003d92917c20 */ /* 0x000fe20008410000 */
[----:B------:R-:W-:Y:S01]  /*96d0*/  FMUL.FTZ R147, R147, UR61 ;  /* 0x0000003d93937c20 */ /* 0x000fe20008410000 */
[----:B------:R-:W-:Y:S01]  /*96e0*/  FMUL.FTZ R149, R150, UR61 ;  /* 0x0000003d96957c20 */ /* 0x000fe20008410000 */
[----:B------:R-:W-:Y:S01]  /*96f0*/  FMUL.FTZ R125, R138, UR61 ;  /* 0x0000003d8a7d7c20 */ /* 0x000fe20008410000 */
[----:B------:R-:W-:Y:S01]  /*9700*/  FMUL.FTZ R129, R139, UR61 ;  /* 0x0000003d8b817c20 */ /* 0x000fe20008410000 */
[----:B------:R-:W-:Y:S01]  /*9710*/  MUFU.TANH R209, R209 ;  /* 0x000000d100d17308 */ /* 0x000fe20000002400 */
[----:B------:R-:W-:Y:S01]  /*9720*/  FMUL.FTZ R133, R142, UR61 ;  /* 0x0000003d8e857c20 */ /* 0x000fe20008410000 */
        /* <DEDUP_REMOVED lines=8> */
[----:B------:R-:W0:Y:S01]  /*97b0*/  LDC R8, c[0x0][0x988] ;  /* 0x00026200ff087b82 */ /* 0x000e220000000800 */
[----:B------:R-:W-:Y:S01]  /*97c0*/  FMUL.FTZ R127, R127, UR61 ;  /* 0x0000003d7f7f7c20 */ /* 0x000fe20008410000 */
[----:B------:R-:W-:Y:S01]  /*97d0*/  IMAD.U32 R136, RZ, RZ, UR5 ;  /* 0x00000005ff887e24 */ /* 0x000fe2000f8e00ff */
[----:B------:R-:W-:-:S02]  /*97e0*/  R2UR UR9, R17 ;  /* 0x00000000110972ca */ /* 0x000fc400000e0000 */
[----:B------:R-:W-:Y:S01]  /*97f0*/  R2UR UR5, R5 ;  /* 0x00000000050572ca */ /* 0x000fe200000e0000 */
[----:B------:R-:W-:Y:S01]  /*9800*/  MUFU.TANH R213, R213 ;  /* 0x000000d500d57308 */ /* 0x000fe20000002400 */
[----:B------:R-:W-:-:S05]  /*9810*/  @!P1 VIADD R136, R136, 0x36860 ;  /* 0x0003686088889836 */ /* 0x000fca0000000000 */
[----:B------:R-:W-:Y:S02]  /*9820*/  @!P1 PRMT R136, RZ, 0x654, R136 ;  /* 0x00000654ff889816 */ /* 0x000fe40000000088 */
[----:B------:R-:W-:Y:S08]  /*9830*/  MUFU.TANH R215, R215 ;  /* 0x000000d700d77308 */ /* 0x000ff00000002400 */
[----:B------:R-:W1:Y:S08]  /*9840*/  MUFU.TANH R14, R14 ;  /* 0x0000000e000e7308 */ /* 0x000e700000002400 */
[----:B------:R-:W-:Y:S08]  /*9850*/  MUFU.TANH R217, R217 ;  /* 0x000000d900d97308 */ /* 0x000ff00000002400 */
[----:B------:R-:W2:Y:S01]  /*9860*/  MUFU.TANH R21, R21 ;  /* 0x0000001500157308 */ /* 0x000ea20000002400 */
[----:B-1----:R-:W-:-:S07]  /*9870*/  FMNMX.FTZ R10, R14, R15, !PT ;  /* 0x0000000f0e0a7209 */ /* 0x002fce0007810000 */
[----:B------:R-:W-:Y:S08]  /*9880*/  MUFU.TANH R219, R219 ;  /* 0x000000db00db7308 */ /* 0x000ff00000002400 */
[----:B------:R-:W1:Y:S01]  /*9890*/  MUFU.TANH R169, R169 ;  /* 0x000000a900a97308 */ /* 0x000e620000002400 */
[----:B--2---:R-:W-:-:S07]  /*98a0*/  FMNMX.FTZ R10, R21, R10, !PT ;  /* 0x0000000a150a7209 */ /* 0x004fce0007810000 */
[----:B------:R-:W-:Y:S08]  /*98b0*/  MUFU.TANH R221, R221 ;  /* 0x000000dd00dd7308 */ /* 0x000ff00000002400 */
[----:B------:R-:W2:Y:S01]  /*98c0*/  MUFU.TANH R175, R175 ;  /* 0x000000af00af7308 */ /* 0x000ea20000002400 */
[----:B-1----:R-:W-:-:S07]  /*98d0*/  FMNMX.FTZ R10, R169, R10, !PT ;  /* 0x0000000aa90a7209 */ /* 0x002fce0007810000 */
[----:B------:R-:W-:Y:S08]  /*98e0*/  MUFU.TANH R141, R141 ;  /* 0x0000008d008d7308 */ /* 0x000ff00000002400 */
[----:B------:R-:W-:Y:S01]  /*98f0*/  MUFU.TANH R223, R223 ;  /* 0x000000df00df7308 */ /* 0x000fe20000002400 */
[----:B--2---:R-:W-:-:S07]  /*9900*/  FMNMX.FTZ R10, R175, R10, !PT ;  /* 0x0000000aaf0a7209 */ /* 0x004fce0007810000 */
[----:B------:R-:W-:Y:S08]  /*9910*/  MUFU.TANH R163, R163 ;  /* 0x000000a300a37308 */ /* 0x000ff00000002400 */
        /* <DEDUP_REMOVED lines=16> */
[----:B------:R-:W-:Y:S01]  /*9a20*/  HGMMA.64x192x16.F32 R24, R196, gdesc[UR4].tnspB, R24, gsb0 ;  /* 0x42e00004c4187df0 */ /* 0x000fe20008000818 */
[----:B------:R-:W-:Y:S01]  /*9a30*/  UIADD3 UR6, UR4, 0x100, URZ ;  /* 0x0000010004067890 */ /* 0x000fe2000fffe03f */
[----:B------:R-:W-:-:S05]  /*9a40*/  UMOV UR7, 0x40000040 ;  /* 0x4000004000077882 */ /* 0x000fca0000000000 */
        /* <DEDUP_REMOVED lines=19> */
[----:B------:R-:W-:-:S03]  /*9b80*/  FMUL.FTZ R161, R162, UR61 ;  /* 0x0000003da2a17c20 */ /* 0x000fc60008410000 */
[----:B------:R-:W-:Y:S01]  /*9b90*/  HGMMA.64x192x16.F32 R24, R192, gdesc[UR4].tnspB, R24, gsb0 ;  /* 0x42e00004c0187df0 */ /* 0x000fe20008000818 */
[----:B------:R-:W-:Y:S01]  /*9ba0*/  UIADD3 UR6, UR4, 0x180, URZ ;  /* 0x0000018004067890 */ /* 0x000fe2000fffe03f */
[----:B------:R-:W1:Y:S01]  /*9bb0*/  MUFU.TANH R197, R197 ;  /* 0x000000c500c57308 */ /* 0x000e620000002400 */
[----:B------:R-:W-:-:S07]  /*9bc0*/  UMOV UR7, 0x40000040 ;  /* 0x4000004000077882 */ /* 0x000fce0000000000 */
[----:B------:R-:W2:Y:S08]  /*9bd0*/  MUFU.TANH R199, R199 ;  /* 0x000000c700c77308 */ /* 0x000eb00000002400 */
[----:B------:R-:W3:Y:S01]  /*9be0*/  MUFU.TANH R161, R161 ;  /* 0x000000a100a17308 */ /* 0x000ee20000002400 */
[----:B-1----:R-:W-:-:S04]  /*9bf0*/  FMNMX.FTZ R0, R197, R0, !PT ;  /* 0x00000000c5007209 */ /* 0x002fc80007810000 */
[----:B--2---:R-:W-:-:S04]  /*9c00*/  FMNMX.FTZ R0, R199, R0, !PT ;  /* 0x00000000c7007209 */ /* 0x004fc80007810000 */
[----:B------:R-:W-:-:S04]  /*9c10*/  FMNMX.FTZ R0, R203, R0, !PT ;  /* 0x00000000cb007209 */ /* 0x000fc80007810000 */
[----:B------:R-:W-:Y:S02]  /*9c20*/  FMNMX.FTZ R0, R201, R0, !PT ;  /* 0x00000000c9007209 */ /* 0x000fe40007810000 */
[----:B---3--:R-:W-:Y:S02]  /*9c30*/  FMNMX.FTZ R10, R161, R10, !PT ;  /* 0x0000000aa10a7209 */ /* 0x008fe40007810000 */
[----:B------:R-:W-:Y:S02]  /*9c40*/  FMNMX.FTZ R0, R205, R0, !PT ;  /* 0x00000000cd007209 */ /* 0x000fe40007810000 */
[----:B------:R-:W-:Y:S02]  /*9c50*/  FMNMX.FTZ R10, R163, R10, !PT ;  /* 0x0000000aa30a7209 */ /* 0x000fe40007810000 */
[----:B------:R-:W-:Y:S02]  /*9c60*/  FMNMX.FTZ R0, R207, R0, !PT ;  /* 0x00000000cf007209 */ /* 0x000fe40007810000 */
[----:B------:R-:W-:-:S04]  /*9c70*/  FMNMX.FTZ R10, R165, R10, !PT ;  /* 0x0000000aa50a7209 */ /* 0x000fc80007810000 */
[----:B------:R-:W-:-:S04]  /*9c80*/  FMNMX.FTZ R10, R167, R10, !PT ;  /* 0x0000000aa70a7209 */ /* 0x000fc80007810000 */
[----:B------:R-:W-:-:S04]  /*9c90*/  FMNMX.FTZ R10, R153, R10, !PT ;  /* 0x0000000a990a7209 */ /* 0x000fc80007810000 */
[----:B------:R-:W-:Y:S01]  /*9ca0*/  FMNMX.FTZ R10, R155, R10, !PT ;  /* 0x0000000a9b0a7209 */ /* 0x000fe20007810000 */
[----:B------:R-:W-:Y:S02]  /*9cb0*/  WARPGROUP.DEPBAR.LE gsb0, 0x0 ;  /* 0x00008000000079c5 */ /* 0x000fe40000010000 */
        /* <DEDUP_REMOVED lines=18> */
[----:B------:R-:W-:-:S02]  /*9de0*/  FMNMX.FTZ R10, R145, R10, !PT ;  /* 0x0000000a910a7209 */ /* 0x000fc40007810000 */
[----:B------:R-:W-:Y:S02]  /*9df0*/  FMNMX.FTZ R0, R217, R0, !PT ;  /* 0x00000000d9007209 */ /* 0x000fe40007810000 */
[----:B------:R-:W-:Y:S02]  /*9e00*/  FMNMX.FTZ R10, R147, R10, !PT ;  /* 0x0000000a930a7209 */ /* 0x000fe40007810000 */
[----:B------:R-:W-:Y:S02]  /*9e10*/  FMNMX.FTZ R0, R219, R0, !PT ;  /* 0x00000000db007209 */ /* 0x000fe40007810000 */
[----:B------:R-:W-:Y:S02]  /*9e20*/  FMNMX.FTZ R10, R149, R10, !PT ;  /* 0x0000000a950a7209 */ /* 0x000fe40007810000 */
[----:B------:R-:W-:-:S04]  /*9e30*/  FMNMX.FTZ R0, R221, R0, !PT ;  /* 0x00000000dd007209 */ /* 0x000fc80007810000 */
[----:B------:R-:W-:-:S04]  /*9e40*/  FMNMX.FTZ R0, R141, R0, !PT ;  /* 0x000000008d007209 */ /* 0x000fc80007810000 */
[----:B------:R-:W-:-:S04]  /*9e50*/  FMNMX.FTZ R0, R223, R0, !PT ;  /* 0x00000000df007209 */ /* 0x000fc80007810000 */
        /* <DEDUP_REMOVED lines=8> */
[----:B------:R-:W-:Y:S01]  /*9ee0*/  FMUL.FTZ R121, R151, UR61 ;  /* 0x0000003d97797c20 */ /* 0x000fe20008410000 */
[----:B------:R-:W-:Y:S02]  /*9ef0*/  FMUL.FTZ R151, R122, UR61 ;  /* 0x0000003d7a977c20 */ /* 0x000fe40008410000 */
[----:B------:R-:W-:Y:S01]  /*9f00*/  HGMMA.64x192x16.F32 R24, R184, gdesc[UR4].tnspB, R24, gsb0 ;  /* 0x42e00004b8187df0 */ /* 0x000fe20008000818 */
[----:B------:R-:W-:Y:S01]  /*9f10*/  UIADD3 UR6, UR4, 0x280, URZ ;  /* 0x0000028004067890 */ /* 0x000fe2000fffe03f */
[----:B------:R-:W1:Y:S01]  /*9f20*/  MUFU.TANH R189, R189 ;  /* 0x000000bd00bd7308 */ /* 0x000e620000002400 */
[----:B------:R-:W-:Y:S01]  /*9f30*/  UMOV UR7, 0x40000040 ;  /* 0x4000004000077882 */ /* 0x000fe20000000000 */
[----:B------:R-:W-:-:S06]  /*9f40*/  UIADD3 UR4, UR4, 0x300, URZ ;  /* 0x0000030004047890 */ /* 0x000fcc000fffe03f */
[----:B------:R-:W2:Y:S08]  /*9f50*/  MUFU.TANH R191, R191 ;  /* 0x000000bf00bf7308 */ /* 0x000eb00000002400 */
[----:B------:R-:W3:Y:S01]  /*9f60*/  MUFU.TANH R121, R121 ;  /* 0x0000007900797308 */ /* 0x000ee20000002400 */
[----:B-1----:R-:W-:-:S07]  /*9f70*/  FMNMX.FTZ R0, R189, R0, !PT ;  /* 0x00000000bd007209 */ /* 0x002fce0007810000 */
[----:B------:R-:W1:Y:S01]  /*9f80*/  MUFU.TANH R151, R151 ;  /* 0x0000009700977308 */ /* 0x000e620000002400 */
[----:B--2---:R-:W-:-:S04]  /*9f90*/  FMNMX.FTZ R0, R191, R0, !PT ;  /* 0x00000000bf007209 */ /* 0x004fc80007810000 */
[----:B------:R-:W-:Y:S02]  /*9fa0*/  FMNMX.FTZ R0, R233, R0, !PT ;  /* 0x00000000e9007209 */ /* 0x000fe40007810000 */
[----:B---3--:R-:W-:-:S03]  /*9fb0*/  FMNMX.FTZ R10, R121, R10, !PT ;  /* 0x0000000a790a7209 */ /* 0x008fc60007810000 */
[----:B------:R-:W2:Y:S01]  /*9fc0*/  SHFL.BFLY PT, R9, R0, 0x2, 0x1f ;  /* 0x0c401f0000097f89 */ /* 0x000ea200000e0000 */
[----:B------:R-:W-:-:S04]  /*9fd0*/  FMNMX.FTZ R10, R125, R10, !PT ;  /* 0x0000000a7d0a7209 */ /* 0x000fc80007810000 */
[----:B------:R-:W-:-:S04]  /*9fe0*/  FMNMX.FTZ R10, R129, R10, !PT ;  /* 0x0000000a810a7209 */ /* 0x000fc80007810000 */
[----:B------:R-:W-:-:S04]  /*9ff0*/  FMNMX.FTZ R10, R133, R10, !PT ;  /* 0x0000000a850a7209 */ /* 0x000fc80007810000 */
[----:B------:R-:W-:-:S04]  /*a000*/  FMNMX.FTZ R10, R137, R10, !PT ;  /* 0x0000000a890a7209 */ /* 0x000fc80007810000 */
[----:B------:R-:W-:-:S04]  /*a010*/  FMNMX.FTZ R10, R139, R10, !PT ;  /* 0x0000000a8b0a7209 */ /* 0x000fc80007810000 */
[----:B------:R-:W-:Y:S02]  /*a020*/  FMNMX.FTZ R10, R131, R10, !PT ;  /* 0x0000000a830a7209 */ /* 0x000fe40007810000 */
[----:B--2---:R-:W-:Y:S02]  /*a030*/  FMNMX.FTZ R9, R0, R9, !PT ;  /* 0x0000000900097209 */ /* 0x004fe40007810000 */
[----:B------:R-:W-:-:S03]  /*a040*/  FMNMX.FTZ R10, R143, R10, !PT ;  /* 0x0000000a8f0a7209 */ /* 0x000fc60007810000 */
[----:B------:R-:W2:Y:S01]  /*a050*/  SHFL.BFLY PT, R0, R9, 0x1, 0x1f ;  /* 0x0c201f0009007f89 */ /* 0x000ea200000e0000 */
[----:B------:R-:W-:-:S04]  /*a060*/  FMNMX.FTZ R10, R135, R10, !PT ;  /* 0x0000000a870a7209 */ /* 0x000fc80007810000 */
[----:B-1----:R-:W-:-:S04]  /*a070*/  FMNMX.FTZ R10, R151, R10, !PT ;  /* 0x0000000a970a7209 */ /* 0x002fc80007810000 */
[----:B------:R-:W-:-:S04]  /*a080*/  FMNMX.FTZ R10, R123, R10, !PT ;  /* 0x0000000a7b0a7209 */ /* 0x000fc80007810000 */
[----:B------:R-:W-:-:S04]  /*a090*/  FMNMX.FTZ R10, R235, R10, !PT ;  /* 0x0000000aeb0a7209 */ /* 0x000fc80007810000 */
[----:B------:R-:W-:Y:S02]  /*a0a0*/  FMNMX.FTZ R10, R127, R10, !PT ;  /* 0x0000000a7f0a7209 */ /* 0x000fe40007810000 */
[----:B--2---:R-:W-:-:S05]  /*a0b0*/  FMNMX.FTZ R13, R9, R0, !PT ;  /* 0x00000000090d7209 */ /* 0x004fca0007810000 */
[C---:B0-----:R-:W-:Y:S01]  /*a0c0*/  FMUL.FTZ R0, R13.reuse, R8 ;  /* 0x000000080d007220 */ /* 0x041fe20000410000 */
[----:B------:R-:W-:-:S03]  /*a0d0*/  FADD.FTZ R9, -R13, R12 ;  /* 0x0000000c0d097221 */ /* 0x000fc60000010100 */
[-CC-:B------:R-:W-:Y:S01]  /*a0e0*/  FFMA.FTZ R194, R193, R8.reuse, -R0.reuse ;  /* 0x00000008c1c27223 */ /* 0x180fe20000010800 */
[-C--:B------:R-:W-:Y:S01]  /*a0f0*/  FMUL.FTZ R9, R9, R8.reuse ;  /* 0x0000000809097220 */ /* 0x080fe20000410000 */
[----:B------:R-:W0:Y:S01]  /*a100*/  SHFL.BFLY PT, R193, R10, 0x2, 0x1f ;  /* 0x0c401f000ac17f89 */ /* 0x000e2200000e0000 */
        /* <DEDUP_REMOVED lines=14> */
[----:B------:R-:W1:Y:S01]  /*a1f0*/  MUFU.EX2 R200, R200 ;  /* 0x000000c800c87308 */ /* 0x000e620000000800 */
[-CC-:B------:R-:W-:Y:S01]  /*a200*/  FFMA.FTZ R209, R219, R8.reuse, -R0.reuse ;  /* 0x00000008dbd17223 */ /* 0x180fe20000010800 */
[-CC-:B------:R-:W-:Y:S01]  /*a210*/  FFMA.FTZ R141, R141, R8.reuse, -R0.reuse ;  /* 0x000000088d8d7223 */ /* 0x180fe20000010800 */
[-CC-:B------:R-:W-:Y:S01]  /*a220*/  FFMA.FTZ R12, R231, R8.reuse, -R0.reuse ;  /* 0x00000008e70c7223 */ /* 0x180fe20000010800 */
[-CC-:B------:R-:W-:Y:S01]  /*a230*/  FFMA.FTZ R22, R191, R8.reuse, -R0.reuse ;  /* 0x00000008bf167223 */ /* 0x180fe20000010800 */
[----:B------:R-:W-:-:S03]  /*a240*/  FFMA.FTZ R233, R233, R8, -R0 ;  /* 0x00000008e9e97223 */ /* 0x000fc60000010800 */
[----:B------:R-:W2:Y:S01]  /*a250*/  MUFU.EX2 R19, R19 ;  /* 0x0000001300137308 */ /* 0x000ea20000000800 */
[----:B0-----:R-:W-:-:S05]  /*a260*/  FMNMX.FTZ R193, R10, R193, !PT ;  /* 0x000000c10ac17209 */ /* 0x001fca0007810000 */
[----:B------:R-:W0:Y:S02]  /*a270*/  SHFL.BFLY PT, R10, R193, 0x1, 0x1f ;  /* 0x0c201f00c10a7f89 */ /* 0x000e2400000e0000 */
[----:B------:R-:W-:Y:S01]  /*a280*/  MUFU.EX2 R202, R202 ;  /* 0x000000ca00ca7308 */ /* 0x000fe20000000800 */
[----:B-1----:R-:W-:-:S07]  /*a290*/  FFMA.FTZ R134, R9, R7, R200 ;  /* 0x0000000709867223 */ /* 0x002fce00000100c8 */
[----:B------:R-:W-:Y:S01]  /*a2a0*/  MUFU.EX2 R23, R23 ;  /* 0x0000001700177308 */ /* 0x000fe20000000800 */
[----:B--2---:R-:W-:-:S07]  /*a2b0*/  F2FP.F16.F32.PACK_AB R200, R19, R200 ;  /* 0x000000c813c8723e */ /* 0x004fce00000000ff */
[----:B------:R-:W-:Y:S01]  /*a2c0*/  MUFU.EX2 R196, R196 ;  /* 0x000000c400c47308 */ /* 0x000fe20000000800 */
[----:B0-----:R-:W-:-:S07]  /*a2d0*/  FMNMX.FTZ R10, R193, R10, !PT ;  /* 0x0000000ac10a7209 */ /* 0x001fce0007810000 */
[----:B------:R-:W-:Y:S01]  /*a2e0*/  MUFU.EX2 R171, R171 ;  /* 0x000000ab00ab7308 */ /* 0x000fe20000000800 */
[C---:B------:R-:W-:Y:S01]  /*a2f0*/  FMUL.FTZ R120, R10.reuse, R8 ;  /* 0x000000080a787220 */ /* 0x040fe20000410000 */
[----:B------:R-:W-:-:S03]  /*a300*/  FADD.FTZ R189, -R10, R15 ;  /* 0x0000000f0abd7221 */ /* 0x000fc60000010100 */
[-CC-:B------:R-:W-:Y:S01]  /*a310*/  FFMA.FTZ R201, R14, R8.reuse, -R120.reuse ;  /* 0x000000080ec97223 */ /* 0x180fe20000010878 */
[-C--:B------:R-:W-:Y:S01]  /*a320*/  FMUL.FTZ R189, R189, R8.reuse ;  /* 0x00000008bdbd7220 */ /* 0x080fe20000410000 */
[-CC-:B------:R-:W-:Y:S01]  /*a330*/  FFMA.FTZ R14, R21, R8.reuse, -R120.reuse ;  /* 0x00000008150e7223 */ /* 0x180fe20000010878 */
[----:B------:R-:W-:Y:S01]  /*a340*/  MOV R21, UR8 ;  /* 0x0000000800157c02 */ /* 0x000fe20008000f00 */
[-CC-:B------:R-:W-:Y:S01]  /*a350*/  FFMA.FTZ R203, R169, R8.reuse, -R120.reuse ;  /* 0x00000008a9cb7223 */ /* 0x180fe20000010878 */
[----:B------:R-:W-:Y:S01]  /*a360*/  R2UR UR8, R20 ;  /* 0x00000000140872ca */ /* 0x000fe200000e0000 */
[----:B------:R-:W-:Y:S01]  /*a370*/  MUFU.EX2 R201, R201 ;  /* 0x000000c900c97308 */ /* 0x000fe20000000800 */
[-CC-:B------:R-:W-:Y:S01]  /*a380*/  FFMA.FTZ R122, R175, R8.reuse, -R120.reuse ;  /* 0x00000008af7a7223 */ /* 0x180fe20000010878 */
[----:B------:R-:W-:Y:S02]  /*a390*/  @!P1 VIADD R20, R21, 0x36840 ;  /* 0x0003684015149836 */ /* 0x000fe40000000000 */
[-CC-:B------:R-:W-:Y:S01]  /*a3a0*/  FFMA.FTZ R197, R161, R8.reuse, -R120.reuse ;  /* 0x00000008a1c57223 */ /* 0x180fe20000010878 */
[-CC-:B------:R-:W-:Y:S01]  /*a3b0*/  FFMA.FTZ R124, R163, R8.reuse, -R120.reuse ;  /* 0x00000008a37c7223 */ /* 0x180fe20000010878 */
[-CC-:B------:R-:W-:Y:S01]  /*a3c0*/  FFMA.FTZ R199, R165, R8.reuse, -R120.reuse ;  /* 0x00000008a5c77223 */ /* 0x180fe20000010878 */
[-C--:B------:R-:W-:Y:S01]  /*a3d0*/  FFMA.FTZ R126, R167, R8.reuse, -R120 ;  /* 0x00000008a77e7223 */ /* 0x080fe20000010878 */
[----:B------:R-:W-:Y:S01]  /*a3e0*/  @!P1 PRMT R21, RZ, 0x654, R20 ;  /* 0x00000654ff159816 */ /* 0x000fe20000000014 */
        /* <DEDUP_REMOVED lines=19> */
[----:B------:R-:W-:Y:S01]  /*a520*/  FFMA.FTZ R235, R235, R8, -R120 ;  /* 0x00000008ebeb7223 */ /* 0x000fe20000010878 */
[----:B------:R-:W-:-:S04]  /*a530*/  UISETP.GT.AND UP0, UPT, UR8, UR9, UPT ;  /* 0x000000090800728c */ /* 0x000fc8000bf04270 */
[----:B------:R-:W-:Y:S02]  /*a540*/  MUFU.EX2 R197, R197 ;  /* 0x000000c500c57308 */ /* 0x000fe40000000800 */
[----:B------:R-:W-:Y:S01]  /*a550*/  PLOP3.LUT P2, PT, PT, PT, UP0, 0x80, 0x0 ;  /* 0x000000000000781c */ /* 0x000fe20003f4f008 */
[----:B------:R-:W-:Y:S02]  /*a560*/  WARPGROUP.DEPBAR.LE gsb0, 0x0 ;  /* 0x00008000000079c5 */ /* 0x000fe40000010000 */
[----:B------:R-:W-:Y:S01]  /*a570*/  WARPGROUP.ARRIVE ;  /* 0x00000000000079c5 */ /* 0x000fe20000000000 */
[-CC-:B------:R-:W-:Y:S01]  /*a580*/  FFMA.FTZ R185, R207, R8.reuse, -R0.reuse ;  /* 0x00000008cfb97223 */ /* 0x180fe20000010800 */
[-CC-:B------:R-:W-:Y:S01]  /*a590*/  FFMA.FTZ R187, R195, R8.reuse, -R0.reuse ;  /* 0x00000008c3bb7223 */ /* 0x180fe20000010800 */
[-CC-:B------:R-:W-:Y:S01]  /*a5a0*/  FFMA.FTZ R207, R215, R8.reuse, -R0.reuse ;  /* 0x00000008d7cf7223 */ /* 0x180fe20000010800 */
[-CC-:B------:R-:W-:Y:S01]  /*a5b0*/  FFMA.FTZ R184, R217, R8.reuse, -R0.reuse ;  /* 0x00000008d9b87223 */ /* 0x180fe20000010800 */
[-C--:B------:R-:W-:Y:S01]  /*a5c0*/  FFMA.FTZ R186, R221, R8.reuse, -R0 ;  /* 0x00000008ddba7223 */ /* 0x080fe20000010800 */
[----:B------:R-:W-:Y:S01]  /*a5d0*/  HGMMA.64x192x16.F32 R24, R180, gdesc[UR4].tnspB, R24, gsb0 ;  /* 0x42e00004b4187df0 */ /* 0x000fe20008000818 */
[----:B------:R-:W-:Y:S01]  /*a5e0*/  UMOV UR6, UR4 ;  /* 0x0000000400067c82 */ /* 0x000fe20008000000 */
[----:B------:R-:W-:Y:S01]  /*a5f0*/  UMOV UR7, 0x40000040 ;  /* 0x4000004000077882 */ /* 0x000fe20000000000 */
[----:B------:R-:W-:Y:S01]  /*a600*/  MUFU.EX2 R198, R198 ;  /* 0x000000c600c67308 */ /* 0x000fe20000000800 */
[----:B------:R-:W-:Y:S01]  /*a610*/  FFMA.FTZ R195, R157, R8, -R120 ;  /* 0x000000089dc37223 */ /* 0x000fe20000010878 */
[----:B------:R-:W-:-:S06]  /*a620*/  UIADD3 UR4, UR8, -0x1, URZ ;  /* 0xffffffff08047890 */ /* 0x000fcc000fffe03f */
[----:B------:R-:W-:Y:S08]  /*a630*/  MUFU.EX2 R124, R124 ;  /* 0x0000007c007c7308 */ /* 0x000ff00000000800 */
        /* <DEDUP_REMOVED lines=23> */
[----:B------:R-:W-:Y:S01]  /*a7b0*/  MUFU.EX2 R138, R133 ;  /* 0x00000085008a7308 */ /* 0x000fe20000000800 */
[----:B------:R-:W-:-:S02]  /*a7c0*/  WARPGROUP.DEPBAR.LE gsb0, 0x0 ;  /* 0x00008000000079c5 */ /* 0x000fc40000010000 */
[----:B------:R-:W-:Y:S01]  /*a7d0*/  WARPGROUP.ARRIVE ;  /* 0x00000000000079c5 */ /* 0x000fe20000000000 */
[-CC-:B------:R-:W-:Y:S01]  /*a7e0*/  FFMA.FTZ R180, R223, R8.reuse, -R0.reuse ;  /* 0x00000008dfb47223 */ /* 0x180fe20000010800 */
[-CC-:B------:R-:W-:Y:S01]  /*a7f0*/  FFMA.FTZ R181, R225, R8.reuse, -R0.reuse ;  /* 0x00000008e1b57223 */ /* 0x180fe20000010800 */
[-CC-:B------:R-:W-:Y:S01]  /*a800*/  FFMA.FTZ R182, R227, R8.reuse, -R0.reuse ;  /* 0x00000008e3b67223 */ /* 0x180fe20000010800 */
[-C--:B------:R-:W-:Y:S01]  /*a810*/  FFMA.FTZ R183, R229, R8.reuse, -R0 ;  /* 0x00000008e5b77223 */ /* 0x080fe20000010800 */
[----:B------:R-:W-:Y:S01]  /*a820*/  MUFU.EX2 R137, R137 ;  /* 0x0000008900897308 */ /* 0x000fe20000000800 */
[----:B------:R-:W-:Y:S07]  /*a830*/  HGMMA.64x192x16.F32 R24, R176, gdesc[UR4].tnspB, R24, gsb0 ;  /* 0x42e00004b0187df0 */ /* 0x000fee0008000818 */
[----:B------:R0:W1:Y:S08]  /*a840*/  MUFU.EX2 R0, R189 ;  /* 0x000000bd00007308 */ /* 0x0000700000000800 */
[----:B------:R-:W-:Y:S01]  /*a850*/  MUFU.EX2 R180, R180 ;  /* 0x000000b400b47308 */ /* 0x000fe20000000800 */
[-CC-:B0-----:R-:W-:Y:S01]  /*a860*/  FFMA.FTZ R189, R145, R8.reuse, -R120.reuse ;  /* 0x0000000891bd7223 */ /* 0x181fe20000010878 */
[----:B------:R-:W-:-:S06]  /*a870*/  FFMA.FTZ R120, R127, R8, -R120 ;  /* 0x000000087f787223 */ /* 0x000fcc0000010878 */
[----:B------:R-:W-:Y:S01]  /*a880*/  MUFU.EX2 R189, R189 ;  /* 0x000000bd00bd7308 */ /* 0x000fe20000000800 */
[----:B-1----:R-:W-:Y:S01]  /*a890*/  FFMA.FTZ R7, R0, R6, R201 ;  /* 0x0000000600077223 */ /* 0x002fe200000100c9 */
[----:B------:R-:W-:-:S06]  /*a8a0*/  F2FP.F16.F32.PACK_AB R201, R14, R201 ;  /* 0x000000c90ec9723e */ /* 0x000fcc00000000ff */
[----:B------:R-:W-:Y:S08]  /*a8b0*/  MUFU.EX2 R6, R125 ;  /* 0x0000007d00067308 */ /* 0x000ff00000000800 */
[----:B------:R-:W-:Y:S08]  /*a8c0*/  MUFU.EX2 R181, R181 ;  /* 0x000000b500b57308 */ /* 0x000ff00000000800 */
[----:B------:R-:W-:Y:S08]  /*a8d0*/  MUFU.EX2 R182, R182 ;  /* 0x000000b600b67308 */ /* 0x000ff00000000800 */
[----:B------:R-:W-:Y:S08]  /*a8e0*/  MUFU.EX2 R140, R139 ;  /* 0x0000008b008c7308 */ /* 0x000ff00000000800 */
[----:B------:R-:W-:Y:S08]  /*a8f0*/  MUFU.EX2 R183, R183 ;  /* 0x000000b700b77308 */ /* 0x000ff00000000800 */
[----:B------:R-:W-:Y:S08]  /*a900*/  MUFU.EX2 R131, R131 ;  /* 0x0000008300837308 */ /* 0x000ff00000000800 */
[----:B------:R-:W-:Y:S08]  /*a910*/  MUFU.EX2 R12, R12 ;  /* 0x0000000c000c7308 */ /* 0x000ff00000000800 */
[----:B------:R-:W0:Y:S08]  /*a920*/  MUFU.EX2 R211, R211 ;  /* 0x000000d300d37308 */ /* 0x000e300000000800 */
[----:B------:R-:W-:Y:S08]  /*a930*/  MUFU.EX2 R135, R135 ;  /* 0x0000008700877308 */ /* 0x000ff00000000800 */
[----:B------:R-:W-:Y:S08]  /*a940*/  MUFU.EX2 R22, R22 ;  /* 0x0000001600167308 */ /* 0x000ff00000000800 */
[----:B------:R-:W-:Y:S08]  /*a950*/  MUFU.EX2 R123, R123 ;  /* 0x0000007b007b7308 */ /* 0x000ff00000000800 */
[----:B------:R-:W1:Y:S01]  /*a960*/  MUFU.EX2 R15, R233 ;  /* 0x000000e9000f7308 */ /* 0x000e620000000800 */
[----:B------:R-:W-:-:S02]  /*a970*/  WARPGROUP.DEPBAR.LE gsb0, 0x0 ;  /* 0x00008000000079c5 */ /* 0x000fc40000010000 */
[----:B------:R2:W-:Y:S05]  /*a980*/  @!P1 SYNCS.ARRIVE.TRANS64.RED.A1T0 RZ, [R21+URZ], RZ ;  /* 0x000000ff15ff99a7 */ /* 0x0005ea000810043f */
[----:B------:R-:W-:Y:S01]  /*a990*/  MUFU.EX2 R179, R120 ;  /* 0x0000007800b37308 */ /* 0x000fe20000000800 */
[----:B0-----:R-:W-:Y:S02]  /*a9a0*/  F2FP.F16.F32.PACK_AB R176, R211, R12 ;  /* 0x0000000cd3b0723e */ /* 0x001fe400000000ff */
[----:B-1----:R-:W-:Y:S01]  /*a9b0*/  F2FP.F16.F32.PACK_AB R178, R15, R22 ;  /* 0x000000160fb2723e */ /* 0x002fe200000000ff */
[----:B--2---:R-:W-:Y:S01]  /*a9c0*/  FADD.FTZ R21, R19, R134 ;  /* 0x0000008613157221 */ /* 0x004fe20000010000 */
[----:B------:R0:W-:Y:S01]  /*a9d0*/  @!P1 SYNCS.ARRIVE.TRANS64.RED.A1T0 RZ, [R136+URZ], RZ ;  /* 0x000000ff88ff99a7 */ /* 0x0001e2000810043f */
[----:B------:R-:W-:-:S04]  /*a9e0*/  FADD.FTZ R134, R14, R7 ;  /* 0x000000070e867221 */ /* 0x000fc80000010000 */
[----:B------:R-:W-:Y:S01]  /*a9f0*/  FADD.FTZ R7, R203, R134 ;  /* 0x00000086cb077221 */ /* 0x000fe20000010000 */
[----:B------:R-:W-:Y:S01]  /*aa00*/  F2FP.F16.F32.PACK_AB R203, R122, R203 ;  /* 0x000000cb7acb723e */ /* 0x000fe200000000ff */
[----:B0-----:R-:W-:Y:S02]  /*aa10*/  FADD.FTZ R136, R202, R21 ;  /* 0x00000015ca887221 */ /* 0x001fe40000010000 */
[----:B------:R-:W-:Y:S01]  /*aa20*/  FADD.FTZ R134, R122, R7 ;  /* 0x000000077a867221 */ /* 0x000fe20000010000 */
[C---:B------:R-:W-:Y:S01]  /*aa30*/  F2FP.F16.F32.PACK_AB R202, R23.reuse, R202 ;  /* 0x000000ca17ca723e */ /* 0x040fe200000000ff */
[----:B------:R-:W-:Y:S02]  /*aa40*/  FADD.FTZ R21, R23, R136 ;  /* 0x0000008817157221 */ /* 0x000fe40000010000 */
[----:B------:R-:W-:Y:S01]  /*aa50*/  FADD.FTZ R7, R197, R134 ;  /* 0x00000086c5077221 */ /* 0x000fe20000010000 */
[----:B------:R-:W-:Y:S01]  /*aa60*/  F2FP.F16.F32.PACK_AB R197, R124, R197 ;  /* 0x000000c57cc5723e */ /* 0x000fe200000000ff */
[----:B------:R-:W-:-:S02]  /*aa70*/  FADD.FTZ R136, R196, R21 ;  /* 0x00000015c4887221 */ /* 0x000fc40000010000 */
[----:B------:R-:W-:Y:S01]  /*aa80*/  FADD.FTZ R134, R124, R7 ;  /* 0x000000077c867221 */ /* 0x000fe20000010000 */
[C---:B------:R-:W-:Y:S01]  /*aa90*/  F2FP.F16.F32.PACK_AB R196, R171.reuse, R196 ;  /* 0x000000c4abc4723e */ /* 0x040fe200000000ff */
[----:B------:R-:W-:Y:S01]  /*aaa0*/  MUFU.EX2 R124, R143 ;  /* 0x0000008f007c7308 */ /* 0x000fe20000000800 */
[----:B------:R-:W-:Y:S01]  /*aab0*/  FADD.FTZ R21, R171, R136 ;  /* 0x00000088ab157221 */ /* 0x000fe20000010000 */
[----:B------:R-:W-:Y:S01]  /*aac0*/  FADD.FTZ R7, R199, R134 ;  /* 0x00000086c7077221 */ /* 0x000fe20000010000 */
[----:B------:R-:W-:Y:S02]  /*aad0*/  F2FP.F16.F32.PACK_AB R199, R126, R199 ;  /* 0x000000c77ec7723e */ /* 0x000fe400000000ff */
[----:B------:R-:W-:Y:S01]  /*aae0*/  FADD.FTZ R136, R198, R21 ;  /* 0x00000015c6887221 */ /* 0x000fe20000010000 */
[----:B------:R-:W-:Y:S01]  /*aaf0*/  FADD.FTZ R134, R126, R7 ;  /* 0x000000077e867221 */ /* 0x000fe20000010000 */
[C---:B------:R-:W-:Y:S02]  /*ab00*/  F2FP.F16.F32.PACK_AB R198, R173.reuse, R198 ;  /* 0x000000c6adc6723e */ /* 0x040fe400000000ff */
[----:B------:R-:W-:Y:S01]  /*ab10*/  FADD.FTZ R21, R173, R136 ;  /* 0x00000088ad157221 */ /* 0x000fe20000010000 */
[----:B------:R-:W-:Y:S01]  /*ab20*/  FADD.FTZ R7, R193, R134 ;  /* 0x00000086c1077221 */ /* 0x000fe20000010000 */
[----:B------:R-:W-:-:S02]  /*ab30*/  F2FP.F16.F32.PACK_AB R193, R128, R193 ;  /* 0x000000c180c1723e */ /* 0x000fc400000000ff */
[----:B------:R-:W-:Y:S01]  /*ab40*/  FADD.FTZ R136, R192, R21 ;  /* 0x00000015c0887221 */ /* 0x000fe20000010000 */
[----:B------:R-:W-:Y:S01]  /*ab50*/  FADD.FTZ R134, R128, R7 ;  /* 0x0000000780867221 */ /* 0x000fe20000010000 */
[C---:B------:R-:W-:Y:S02]  /*ab60*/  F2FP.F16.F32.PACK_AB R192, R185.reuse, R192 ;  /* 0x000000c0b9c0723e */ /* 0x040fe400000000ff */
[----:B------:R-:W-:Y:S01]  /*ab70*/  FADD.FTZ R21, R185, R136 ;  /* 0x00000088b9157221 */ /* 0x000fe20000010000 */
[----:B------:R-:W-:Y:S01]  /*ab80*/  FADD.FTZ R7, R195, R134 ;  /* 0x00000086c3077221 */ /* 0x000fe20000010000 */
[----:B------:R-:W-:Y:S02]  /*ab90*/  F2FP.F16.F32.PACK_AB R185, R129, R6 ;  /* 0x0000000681b9723e */ /* 0x000fe400000000ff */
[----:B------:R-:W-:Y:S01]  /*aba0*/  FADD.FTZ R136, R194, R21 ;  /* 0x00000015c2887221 */ /* 0x000fe20000010000 */
[----:B------:R-:W-:Y:S01]  /*abb0*/  FADD.FTZ R14, R130, R7 ;  /* 0x00000007820e7221 */ /* 0x000fe20000010000 */
[----:B------:R-:W-:-:S02]  /*abc0*/  F2FP.F16.F32.PACK_AB R194, R187, R194 ;  /* 0x000000c2bbc2723e */ /* 0x000fc400000000ff */
        /* <DEDUP_REMOVED lines=11> */
[----:B------:R-:W-:Y:S01]  /*ac80*/  IMAD.U32 R20, RZ, RZ, UR4 ;  /* 0x00000004ff147e24 */ /* 0x000fe2000f8e00ff */
[----:B------:R-:W-:Y:S01]  /*ac90*/  F2FP.F16.F32.PACK_AB R189, R132, R189 ;  /* 0x000000bd84bd723e */ /* 0x000fe200000000ff */
[C---:B------:R-:W-:Y:S01]  /*aca0*/  FADD.FTZ R19, R207.reuse, R122 ;  /* 0x0000007acf137221 */ /* 0x040fe20000010000 */
[----:B------:R-:W-:Y:S01]  /*acb0*/  FADD.FTZ R7, R6, R7 ;  /* 0x0000000706077221 */ /* 0x000fe20000010000 */
[----:B------:R-:W0:Y:S01]  /*acc0*/  MUFU.EX2 R122, R151 ;  /* 0x00000097007a7308 */ /* 0x000e220000000800 */
[----:B------:R-:W-:Y:S01]  /*acd0*/  F2FP.F16.F32.PACK_AB R190, R207, R190 ;  /* 0x000000becfbe723e */ /* 0x000fe200000000ff */
        /* <DEDUP_REMOVED lines=8> */
[C---:B------:R-:W-:Y:S02]  /*ad60*/  F2FP.F16.F32.PACK_AB R186, R141.reuse, R186 ;  /* 0x000000ba8dba723e */ /* 0x040fe400000000ff */
[----:B------:R-:W-:Y:S01]  /*ad70*/  FADD.FTZ R19, R141, R14 ;  /* 0x0000000e8d137221 */ /* 0x000fe20000010000 */
[----:B------:R-:W-:Y:S01]  /*ad80*/  FADD.FTZ R7, R140, R7 ;  /* 0x000000078c077221 */ /* 0x000fe20000010000 */
[----:B0-----:R-:W-:-:S02]  /*ad90*/  F2FP.F16.F32.PACK_AB R177, R123, R122 ;  /* 0x0000007a7bb1723e */ /* 0x001fc400000000ff */
[----:B------:R-:W-:Y:S01]  /*ada0*/  FADD.FTZ R14, R180, R19 ;  /* 0x00000013b40e7221 */ /* 0x000fe20000010000 */
[----:B------:R-:W-:Y:S01]  /*adb0*/  FADD.FTZ R7, R131, R7 ;  /* 0x0000000783077221 */ /* 0x000fe20000010000 */
[C---:B------:R-:W-:Y:S02]  /*adc0*/  F2FP.F16.F32.PACK_AB R180, R181.reuse, R180 ;  /* 0x000000b4b5b4723e */ /* 0x040fe400000000ff */
[----:B------:R-:W-:Y:S01]  /*add0*/  FADD.FTZ R19, R181, R14 ;  /* 0x0000000eb5137221 */ /* 0x000fe20000010000 */
        /* <DEDUP_REMOVED lines=8> */
[----:B------:R-:W-:Y:S02]  /*ae60*/  F2FP.F16.F32.PACK_AB R183, R135, R124 ;  /* 0x0000007c87b7723e */ /* 0x000fe400000000ff */
[----:B------:R-:W-:Y:S01]  /*ae70*/  FADD.FTZ R6, R12, R19 ;  /* 0x000000130c067221 */ /* 0x000fe20000010000 */
[----:B------:R-:W-:-:S03]  /*ae80*/  FADD.FTZ R7, R123, R7 ;  /* 0x000000077b077221 */ /* 0x000fc60000010000 */
[----:B------:R-:W-:Y:S01]  /*ae90*/  FADD.FTZ R19, R211, R6 ;  /* 0x00000006d3137221 */ /* 0x000fe20000010000 */
[----:B0-----:R-:W-:-:S03]  /*aea0*/  FADD.FTZ R12, R14, R7 ;  /* 0x000000070e0c7221 */ /* 0x001fc60000010000 */
[----:B------:R-:W-:Y:S01]  /*aeb0*/  FADD.FTZ R6, R22, R19 ;  /* 0x0000001316067221 */ /* 0x000fe20000010000 */
[----:B------:R-:W-:Y:S02]  /*aec0*/  MOV R19, UR5 ;  /* 0x0000000500137c02 */ /* 0x000fe40008000f00 */
[----:B------:R-:W-:Y:S01]  /*aed0*/  R2UR UR5, R4 ;  /* 0x00000000040572ca */ /* 0x000fe200000e0000 */
[----:B------:R-:W-:Y:S01]  /*aee0*/  FADD.FTZ R7, R15, R6 ;  /* 0x000000060f077221 */ /* 0x000fe20000010000 */
[C---:B------:R-:W-:Y:S01]  /*aef0*/  FADD.FTZ R6, R179.reuse, R12 ;  /* 0x0000000cb3067221 */ /* 0x040fe20000010000 */
[----:B------:R-:W-:Y:S01]  /*af00*/  F2FP.F16.F32.PACK_AB R179, R179, R14 ;  /* 0x0000000eb3b3723e */ /* 0x000fe200000000ff */
[----:B------:R-:W-:Y:S02]  /*af10*/  IMAD.MOV.U32 R15, RZ, RZ, R10 ;  /* 0x000000ffff0f7224 */ /* 0x000fe400078e000a */
[----:B------:R-:W-:-:S07]  /*af20*/  IMAD.MOV.U32 R12, RZ, RZ, R13 ;  /* 0x000000ffff0c7224 */ /* 0x000fce00078e000d */
[----:B------:R-:W-:Y:S01]  /*af30*/  MOV R14, UR5 ;  /* 0x00000005000e7c02 */ /* 0x000fe20008000f00 */
[----:B------:R-:W-:Y:S06]  /*af40*/  @P2 BRA `(.L_x_28) ;  /* 0xffffffb400102947 */ /* 0x000fec000383ffff */
.L_x_19:
[----:B------:R-:W-:Y:S06]  /*af50*/  BAR.ARV 0x8, 0x180 ;  /* 0x0206000000007b1d */ /* 0x000fec0000002000 */
        /* <DEDUP_REMOVED lines=96> */
[----:B------:R-:W-:Y:S06]  /*b560*/  @!P0 BRA `(.L_x_29) ;  /* 0x0000000000048947 */ /* 0x000fec0003800000 */
[----:B------:R-:W-:Y:S01]  /*b570*/  BPT.TRAP 0x1 ;  /* 0x000000040000795c */ /* 0x000fe20000300000 */
.L_x_29:
[----:B------:R-:W-:Y:S02]  /*b580*/  R2UR UR5, R4 ;  /* 0x00000000040572ca */ /* 0x000fe400000e0000 */
[----:B------:R-:W-:-:S11]  /*b590*/  R2UR UR4, R16 ;  /* 0x00000000100472ca */ /* 0x000fd600000e0000 */
[----:B------:R-:W-:Y:S02]  /*b5a0*/  IMAD.U32 R0, RZ, RZ, UR5 ;  /* 0x00000005ff007e24 */ /* 0x000fe4000f8e00ff */
[----:B------:R-:W-:-:S03]  /*b5b0*/  LEA R9, R5, UR4, 0x3 ;  /* 0x0000000405097c11 */ /* 0x000fc6000f8e18ff */
[----:B------:R-:W-:-:S04]  /*b5c0*/  SHF.L.U32 R0, R0, 0x1f, RZ ;  /* 0x0000001f00007819 */ /* 0x000fc800000006ff */
[----:B------:R0:W1:Y:S01]  /*b5d0*/  SYNCS.PHASECHK.TRANS64.TRYWAIT P2, [R9+URZ+0x36850], R0 ;  /* 0x03685000090075a7 */ /* 0x000062000804017f */
[----:B------:R-:W-:Y:S05]  /*b5e0*/  @!P0 BRA `(.L_x_30) ;  /* 0x0000000000048947 */ /* 0x000fea0003800000 */
[----:B------:R-:W-:Y:S01]  /*b5f0*/  BPT.TRAP 0x1 ;  /* 0x000000040000795c */ /* 0x000fe20000300000 */
.L_x_30:
[----:B-1----:R-:W-:Y:S05]  /*b600*/  @P2 BRA `(.L_x_31) ;  /* 0x0000000000082947 */ /* 0x002fea0003800000 */
[----:B------:R-:W1:Y:S02]  /*b610*/  SYNCS.PHASECHK.TRANS64.TRYWAIT P0, [R9+URZ+0x36850], R0 ;  /* 0x03685000090075a7 */ /* 0x000e64000800017f */
[----:B-1----:R-:W-:Y:S05]  /*b620*/  @!P0 BRA `(.L_x_32) ;  /* 0x0000006c00788947 */ /* 0x002fea0003800000 */
.L_x_31:
[----:B------:R-:W-:Y:S01]  /*b630*/  R2UR UR4, R16 ;  /* 0x00000000100472ca */ /* 0x000fe200000e0000 */
[----:B------:R-:W-:Y:S01]  /*b640*/  WARPGROUP.ARRIVE ;  /* 0x00000000000079c5 */ /* 0x000fe20000000000 */
[----:B------:R-:W-:Y:S01]  /*b650*/  R2UR UR5, R5 ;  /* 0x00000000050572ca */ /* 0x000fe200000e0000 */
[----:B------:R-:W-:Y:S01]  /*b660*/  UMOV UR7, 0x40000040 ;  /* 0x4000004000077882 */ /* 0x000fe20000000000 */
[----:B01----:R-:W0:Y:S01]  /*b670*/  SHFL.BFLY PT, R0, R7, 0x2, 0x1f ;  /* 0x0c401f0007007f89 */ /* 0x003e2200000e0000 */
[----:B------:R-:W-:Y:S01]  /*b680*/  @!P1 VIADD R9, R9, 0x36860 ;  /* 0x0003686009099836 */ /* 0x000fe20000000000 */
[----:B------:R-:W-:Y:S02]  /*b690*/  MOV R2, 0xff800000 ;  /* 0xff80000000027802 */ /* 0x000fe40000000f00 */
[----:B------:R-:W1:Y:S02]  /*b6a0*/  SHFL.BFLY PT, R3, R6, 0x2, 0x1f ;  /* 0x0c401f0006037f89 */ /* 0x000e6400000e0000 */
[----:B------:R-:W-:-:S03]  /*b6b0*/  @!P1 PRMT R9, RZ, 0x654, R9 ;  /* 0x00000654ff099816 */ /* 0x000fc60000000009 */
[----:B------:R-:W-:-:S04]  /*b6c0*/  UIADD3 UR4, UR4, 0x400, URZ ;  /* 0x0000040004047890 */ /* 0x000fc8000fffe03f */
[----:B------:R-:W-:-:S04]  /*b6d0*/  USHF.R.U32.HI UR4, URZ, 0x4, UR4 ;  /* 0x000000043f047899 */ /* 0x000fc80008011604 */
[----:B------:R-:W-:-:S04]  /*b6e0*/  ULOP3.LUT UR4, UR4, 0x3fff, URZ, 0xc0, !UPT ;  /* 0x00003fff04047892 */ /* 0x000fc8000f8ec03f */
[----:B------:R-:W-:Y:S01]  /*b6f0*/  ULOP3.LUT UR4, UR4, 0x3800000, URZ, 0xfc, !UPT ;  /* 0x0380000004047892 */ /* 0x000fe2000f8efc3f */
[----:B0-----:R-:W-:-:S03]  /*b700*/  FADD.FTZ R0, R0, R7 ;  /* 0x0000000700007221 */ /* 0x001fc60000010000 */
[----:B------:R-:W-:Y:S01]  /*b710*/  UIMAD UR4, UR5, 0xa80, UR4 ;  /* 0x00000a80050478a4 */ /* 0x000fe2000f8e0204 */
[----:B-1----:R-:W-:Y:S01]  /*b720*/  FADD.FTZ R4, R3, R6 ;  /* 0x0000000603047221 */ /* 0x002fe20000010000 */
[----:B------:R-:W-:Y:S01]  /*b730*/  IMAD.MOV.U32 R6, RZ, RZ, RZ ;  /* 0x000000ffff067224 */ /* 0x000fe200078e00ff */
[----:B------:R-:W0:Y:S04]  /*b740*/  SHFL.BFLY PT, R3, R0, 0x1, 0x1f ;  /* 0x0c201f0000037f89 */ /* 0x000e2800000e0000 */
[----:B------:R-:W-:Y:S02]  /*b750*/  UMOV UR6, UR4 ;  /* 0x0000000400067c82 */ /* 0x000fe40008000000 */
[----:B------:R-:W-:Y:S01]  /*b760*/  HGMMA.64x192x16.F32 R24, R200, gdesc[UR4].tnspB, R24, gsb0 ;  /* 0x42e00004c8187df0 */ /* 0x000fe20008000818 */
[----:B------:R-:W-:Y:S01]  /*b770*/  UIADD3 UR6, UR4, 0x80, URZ ;  /* 0x0000008004067890 */ /* 0x000fe2000fffe03f */
[----:B------:R-:W1:Y:S01]  /*b780*/  SHFL.BFLY PT, R5, R4, 0x1, 0x1f ;  /* 0x0c201f0004057f89 */ /* 0x000e6200000e0000 */
[----:B------:R-:W-:Y:S01]  /*b790*/  UMOV UR7, 0x40000040 ;  /* 0x4000004000077882 */ /* 0x000fe20000000000 */
[----:B0-----:R-:W-:Y:S01]  /*b7a0*/  FADD.FTZ R11, R0, R3 ;  /* 0x00000003000b7221 */ /* 0x001fe20000010000 */
[----:B------:R-:W-:-:S02]  /*b7b0*/  IMAD.MOV.U32 R3, RZ, RZ, RZ ;  /* 0x000000ffff037224 */ /* 0x000fc400078e00ff */
[----:B------:R-:W-:Y:S02]  /*b7c0*/  IMAD.MOV.U32 R0, RZ, RZ, -0x800000 ;  /* 0xff800000ff007424 */ /* 0x000fe400078e00ff */
[----:B------:R-:W-:Y:S01]  /*b7d0*/  FSETP.NE.FTZ.AND P0, PT, R11, RZ, PT ;  /* 0x000000ff0b00720b */ /* 0x000fe20003f15000 */
[----:B-1----:R-:W-:-:S05]  /*b7e0*/  FADD.FTZ R12, R4, R5 ;  /* 0x00000005040c7221 */ /* 0x002fca0000010000 */
[----:B------:R-:W-:-:S07]  /*b7f0*/  FSETP.NE.FTZ.AND P2, PT, R12, RZ, PT ;  /* 0x000000ff0c00720b */ /* 0x000fce0003f55000 */
[----:B------:R-:W0:Y:S01]  /*b800*/  @P0 MUFU.LG2 R5, R11 ;  /* 0x0000000b00050308 */ /* 0x000e220000000c00 */
[----:B------:R-:W-:-:S05]  /*b810*/  @P0 FMUL.FTZ R4, R8, 0.69314718246459960938 ;  /* 0x3f31721808040820 */ /* 0x000fca0000410000 */
[----:B------:R-:W-:Y:S02]  /*b820*/  @P2 FMUL.FTZ R8, R8, 0.69314718246459960938 ;  /* 0x3f31721808082820 */ /* 0x000fe40000410000 */
[----:B------:R-:W1:Y:S08]  /*b830*/  @P2 MUFU.LG2 R7, R12 ;  /* 0x0000000c00072308 */ /* 0x000e700000000c00 */
[----:B------:R-:W2:Y:S01]  /*b840*/  @P0 MUFU.RCP R3, R11 ;  /* 0x0000000b00030308 */ /* 0x000ea20000001000 */
[----:B0-----:R-:W-:-:S04]  /*b850*/  @P0 FMUL.FTZ R5, R5, 0.69314718246459960938 ;  /* 0x3f31721805050820 */ /* 0x001fc80000410000 */
[----:B------:R-:W-:Y:S01]  /*b860*/  @P0 FFMA.FTZ R2, R4, R13, R5 ;  /* 0x0000000d04020223 */ /* 0x000fe20000010005 */
[----:B------:R-:W-:Y:S02]  /*b870*/  PLOP3.LUT P0, PT, PT, PT, PT, 0x8, 0x0 ;  /* 0x000000000000781c */ /* 0x000fe40003f0e170 */
[----:B------:R-:W0:Y:S01]  /*b880*/  @P2 MUFU.RCP R6, R12 ;  /* 0x0000000c00062308 */ /* 0x000e220000001000 */
[----:B-1----:R-:W-:-:S04]  /*b890*/  @P2 FMUL.FTZ R7, R7, 0.69314718246459960938 ;  /* 0x3f31721807072820 */ /* 0x002fc80000410000 */
[----:B------:R-:W-:Y:S01]  /*b8a0*/  @P2 FFMA.FTZ R0, R8, R10, R7 ;  /* 0x0000000a08002223 */ /* 0x000fe20000010007 */
[----:B------:R-:W-:Y:S02]  /*b8b0*/  WARPGROUP.DEPBAR.LE gsb0, 0x0 ;  /* 0x00008000000079c5 */ /* 0x000fe40000010000 */
[----:B------:R-:W-:-:S06]  /*b8c0*/  WARPGROUP.ARRIVE ;  /* 0x00000000000079c5 */ /* 0x000fcc0000000000 */
[----:B------:R-:W-:Y:S01]  /*b8d0*/  HGMMA.64x192x16.F32 R24, R196, gdesc[UR4].tnspB, R24, gsb0 ;  /* 0x42e00004c4187df0 */ /* 0x000fe20008000818 */
[----:B------:R-:W-:Y:S01]  /*b8e0*/  UIADD3 UR6, UR4, 0x100, URZ ;  /* 0x0000010004067890 */ /* 0x000fe2000fffe03f */
[----:B------:R-:W-:Y:S01]  /*b8f0*/  UMOV UR7, 0x40000040 ;  /* 0x4000004000077882 */ /* 0x000fe20000000000 */
[----:B------:R-:W-:Y:S02]  /*b900*/  WARPGROUP.DEPBAR.LE gsb0, 0x0 ;  /* 0x00008000000079c5 */ /* 0x000fe40000010000 */
[----:B------:R-:W-:-:S15]  /*b910*/  WARPGROUP.ARRIVE ;  /* 0x00000000000079c5 */ /* 0x000fde0000000000 */
        /* <DEDUP_REMOVED lines=13> */
[----:B------:R-:W-:Y:S01]  /*b9f0*/  UIADD3 UR4, UR4, 0x300, URZ ;  /* 0x0000030004047890 */ /* 0x000fe2000fffe03f */
[----:B------:R-:W-:Y:S02]  /*ba00*/  WARPGROUP.DEPBAR.LE gsb0, 0x0 ;  /* 0x00008000000079c5 */ /* 0x000fe40000010000 */
[----:B------:R-:W-:-:S14]  /*ba10*/  WARPGROUP.ARRIVE ;  /* 0x00000000000079c5 */ /* 0x000fdc0000000000 */
[----:B------:R-:W-:Y:S01]  /*ba20*/  HGMMA.64x192x16.F32 R24, R180, gdesc[UR4].tnspB, R24, gsb0 ;  /* 0x42e00004b4187df0 */ /* 0x000fe20008000818 */
[----:B------:R-:W-:Y:S01]  /*ba30*/  UMOV UR6, UR4 ;  /* 0x0000000400067c82 */ /* 0x000fe20008000000 */
[----:B------:R-:W-:Y:S01]  /*ba40*/  UMOV UR7, 0x40000040 ;  /* 0x4000004000077882 */ /* 0x000fe20000000000 */
[----:B------:R-:W-:Y:S02]  /*ba50*/  WARPGROUP.DEPBAR.LE gsb0, 0x0 ;  /* 0x00008000000079c5 */ /* 0x000fe40000010000 */
[----:B------:R-:W-:-:S15]  /*ba60*/  WARPGROUP.ARRIVE ;  /* 0x00000000000079c5 */ /* 0x000fde0000000000 */
[----:B------:R-:W-:Y:S03]  /*ba70*/  HGMMA.64x192x16.F32 R24, R176, gdesc[UR4].tnspB, R24, gsb0 ;  /* 0x42e00004b0187df0 */ /* 0x000fe60008000818 */
[----:B------:R-:W-:Y:S02]  /*ba80*/  WARPGROUP.DEPBAR.LE gsb0, 0x0 ;  /* 0x00008000000079c5 */ /* 0x000fe40000010000 */
[----:B------:R1:W-:Y:S01]  /*ba90*/  @!P1 SYNCS.ARRIVE.TRANS64.RED.A1T0 RZ, [R9+URZ], RZ ;  /* 0x000000ff09ff99a7 */ /* 0x0003e2000810043f */
[-C--:B--2---:R-:W-:Y:S01]  /*baa0*/  FMUL.FTZ R24, R24, R3.reuse ;  /* 0x0000000318187220 */ /* 0x084fe20000410000 */
        /* <DEDUP_REMOVED lines=47> */
[-C--:B0-----:R-:W-:Y:S01]  /*bda0*/  FMUL.FTZ R26, R26, R6.reuse ;  /* 0x000000061a1a7220 */ /* 0x081fe20000410000 */
        /* <DEDUP_REMOVED lines=46> */
[----:B-1----:R-:W-:-:S07]  /*c090*/  FMUL.FTZ R119, R119, R6 ;  /* 0x0000000677777220 */ /* 0x002fce0000410000 */
.L_x_12:
[----:B------:R-:W-:Y:S05]  /*c0a0*/  @P0 BRA `(.L_x_33) ;  /* 0x0000001800e00947 */ /* 0x000fea0003800000 */
[----:B------:R-:W0:Y:S01]  /*c0b0*/  S2R R3, SR_TID.X ;  /* 0x0000000000037919 */ /* 0x000e220000002100 */
[----:B------:R-:W1:Y:S01]  /*c0c0*/  LDC R17, c[0x0][0xbe8] ;  /* 0x0002fa00ff117b82 */ /* 0x000e620000000800 */
[----:B------:R-:W-:Y:S01]  /*c0d0*/  R2UR UR13, R18 ;  /* 0x00000000120d72ca */ /* 0x000fe200000e0000 */
[----:B------:R-:W-:Y:S01]  /*c0e0*/  ULDC.64 UR8, c[0x0][0xbd0] ;  /* 0x0002f40000087ab9 */ /* 0x000fe20000000a00 */
[----:B------:R-:W2:Y:S01]  /*c0f0*/  S2R R12, SR_CTAID.X ;  /* 0x00000000000c7919 */ /* 0x000ea20000002500 */
[----:B------:R-:W-:Y:S01]  /*c100*/  ULDC.64 UR14, c[0x0][0x208] ;  /* 0x00008200000e7ab9 */ /* 0x000fe20000000a00 */
[----:B------:R-:W-:Y:S03]  /*c110*/  BSSY B0, `(.L_x_34) ;  /* 0x000011b000007945 */ /* 0x000fe60003800000 */
[----:B------:R-:W3:Y:S06]  /*c120*/  S2UR UR12, SR_CTAID.Z ;  /* 0x00000000000c79c3 */ /* 0x000eec0000002700 */
[----:B------:R-:W-:-:S02]  /*c130*/  USHF.R.S32.HI UR7, URZ, 0x1f, UR13 ;  /* 0x0000001f3f077899 */ /* 0x000fc4000801140d */
[----:B------:R-:W-:Y:S01]  /*c140*/  IMAD R15, RZ, RZ, -UR13 ;  /* 0x8000000dff0f7e24 */ /* 0x000fe2000f8e02ff */
[----:B------:R-:W4:Y:S01]  /*c150*/  S2UR UR11, SR_CTAID.Y ;  /* 0x00000000000b79c3 */ /* 0x000f220000002600 */
[----:B------:R-:W-:Y:S02]  /*c160*/  UIMAD.WIDE.U32 UR4, UR13, UR8, URZ ;  /* 0x000000080d0472a5 */ /* 0x000fe4000f8e003f */
[----:B------:R-:W-:-:S04]  /*c170*/  UIMAD UR6, UR7, UR8, URZ ;  /* 0x00000008070672a4 */ /* 0x000fc8000f8e023f */
[----:B------:R-:W-:Y:S01]  /*c180*/  UIMAD UR6, UR13, UR9, UR6 ;  /* 0x000000090d0672a4 */ /* 0x000fe2000f8e0206 */
[----:B------:R-:W-:Y:S01]  /*c190*/  BAR.SYNC.DEFER_BLOCKING 0x1, 0x100 ;  /* 0x0044000000007b1d */ /* 0x000fe20000010000 */
[----:B-1----:R-:W-:Y:S02]  /*c1a0*/  ISETP.NE.AND P0, PT, R17, 0x1, PT ;  /* 0x000000011100780c */ /* 0x002fe40003f05270 */
[----:B------:R-:W-:-:S05]  /*c1b0*/  UIADD3 UR6, UR5, UR6, URZ ;  /* 0x0000000605067290 */ /* 0x000fca000fffe03f */
[----:B------:R-:W4:Y:S01]  /*c1c0*/  LDC R16, c[0x0][0xc50] ;  /* 0x00031400ff107b82 */ /* 0x000f220000000800 */
[----:B0-----:R-:W-:Y:S01]  /*c1d0*/  VIADD R7, R3, 0xffffff80 ;  /* 0xffffff8003077836 */ /* 0x001fe20000000000 */
[----:B------:R-:W-:Y:S01]  /*c1e0*/  ULDC.64 UR8, c[0x0][0xb38] ;  /* 0x0002ce0000087ab9 */ /* 0x000fe20000000a00 */
[----:B---3--:R-:W-:Y:S02]  /*c1f0*/  USHF.R.S32.HI UR10, URZ, 0x1f, UR12 ;  /* 0x0000001f3f0a7899 */ /* 0x008fe4000801140c */
[----:B------:R-:W-:Y:S01]  /*c200*/  UIMAD UR7, UR7, UR8, URZ ;  /* 0x00000008070772a4 */ /* 0x000fe2000f8e023f */
[----:B------:R-:W-:Y:S02]  /*c210*/  SHF.R.S32.HI R6, RZ, 0x1f, R7 ;  /* 0x0000001fff067819 */ /* 0x000fe40000011407 */
[----:B------:R-:W0:Y:S02]  /*c220*/  @P0 LDC R9, c[0x0][0xbec] ;  /* 0x0002fb00ff090b82 */ /* 0x000e240000000800 */
[----:B------:R-:W-:-:S02]  /*c230*/  LEA.HI R3, R6, R7, RZ, 0x7 ;  /* 0x0000000706037211 */ /* 0x000fc400078f38ff */
[----:B------:R-:W-:Y:S02]  /*c240*/  LEA.HI R6, R6, R7, RZ, 0x2 ;  /* 0x0000000706067211 */ /* 0x000fe400078f10ff */
[----:B------:R-:W-:Y:S02]  /*c250*/  LOP3.LUT R4, R3, 0xffffff80, RZ, 0xc0, !PT ;  /* 0xffffff8003047812 */ /* 0x000fe400078ec0ff */
[----:B------:R-:W-:Y:S01]  /*c260*/  LOP3.LUT R6, R6, 0xfffffffc, RZ, 0xc0, !PT ;  /* 0xfffffffc06067812 */ /* 0x000fe200078ec0ff */
[----:B------:R-:W1:Y:S01]  /*c270*/  LDC.64 R20, c[0x0][0xb40] ;  /* 0x0002d000ff147b82 */ /* 0x000e620000000a00 */
[C---:B------:R-:W-:Y:S02]  /*c280*/  IADD3 R23, R7.reuse, -R4, RZ ;  /* 0x8000000407177210 */ /* 0x040fe40007ffe0ff */
[----:B------:R-:W-:Y:S01]  /*c290*/  SHF.R.S32.HI R8, RZ, 0x7, R3 ;  /* 0x00000007ff087819 */ /* 0x000fe20000011403 */
[----:B------:R-:W-:Y:S01]  /*c2a0*/  IMAD.IADD R6, R7, 0x1, -R6 ;  /* 0x0000000107067824 */ /* 0x000fe200078e0a06 */
[----:B------:R-:W-:-:S02]  /*c2b0*/  SHF.R.S32.HI R10, RZ, 0x1f, R23 ;  /* 0x0000001fff0a7819 */ /* 0x000fc40000011417 */
[----:B------:R-:W-:Y:S01]  /*c2c0*/  LEA.HI R3, R3, R8, RZ, 0x1 ;  /* 0x0000000803037211 */ /* 0x000fe200078f08ff */
[----:B------:R-:W3:Y:S01]  /*c2d0*/  @P0 LDC R13, c[0x0][0xbf0] ;  /* 0x0002fc00ff0d0b82 */ /* 0x000ee20000000800 */
[----:B------:R-:W-:Y:S01]  /*c2e0*/  LEA.HI R120, R10, R23, RZ, 0x2 ;  /* 0x000000170a787211 */ /* 0x000fe200078f10ff */
[----:B----4-:R-:W-:Y:S01]  /*c2f0*/  IMAD R19, R16, R15, UR11 ;  /* 0x0000000b10137e24 */ /* 0x010fe2000f8e020f */
[----:B------:R-:W-:Y:S02]  /*c300*/  LEA.HI R7, R6, R6, RZ, 0x1 ;  /* 0x0000000606077211 */ /* 0x000fe400078f08ff */
[--C-:B------:R-:W-:Y:S02]  /*c310*/  SHF.R.S32.HI R4, RZ, 0x2, R120.reuse ;  /* 0x00000002ff047819 */ /* 0x100fe40000011478 */
[----:B------:R-:W-:Y:S01]  /*c320*/  SHF.R.S32.HI R5, RZ, 0x1f, R120 ;  /* 0x0000001fff057819 */ /* 0x000fe20000011478 */
[----:B------:R-:W4:Y:S01]  /*c330*/  @P0 LDC R121, c[0x0][0xbec] ;  /* 0x0002fb00ff790b82 */ /* 0x000f220000000800 */
[----:B------:R-:W-:-:S02]  /*c340*/  LOP3.LUT R3, R3, 0x3fffffe, RZ, 0xc0, !PT ;  /* 0x03fffffe03037812 */ /* 0x000fc400078ec0ff */
[----:B------:R-:W-:Y:S02]  /*c350*/  LEA.HI R5, R5, R4, RZ, 0x3 ;  /* 0x0000000405057211 */ /* 0x000fe400078f18ff */
[----:B------:R-:W-:Y:S01]  /*c360*/  LOP3.LUT R7, R7, 0x1ffffffe, RZ, 0xc0, !PT ;  /* 0x1ffffffe07077812 */ /* 0x000fe200078ec0ff */
[----:B------:R-:W-:Y:S01]  /*c370*/  IMAD.IADD R3, R8, 0x1, -R3 ;  /* 0x0000000108037824 */ /* 0x000fe200078e0a03 */
[----:B------:R-:W-:Y:S01]  /*c380*/  LOP3.LUT R5, R5, 0xfffffff8, RZ, 0xc0, !PT ;  /* 0xfffffff805057812 */ /* 0x000fe200078ec0ff */
[----:B------:R-:W5:Y:S01]  /*c390*/  @P0 LDC R22, c[0x0][0xbf0] ;  /* 0x0002fc00ff160b82 */ /* 0x000f620000000800 */
[----:B------:R-:W-:Y:S01]  /*c3a0*/  IADD3 R8, R6, -R7, RZ ;  /* 0x8000000706087210 */ /* 0x000fe20007ffe0ff */
[----:B-1----:R-:W-:Y:S01]  /*c3b0*/  IMAD R14, R20, UR10, RZ ;  /* 0x0000000a140e7c24 */ /* 0x002fe2000f8e02ff */
[----:B------:R-:W-:Y:S01]  /*c3c0*/  LOP3.LUT R120, R120, 0x7ffffffc, RZ, 0xc0, !PT ;  /* 0x7ffffffc78787812 */ /* 0x000fe200078ec0ff */
[----:B------:R-:W-:Y:S01]  /*c3d0*/  IMAD.IADD R5, R4, 0x1, -R5 ;  /* 0x0000000104057824 */ /* 0x000fe200078e0a05 */
[----:B------:R-:W-:-:S02]  /*c3e0*/  LEA.HI R4, R10, R23, RZ, 0x5 ;  /* 0x000000170a047211 */ /* 0x000fc400078f28ff */
[----:B------:R-:W-:Y:S01]  /*c3f0*/  IADD3 R120, R23, -R120, RZ ;  /* 0x8000007817787210 */ /* 0x000fe20007ffe0ff */
[----:B------:R-:W1:Y:S01]  /*c400*/  LDC.64 R10, c[0x0][0xbd8] ;  /* 0x0002f600ff0a7b82 */ /* 0x000e620000000a00 */
[----:B------:R-:W-:-:S05]  /*c410*/  SHF.R.S32.HI R4, RZ, 0x5, R4 ;  /* 0x00000005ff047819 */ /* 0x000fca0000011404 */
[----:B------:R-:W-:Y:S02]  /*c420*/  IMAD R6, R4, 0x10, R5 ;  /* 0x0000001004067824 */ /* 0x000fe400078e0205 */
[----:B------:R-:W-:Y:S01]  /*c430*/  IMAD.U32 R5, RZ, RZ, UR5 ;  /* 0x00000005ff057e24 */ /* 0x000fe2000f8e00ff */
[----:B------:R-:W-:Y:S01]  /*c440*/  MOV R5, UR6 ;  /* 0x0000000600057c02 */ /* 0x000fe20008000f00 */
[----:B------:R-:W-:Y:S01]  /*c450*/  IMAD R3, R3, 0x40, R6 ;  /* 0x0000004003037824 */ /* 0x000fe200078e0206 */
[----:B------:R-:W-:Y:S01]  /*c460*/  UIMAD UR6, UR13, UR9, UR7 ;  /* 0x000000090d0672a4 */ /* 0x000fe2000f8e0207 */
[----:B------:R-:W-:Y:S01]  /*c470*/  IMAD.U32 R4, RZ, RZ, UR4 ;  /* 0x00000004ff047e24 */ /* 0x000fe2000f8e00ff */
[----:B------:R-:W-:Y:S01]  /*c480*/  UIMAD.WIDE.U32 UR4, UR13, UR8, URZ ;  /* 0x000000080d0472a5 */ /* 0x000fe2000f8e003f */
[----:B------:R-:W-:Y:S02]  /*c490*/  IMAD R8, R8, 0x8, R3 ;  /* 0x0000000808087824 */ /* 0x000fe400078e0203 */
[----:B------:R-:W-:Y:S01]  /*c4a0*/  ULDC.64 UR8, c[0x0][0xb28] ;  /* 0x0002ca0000087ab9 */ /* 0x000fe20000000a00 */
[----:B------:R-:W-:Y:S01]  /*c4b0*/  UIADD3 UR6, UR5, UR6, URZ ;  /* 0x0000000605067290 */ /* 0x000fe2000fffe03f */
[----:B--2---:R-:W-:-:S02]  /*c4c0*/  IMAD R8, R12, 0x80, R8 ;  /* 0x000000800c087824 */ /* 0x004fc400078e0208 */
[----:B------:R-:W-:Y:S02]  /*c4d0*/  IMAD.U32 R7, RZ, RZ, UR5 ;  /* 0x00000005ff077e24 */ /* 0x000fe4000f8e00ff */
[----:B----4-:R-:W-:-:S04]  /*c4e0*/  @P0 IMAD.HI.U32 R121, R8, R121, RZ ;  /* 0x0000007908790227 */ /* 0x010fc800078e00ff */
[C---:B-1----:R-:W-:Y:S02]  /*c4f0*/  IMAD R6, R10.reuse, UR10, RZ ;  /* 0x0000000a0a067c24 */ /* 0x042fe4000f8e02ff */
[----:B------:R-:W-:-:S04]  /*c500*/  IMAD.WIDE.U32 R4, R10, UR12, R4 ;  /* 0x0000000c0a047c25 */ /* 0x000fc8000f8e0004 */
[----:B0-----:R-:W-:Y:S01]  /*c510*/  @P0 IMAD.HI.U32 R10, R8, R9, RZ ;  /* 0x00000009080a0227 */ /* 0x001fe200078e00ff */
[----:B------:R-:W-:-:S03]  /*c520*/  MOV R9, R8 ;  /* 0x0000000800097202 */ /* 0x000fc60000000f00 */
[----:B------:R-:W-:Y:S01]  /*c530*/  IMAD R11, R11, UR12, R6 ;  /* 0x0000000c0b0b7c24 */ /* 0x000fe2000f8e0206 */
[----:B------:R-:W-:Y:S01]  /*c540*/  MOV R6, UR4 ;  /* 0x0000000400067c02 */ /* 0x000fe20008000f00 */
[----:B------:R-:W-:Y:S01]  /*c550*/  IMAD.U32 R7, RZ, RZ, UR6 ;  /* 0x00000006ff077e24 */ /* 0x000fe2000f8e00ff */
[----:B---3--:R-:W-:Y:S01]  /*c560*/  @P0 SHF.R.U32.HI R9, RZ, R13, R10 ;  /* 0x0000000dff090219 */ /* 0x008fe2000001160a */
[----:B------:R-:W-:Y:S01]  /*c570*/  IMAD R13, R21, UR12, R14 ;  /* 0x0000000c150d7c24 */ /* 0x000fe2000f8e020e */
[----:B------:R-:W-:Y:S01]  /*c580*/  SHF.R.S32.HI R14, RZ, 0x1f, R19 ;  /* 0x0000001fff0e7819 */ /* 0x000fe20000011413 */
[----:B------:R-:W-:Y:S01]  /*c590*/  IMAD.WIDE.U32 R6, R20, UR12, R6 ;  /* 0x0000000c14067c25 */ /* 0x000fe2000f8e0006 */
[----:B------:R-:W-:Y:S01]  /*c5a0*/  ULDC.64 UR4, c[0x0][0xbe0] ;  /* 0x0002f80000047ab9 */ /* 0x000fe20000000a00 */
[----:B------:R-:W-:Y:S02]  /*c5b0*/  ULDC.64 UR6, c[0x0][0xb48] ;  /* 0x0002d20000067ab9 */ /* 0x000fe40000000a00 */
[----:B------:R-:W-:-:S02]  /*c5c0*/  IMAD.IADD R5, R5, 0x1, R11 ;  /* 0x0000000105057824 */ /* 0x000fc400078e020b */
[----:B------:R-:W-:Y:S02]  /*c5d0*/  IMAD.IADD R7, R7, 0x1, R13 ;  /* 0x0000000107077824 */ /* 0x000fe400078e020d */
[----:B------:R-:W-:Y:S02]  /*c5e0*/  IMAD R13, R14, UR6, RZ ;  /* 0x000000060e0d7c24 */ /* 0x000fe4000f8e02ff */
[----:B------:R-:W-:-:S04]  /*c5f0*/  IMAD.WIDE.U32 R4, R19, UR4, R4 ;  /* 0x0000000413047c25 */ /* 0x000fc8000f8e0004 */
[----:B------:R-:W-:Y:S01]  /*c600*/  IMAD.MOV.U32 R11, RZ, RZ, R8 ;  /* 0x000000ffff0b7224 */ /* 0x000fe200078e0008 */
[----:B-----5:R-:W-:Y:S01]  /*c610*/  @P0 SHF.R.U32.HI R11, RZ, R22, R121 ;  /* 0x00000016ff0b0219 */ /* 0x020fe20000011679 */
[----:B------:R-:W-:Y:S01]  /*c620*/  IMAD R15, R19, UR7, R13 ;  /* 0x00000007130f7c24 */ /* 0x000fe2000f8e020d */
[----:B------:R-:W-:Y:S01]  /*c630*/  SHF.R.S32.HI R13, RZ, 0x1f, R9 ;  /* 0x0000001fff0d7819 */ /* 0x000fe20000011409 */
[----:B------:R-:W-:Y:S01]  /*c640*/  IMAD R10, R14, UR4, RZ ;  /* 0x000000040e0a7c24 */ /* 0x000fe2000f8e02ff */
[C---:B------:R-:W-:Y:S01]  /*c650*/  IADD3 R4, P0, R9.reuse, R4, RZ ;  /* 0x0000000409047210 */ /* 0x040fe20007f1e0ff */
[--C-:B------:R-:W-:Y:S01]  /*c660*/  IMAD.MOV R16, RZ, RZ, -R11.reuse ;  /* 0x000000ffff107224 */ /* 0x100fe200078e0a0b */
[----:B------:R-:W-:Y:S01]  /*c670*/  IADD3 R9, -R9, RZ, RZ ;  /* 0x000000ff09097210 */ /* 0x000fe20007ffe1ff */
[C---:B------:R-:W-:Y:S01]  /*c680*/  IMAD R14, R19.reuse, UR5, R10 ;  /* 0x00000005130e7c24 */ /* 0x040fe2000f8e020a */
[----:B------:R-:W-:Y:S01]  /*c690*/  SHF.R.S32.HI R10, RZ, 0x1f, R11 ;  /* 0x0000001fff0a7819 */ /* 0x000fe2000001140b */
[----:B------:R-:W-:Y:S01]  /*c6a0*/  IMAD.WIDE.U32 R6, R19, UR6, R6 ;  /* 0x0000000613067c25 */ /* 0x000fe2000f8e0006 */
[----:B------:R-:W-:Y:S01]  /*c6b0*/  ULDC.64 UR4, c[0x0][0xb30] ;  /* 0x0002cc0000047ab9 */ /* 0x000fe20000000a00 */
[----:B------:R-:W-:Y:S01]  /*c6c0*/  ULDC.64 UR6, c[0x0][0xbc8] ;  /* 0x0002f20000067ab9 */ /* 0x000fe20000000a00 */
[----:B------:R-:W-:Y:S01]  /*c6d0*/  IADD3.X R5, R13, R5, R14, P0, !PT ;  /* 0x000000050d057210 */ /* 0x000fe200007fe40e */
[----:B------:R-:W-:-:S02]  /*c6e0*/  IMAD R9, R17, R9, R8 ;  /* 0x0000000911097224 */ /* 0x000fc400078e0208 */
[----:B------:R-:W-:Y:S02]  /*c6f0*/  IMAD R10, R10, UR4, RZ ;  /* 0x000000040a0a7c24 */ /* 0x000fe4000f8e02ff */
[----:B------:R-:W-:Y:S01]  /*c700*/  IMAD R13, R17, R16, R8 ;  /* 0x00000010110d7224 */ /* 0x000fe200078e0208 */
[----:B------:R-:W-:Y:S01]  /*c710*/  SHF.R.S32.HI R8, RZ, 0x1f, R9 ;  /* 0x0000001fff087819 */ /* 0x000fe20000011409 */
[----:B------:R-:W-:Y:S02]  /*c720*/  IMAD.IADD R7, R7, 0x1, R15 ;  /* 0x0000000107077824 */ /* 0x000fe400078e020f */
[C---:B------:R-:W-:Y:S01]  /*c730*/  IMAD R15, R11.reuse, UR5, R10 ;  /* 0x000000050b0f7c24 */ /* 0x040fe2000f8e020a */
[----:B------:R-:W-:Y:S01]  /*c740*/  SHF.R.S32.HI R10, RZ, 0x1f, R13 ;  /* 0x0000001fff0a7819 */ /* 0x000fe2000001140d */
[----:B------:R-:W-:Y:S01]  /*c750*/  IMAD.WIDE.U32 R6, R11, UR4, R6 ;  /* 0x000000040b067c25 */ /* 0x000fe2000f8e0006 */
[----:B------:R-:W0:Y:S01]  /*c760*/  S2UR UR5, SR_CgaCtaId ;  /* 0x00000000000579c3 */ /* 0x000e220000008800 */
[----:B------:R-:W-:-:S02]  /*c770*/  UMOV UR4, 0x400 ;  /* 0x0000040000047882 */ /* 0x000fc40000000000 */
[----:B------:R-:W-:Y:S02]  /*c780*/  IMAD R8, R8, UR6, RZ ;  /* 0x0000000608087c24 */ /* 0x000fe4000f8e02ff */
[----:B------:R-:W-:Y:S02]  /*c790*/  IMAD.IADD R7, R7, 0x1, R15 ;  /* 0x0000000107077824 */ /* 0x000fe400078e020f */
[----:B------:R-:W-:Y:S02]  /*c7a0*/  IMAD R10, R10, UR8, RZ ;  /* 0x000000080a0a7c24 */ /* 0x000fe4000f8e02ff */
[C---:B------:R-:W-:Y:S02]  /*c7b0*/  IMAD R11, R9.reuse, UR7, R8 ;  /* 0x00000007090b7c24 */ /* 0x040fe4000f8e0208 */
[----:B------:R-:W-:Y:S01]  /*c7c0*/  IMAD.WIDE.U32 R4, R9, UR6, R4 ;  /* 0x0000000609047c25 */ /* 0x000fe2000f8e0004 */
[----:B------:R-:W-:-:S03]  /*c7d0*/  ULDC.64 UR6, c[0x0][0xba8] ;  /* 0x0002ea0000067ab9 */ /* 0x000fc60000000a00 */
[----:B------:R-:W-:Y:S01]  /*c7e0*/  IMAD R15, R13, UR9, R10 ;  /* 0x000000090d0f7c24 */ /* 0x000fe2000f8e020a */
[----:B------:R-:W-:Y:S01]  /*c7f0*/  IADD3 R5, R5, R11, RZ ;  /* 0x0000000b05057210 */ /* 0x000fe20007ffe0ff */
[----:B------:R-:W-:Y:S01]  /*c800*/  IMAD.WIDE.U32 R8, R13, UR8, R6 ;  /* 0x000000080d087c25 */ /* 0x000fe2000f8e0006 */
[----:B------:R-:W-:Y:S01]  /*c810*/  LEA R13, P0, R4, UR6, 0x2 ;  /* 0x00000006040d7c11 */ /* 0x000fe2000f8010ff */
[----:B------:R-:W-:Y:S01]  /*c820*/  ULDC.64 UR8, c[0x0][0xb00] ;  /* 0x0002c00000087ab9 */ /* 0x000fe20000000a00 */
[----:B------:R-:W-:Y:S01]  /*c830*/  ULDC UR6, c[0x0][0xa88] ;  /* 0x0002a20000067ab9 */ /* 0x000fe20000000800 */
[----:B------:R-:W-:Y:S01]  /*c840*/  IMAD.IADD R7, R9, 0x1, R15 ;  /* 0x0000000109077824 */ /* 0x000fe200078e020f */
[----:B------:R-:W-:Y:S01]  /*c850*/  LEA R6, P1, R8, UR8, 0x2 ;  /* 0x0000000808067c11 */ /* 0x000fe2000f8210ff */
[----:B------:R-:W-:Y:S01]  /*c860*/  SHFL.IDX PT, R10, R13, 0x1, 0x1c1f ;  /* 0x003c1f000d0a7f89 */ /* 0x000fe200000e0000 */
[----:B------:R-:W-:Y:S01]  /*c870*/  LEA.HI.X R14, R4, UR7, R5, 0x2, P0 ;  /* 0x00000007040e7c11 */ /* 0x000fe200080f1405 */
[----:B------:R-:W-:Y:S01]  /*c880*/  IMAD R3, R12, 0x80, R3 ;  /* 0x000000800c037824 */ /* 0x000fe200078e0203 */
[----:B------:R-:W-:Y:S01]  /*c890*/  LEA.HI.X R7, R8, UR9, R7, 0x2, P1 ;  /* 0x0000000908077c11 */ /* 0x000fe200088f1407 */
[----:B0-----:R-:W-:Y:S01]  /*c8a0*/  ULEA UR4, UR5, UR4, 0x18 ;  /* 0x0000000405047291 */ /* 0x001fe2000f8ec03f */
[----:B------:R-:W-:Y:S01]  /*c8b0*/  SHFL.IDX PT, R8, R13, RZ, 0x1c1f ;  /* 0x001c1fff0d087589 */ /* 0x000fe200000e0000 */
[----:B------:R-:W-:Y:S01]  /*c8c0*/  IMAD R22, R17, UR6, RZ ;  /* 0x0000000611167c24 */ /* 0x000fe2000f8e02ff */
[----:B------:R-:W-:Y:S01]  /*c8d0*/  LOP3.LUT P0, RZ, R23, 0x3, RZ, 0xc0, !PT ;  /* 0x0000000317ff7812 */ /* 0x000fe2000780c0ff */
[C---:B------:R-:W-:Y:S01]  /*c8e0*/  VIADD R19, R3.reuse, 0x8 ;  /* 0x0000000803137836 */ /* 0x040fe20000000000 */
[----:B------:R-:W0:Y:S01]  /*c8f0*/  SHFL.IDX PT, R9, R14, RZ, 0x1c1f ;  /* 0x001c1fff0e097589 */ /* 0x000e2200000e0000 */
[----:B------:R-:W-:Y:S01]  /*c900*/  UIADD3 UR4, UR4, 0x36820, URZ ;  /* 0x0003682004047890 */ /* 0x000fe2000fffe03f */
[----:B------:R-:W-:-:S02]  /*c910*/  ISETP.GE.OR P1, PT, R3, R22, P0 ;  /* 0x000000160300720c */ /* 0x000fc40000726670 */
[----:B------:R-:W1:Y:S01]  /*c920*/  SHFL.IDX PT, R11, R14, 0x1, 0x1c1f ;  /* 0x003c1f000e0b7f89 */ /* 0x000e6200000e0000 */
[-C--:B------:R-:W-:Y:S01]  /*c930*/  ISETP.GE.OR P0, PT, R19, R22.reuse, P0 ;  /* 0x000000161300720c */ /* 0x080fe20000706670 */
[----:B------:R-:W-:Y:S01]  /*c940*/  UPRMT UR4, URZ, 0x654, UR4 ;  /* 0x000006543f047896 */ /* 0x000fe20008000004 */
[----:B------:R-:W-:Y:S01]  /*c950*/  ISETP.GE.AND P2, PT, R3, R22, PT ;  /* 0x000000160300720c */ /* 0x000fe20003f46270 */
[----:B------:R2:W3:Y:S01]  /*c960*/  SHFL.IDX PT, R4, R6, RZ, 0x1c1f ;  /* 0x001c1fff06047589 */ /* 0x0004e200000e0000 */
[----:B------:R-:W-:-:S03]  /*c970*/  IMAD.SHL.U32 R3, R120, 0x2, RZ ;  /* 0x0000000278037824 */ /* 0x000fc600078e00ff */
[----:B------:R2:W4:Y:S03]  /*c980*/  SHFL.IDX PT, R5, R7, RZ, 0x1c1f ;  /* 0x001c1fff07057589 */ /* 0x00052600000e0000 */
[----:B------:R-:W-:Y:S01]  /*c990*/  SYNCS.ARRIVE.TRANS64.RED.A1T0 RZ, [UR4], RZ ;  /* 0x000000ffffff79a7 */ /* 0x000fe20008100404 */
[----:B0-----:R2:W-:Y:S04]  /*c9a0*/  @!P1 ST.E desc[UR14][R8.64], R2 ;  /* 0x0000000208009985 */ /* 0x0015e8000c10190e */
[----:B-1----:R2:W-:Y:S01]  /*c9b0*/  @!P0 ST.E desc[UR14][R10.64], R0 ;  /* 0x000000000a008985 */ /* 0x0025e2000c10190e */
[----:B------:R-:W-:Y:S05]  /*c9c0*/  @P2 BRA `(.L_x_35) ;  /* 0x00000008003c2947 */ /* 0x000fea0003800000 */
[C---:B--2---:R-:W-:Y:S01]  /*c9d0*/  VIADD R0, R3.reuse, 0x8 ;  /* 0x0000000803007836 */ /* 0x044fe20000000000 */
[----:B------:R-:W-:Y:S01]  /*c9e0*/  ULDC UR4, c[0x0][0xac8] ;  /* 0x0002b20000047ab9 */ /* 0x000fe20000000800 */
[C---:B------:R-:W-:Y:S01]  /*c9f0*/  VIADD R2, R3.reuse, 0x10 ;  /* 0x0000001003027836 */ /* 0x040fe20000000000 */
[C---:B------:R-:W-:Y:S01]  /*ca00*/  ISETP.GE.AND P0, PT, R3.reuse, UR4, PT ;  /* 0x0000000403007c0c */ /* 0x040fe2000bf06270 */
[C---:B------:R-:W-:Y:S01]  /*ca10*/  VIADD R15, R3.reuse, 0x20 ;  /* 0x00000020030f7836 */ /* 0x040fe20000000000 */
[----:B------:R-:W-:Y:S01]  /*ca20*/  ISETP.GE.AND P1, PT, R0, UR4, PT ;  /* 0x0000000400007c0c */ /* 0x000fe2000bf26270 */
[----:B------:R-:W-:Y:S01]  /*ca30*/  ULDC.64 UR6, c[0x0][0x208] ;  /* 0x0000820000067ab9 */ /* 0x000fe20000000a00 */
[----:B------:R-:W-:Y:S01]  /*ca40*/  ISETP.GE.AND P2, PT, R2, UR4, PT ;  /* 0x0000000402007c0c */ /* 0x000fe2000bf46270 */
[C---:B------:R-:W-:Y:S01]  /*ca50*/  VIADD R17, R3.reuse, 0x40 ;  /* 0x0000004003117836 */ /* 0x040fe20000000000 */
[C---:B------:R-:W-:Y:S01]  /*ca60*/  IADD3 R14, R3.reuse, 0x18, RZ ;  /* 0x00000018030e7810 */ /* 0x040fe20007ffe0ff */
[----:B------:R-:W-:Y:S01]  /*ca70*/  VIADD R20, R3, 0x48 ;  /* 0x0000004803147836 */ /* 0x000fe20000000000 */
[----:B------:R-:W-:-:S02]  /*ca80*/  ISETP.GE.AND P6, PT, R15, UR4, PT ;  /* 0x000000040f007c0c */ /* 0x000fc4000bfc6270 */
[----:B------:R-:W-:Y:S02]  /*ca90*/  ISETP.GE.AND P5, PT, R14, UR4, PT ;  /* 0x000000040e007c0c */ /* 0x000fe4000bfa6270 */
[C---:B------:R-:W-:Y:S01]  /*caa0*/  IADD3 R16, R3.reuse, 0x38, RZ ;  /* 0x0000003803107810 */ /* 0x040fe20007ffe0ff */
[C-C-:B---34-:R-:W-:Y:S02]  /*cab0*/  @!P0 IMAD.WIDE R8, R3.reuse, 0x4, R4.reuse ;  /* 0x0000000403088825 */ /* 0x158fe400078e0204 */
[----:B------:R-:W-:Y:S02]  /*cac0*/  @!P1 LEA.HI R0, R0, R0, RZ, 0x1 ;  /* 0x0000000000009211 */ /* 0x000fe400078f08ff */
[----:B------:R-:W-:Y:S01]  /*cad0*/  @!P2 LEA.HI R2, R2, R2, RZ, 0x1 ;  /* 0x000000020202a211 */ /* 0x000fe200078f08ff */
[----:B------:R0:W-:Y:S01]  /*cae0*/  @!P0 ST.E.64 desc[UR6][R8.64], R24 ;  /* 0x0000001808008985 */ /* 0x0001e2000c101b06 */
[----:B------:R-:W-:Y:S01]  /*caf0*/  @!P1 LOP3.LUT R11, R0, 0xfffffffe, RZ, 0xc0, !PT ;  /* 0xfffffffe000b9812 */ /* 0x000fe200078ec0ff */
[C---:B------:R-:W-:Y:S01]  /*cb00*/  VIADD R0, R3.reuse, 0x28 ;  /* 0x0000002803007836 */ /* 0x040fe20000000000 */
[----:B------:R-:W-:Y:S01]  /*cb10*/  @!P2 LOP3.LUT R13, R2, 0xfffffffe, RZ, 0xc0, !PT ;  /* 0xfffffffe020da812 */ /* 0x000fe200078ec0ff */
[----:B------:R-:W-:Y:S01]  /*cb20*/  VIADD R2, R3, 0x30 ;  /* 0x0000003003027836 */ /* 0x000fe20000000000 */
[----:B------:R-:W-:Y:S01]  /*cb30*/  ISETP.GE.AND P3, PT, R16, UR4, PT ;  /* 0x0000000410007c0c */ /* 0x000fe2000bf66270 */
[----:B------:R-:W-:Y:S01]  /*cb40*/  @!P1 IMAD.WIDE R10, R11, 0x4, R4 ;  /* 0x000000040b0a9825 */ /* 0x000fe200078e0204 */
[----:B------:R-:W-:-:S02]  /*cb50*/  ISETP.GE.AND P0, PT, R0, UR4, PT ;  /* 0x0000000400007c0c */ /* 0x000fc4000bf06270 */
[----:B------:R-:W-:Y:S01]  /*cb60*/  ISETP.GE.AND P4, PT, R2, UR4, PT ;  /* 0x0000000402007c0c */ /* 0x000fe2000bf86270 */
[----:B------:R-:W-:Y:S01]  /*cb70*/  @!P2 IMAD.WIDE R12, R13, 0x4, R4 ;  /* 0x000000040d0ca825 */ /* 0x000fe200078e0204 */
[----:B------:R1:W-:Y:S01]  /*cb80*/  @!P1 ST.E.64 desc[UR6][R10.64], R28 ;  /* 0x0000001c0a009985 */ /* 0x0003e2000c101b06 */
[----:B------:R-:W-:Y:S02]  /*cb90*/  ISETP.GE.AND P1, PT, R20, UR4, PT ;  /* 0x0000000414007c0c */ /* 0x000fe4000bf26270 */
[----:B------:R-:W-:Y:S01]  /*cba0*/  @!P5 LEA.HI R14, R14, R14, RZ, 0x1 ;  /* 0x0000000e0e0ed211 */ /* 0x000fe200078f08ff */
[----:B------:R2:W-:Y:S01]  /*cbb0*/  @!P2 ST.E.64 desc[UR6][R12.64], R32 ;  /* 0x000000200c00a985 */ /* 0x0005e2000c101b06 */
[----:B------:R-:W-:Y:S01]  /*cbc0*/  ISETP.GE.AND P2, PT, R17, UR4, PT ;  /* 0x0000000411007c0c */ /* 0x000fe2000bf46270 */
[----:B0-----:R-:W-:Y:S01]  /*cbd0*/  VIADD R24, R3, 0x50 ;  /* 0x0000005003187836 */ /* 0x001fe20000000000 */
[----:B------:R-:W-:Y:S02]  /*cbe0*/  @!P6 LEA.HI R15, R15, R15, RZ, 0x1 ;  /* 0x0000000f0f0fe211 */ /* 0x000fe400078f08ff */
[----:B------:R-:W-:-:S02]  /*cbf0*/  @!P5 LOP3.LUT R9, R14, 0xfffffffe, RZ, 0xc0, !PT ;  /* 0xfffffffe0e09d812 */ /* 0x000fc400078ec0ff */
[----:B------:R-:W-:Y:S02]  /*cc00*/  @!P0 LEA.HI R0, R0, R0, RZ, 0x1 ;  /* 0x0000000000008211 */ /* 0x000fe400078f08ff */
[----:B------:R-:W-:Y:S01]  /*cc10*/  @!P4 LEA.HI R2, R2, R2, RZ, 0x1 ;  /* 0x000000020202c211 */ /* 0x000fe200078f08ff */
[--C-:B------:R-:W-:Y:S01]  /*cc20*/  @!P5 IMAD.WIDE R8, R9, 0x4, R4.reuse ;  /* 0x000000040908d825 */ /* 0x100fe200078e0204 */
[----:B-1----:R-:W-:Y:S02]  /*cc30*/  @!P6 LOP3.LUT R11, R15, 0xfffffffe, RZ, 0xc0, !PT ;  /* 0xfffffffe0f0be812 */ /* 0x002fe400078ec0ff */
[----:B------:R-:W-:Y:S02]  /*cc40*/  @!P3 LEA.HI R16, R16, R16, RZ, 0x1 ;  /* 0x000000101010b211 */ /* 0x000fe400078f08ff */
[----:B--2---:R-:W-:Y:S01]  /*cc50*/  @!P2 LEA.HI R12, R17, R17, RZ, 0x1 ;  /* 0x00000011110ca211 */ /* 0x004fe200078f08ff */
[----:B------:R-:W-:Y:S01]  /*cc60*/  @!P6 IMAD.WIDE R10, R11, 0x4, R4 ;  /* 0x000000040b0ae825 */ /* 0x000fe200078e0204 */
[----:B------:R-:W-:Y:S01]  /*cc70*/  @!P1 LEA.HI R20, R20, R20, RZ, 0x1 ;  /* 0x0000001414149211 */ /* 0x000fe200078f08ff */
[----:B------:R0:W-:Y:S01]  /*cc80*/  @!P5 ST.E.64 desc[UR6][R8.64], R36 ;  /* 0x000000240800d985 */ /* 0x0001e2000c101b06 */
[----:B------:R-:W-:Y:S01]  /*cc90*/  @!P0 LOP3.LUT R13, R0, 0xfffffffe, RZ, 0xc0, !PT ;  /* 0xfffffffe000d8812 */ /* 0x000fe200078ec0ff */
[C---:B------:R-:W-:Y:S01]  /*cca0*/  VIADD R0, R3.reuse, 0x60 ;  /* 0x0000006003007836 */ /* 0x040fe20000000000 */
[----:B------:R-:W-:Y:S01]  /*ccb0*/  @!P4 LOP3.LUT R15, R2, 0xfffffffe, RZ, 0xc0, !PT ;  /* 0xfffffffe020fc812 */ /* 0x000fe200078ec0ff */
[----:B------:R1:W-:Y:S01]  /*ccc0*/  @!P6 ST.E.64 desc[UR6][R10.64], R40 ;  /* 0x000000280a00e985 */ /* 0x0003e2000c101b06 */
[----:B------:R-:W-:Y:S01]  /*ccd0*/  @!P3 LOP3.LUT R17, R16, 0xfffffffe, RZ, 0xc0, !PT ;  /* 0xfffffffe1011b812 */ /* 0x000fe200078ec0ff */
[----:B------:R-:W-:Y:S01]  /*cce0*/  VIADD R2, R3, 0x68 ;  /* 0x0000006803027836 */ /* 0x000fe20000000000 */
[----:B------:R-:W-:-:S02]  /*ccf0*/  @!P2 LOP3.LUT R21, R12, 0xfffffffe, RZ, 0xc0, !PT ;  /* 0xfffffffe0c15a812 */ /* 0x000fc400078ec0ff */
[----:B------:R-:W-:Y:S01]  /*cd00*/  @!P1 LOP3.LUT R23, R20, 0xfffffffe, RZ, 0xc0, !PT ;  /* 0xfffffffe14179812 */ /* 0x000fe200078ec0ff */
[C---:B------:R-:W-:Y:S01]  /*cd10*/  VIADD R20, R3.reuse, 0x70 ;  /* 0x0000007003147836 */ /* 0x040fe20000000000 */
[----:B------:R-:W-:Y:S02]  /*cd20*/  IADD3 R25, R3, 0x58, RZ ;  /* 0x0000005803197810 */ /* 0x000fe40007ffe0ff */
[----:B------:R-:W-:Y:S01]  /*cd30*/  ISETP.GE.AND P5, PT, R24, UR4, PT ;  /* 0x0000000418007c0c */ /* 0x000fe2000bfa6270 */
[----:B0-----:R-:W-:Y:S01]  /*cd40*/  @!P0 IMAD.WIDE R8, R13, 0x4, R4 ;  /* 0x000000040d088825 */ /* 0x001fe200078e0204 */
[----:B------:R-:W-:-:S03]  /*cd50*/  ISETP.GE.AND P6, PT, R25, UR4, PT ;  /* 0x0000000419007c0c */ /* 0x000fc6000bfc6270 */
[--C-:B-1----:R-:W-:Y:S01]  /*cd60*/  @!P4 IMAD.WIDE R10, R15, 0x4, R4.reuse ;  /* 0x000000040f0ac825 */ /* 0x102fe200078e0204 */
[----:B------:R0:W-:Y:S01]  /*cd70*/  @!P0 ST.E.64 desc[UR6][R8.64], R44 ;  /* 0x0000002c08008985 */ /* 0x0001e2000c101b06 */
[----:B------:R-:W-:Y:S02]  /*cd80*/  ISETP.GE.AND P0, PT, R0, UR4, PT ;  /* 0x0000000400007c0c */ /* 0x000fe4000bf06270 */
[--C-:B------:R-:W-:Y:S01]  /*cd90*/  @!P3 IMAD.WIDE R12, R17, 0x4, R4.reuse ;  /* 0x00000004110cb825 */ /* 0x100fe200078e0204 */
[----:B------:R1:W-:Y:S03]  /*cda0*/  @!P4 ST.E.64 desc[UR6][R10.64], R48 ;  /* 0x000000300a00c985 */ /* 0x0003e6000c101b06 */
[----:B------:R-:W-:Y:S01]  /*cdb0*/  @!P2 IMAD.WIDE R14, R21, 0x4, R4 ;  /* 0x00000004150ea825 */ /* 0x000fe200078e0204 */
[----:B------:R2:W-:Y:S01]  /*cdc0*/  @!P3 ST.E.64 desc[UR6][R12.64], R52 ;  /* 0x000000340c00b985 */ /* 0x0005e2000c101b06 */
[----:B------:R-:W-:-:S02]  /*cdd0*/  IADD3 R21, R3, 0x78, RZ ;  /* 0x0000007803157810 */ /* 0x000fc40007ffe0ff */
[----:B------:R-:W-:Y:S01]  /*cde0*/  @!P1 IMAD.WIDE R16, R23, 0x4, R4 ;  /* 0x0000000417109825 */ /* 0x000fe200078e0204 */
[----:B------:R3:W-:Y:S01]  /*cdf0*/  @!P2 ST.E.64 desc[UR6][R14.64], R56 ;  /* 0x000000380e00a985 */ /* 0x0007e2000c101b06 */
[----:B------:R-:W-:Y:S02]  /*ce00*/  ISETP.GE.AND P2, PT, R20, UR4, PT ;  /* 0x0000000414007c0c */ /* 0x000fe4000bf46270 */
[----:B------:R-:W-:Y:S01]  /*ce10*/  VIADD R23, R3, 0x80 ;  /* 0x0000008003177836 */ /* 0x000fe20000000000 */
[----:B------:R4:W-:Y:S01]  /*ce20*/  @!P1 ST.E.64 desc[UR6][R16.64], R60 ;  /* 0x0000003c10009985 */ /* 0x0009e2000c101b06 */
[----:B------:R-:W-:Y:S02]  /*ce30*/  ISETP.GE.AND P1, PT, R2, UR4, PT ;  /* 0x0000000402007c0c */ /* 0x000fe4000bf26270 */
[----:B------:R-:W-:Y:S02]  /*ce40*/  ISETP.GE.AND P3, PT, R21, UR4, PT ;  /* 0x0000000415007c0c */ /* 0x000fe4000bf66270 */
[----:B------:R-:W-:-:S02]  /*ce50*/  ISETP.GE.AND P4, PT, R23, UR4, PT ;  /* 0x0000000417007c0c */ /* 0x000fc4000bf86270 */
[----:B------:R-:W-:Y:S02]  /*ce60*/  @!P5 LEA.HI R24, R24, R24, RZ, 0x1 ;  /* 0x000000181818d211 */ /* 0x000fe400078f08ff */
[----:B------:R-:W-:Y:S02]  /*ce70*/  @!P6 LEA.HI R25, R25, R25, RZ, 0x1 ;  /* 0x000000191919e211 */ /* 0x000fe400078f08ff */
[----:B0-----:R-:W-:Y:S02]  /*ce80*/  @!P5 LOP3.LUT R9, R24, 0xfffffffe, RZ, 0xc0, !PT ;  /* 0xfffffffe1809d812 */ /* 0x001fe400078ec0ff */
[----:B------:R-:W-:Y:S02]  /*ce90*/  @!P0 LEA.HI R0, R0, R0, RZ, 0x1 ;  /* 0x0000000000008211 */ /* 0x000fe400078f08ff */
[----:B------:R-:W-:Y:S01]  /*cea0*/  @!P1 LEA.HI R2, R2, R2, RZ, 0x1 ;  /* 0x0000000202029211 */ /* 0x000fe200078f08ff */
[----:B------:R-:W-:Y:S01]  /*ceb0*/  @!P5 IMAD.WIDE R8, R9, 0x4, R4 ;  /* 0x000000040908d825 */ /* 0x000fe200078e0204 */
[----:B-1----:R-:W-:-:S02]  /*cec0*/  @!P6 LOP3.LUT R11, R25, 0xfffffffe, RZ, 0xc0, !PT ;  /* 0xfffffffe190be812 */ /* 0x002fc400078ec0ff */
[----:B------:R-:W-:Y:S02]  /*ced0*/  @!P2 LEA.HI R20, R20, R20, RZ, 0x1 ;  /* 0x000000141414a211 */ /* 0x000fe400078f08ff */
[----:B--2---:R-:W-:Y:S01]  /*cee0*/  @!P0 LOP3.LUT R13, R0, 0xfffffffe, RZ, 0xc0, !PT ;  /* 0xfffffffe000d8812 */ /* 0x004fe200078ec0ff */
[--C-:B------:R-:W-:Y:S01]  /*cef0*/  @!P6 IMAD.WIDE R10, R11, 0x4, R4.reuse ;  /* 0x000000040b0ae825 */ /* 0x100fe200078e0204 */
[----:B------:R-:W-:Y:S01]  /*cf00*/  @!P3 LEA.HI R21, R21, R21, RZ, 0x1 ;  /* 0x000000151515b211 */ /* 0x000fe200078f08ff */
[----:B------:R0:W-:Y:S01]  /*cf10*/  @!P5 ST.E.64 desc[UR6][R8.64], R64 ;  /* 0x000000400800d985 */ /* 0x0001e2000c101b06 */
[----:B---3--:R-:W-:Y:S01]  /*cf20*/  @!P1 LOP3.LUT R15, R2, 0xfffffffe, RZ, 0xc0, !PT ;  /* 0xfffffffe020f9812 */ /* 0x008fe200078ec0ff */
[----:B------:R-:W-:Y:S01]  /*cf30*/  @!P0 IMAD.WIDE R12, R13, 0x4, R4 ;  /* 0x000000040d0c8825 */ /* 0x000fe200078e0204 */
[----:B------:R-:W-:Y:S01]  /*cf40*/  @!P4 LEA.HI R23, R23, R23, RZ, 0x1 ;  /* 0x000000171717c211 */ /* 0x000fe200078f08ff */
[----:B------:R1:W-:Y:S01]  /*cf50*/  @!P6 ST.E.64 desc[UR6][R10.64], R68 ;  /* 0x000000440a00e985 */ /* 0x0003e2000c101b06 */
[----:B----4-:R-:W-:Y:S01]  /*cf60*/  @!P2 LOP3.LUT R17, R20, 0xfffffffe, RZ, 0xc0, !PT ;  /* 0xfffffffe1411a812 */ /* 0x010fe200078ec0ff */
[----:B------:R-:W-:Y:S01]  /*cf70*/  VIADD R0, R3, 0x88 ;  /* 0x0000008803007836 */ /* 0x000fe20000000000 */
[----:B------:R-:W-:Y:S01]  /*cf80*/  @!P3 LOP3.LUT R21, R21, 0xfffffffe, RZ, 0xc0, !PT ;  /* 0xfffffffe1515b812 */ /* 0x000fe200078ec0ff */
[----:B------:R-:W-:Y:S01]  /*cf90*/  VIADD R2, R3, 0x90 ;  /* 0x0000009003027836 */ /* 0x000fe20000000000 */
[----:B------:R-:W-:Y:S01]  /*cfa0*/  @!P4 LOP3.LUT R23, R23, 0xfffffffe, RZ, 0xc0, !PT ;  /* 0xfffffffe1717c812 */ /* 0x000fe200078ec0ff */
[----:B------:R2:W-:Y:S01]  /*cfb0*/  @!P0 ST.E.64 desc[UR6][R12.64], R72 ;  /* 0x000000480c008985 */ /* 0x0005e2000c101b06 */
[----:B------:R-:W-:-:S02]  /*cfc0*/  IADD3 R20, R3, 0x98, RZ ;  /* 0x0000009803147810 */ /* 0x000fc40007ffe0ff */
[----:B------:R-:W-:Y:S01]  /*cfd0*/  ISETP.GE.AND P0, PT, R0, UR4, PT ;  /* 0x0000000400007c0c */ /* 0x000fe2000bf06270 */
[----:B0-----:R-:W-:-:S04]  /*cfe0*/  @!P1 IMAD.WIDE R8, R15, 0x4, R4 ;  /* 0x000000040f089825 */ /* 0x001fc800078e0204 */
[--C-:B-1----:R-:W-:Y:S01]  /*cff0*/  @!P2 IMAD.WIDE R10, R17, 0x4, R4.reuse ;  /* 0x00000004110aa825 */ /* 0x102fe200078e0204 */
[----:B------:R0:W-:Y:S01]  /*d000*/  @!P1 ST.E.64 desc[UR6][R8.64], R76 ;  /* 0x0000004c08009985 */ /* 0x0001e2000c101b06 */
[----:B------:R-:W-:Y:S02]  /*d010*/  ISETP.GE.AND P1, PT, R2, UR4, PT ;  /* 0x0000000402007c0c */ /* 0x000fe4000bf26270 */
[--C-:B------:R-:W-:Y:S01]  /*d020*/  @!P3 IMAD.WIDE R14, R21, 0x4, R4.reuse ;  /* 0x00000004150eb825 */ /* 0x100fe200078e0204 */
[----:B------:R1:W-:Y:S01]  /*d030*/  @!P2 ST.E.64 desc[UR6][R10.64], R80 ;  /* 0x000000500a00a985 */ /* 0x0003e2000c101b06 */
[----:B------:R-:W-:Y:S02]  /*d040*/  ISETP.GE.AND P2, PT, R20, UR4, PT ;  /* 0x0000000414007c0c */ /* 0x000fe4000bf46270 */
[----:B------:R-:W-:Y:S01]  /*d050*/  @!P4 IMAD.WIDE R16, R23, 0x4, R4 ;  /* 0x000000041710c825 */ /* 0x000fe200078e0204 */
[----:B------:R3:W-:Y:S01]  /*d060*/  @!P3 ST.E.64 desc[UR6][R14.64], R84 ;  /* 0x000000540e00b985 */ /* 0x0007e2000c101b06 */
[----:B------:R-:W-:-:S02]  /*d070*/  @!P0 LEA.HI R0, R0, R0, RZ, 0x1 ;  /* 0x0000000000008211 */ /* 0x000fc400078f08ff */
[C---:B------:R-:W-:Y:S01]  /*d080*/  VIADD R21, R3.reuse, 0xa0 ;  /* 0x000000a003157836 */ /* 0x040fe20000000000 */
[----:B------:R4:W-:Y:S01]  /*d090*/  @!P4 ST.E.64 desc[UR6][R16.64], R88 ;  /* 0x000000581000c985 */ /* 0x0009e2000c101b06 */
[C---:B--2---:R-:W-:Y:S01]  /*d0a0*/  VIADD R12, R3.reuse, 0xa8 ;  /* 0x000000a8030c7836 */ /* 0x044fe20000000000 */
[C---:B0-----:R-:W-:Y:S01]  /*d0b0*/  IADD3 R9, R3.reuse, 0xb8, RZ ;  /* 0x000000b803097810 */ /* 0x041fe20007ffe0ff */
[----:B------:R-:W-:Y:S01]  /*d0c0*/  VIADD R13, R3, 0xb0 ;  /* 0x000000b0030d7836 */ /* 0x000fe20000000000 */
[----:B------:R-:W-:Y:S02]  /*d0d0*/  ISETP.GE.AND P3, PT, R21, UR4, PT ;  /* 0x0000000415007c0c */ /* 0x000fe4000bf66270 */
[----:B------:R-:W-:Y:S02]  /*d0e0*/  ISETP.GE.AND P6, PT, R9, UR4, PT ;  /* 0x0000000409007c0c */ /* 0x000fe4000bfc6270 */
[----:B------:R-:W-:Y:S02]  /*d0f0*/  ISETP.GE.AND P4, PT, R12, UR4, PT ;  /* 0x000000040c007c0c */ /* 0x000fe4000bf86270 */
[----:B------:R-:W-:-:S02]  /*d100*/  ISETP.GE.AND P5, PT, R13, UR4, PT ;  /* 0x000000040d007c0c */ /* 0x000fc4000bfa6270 */
[----:B------:R-:W-:Y:S02]  /*d110*/  @!P1 LEA.HI R2, R2, R2, RZ, 0x1 ;  /* 0x0000000202029211 */ /* 0x000fe400078f08ff */
[----:B------:R-:W-:Y:S02]  /*d120*/  @!P2 LEA.HI R20, R20, R20, RZ, 0x1 ;  /* 0x000000141414a211 */ /* 0x000fe400078f08ff */
[----:B-1----:R-:W-:Y:S02]  /*d130*/  @!P1 LOP3.LUT R11, R2, 0xfffffffe, RZ, 0xc0, !PT ;  /* 0xfffffffe020b9812 */ /* 0x002fe400078ec0ff */
[----:B------:R-:W-:Y:S02]  /*d140*/  @!P3 LEA.HI R21, R21, R21, RZ, 0x1 ;  /* 0x000000151515b211 */ /* 0x000fe400078f08ff */
[----:B------:R-:W-:Y:S02]  /*d150*/  @!P6 LEA.HI R10, R9, R9, RZ, 0x1 ;  /* 0x00000009090ae211 */ /* 0x000fe400078f08ff */
[----:B------:R-:W-:-:S02]  /*d160*/  @!P4 LEA.HI R12, R12, R12, RZ, 0x1 ;  /* 0x0000000c0c0cc211 */ /* 0x000fc400078f08ff */
[----:B------:R-:W-:Y:S02]  /*d170*/  @!P5 LEA.HI R8, R13, R13, RZ, 0x1 ;  /* 0x0000000d0d08d211 */ /* 0x000fe400078f08ff */
[----:B------:R-:W-:Y:S02]  /*d180*/  @!P0 LOP3.LUT R9, R0, 0xfffffffe, RZ, 0xc0, !PT ;  /* 0xfffffffe00098812 */ /* 0x000fe400078ec0ff */
[----:B------:R-:W-:Y:S02]  /*d190*/  @!P2 LOP3.LUT R13, R20, 0xfffffffe, RZ, 0xc0, !PT ;  /* 0xfffffffe140da812 */ /* 0x000fe400078ec0ff */
[----:B---3--:R-:W-:Y:S02]  /*d1a0*/  @!P3 LOP3.LUT R15, R21, 0xfffffffe, RZ, 0xc0, !PT ;  /* 0xfffffffe150fb812 */ /* 0x008fe400078ec0ff */
[----:B----4-:R-:W-:Y:S01]  /*d1b0*/  @!P4 LOP3.LUT R17, R12, 0xfffffffe, RZ, 0xc0, !PT ;  /* 0xfffffffe0c11c812 */ /* 0x010fe200078ec0ff */
[----:B------:R-:W-:Y:S01]  /*d1c0*/  @!P2 IMAD.WIDE R12, R13, 0x4, R4 ;  /* 0x000000040d0ca825 */ /* 0x000fe200078e0204 */
[----:B------:R-:W-:-:S02]  /*d1d0*/  @!P5 LOP3.LUT R21, R8, 0xfffffffe, RZ, 0xc0, !PT ;  /* 0xfffffffe0815d812 */ /* 0x000fc400078ec0ff */
[----:B------:R-:W-:Y:S01]  /*d1e0*/  @!P6 LOP3.LUT R23, R10, 0xfffffffe, RZ, 0xc0, !PT ;  /* 0xfffffffe0a17e812 */ /* 0x000fe200078ec0ff */
[----:B------:R-:W-:-:S04]  /*d1f0*/  @!P0 IMAD.WIDE R8, R9, 0x4, R4 ;  /* 0x0000000409088825 */ /* 0x000fc800078e0204 */
[--C-:B------:R-:W-:Y:S01]  /*d200*/  @!P1 IMAD.WIDE R10, R11, 0x4, R4.reuse ;  /* 0x000000040b0a9825 */ /* 0x100fe200078e0204 */
[----:B------:R0:W-:Y:S03]  /*d210*/  @!P0 ST.E.64 desc[UR6][R8.64], R92 ;  /* 0x0000005c08008985 */ /* 0x0001e6000c101b06 */
[--C-:B------:R-:W-:Y:S01]  /*d220*/  @!P3 IMAD.WIDE R14, R15, 0x4, R4.reuse ;  /* 0x000000040f0eb825 */ /* 0x100fe200078e0204 */
[----:B------:R0:W-:Y:S03]  /*d230*/  @!P1 ST.E.64 desc[UR6][R10.64], R96 ;  /* 0x000000600a009985 */ /* 0x0001e6000c101b06 */
[--C-:B------:R-:W-:Y:S01]  /*d240*/  @!P4 IMAD.WIDE R16, R17, 0x4, R4.reuse ;  /* 0x000000041110c825 */ /* 0x100fe200078e0204 */
[----:B------:R0:W-:Y:S03]  /*d250*/  @!P2 ST.E.64 desc[UR6][R12.64], R100 ;  /* 0x000000640c00a985 */ /* 0x0001e6000c101b06 */
[--C-:B------:R-:W-:Y:S01]  /*d260*/  @!P5 IMAD.WIDE R20, R21, 0x4, R4.reuse ;  /* 0x000000041514d825 */ /* 0x100fe200078e0204 */
[----:B------:R0:W-:Y:S03]  /*d270*/  @!P3 ST.E.64 desc[UR6][R14.64], R104 ;  /* 0x000000680e00b985 */ /* 0x0001e6000c101b06 */
[----:B------:R-:W-:Y:S01]  /*d280*/  @!P6 IMAD.WIDE R4, R23, 0x4, R4 ;  /* 0x000000041704e825 */ /* 0x000fe200078e0204 */
[----:B------:R0:W-:Y:S04]  /*d290*/  @!P4 ST.E.64 desc[UR6][R16.64], R108 ;  /* 0x0000006c1000c985 */ /* 0x0001e8000c101b06 */
[----:B------:R0:W-:Y:S04]  /*d2a0*/  @!P5 ST.E.64 desc[UR6][R20.64], R112 ;  /* 0x000000701400d985 */ /* 0x0001e8000c101b06 */
[----:B------:R0:W-:Y:S02]  /*d2b0*/  @!P6 ST.E.64 desc[UR6][R4.64], R116 ;  /* 0x000000740400e985 */ /* 0x0001e4000c101b06 */
.L_x_35:
[----:B------:R-:W-:Y:S05]  /*d2c0*/  BSYNC B0 ;  /* 0x0000000000007941 */ /* 0x000fea0003800000 */
.L_x_34:
[----:B------:R-:W-:Y:S01]  /*d2d0*/  ISETP.GE.AND P0, PT, R19, R22, PT ;  /* 0x000000161300720c */ /* 0x000fe20003f06270 */
[----:B0---4-:R0:W1:Y:S04]  /*d2e0*/  SHFL.IDX PT, R5, R7, 0x1, 0x1c1f ;  /* 0x003c1f0007057f89 */ /* 0x01106800000e0000 */
[----:B---3--:R0:W3:Y:S08]  /*d2f0*/  SHFL.IDX PT, R4, R6, 0x1, 0x1c1f ;  /* 0x003c1f0006047f89 */ /* 0x0080f000000e0000 */
[----:B0-----:R-:W-:Y:S05]  /*d300*/  @P0 BRA `(.L_x_10) ;  /* 0x0000004c00cc0947 */ /* 0x001fea0003800000 */
[C---:B--2---:R-:W-:Y:S01]  /*d310*/  VIADD R0, R3.reuse, 0x8 ;  /* 0x0000000803007836 */ /* 0x044fe20000000000 */
[----:B------:R-:W-:Y:S01]  /*d320*/  ULDC UR4, c[0x0][0xac8] ;  /* 0x0002b20000047ab9 */ /* 0x000fe20000000800 */
[C---:B------:R-:W-:Y:S01]  /*d330*/  VIADD R2, R3.reuse, 0x10 ;  /* 0x0000001003027836 */ /* 0x040fe20000000000 */
[C---:B------:R-:W-:Y:S01]  /*d340*/  ISETP.GE.AND P2, PT, R3.reuse, UR4, PT ;  /* 0x0000000403007c0c */ /* 0x040fe2000bf46270 */
[C---:B------:R-:W-:Y:S01]  /*d350*/  VIADD R10, R3.reuse, 0x18 ;  /* 0x00000018030a7836 */ /* 0x040fe20000000000 */
[----:B------:R-:W-:Y:S01]  /*d360*/  ISETP.GE.AND P3, PT, R0, UR4, PT ;  /* 0x0000000400007c0c */ /* 0x000fe2000bf66270 */
[C---:B------:R-:W-:Y:S01]  /*d370*/  VIADD R11, R3.reuse, 0x28 ;  /* 0x00000028030b7836 */ /* 0x040fe20000000000 */
[----:B------:R-:W-:Y:S01]  /*d380*/  ISETP.GE.AND P0, PT, R2, UR4, PT ;  /* 0x0000000402007c0c */ /* 0x000fe2000bf06270 */
[----:B------:R-:W-:Y:S01]  /*d390*/  ULDC.64 UR6, c[0x0][0x208] ;  /* 0x0000820000067ab9 */ /* 0x000fe20000000a00 */
[----:B------:R-:W-:Y:S01]  /*d3a0*/  ISETP.GE.AND P1, PT, R10, UR4, PT ;  /* 0x000000040a007c0c */ /* 0x000fe2000bf26270 */
[C---:B------:R-:W-:Y:S01]  /*d3b0*/  VIADD R12, R3.reuse, 0x30 ;  /* 0x00000030030c7836 */ /* 0x040fe20000000000 */
[C---:B------:R-:W-:Y:S01]  /*d3c0*/  IADD3 R14, R3.reuse, 0x40, RZ ;  /* 0x00000040030e7810 */ /* 0x040fe20007ffe0ff */
[----:B------:R-:W-:-:S02]  /*d3d0*/  VIADD R13, R3, 0x38 ;  /* 0x00000038030d7836 */ /* 0x000fc40000000000 */
[C---:B------:R-:W-:Y:S01]  /*d3e0*/  VIADD R16, R3.reuse, 0x48 ;  /* 0x0000004803107836 */ /* 0x040fe20000000000 */
[----:B------:R-:W-:Y:S01]  /*d3f0*/  ISETP.GE.AND P4, PT, R12, UR4, PT ;  /* 0x000000040c007c0c */ /* 0x000fe2000bf86270 */
[----:B-1-3--:R-:W-:Y:S01]  /*d400*/  @!P2 IMAD.WIDE R6, R3, 0x4, R4 ;  /* 0x000000040306a825 */ /* 0x00afe200078e0204 */
[----:B------:R-:W-:Y:S02]  /*d410*/  ISETP.GE.AND P5, PT, R13, UR4, PT ;  /* 0x000000040d007c0c */ /* 0x000fe4000bfa6270 */
[----:B------:R-:W-:Y:S01]  /*d420*/  @!P3 LEA.HI R0, R0, R0, RZ, 0x1 ;  /* 0x000000000000b211 */ /* 0x000fe200078f08ff */
[C---:B------:R-:W-:Y:S01]  /*d430*/  VIADD R20, R3.reuse, 0x50 ;  /* 0x0000005003147836 */ /* 0x040fe20000000000 */
[----:B------:R0:W-:Y:S01]  /*d440*/  @!P2 ST.E.64 desc[UR6][R6.64], R26 ;  /* 0x0000001a0600a985 */ /* 0x0001e2000c101b06 */
[----:B------:R-:W-:Y:S01]  /*d450*/  ISETP.GE.AND P6, PT, R14, UR4, PT ;  /* 0x000000040e007c0c */ /* 0x000fe2000bfc6270 */
[----:B------:R-:W-:Y:S01]  /*d460*/  VIADD R21, R3, 0x78 ;  /* 0x0000007803157836 */ /* 0x000fe20000000000 */
[----:B------:R-:W-:-:S02]  /*d470*/  @!P3 LOP3.LUT R9, R0, 0xfffffffe, RZ, 0xc0, !PT ;  /* 0xfffffffe0009b812 */ /* 0x000fc400078ec0ff */
[----:B------:R-:W-:Y:S02]  /*d480*/  IADD3 R0, R3, 0x20, RZ ;  /* 0x0000002003007810 */ /* 0x000fe40007ffe0ff */
[----:B------:R-:W-:Y:S01]  /*d490*/  @!P0 LEA.HI R2, R2, R2, RZ, 0x1 ;  /* 0x0000000202028211 */ /* 0x000fe200078f08ff */
[----:B------:R-:W-:Y:S01]  /*d4a0*/  @!P3 IMAD.WIDE R8, R9, 0x4, R4 ;  /* 0x000000040908b825 */ /* 0x000fe200078e0204 */
[----:B------:R-:W-:Y:S02]  /*d4b0*/  ISETP.GE.AND P2, PT, R0, UR4, PT ;  /* 0x0000000400007c0c */ /* 0x000fe4000bf46270 */
[----:B------:R-:W-:Y:S02]  /*d4c0*/  @!P1 LEA.HI R10, R10, R10, RZ, 0x1 ;  /* 0x0000000a0a0a9211 */ /* 0x000fe400078f08ff */
[----:B------:R1:W-:Y:S01]  /*d4d0*/  @!P3 ST.E.64 desc[UR6][R8.64], R30 ;  /* 0x0000001e0800b985 */ /* 0x0003e2000c101b06 */
[----:B------:R-:W-:Y:S02]  /*d4e0*/  ISETP.GE.AND P3, PT, R11, UR4, PT ;  /* 0x000000040b007c0c */ /* 0x000fe4000bf66270 */
[----:B0-----:R-:W-:-:S02]  /*d4f0*/  @!P0 LOP3.LUT R7, R2, 0xfffffffe, RZ, 0xc0, !PT ;  /* 0xfffffffe02078812 */ /* 0x001fc400078ec0ff */
[----:B------:R-:W-:Y:S02]  /*d500*/  @!P4 LEA.HI R12, R12, R12, RZ, 0x1 ;  /* 0x0000000c0c0cc211 */ /* 0x000fe400078f08ff */
[----:B------:R-:W-:Y:S01]  /*d510*/  @!P6 LEA.HI R14, R14, R14, RZ, 0x1 ;  /* 0x0000000e0e0ee211 */ /* 0x000fe200078f08ff */
[----:B------:R-:W-:Y:S01]  /*d520*/  @!P0 IMAD.WIDE R6, R7, 0x4, R4 ;  /* 0x0000000407068825 */ /* 0x000fe200078e0204 */
[----:B------:R-:W-:Y:S02]  /*d530*/  @!P2 LEA.HI R0, R0, R0, RZ, 0x1 ;  /* 0x000000000000a211 */ /* 0x000fe400078f08ff */
[----:B------:R-:W-:Y:S02]  /*d540*/  @!P4 LOP3.LUT R15, R12, 0xfffffffe, RZ, 0xc0, !PT ;  /* 0xfffffffe0c0fc812 */ /* 0x000fe400078ec0ff */
[----:B------:R0:W-:Y:S01]  /*d550*/  @!P0 ST.E.64 desc[UR6][R6.64], R34 ;  /* 0x0000002206008985 */ /* 0x0001e2000c101b06 */
[----:B-1----:R-:W-:Y:S02]  /*d560*/  @!P1 LOP3.LUT R9, R10, 0xfffffffe, RZ, 0xc0, !PT ;  /* 0xfffffffe0a099812 */ /* 0x002fe400078ec0ff */
[----:B------:R-:W-:-:S02]  /*d570*/  @!P3 LEA.HI R2, R11, R11, RZ, 0x1 ;  /* 0x0000000b0b02b211 */ /* 0x000fc400078f08ff */
[----:B------:R-:W-:Y:S01]  /*d580*/  @!P5 LEA.HI R10, R13, R13, RZ, 0x1 ;  /* 0x0000000d0d0ad211 */ /* 0x000fe200078f08ff */
[--C-:B------:R-:W-:Y:S01]  /*d590*/  @!P1 IMAD.WIDE R8, R9, 0x4, R4.reuse ;  /* 0x0000000409089825 */ /* 0x100fe200078e0204 */
[----:B------:R-:W-:Y:S02]  /*d5a0*/  @!P2 LOP3.LUT R11, R0, 0xfffffffe, RZ, 0xc0, !PT ;  /* 0xfffffffe000ba812 */ /* 0x000fe400078ec0ff */
[----:B------:R-:W-:Y:S01]  /*d5b0*/  @!P3 LOP3.LUT R13, R2, 0xfffffffe, RZ, 0xc0, !PT ;  /* 0xfffffffe020db812 */ /* 0x000fe200078ec0ff */
[----:B------:R-:W-:Y:S01]  /*d5c0*/  VIADD R0, R3, 0x58 ;  /* 0x0000005803007836 */ /* 0x000fe20000000000 */
[----:B------:R-:W-:Y:S01]  /*d5d0*/  @!P5 LOP3.LUT R17, R10, 0xfffffffe, RZ, 0xc0, !PT ;  /* 0xfffffffe0a11d812 */ /* 0x000fe200078ec0ff */
[----:B------:R1:W-:Y:S01]  /*d5e0*/  @!P1 ST.E.64 desc[UR6][R8.64], R38 ;  /* 0x0000002608009985 */ /* 0x0003e2000c101b06 */
[----:B------:R-:W-:Y:S01]  /*d5f0*/  @!P6 LOP3.LUT R19, R14, 0xfffffffe, RZ, 0xc0, !PT ;  /* 0xfffffffe0e13e812 */ /* 0x000fe200078ec0ff */
[----:B0-----:R-:W-:Y:S01]  /*d600*/  @!P2 IMAD.WIDE R6, R11, 0x4, R4 ;  /* 0x000000040b06a825 */ /* 0x001fe200078e0204 */
[----:B------:R-:W-:-:S02]  /*d610*/  ISETP.GE.AND P1, PT, R16, UR4, PT ;  /* 0x0000000410007c0c */ /* 0x000fc4000bf26270 */
[----:B------:R-:W-:Y:S01]  /*d620*/  ISETP.GE.AND P0, PT, R20, UR4, PT ;  /* 0x0000000414007c0c */ /* 0x000fe2000bf06270 */
[--C-:B------:R-:W-:Y:S01]  /*d630*/  @!P4 IMAD.WIDE R10, R15, 0x4, R4.reuse ;  /* 0x000000040f0ac825 */ /* 0x100fe200078e0204 */
[----:B------:R0:W-:Y:S01]  /*d640*/  @!P2 ST.E.64 desc[UR6][R6.64], R42 ;  /* 0x0000002a0600a985 */ /* 0x0001e2000c101b06 */
[----:B------:R-:W-:Y:S02]  /*d650*/  IADD3 R2, R3, 0x60, RZ ;  /* 0x0000006003027810 */ /* 0x000fe40007ffe0ff */
[----:B------:R-:W-:Y:S01]  /*d660*/  @!P6 IMAD.WIDE R14, R19, 0x4, R4 ;  /* 0x00000004130ee825 */ /* 0x000fe200078e0204 */
[----:B------:R-:W-:-:S03]  /*d670*/  ISETP.GE.AND P2, PT, R0, UR4, PT ;  /* 0x0000000400007c0c */ /* 0x000fc6000bf46270 */
[--C-:B-1----:R-:W-:Y:S02]  /*d680*/  @!P3 IMAD.WIDE R8, R13, 0x4, R4.reuse ;  /* 0x000000040d08b825 */ /* 0x102fe400078e0204 */
[----:B------:R-:W-:Y:S02]  /*d690*/  @!P1 LEA.HI R16, R16, R16, RZ, 0x1 ;  /* 0x0000001010109211 */ /* 0x000fe400078f08ff */
[----:B------:R-:W-:Y:S01]  /*d6a0*/  @!P5 IMAD.WIDE R12, R17, 0x4, R4 ;  /* 0x00000004110cd825 */ /* 0x000fe200078e0204 */
[----:B------:R1:W-:Y:S01]  /*d6b0*/  @!P3 ST.E.64 desc[UR6][R8.64], R46 ;  /* 0x0000002e0800b985 */ /* 0x0003e2000c101b06 */
[----:B------:R-:W-:Y:S02]  /*d6c0*/  ISETP.GE.AND P3, PT, R21, UR4, PT ;  /* 0x0000000415007c0c */ /* 0x000fe4000bf66270 */
[C---:B------:R-:W-:Y:S01]  /*d6d0*/  VIADD R17, R3.reuse, 0x68 ;  /* 0x0000006803117836 */ /* 0x040fe20000000000 */
[----:B------:R2:W-:Y:S01]  /*d6e0*/  @!P4 ST.E.64 desc[UR6][R10.64], R50 ;  /* 0x000000320a00c985 */ /* 0x0005e2000c101b06 */
[----:B------:R-:W-:Y:S01]  /*d6f0*/  VIADD R19, R3, 0x70 ;  /* 0x0000007003137836 */ /* 0x000fe20000000000 */
[----:B------:R-:W-:-:S02]  /*d700*/  @!P0 LEA.HI R20, R20, R20, RZ, 0x1 ;  /* 0x0000001414148211 */ /* 0x000fc400078f08ff */
[----:B------:R3:W-:Y:S01]  /*d710*/  @!P5 ST.E.64 desc[UR6][R12.64], R54 ;  /* 0x000000360c00d985 */ /* 0x0007e2000c101b06 */
[----:B------:R-:W-:Y:S02]  /*d720*/  ISETP.GE.AND P5, PT, R17, UR4, PT ;  /* 0x0000000411007c0c */ /* 0x000fe4000bfa6270 */
[----:B------:R-:W-:Y:S01]  /*d730*/  ISETP.GE.AND P4, PT, R19, UR4, PT ;  /* 0x0000000413007c0c */ /* 0x000fe2000bf86270 */
[----:B------:R4:W-:Y:S01]  /*d740*/  @!P6 ST.E.64 desc[UR6][R14.64], R58 ;  /* 0x0000003a0e00e985 */ /* 0x0009e2000c101b06 */
[----:B------:R-:W-:Y:S02]  /*d750*/  ISETP.GE.AND P6, PT, R2, UR4, PT ;  /* 0x0000000402007c0c */ /* 0x000fe4000bfc6270 */
[----:B0-----:R-:W-:Y:S02]  /*d760*/  @!P1 LOP3.LUT R7, R16, 0xfffffffe, RZ, 0xc0, !PT ;  /* 0xfffffffe10079812 */ /* 0x001fe400078ec0ff */
[----:B-1----:R-:W-:Y:S01]  /*d770*/  @!P0 LOP3.LUT R9, R20, 0xfffffffe, RZ, 0xc0, !PT ;  /* 0xfffffffe14098812 */ /* 0x002fe200078ec0ff */
[----:B------:R-:W-:Y:S01]  /*d780*/  VIADD R20, R3, 0x88 ;  /* 0x0000008803147836 */ /* 0x000fe20000000000 */
[----:B------:R-:W-:Y:S01]  /*d790*/  @!P2 LEA.HI R0, R0, R0, RZ, 0x1 ;  /* 0x000000000000a211 */ /* 0x000fe200078f08ff */
[----:B------:R-:W-:Y:S01]  /*d7a0*/  @!P1 IMAD.WIDE R6, R7, 0x4, R4 ;  /* 0x0000000407069825 */ /* 0x000fe200078e0204 */
[----:B------:R-:W-:-:S02]  /*d7b0*/  @!P3 LEA.HI R21, R21, R21, RZ, 0x1 ;  /* 0x000000151515b211 */ /* 0x000fc400078f08ff */
[----:B------:R-:W-:Y:S01]  /*d7c0*/  @!P5 LEA.HI R17, R17, R17, RZ, 0x1 ;  /* 0x000000111111d211 */ /* 0x000fe200078f08ff */
[----:B------:R-:W-:Y:S01]  /*d7d0*/  @!P0 IMAD.WIDE R8, R9, 0x4, R4 ;  /* 0x0000000409088825 */ /* 0x000fe200078e0204 */
[----:B------:R-:W-:Y:S01]  /*d7e0*/  @!P4 LEA.HI R19, R19, R19, RZ, 0x1 ;  /* 0x000000131313c211 */ /* 0x000fe200078f08ff */
[----:B------:R0:W-:Y:S01]  /*d7f0*/  @!P1 ST.E.64 desc[UR6][R6.64], R62 ;  /* 0x0000003e06009985 */ /* 0x0001e2000c101b06 */
[----:B------:R-:W-:Y:S02]  /*d800*/  @!P6 LEA.HI R2, R2, R2, RZ, 0x1 ;  /* 0x000000020202e211 */ /* 0x000fe400078f08ff */
[----:B--2---:R-:W-:Y:S01]  /*d810*/  @!P2 LOP3.LUT R11, R0, 0xfffffffe, RZ, 0xc0, !PT ;  /* 0xfffffffe000ba812 */ /* 0x004fe200078ec0ff */
[----:B------:R1:W-:Y:S01]  /*d820*/  @!P0 ST.E.64 desc[UR6][R8.64], R66 ;  /* 0x0000004208008985 */ /* 0x0003e2000c101b06 */
[C---:B------:R-:W-:Y:S01]  /*d830*/  IADD3 R16, R3.reuse, 0x80, RZ ;  /* 0x0000008003107810 */ /* 0x040fe20007ffe0ff */
[C---:B------:R-:W-:Y:S01]  /*d840*/  VIADD R0, R3.reuse, 0x90 ;  /* 0x0000009003007836 */ /* 0x040fe20000000000 */
[----:B---3--:R-:W-:Y:S01]  /*d850*/  @!P6 LOP3.LUT R13, R2, 0xfffffffe, RZ, 0xc0, !PT ;  /* 0xfffffffe020de812 */ /* 0x008fe200078ec0ff */
[----:B------:R-:W-:Y:S01]  /*d860*/  VIADD R2, R3, 0x98 ;  /* 0x0000009803027836 */ /* 0x000fe20000000000 */
[----:B------:R-:W-:-:S02]  /*d870*/  @!P5 LOP3.LUT R17, R17, 0xfffffffe, RZ, 0xc0, !PT ;  /* 0xfffffffe1111d812 */ /* 0x000fc400078ec0ff */
[----:B------:R-:W-:Y:S02]  /*d880*/  @!P4 LOP3.LUT R19, R19, 0xfffffffe, RZ, 0xc0, !PT ;  /* 0xfffffffe1313c812 */ /* 0x000fe400078ec0ff */
[----:B----4-:R-:W-:Y:S01]  /*d890*/  @!P3 LOP3.LUT R15, R21, 0xfffffffe, RZ, 0xc0, !PT ;  /* 0xfffffffe150fb812 */ /* 0x010fe200078ec0ff */
[--C-:B0-----:R-:W-:Y:S01]  /*d8a0*/  @!P2 IMAD.WIDE R6, R11, 0x4, R4.reuse ;  /* 0x000000040b06a825 */ /* 0x101fe200078e0204 */
[----:B------:R-:W-:Y:S02]  /*d8b0*/  ISETP.GE.AND P0, PT, R16, UR4, PT ;  /* 0x0000000410007c0c */ /* 0x000fe4000bf06270 */
[----:B------:R-:W-:Y:S01]  /*d8c0*/  ISETP.GE.AND P1, PT, R20, UR4, PT ;  /* 0x0000000414007c0c */ /* 0x000fe2000bf26270 */
[--C-:B-1----:R-:W-:Y:S01]  /*d8d0*/  @!P6 IMAD.WIDE R8, R13, 0x4, R4.reuse ;  /* 0x000000040d08e825 */ /* 0x102fe200078e0204 */
[----:B------:R0:W-:Y:S01]  /*d8e0*/  @!P2 ST.E.64 desc[UR6][R6.64], R70 ;  /* 0x000000460600a985 */ /* 0x0001e2000c101b06 */
[----:B------:R-:W-:Y:S02]  /*d8f0*/  ISETP.GE.AND P2, PT, R0, UR4, PT ;  /* 0x0000000400007c0c */ /* 0x000fe4000bf46270 */
[----:B------:R-:W-:Y:S01]  /*d900*/  @!P5 IMAD.WIDE R10, R17, 0x4, R4 ;  /* 0x00000004110ad825 */ /* 0x000fe200078e0204 */
[----:B------:R1:W-:Y:S01]  /*d910*/  @!P6 ST.E.64 desc[UR6][R8.64], R74 ;  /* 0x0000004a0800e985 */ /* 0x0003e2000c101b06 */
[----:B------:R-:W-:-:S02]  /*d920*/  IADD3 R17, R3, 0xa0, RZ ;  /* 0x000000a003117810 */ /* 0x000fc40007ffe0ff */
[--C-:B------:R-:W-:Y:S01]  /*d930*/  @!P4 IMAD.WIDE R12, R19, 0x4, R4.reuse ;  /* 0x00000004130cc825 */ /* 0x100fe200078e0204 */
[----:B------:R2:W-:Y:S01]  /*d940*/  @!P5 ST.E.64 desc[UR6][R10.64], R78 ;  /* 0x0000004e0a00d985 */ /* 0x0005e2000c101b06 */
[----:B------:R-:W-:Y:S02]  /*d950*/  @!P0 LEA.HI R16, R16, R16, RZ, 0x1 ;  /* 0x0000001010108211 */ /* 0x000fe400078f08ff */
[----:B------:R-:W-:Y:S01]  /*d960*/  @!P3 IMAD.WIDE R14, R15, 0x4, R4 ;  /* 0x000000040f0eb825 */ /* 0x000fe200078e0204 */
[----:B------:R3:W-:Y:S01]  /*d970*/  @!P4 ST.E.64 desc[UR6][R12.64], R82 ;  /* 0x000000520c00c985 */ /* 0x0007e2000c101b06 */
[----:B------:R-:W-:Y:S02]  /*d980*/  ISETP.GE.AND P4, PT, R17, UR4, PT ;  /* 0x0000000411007c0c */ /* 0x000fe4000bf86270 */
[C---:B------:R-:W-:Y:S01]  /*d990*/  VIADD R19, R3.reuse, 0xa8 ;  /* 0x000000a803137836 */ /* 0x040fe20000000000 */
[----:B------:R4:W-:Y:S01]  /*d9a0*/  @!P3 ST.E.64 desc[UR6][R14.64], R86 ;  /* 0x000000560e00b985 */ /* 0x0009e2000c101b06 */
[C---:B------:R-:W-:Y:S01]  /*d9b0*/  VIADD R21, R3.reuse, 0xb0 ;  /* 0x000000b003157836 */ /* 0x040fe20000000000 */
[----:B------:R-:W-:Y:S01]  /*d9c0*/  ISETP.GE.AND P3, PT, R2, UR4, PT ;  /* 0x0000000402007c0c */ /* 0x000fe2000bf66270 */
[----:B------:R-:W-:Y:S01]  /*d9d0*/  VIADD R3, R3, 0xb8 ;  /* 0x000000b803037836 */ /* 0x000fe20000000000 */
[----:B------:R-:W-:-:S02]  /*d9e0*/  ISETP.GE.AND P5, PT, R19, UR4, PT ;  /* 0x0000000413007c0c */ /* 0x000fc4000bfa6270 */
[----:B------:R-:W-:Y:S02]  /*d9f0*/  ISETP.GE.AND P6, PT, R21, UR4, PT ;  /* 0x0000000415007c0c */ /* 0x000fe4000bfc6270 */
[----:B------:R-:W-:Y:S02]  /*da00*/  @!P1 LEA.HI R20, R20, R20, RZ, 0x1 ;  /* 0x0000001414149211 */ /* 0x000fe400078f08ff */
[----:B0-----:R-:W-:Y:S02]  /*da10*/  @!P0 LOP3.LUT R7, R16, 0xfffffffe, RZ, 0xc0, !PT ;  /* 0xfffffffe10078812 */ /* 0x001fe400078ec0ff */
[----:B-1----:R-:W-:Y:S02]  /*da20*/  @!P1 LOP3.LUT R9, R20, 0xfffffffe, RZ, 0xc0, !PT ;  /* 0xfffffffe14099812 */ /* 0x002fe400078ec0ff */
        /* <DEDUP_REMOVED lines=10> */
[----:B---3--:R-:W-:Y:S02]  /*dad0*/  @!P3 LOP3.LUT R13, R2, 0xfffffffe, RZ, 0xc0, !PT ;  /* 0xfffffffe020db812 */ /* 0x008fe400078ec0ff */
[----:B------:R-:W-:-:S02]  /*dae0*/  @!P4 LOP3.LUT R17, R17, 0xfffffffe, RZ, 0xc0, !PT ;  /* 0xfffffffe1111c812 */ /* 0x000fc400078ec0ff */
[----:B------:R-:W-:Y:S02]  /*daf0*/  ISETP.GE.AND P0, PT, R3, UR4, PT ;  /* 0x0000000403007c0c */ /* 0x000fe4000bf06270 */
[----:B------:R-:W-:Y:S02]  /*db00*/  @!P5 LOP3.LUT R19, R19, 0xfffffffe, RZ, 0xc0, !PT ;  /* 0xfffffffe1313d812 */ /* 0x000fe400078ec0ff */
[----:B----4-:R-:W-:Y:S01]  /*db10*/  @!P6 LOP3.LUT R15, R21, 0xfffffffe, RZ, 0xc0, !PT ;  /* 0xfffffffe150fe812 */ /* 0x010fe200078ec0ff */
[----:B0-----:R-:W-:-:S04]  /*db20*/  @!P2 IMAD.WIDE R6, R11, 0x4, R4 ;  /* 0x000000040b06a825 */ /* 0x001fc800078e0204 */
[--C-:B-1----:R-:W-:Y:S01]  /*db30*/  @!P3 IMAD.WIDE R8, R13, 0x4, R4.reuse ;  /* 0x000000040d08b825 */ /* 0x102fe200078e0204 */
[----:B------:R0:W-:Y:S03]  /*db40*/  @!P2 ST.E.64 desc[UR6][R6.64], R98 ;  /* 0x000000620600a985 */ /* 0x0001e6000c101b06 */
[--C-:B------:R-:W-:Y:S01]  /*db50*/  @!P4 IMAD.WIDE R10, R17, 0x4, R4.reuse ;  /* 0x00000004110ac825 */ /* 0x100fe200078e0204 */
[----:B------:R0:W-:Y:S03]  /*db60*/  @!P3 ST.E.64 desc[UR6][R8.64], R102 ;  /* 0x000000660800b985 */ /* 0x0001e6000c101b06 */
[--C-:B------:R-:W-:Y:S01]  /*db70*/  @!P5 IMAD.WIDE R12, R19, 0x4, R4.reuse ;  /* 0x00000004130cd825 */ /* 0x100fe200078e0204 */
[----:B------:R0:W-:Y:S03]  /*db80*/  @!P4 ST.E.64 desc[UR6][R10.64], R106 ;  /* 0x0000006a0a00c985 */ /* 0x0001e6000c101b06 */
[----:B------:R-:W-:Y:S01]  /*db90*/  @!P6 IMAD.WIDE R14, R15, 0x4, R4 ;  /* 0x000000040f0ee825 */ /* 0x000fe200078e0204 */
[----:B------:R0:W-:Y:S04]  /*dba0*/  @!P5 ST.E.64 desc[UR6][R12.64], R110 ;  /* 0x0000006e0c00d985 */ /* 0x0001e8000c101b06 */
[----:B------:R0:W-:Y:S01]  /*dbb0*/  @!P6 ST.E.64 desc[UR6][R14.64], R114 ;  /* 0x000000720e00e985 */ /* 0x0001e2000c101b06 */
[----:B------:R-:W-:Y:S05]  /*dbc0*/  @P0 BRA `(.L_x_10) ;  /* 0x00000044009c0947 */ /* 0x000fea0003800000 */
[----:B------:R-:W-:Y:S01]  /*dbd0*/  LEA.HI R3, R3, R3, RZ, 0x1 ;  /* 0x0000000303037211 */ /* 0x000fe200078f08ff */
[----:B------:R-:W-:-:S03]  /*dbe0*/  ULDC.64 UR4, c[0x0][0x208] ;  /* 0x0000820000047ab9 */ /* 0x000fc60000000a00 */
[----:B------:R-:W-:-:S05]  /*dbf0*/  LOP3.LUT R3, R3, 0xfffffffe, RZ, 0xc0, !PT ;  /* 0xfffffffe03037812 */ /* 0x000fca00078ec0ff */
[----:B------:R-:W-:-:S05]  /*dc00*/  IMAD.WIDE R4, R3, 0x4, R4 ;  /* 0x0000000403047825 */ /* 0x000fca00078e0204 */
[----:B------:R1:W-:Y:S01]  /*dc10*/  ST.E.64 desc[UR4][R4.64], R118 ;  /* 0x0000007604007985 */ /* 0x0003e2000c101b04 */
[----:B------:R-:W-:Y:S05]  /*dc20*/  BRA `(.L_x_10) ;  /* 0x0000004400847947 */ /* 0x000fea0003800000 */
.L_x_33:
[----:B------:R-:W0:Y:S02]  /*dc30*/  S2R R0, SR_TID.X ;  /* 0x0000000000007919 */ /* 0x000e240000002100 */
[----:B0-----:R-:W-:-:S04]  /*dc40*/  IADD3 R2, R0, -0x80, RZ ;  /* 0xffffff8000027810 */ /* 0x001fc80007ffe0ff */
[----:B------:R-:W-:-:S13]  /*dc50*/  ISETP.GT.AND P0, PT, R2, 0x7f, PT ;  /* 0x0000007f0200780c */ /* 0x000fda0003f04270 */
[----:B------:R-:W-:Y:S05]  /*dc60*/  @P0 BRA `(.L_x_10) ;  /* 0x0000004400740947 */ /* 0x000fea0003800000 */
[----:B------:R-:W0:Y:S01]  /*dc70*/  S2R R3, SR_CTAID.X ;  /* 0x0000000000037919 */ /* 0x000e220000002500 */
[----:B------:R-:W1:Y:S01]  /*dc80*/  LDC R6, c[0x0][0xbe8] ;  /* 0x0002fa00ff067b82 */ /* 0x000e620000000800 */
[----:B------:R-:W-:Y:S01]  /*dc90*/  ULDC UR4, c[0x0][0xa88] ;  /* 0x0002a20000047ab9 */ /* 0x000fe20000000800 */
[----:B0-----:R-:W-:Y:S02]  /*dca0*/  IMAD R0, R3, 0x80, R0 ;  /* 0x0000008003007824 */ /* 0x001fe400078e0200 */
[----:B-1----:R-:W-:Y:S02]  /*dcb0*/  IMAD R3, R6, UR4, RZ ;  /* 0x0000000406037c24 */ /* 0x002fe4000f8e02ff */
[----:B------:R-:W-:-:S05]  /*dcc0*/  VIADD R0, R0, 0xffffff80 ;  /* 0xffffff8000007836 */ /* 0x000fca0000000000 */
[----:B------:R-:W-:-:S13]  /*dcd0*/  ISETP.GE.AND P0, PT, R0, R3, PT ;  /* 0x000000030000720c */ /* 0x000fda0003f06270 */
[----:B------:R-:W-:Y:S05]  /*dce0*/  @P0 BRA `(.L_x_10) ;  /* 0x0000004400540947 */ /* 0x000fea0003800000 */
[----:B------:R-:W-:Y:S01]  /*dcf0*/  ISETP.NE.AND P0, PT, R6, 0x1, PT ;  /* 0x000000010600780c */ /* 0x000fe20003f05270 */
[----:B------:R-:W0:Y:S01]  /*dd00*/  S2UR UR7, SR_CTAID.Z ;  /* 0x00000000000779c3 */ /* 0x000e220000002700 */
[----:B------:R-:W-:Y:S01]  /*dd10*/  R2UR UR11, R18 ;  /* 0x00000000120b72ca */ /* 0x000fe200000e0000 */
[----:B------:R-:W-:Y:S01]  /*dd20*/  ULDC.64 UR8, c[0x0][0xbd0] ;  /* 0x0002f40000087ab9 */ /* 0x000fe20000000a00 */
[----:B------:R-:W-:Y:S01]  /*dd30*/  IMAD.MOV.U32 R5, RZ, RZ, R0 ;  /* 0x000000ffff057224 */ /* 0x000fe200078e0000 */
[----:B------:R-:W-:-:S04]  /*dd40*/  ULDC.64 UR12, c[0x0][0x208] ;  /* 0x00008200000c7ab9 */ /* 0x000fc80000000a00 */
[----:B------:R-:W1:Y:S06]  /*dd50*/  LDC.64 R10, c[0x0][0xbd8] ;  /* 0x0002f600ff0a7b82 */ /* 0x000e6c0000000a00 */
[----:B------:R-:W-:Y:S02]  /*dd60*/  USHF.R.S32.HI UR6, URZ, 0x1f, UR11 ;  /* 0x0000001f3f067899 */ /* 0x000fe4000801140b */
[----:B------:R-:W2:Y:S01]  /*dd70*/  @P0 LDC R7, c[0x0][0xbec] ;  /* 0x0002fb00ff070b82 */ /* 0x000ea20000000800 */
[----:B------:R-:W-:Y:S02]  /*dd80*/  UIMAD.WIDE.U32 UR4, UR11, UR8, URZ ;  /* 0x000000080b0472a5 */ /* 0x000fe4000f8e003f */
[----:B------:R-:W-:-:S04]  /*dd90*/  UIMAD UR6, UR6, UR8, URZ ;  /* 0x00000008060672a4 */ /* 0x000fc8000f8e023f */
[----:B------:R-:W-:Y:S01]  /*dda0*/  UIMAD UR6, UR11, UR9, UR6 ;  /* 0x000000090b0672a4 */ /* 0x000fe2000f8e0206 */
[----:B------:R-:W3:Y:S01]  /*ddb0*/  @P0 LDC R9, c[0x0][0xbf0] ;  /* 0x0002fc00ff090b82 */ /* 0x000ee20000000800 */
[----:B0-----:R-:W-:Y:S01]  /*ddc0*/  USHF.R.S32.HI UR8, URZ, 0x1f, UR7 ;  /* 0x0000001f3f087899 */ /* 0x001fe20008011407 */
[----:B------:R-:W-:Y:S01]  /*ddd0*/  MOV R2, UR4 ;  /* 0x0000000400027c02 */ /* 0x000fe20008000f00 */
[----:B------:R-:W-:Y:S02]  /*dde0*/  UIADD3 UR6, UR5, UR6, URZ ;  /* 0x0000000605067290 */ /* 0x000fe4000fffe03f */
[----:B------:R-:W-:Y:S01]  /*ddf0*/  IMAD.U32 R3, RZ, RZ, UR5 ;  /* 0x00000005ff037e24 */ /* 0x000fe2000f8e00ff */
[----:B------:R-:W-:Y:S02]  /*de00*/  ULDC.64 UR4, c[0x0][0xbe0] ;  /* 0x0002f80000047ab9 */ /* 0x000fe40000000a00 */
[----:B------:R-:W0:Y:S01]  /*de10*/  S2UR UR10, SR_CTAID.Y ;  /* 0x00000000000a79c3 */ /* 0x000e220000002600 */
[----:B------:R-:W-:-:S02]  /*de20*/  IMAD.U32 R3, RZ, RZ, UR6 ;  /* 0x00000006ff037e24 */ /* 0x000fc4000f8e00ff */
[C---:B-1----:R-:W-:Y:S02]  /*de30*/  IMAD R12, R10.reuse, UR8, RZ ;  /* 0x000000080a0c7c24 */ /* 0x042fe4000f8e02ff */
[----:B------:R-:W-:-:S03]  /*de40*/  IMAD.WIDE.U32 R2, R10, UR7, R2 ;  /* 0x000000070a027c25 */ /* 0x000fc6000f8e0002 */
[----:B------:R-:W0:Y:S01]  /*de50*/  LDC R8, c[0x0][0xc50] ;  /* 0x00031400ff087b82 */ /* 0x000e220000000800 */
[----:B--2---:R-:W-:-:S04]  /*de60*/  @P0 IMAD.HI.U32 R4, R0, R7, RZ ;  /* 0x0000000700040227 */ /* 0x004fc800078e00ff */
[----:B------:R-:W-:Y:S02]  /*de70*/  IMAD R7, RZ, RZ, -UR11 ;  /* 0x8000000bff077e24 */ /* 0x000fe4000f8e02ff */
[----:B------:R-:W-:Y:S01]  /*de80*/  IMAD R11, R11, UR7, R12 ;  /* 0x000000070b0b7c24 */ /* 0x000fe2000f8e020c */
[----:B---3--:R-:W-:-:S03]  /*de90*/  @P0 SHF.R.U32.HI R5, RZ, R9, R4 ;  /* 0x00000009ff050219 */ /* 0x008fc60000011604 */
[----:B------:R-:W-:Y:S02]  /*dea0*/  IMAD.IADD R3, R11, 0x1, R3 ;  /* 0x000000010b037824 */ /* 0x000fe400078e0203 */
[----:B0-----:R-:W-:Y:S01]  /*deb0*/  IMAD R9, R8, R7, UR10 ;  /* 0x0000000a08097e24 */ /* 0x001fe2000f8e0207 */
[----:B------:R-:W-:-:S03]  /*dec0*/  IADD3 R7, -R5, RZ, RZ ;  /* 0x000000ff05077210 */ /* 0x000fc60007ffe1ff */
[----:B------:R-:W-:Y:S01]  /*ded0*/  IMAD.WIDE.U32 R2, R9, UR4, R2 ;  /* 0x0000000409027c25 */ /* 0x000fe2000f8e0002 */
[----:B------:R-:W-:-:S03]  /*dee0*/  SHF.R.S32.HI R4, RZ, 0x1f, R9 ;  /* 0x0000001fff047819 */ /* 0x000fc60000011409 */
[----:B------:R-:W-:Y:S01]  /*def0*/  IMAD R7, R6, R7, R0 ;  /* 0x0000000706077224 */ /* 0x000fe200078e0200 */
[----:B------:R-:W-:Y:S01]  /*df00*/  IADD3 R2, P0, R5, R2, RZ ;  /* 0x0000000205027210 */ /* 0x000fe20007f1e0ff */
[----:B------:R-:W-:-:S03]  /*df10*/  IMAD R4, R4, UR4, RZ ;  /* 0x0000000404047c24 */ /* 0x000fc6000f8e02ff */
[----:B------:R-:W-:Y:S01]  /*df20*/  SHF.R.S32.HI R0, RZ, 0x1f, R7 ;  /* 0x0000001fff007819 */ /* 0x000fe20000011407 */
[----:B------:R-:W-:Y:S01]  /*df30*/  IMAD R4, R9, UR5, R4 ;  /* 0x0000000509047c24 */ /* 0x000fe2000f8e0204 */
[----:B------:R-:W-:Y:S01]  /*df40*/  SHF.R.S32.HI R9, RZ, 0x1f, R5 ;  /* 0x0000001fff097819 */ /* 0x000fe20000011405 */
[----:B------:R-:W-:Y:S02]  /*df50*/  ULDC.64 UR4, c[0x0][0xbc8] ;  /* 0x0002f20000047ab9 */ /* 0x000fe40000000a00 */
[----:B------:R-:W-:Y:S01]  /*df60*/  IMAD R0, R0, UR4, RZ ;  /* 0x0000000400007c24 */ /* 0x000fe2000f8e02ff */
[----:B------:R-:W-:-:S03]  /*df70*/  IADD3.X R3, R9, R3, R4, P0, !PT ;  /* 0x0000000309037210 */ /* 0x000fc600007fe404 */
[C---:B------:R-:W-:Y:S02]  /*df80*/  IMAD R5, R7.reuse, UR5, R0 ;  /* 0x0000000507057c24 */ /* 0x040fe4000f8e0200 */
[----:B------:R-:W-:Y:S01]  /*df90*/  IMAD.WIDE.U32 R2, R7, UR4, R2 ;  /* 0x0000000407027c25 */ /* 0x000fe2000f8e0002 */
[----:B------:R-:W-:-:S03]  /*dfa0*/  ULDC.64 UR4, c[0x0][0xba8] ;  /* 0x0002ea0000047ab9 */ /* 0x000fc60000000a00 */
[----:B------:R-:W-:Y:S01]  /*dfb0*/  IMAD.IADD R3, R3, 0x1, R5 ;  /* 0x0000000103037824 */ /* 0x000fe200078e0205 */
[----:B------:R-:W-:-:S04]  /*dfc0*/  LEA R4, P0, R2, UR4, 0x2 ;  /* 0x0000000402047c11 */ /* 0x000fc8000f8010ff */
[----:B------:R-:W-:Y:S01]  /*dfd0*/  LEA.HI.X R5, R2, UR5, R3, 0x2, P0 ;  /* 0x0000000502057c11 */ /* 0x000fe200080f1403 */
[----:B------:R-:W-:-:S05]  /*dfe0*/  IMAD.MOV.U32 R3, RZ, RZ, -0x800000 ;  /* 0xff800000ff037424 */ /* 0x000fca00078e00ff */
[----:B------:R4:W-:Y:S01]  /*dff0*/  STG.E desc[UR12][R4.64], R3 ;  /* 0x0000000304007986 */ /* 0x0009e2000c10190c */
[----:B------:R-:W-:Y:S05]  /*e000*/  BRA `(.L_x_10) ;  /* 0x00000040008c7947 */ /* 0x000fea0003800000 */
.L_x_8:
[----:B------:R-:W-:-:S08]  /*e010*/  NOP ;  /* 0x0000000000007918 */ /* 0x000fd00000000000 */
[----:B0-----:R-:W0:-:S00]  /*e020*/  USETMAXREG.DEALLOC.CTAPOOL 0x18 ;  /* 0x00000018000079c8 */ /* 0x001e0000080e0500 */
[----:B0-----:R-:W-:Y:S01]  /*e030*/  LOP3.LUT R0, R0, 0x3, RZ, 0xc0, !PT ;  /* 0x0000000300007812 */ /* 0x001fe200078ec0ff */
[----:B------:R-:W0:Y:S05]  /*e040*/  S2R R18, SR_CTAID.Z ;  /* 0x0000000000127919 */ /* 0x000e2a0000002700 */
[----:B------:R-:W1:Y:S01]  /*e050*/  S2UR UR6, SR_CTAID.Y ;  /* 0x00000000000679c3 */ /* 0x000e620000002600 */
[----:B------:R-:W2:Y:S02]  /*e060*/  SHFL.IDX PT, R0, R0, RZ, 0x1f ;  /* 0x00001fff00007589 */ /* 0x000ea400000e0000 */
[----:B--2---:R-:W-:-:S13]  /*e070*/  ISETP.NE.AND P0, PT, R0, RZ, PT ;  /* 0x000000ff0000720c */ /* 0x004fda0003f05270 */
[----:B01----:R-:W-:Y:S05]  /*e080*/  @!P0 BRA `(.L_x_36) ;  /* 0x0000000000288947 */ /* 0x003fea0003800000 */
[----:B------:R-:W-:Y:S01]  /*e090*/  ULDC UR7, c[0x0][0xc50] ;  /* 0x0003140000077ab9 */ /* 0x000fe20000000800 */
[----:B------:R-:W-:Y:S01]  /*e0a0*/  UMOV UR36, UR6 ;  /* 0x0000000600247c82 */ /* 0x000fe20008000000 */
[----:B------:R-:W-:-:S06]  /*e0b0*/  UISETP.NE.AND UP0, UPT, UR7, 0x1, UPT ;  /* 0x000000010700788c */ /* 0x000fcc000bf05270 */
[----:B------:R-:W-:-:S13]  /*e0c0*/  PLOP3.LUT P0, PT, PT, PT, UP0, 0x80, 0x0 ;  /* 0x000000000000781c */ /* 0x000fda0003f0f008 */
[----:B------:R-:W-:Y:S05]  /*e0d0*/  @!P0 BRA `(.L_x_37) ;  /* 0x0000000000308947 */ /* 0x000fea0003800000 */
[----:B------:R-:W-:Y:S01]  /*e0e0*/  ULDC UR4, c[0x0][0xc54] ;  /* 0x0003150000047ab9 */ /* 0x000fe20000000800 */
[----:B------:R-:W-:Y:S01]  /*e0f0*/  ULDC UR36, c[0x0][0xc58] ;  /* 0x0003160000247ab9 */ /* 0x000fe20000000800 */
[----:B------:R-:W-:-:S04]  /*e100*/  UIMAD.WIDE.U32 UR4, UR6, UR4, URZ ;  /* 0x00000004060472a5 */ /* 0x000fc8000f8e003f */
[----:B------:R-:W-:Y:S01]  /*e110*/  USHF.R.U32.HI UR36, URZ, UR36, UR5 ;  /* 0x000000243f247299 */ /* 0x000fe20008011605 */
[----:B------:R-:W-:Y:S11]  /*e120*/  BRA `(.L_x_37) ;  /* 0x00000000001c7947 */ /* 0x000ff60003800000 */
.L_x_36:
[----:B------:R-:W-:Y:S01]  /*e130*/  ULDC UR7, c[0x0][0xc50] ;  /* 0x0003140000077ab9 */ /* 0x000fe20000000800 */
[----:B------:R-:W-:Y:S01]  /*e140*/  UMOV UR36, UR6 ;  /* 0x0000000600247c82 */ /* 0x000fe20008000000 */
[----:B------:R-:W-:-:S11]  /*e150*/  UISETP.NE.AND UP0, UPT, UR7, 0x1, UPT ;  /* 0x000000010700788c */ /* 0x000fd6000bf05270 */
[----:B------:R-:W-:Y:S01]  /*e160*/  @UP0 ULDC UR4, c[0x0][0xc54] ;  /* 0x0003150000040ab9 */ /* 0x000fe20000000800 */
[----:B------:R-:W-:Y:S01]  /*e170*/  @UP0 ULDC UR8, c[0x0][0xc58] ;  /* 0x0003160000080ab9 */ /* 0x000fe20000000800 */
[----:B------:R-:W-:-:S04]  /*e180*/  UIMAD.WIDE.U32 UR4, UR6, UR4, URZ ;  /* 0x00000004060472a5 */ /* 0x000fc8000f8e003f */
[----:B------:R-:W-:-:S12]  /*e190*/  @UP0 USHF.R.U32.HI UR36, URZ, UR8, UR5 ;  /* 0x000000083f240299 */ /* 0x000fd80008011605 */
.L_x_37:
[----:B------:R-:W-:Y:S01]  /*e1a0*/  ISETP.GE.AND P0, PT, R18, RZ, PT ;  /* 0x000000ff1200720c */ /* 0x000fe20003f06270 */
[----:B------:R-:W-:Y:S01]  /*e1b0*/  UIADD3 UR4, -UR36, URZ, URZ ;  /* 0x0000003f24047290 */ /* 0x000fe2000fffe13f */
[----:B------:R-:W-:Y:S01]  /*e1c0*/  MOV R9, 0x1 ;  /* 0x0000000100097802 */ /* 0x000fe20000000f00 */
[----:B------:R-:W-:Y:S02]  /*e1d0*/  IMAD.MOV.U32 R0, RZ, RZ, RZ ;  /* 0x000000ffff007224 */ /* 0x000fe400078e00ff */
[----:B------:R-:W-:Y:S01]  /*e1e0*/  UIMAD UR6, UR7, UR4, UR6 ;  /* 0x00000004070672a4 */ /* 0x000fe2000f8e0206 */
[----:B------:R-:W-:-:S07]  /*e1f0*/  IMAD.MOV.U32 R3, RZ, RZ, 0x1 ;  /* 0x00000001ff037424 */ /* 0x000fce00078e00ff */
[----:B------:R-:W-:Y:S05]  /*e200*/  @!P0 BRA `(.L_x_38) ;  /* 0x0000003c00448947 */ /* 0x000fea0003800000 */
[----:B------:R-:W-:Y:S01]  /*e210*/  ULDC.64 UR4, c[0x0][0x418] ;  /* 0x0001060000047ab9 */ /* 0x000fe20000000a00 */
[----:B------:R-:W-:Y:S02]  /*e220*/  ULOP3.LUT UR42, UR6, 0xffff, URZ, 0xc0, !UPT ;  /* 0x0000ffff062a7892 */ /* 0x000fe4000f8ec03f */
[----:B------:R-:W-:Y:S01]  /*e230*/  UISETP.NE.U32.AND UP0, UPT, UR4, URZ, UPT ;  /* 0x0000003f0400728c */ /* 0x000fe2000bf05070 */
[----:B------:R-:W-:Y:S02]  /*e240*/  UMOV UR41, URZ ;  /* 0x0000003f00297c82 */ /* 0x000fe40008000000 */
[----:B------:R-:W-:Y:S01]  /*e250*/  ULDC UR4, c[0x0][0x424] ;  /* 0x0001090000047ab9 */ /* 0x000fe20000000800 */
[----:B------:R-:W-:-:S03]  /*e260*/  UISETP.NE.AND.EX UP0, UPT, UR5, URZ, UPT, UP0 ;  /* 0x0000003f0500728c */ /* 0x000fc6000bf05300 */
[----:B------:R-:W-:Y:S01]  /*e270*/  ULDC UR5, c[0x0][0x2f0] ;  /* 0x0000bc0000057ab9 */ /* 0x000fe20000000800 */
[----:B------:R-:W-:-:S04]  /*e280*/  USEL UR4, UR4, 0x1, UP0 ;  /* 0x0000000104047887 */ /* 0x000fc80008000000 */
[----:B------:R-:W-:-:S04]  /*e290*/  UIMAD UR4, UR4, UR5, URZ ;  /* 0x00000005040472a4 */ /* 0x000fc8000f8e023f */
[----:B------:R-:W-:Y:S02]  /*e2a0*/  UISETP.GE.AND UP0, UPT, UR4, 0x1, UPT ;  /* 0x000000010400788c */ /* 0x000fe4000bf06270 */
[----:B------:R-:W-:-:S03]  /*e2b0*/  UIADD3 UR5, UR4, 0x6f, URZ ;  /* 0x0000006f04057890 */ /* 0x000fc6000fffe03f */
[----:B------:R-:W-:Y:S01]  /*e2c0*/  UMOV UR4, URZ ;  /* 0x0000003f00047c82 */ /* 0x000fe20008000000 */
[----:B------:R-:W-:Y:S01]  /*e2d0*/  PLOP3.LUT P0, PT, PT, PT, UP0, 0x80, 0x0 ;  /* 0x000000000000781c */ /* 0x000fe20003f0f008 */
[----:B------:R-:W-:-:S04]  /*e2e0*/  UIMAD.WIDE UR4, UR5, -0x6db6db6d, UR4 ;  /* 0x92492493050478a5 */ /* 0x000fc8000f8e0204 */
[----:B------:R-:W-:-:S04]  /*e2f0*/  USHF.R.U32.HI UR39, URZ, 0x1f, UR5 ;  /* 0x0000001f3f277899 */ /* 0x000fc80008011605 */
[----:B------:R-:W-:-:S04]  /*e300*/  ULEA.HI.SX32 UR39, UR5, UR39, 0x1a ;  /* 0x0000002705277291 */ /* 0x000fc8000f8fd23f */
[----:B------:R-:W-:Y:S08]  /*e310*/  @!P0 BRA `(.L_x_39) ;  /* 0x0000000000908947 */ /* 0x000ff00003800000 */
[----:B------:R-:W-:Y:S01]  /*e320*/  USHF.R.U32.HI UR6, URZ, 0x10, UR6 ;  /* 0x000000103f067899 */ /* 0x000fe20008011606 */
[----:B------:R-:W-:-:S03]  /*e330*/  UMOV UR4, URZ ;  /* 0x0000003f00047c82 */ /* 0x000fc60008000000 */
[----:B------:R-:W-:-:S11]  /*e340*/  UISETP.NE.AND UP0, UPT, UR6, URZ, UPT ;  /* 0x0000003f0600728c */ /* 0x000fd6000bf05270 */
[----:B------:R-:W-:Y:S02]  /*e350*/  @!UP0 ULDC UR6, c[0x0][0x9f0] ;  /* 0x00027c0000068ab9 */ /* 0x000fe40000000800 */
[----:B------:R-:W-:Y:S01]  /*e360*/  IMAD.U32 R3, RZ, RZ, UR6 ;  /* 0x00000006ff037e24 */ /* 0x000fe2000f8e00ff */
[----:B------:R-:W-:-:S04]  /*e370*/  UIADD3 UR7, UR39, -0x1, UR6 ;  /* 0xffffffff27077890 */ /* 0x000fc8000fffe006 */
[-C--:B------:R-:W-:Y:S02]  /*e380*/  IABS R0, R3.reuse ;  /* 0x0000000300007213 */ /* 0x080fe40000000000 */
[----:B------:R-:W-:Y:S01]  /*e390*/  IABS R4, R3 ;  /* 0x0000000300047213 */ /* 0x000fe20000000000 */
[----:B------:R-:W-:Y:S01]  /*e3a0*/  IMAD.U32 R3, RZ, RZ, UR7 ;  /* 0x00000007ff037e24 */ /* 0x000fe2000f8e00ff */
[----:B------:R-:W-:Y:S01]  /*e3b0*/  R2UR UR11, R0 ;  /* 0x00000000000b72ca */ /* 0x000fe200000e0000 */
[----:B------:R-:W-:Y:S02]  /*e3c0*/  ULOP3.LUT UR7, UR7, UR6, URZ, 0x3c, !UPT ;  /* 0x0000000607077292 */ /* 0x000fe4000f8e3c3f */
[----:B------:R-:W-:-:S10]  /*e3d0*/  IMAD.MOV R4, RZ, RZ, -R4 ;  /* 0x000000ffff047224 */ /* 0x000fd400078e0a04 */
[----:B------:R-:W0:Y:S08]  /*e3e0*/  I2F.RP R0, UR11 ;  /* 0x0000000b00007d06 */ /* 0x000e300008209400 */
[----:B0-----:R-:W0:Y:S02]  /*e3f0*/  MUFU.RCP R0, R0 ;  /* 0x0000000000007308 */ /* 0x001e240000001000 */
[----:B0-----:R-:W-:-:S02]  /*e400*/  IADD3 R2, R0, 0xffffffe, RZ ;  /* 0x0ffffffe00027810 */ /* 0x001fc40007ffe0ff */
[----:B------:R-:W-:Y:S01]  /*e410*/  IABS R0, R3 ;  /* 0x0000000300007213 */ /* 0x000fe20000000000 */
[----:B------:R-:W-:-:S03]  /*e420*/  IMAD.MOV.U32 R3, RZ, RZ, R4 ;  /* 0x000000ffff037224 */ /* 0x000fc600078e0004 */
[----:B------:R-:W0:Y:S01]  /*e430*/  F2I.FTZ.U32.TRUNC.NTZ R2, R2 ;  /* 0x0000000200027305 */ /* 0x000e22000021f000 */
[----:B------:R-:W-:Y:S02]  /*e440*/  R2UR UR9, R0 ;  /* 0x00000000000972ca */ /* 0x000fe400000e0000 */
[----:B------:R-:W-:Y:S02]  /*e450*/  R2UR UR10, R3 ;  /* 0x00000000030a72ca */ /* 0x000fe400000e0000 */
[----:B0-----:R-:W-:-:S13]  /*e460*/  R2UR UR5, R2 ;  /* 0x00000000020572ca */ /* 0x001fda00000e0000 */
[----:B------:R-:W-:-:S04]  /*e470*/  UIADD3 UR8, URZ, -UR5, URZ ;  /* 0x800000053f087290 */ /* 0x000fc8000fffe03f */
[----:B------:R-:W-:-:S04]  /*e480*/  UIMAD UR8, UR8, UR11, URZ ;  /* 0x0000000b080872a4 */ /* 0x000fc8000f8e023f */
[----:B------:R-:W-:-:S04]  /*e490*/  UIMAD.WIDE.U32 UR4, UR5, UR8, UR4 ;  /* 0x00000008050472a5 */ /* 0x000fc8000f8e0004 */
[----:B------:R-:W-:-:S04]  /*e4a0*/  UIMAD.WIDE.U32 UR4, UR5, UR9, URZ ;  /* 0x00000009050472a5 */ /* 0x000fc8000f8e003f */
[----:B------:R-:W-:-:S04]  /*e4b0*/  UIMAD UR4, UR5, UR10, UR9 ;  /* 0x0000000a050472a4 */ /* 0x000fc8000f8e0209 */
[----:B------:R-:W-:-:S11]  /*e4c0*/  UISETP.GT.U32.AND UP1, UPT, UR11, UR4, UPT ;  /* 0x000000040b00728c */ /* 0x000fd6000bf24070 */
[----:B------:R-:W-:Y:S02]  /*e4d0*/  @!UP1 UIADD3 UR4, UR4, -UR11, URZ ;  /* 0x8000000b04049290 */ /* 0x000fe4000fffe03f */
[----:B------:R-:W-:Y:S02]  /*e4e0*/  @!UP1 UIADD3 UR5, UR5, 0x1, URZ ;  /* 0x0000000105059890 */ /* 0x000fe4000fffe03f */
[----:B------:R-:W-:Y:S02]  /*e4f0*/  UISETP.GE.U32.AND UP0, UPT, UR4, UR11, UPT ;  /* 0x0000000b0400728c */ /* 0x000fe4000bf06070 */
[----:B------:R-:W-:-:S09]  /*e500*/  UISETP.GE.AND UP1, UPT, UR7, URZ, UPT ;  /* 0x0000003f0700728c */ /* 0x000fd2000bf26270 */
[----:B------:R-:W-:Y:S02]  /*e510*/  @UP0 UIADD3 UR5, UR5, 0x1, URZ ;  /* 0x0000000105050890 */ /* 0x000fe4000fffe03f */
[----:B------:R-:W-:Y:S02]  /*e520*/  UISETP.NE.AND UP0, UPT, UR6, URZ, UPT ;  /* 0x0000003f0600728c */ /* 0x000fe4000bf05270 */
[----:B------:R-:W-:-:S09]  /*e530*/  @!UP1 UIADD3 UR5, -UR5, URZ, URZ ;  /* 0x0000003f05059290 */ /* 0x000fd2000fffe13f */
[----:B------:R-:W-:-:S07]  /*e540*/  @!UP0 ULOP3.LUT UR5, URZ, UR6, URZ, 0x33, !UPT ;  /* 0x000000063f058292 */ /* 0x000fce000f8e333f */
[----:B------:R-:W-:-:S05]  /*e550*/  UMOV UR41, UR5 ;  /* 0x0000000500297c82 */ /* 0x000fca0008000000 */
.L_x_39:
[----:B------:R-:W-:Y:S01]  /*e560*/  UIMAD UR40, UR42, UR41, URZ ;  /* 0x000000292a2872a4 */ /* 0x000fe2000f8e023f */
[----:B------:R-:W-:-:S05]  /*e570*/  MOV R0, UR39 ;  /* 0x0000002700007c02 */ /* 0x000fca0008000f00 */
[----:B------:R-:W-:-:S05]  /*e580*/  IMAD.U32 R3, RZ, RZ, UR40 ;  /* 0x00000028ff037e24 */ /* 0x000fca000f8e00ff */
[----:B------:R-:W-:Y:S01]  /*e590*/  VIADDMNMX R17, R3, UR41, R0, PT ;  /* 0x0000002903117c46 */ /* 0x000fe2000b800100 */
[----:B------:R-:W-:Y:S02]  /*e5a0*/  IMAD.MOV.U32 R0, RZ, RZ, RZ ;  /* 0x000000ffff007224 */ /* 0x000fe400078e00ff */
[----:B------:R-:W-:Y:S01]  /*e5b0*/  IMAD.MOV.U32 R3, RZ, RZ, 0x1 ;  /* 0x00000001ff037424 */ /* 0x000fe200078e00ff */
[----:B------:R-:W-:Y:S01]  /*e5c0*/  ISETP.GT.AND P0, PT, R17, UR40, PT ;  /* 0x0000002811007c0c */ /* 0x000fe2000bf04270 */
[----:B------:R0:W-:-:S12]  /*e5d0*/  STL [R1+0x8], R17 ;  /* 0x0000081101007387 */ /* 0x0001d80000100800 */
[----:B0-----:R-:W-:Y:S05]  /*e5e0*/  @!P0 BRA `(.L_x_38) ;  /* 0x00000038004c8947 */ /* 0x001fea0003800000 */
[----:B------:R-:W0:Y:S01]  /*e5f0*/  S2UR UR4, SR_CgaCtaId ;  /* 0x00000000000479c3 */ /* 0x000e220000008800 */
[----:B------:R-:W-:Y:S02]  /*e600*/  UMOV UR38, 0x400 ;  /* 0x0000040000267882 */ /* 0x000fe40000000000 */
[----:B0-----:R-:W-:-:S04]  /*e610*/  ULEA UR38, UR4, UR38, 0x18 ;  /* 0x0000002604267291 */ /* 0x001fc8000f8ec03f */
[----:B------:R-:W-:-:S04]  /*e620*/  UIADD3 UR4, UR38, 0x21400, URZ ;  /* 0x0002140026047890 */ /* 0x000fc8000fffe03f */
[----:B------:R-:W-:-:S06]  /*e630*/  ULOP3.LUT UP0, URZ, UR4, 0x3ff, URZ, 0xc0, !UPT ;  /* 0x000003ff043f7892 */ /* 0x000fcc000f80c03f */
[----:B------:R-:W-:-:S13]  /*e640*/  PLOP3.LUT P0, PT, PT, PT, UP0, 0x80, 0x0 ;  /* 0x000000000000781c */ /* 0x000fda0003f0f008 */
[----:B------:R-:W-:Y:S05]  /*e650*/  @!P0 BRA `(.L_x_40) ;  /* 0x0000000000408947 */ /* 0x000fea0003800000 */
[----:B------:R-:W-:Y:S01]  /*e660*/  MOV R2, 0x0 ;  /* 0x0000000000027802 */ /* 0x000fe20000000f00 */
[----:B------:R-:W-:Y:S01]  /*e670*/  ULDC.64 UR6, c[0x4][0xa8] ;  /* 0x01002a0000067ab9 */ /* 0x000fe20000000a00 */
[----:B------:R-:W-:Y:S01]  /*e680*/  ULDC.64 UR8, c[0x4][0xb0] ;  /* 0x01002c0000087ab9 */ /* 0x000fe20000000a00 */
[----:B------:R-:W-:Y:S01]  /*e690*/  ULDC.64 UR4, c[0x4][0x8] ;  /* 0x0100020000047ab9 */ /* 0x000fe20000000a00 */
[----:B------:R-:W-:Y:S01]  /*e6a0*/  MOV R4, UR6 ;  /* 0x0000000600047c02 */ /* 0x000fe20008000f00 */
[----:B------:R-:W-:Y:S01]  /*e6b0*/  IMAD.U32 R5, RZ, RZ, UR7 ;  /* 0x00000007ff057e24 */ /* 0x000fe2000f8e00ff */
[----:B------:R-:W0:Y:S01]  /*e6c0*/  LDC.64 R2, c[0x4][R2] ;  /* 0x0100000002027b82 */ /* 0x000e220000000a00 */
[----:B------:R-:W-:Y:S01]  /*e6d0*/  IMAD.U32 R6, RZ, RZ, UR8 ;  /* 0x00000008ff067e24 */ /* 0x000fe2000f8e00ff */
[----:B------:R-:W-:Y:S01]  /*e6e0*/  MOV R10, UR4 ;  /* 0x00000004000a7c02 */ /* 0x000fe20008000f00 */
[----:B------:R-:W-:Y:S01]  /*e6f0*/  IMAD.U32 R7, RZ, RZ, UR9 ;  /* 0x00000009ff077e24 */ /* 0x000fe2000f8e00ff */
[----:B------:R-:W-:Y:S01]  /*e700*/  MOV R13, RZ ;  /* 0x000000ff000d7202 */ /* 0x000fe20000000f00 */
[----:B------:R-:W-:-:S02]  /*e710*/  IMAD.U32 R11, RZ, RZ, UR5 ;  /* 0x00000005ff0b7e24 */ /* 0x000fc4000f8e00ff */
[----:B------:R-:W-:Y:S02]  /*e720*/  IMAD.MOV.U32 R8, RZ, RZ, 0x70 ;  /* 0x00000070ff087424 */ /* 0x000fe400078e00ff */
[----:B------:R-:W-:-:S07]  /*e730*/  IMAD.MOV.U32 R12, RZ, RZ, 0x1 ;  /* 0x00000001ff0c7424 */ /* 0x000fce00078e00ff */
[----:B------:R-:W-:-:S07]  /*e740*/  LEPC R20, `(.L_x_40) ;  /* 0x000000001014794e */ /* 0x000fce0000000000 */
[----:B0-----:R-:W-:Y:S05]  /*e750*/  CALL.ABS.NOINC R2 ;  /* 0x0000000002007343 */ /* 0x001fea0003c00000 */
.L_x_40:
        /* <DEDUP_REMOVED lines=8> */
[----:B------:R0:W1:Y:S01]  /*e7e0*/  LDC.64 R2, c[0x4][R16] ;  /* 0x0100000010027b82 */ /* 0x0000620000000a00 */
[----:B------:R-:W-:Y:S01]  /*e7f0*/  IMAD.U32 R4, RZ, RZ, UR6 ;  /* 0x00000006ff047e24 */ /* 0x000fe2000f8e00ff */
[----:B------:R-:W-:Y:S01]  /*e800*/  MOV R7, UR9 ;  /* 0x0000000900077c02 */ /* 0x000fe20008000f00 */
[----:B------:R-:W-:Y:S01]  /*e810*/  IMAD.U32 R5, RZ, RZ, UR7 ;  /* 0x00000007ff057e24 */ /* 0x000fe2000f8e00ff */
[----:B------:R-:W-:Y:S01]  /*e820*/  MOV R12, 0x1 ;  /* 0x00000001000c7802 */ /* 0x000fe20000000f00 */
[----:B------:R-:W-:Y:S02]  /*e830*/  IMAD.U32 R6, RZ, RZ, UR8 ;  /* 0x00000008ff067e24 */ /* 0x000fe4000f8e00ff */
[----:B------:R-:W-:-:S02]  /*e840*/  IMAD.U32 R10, RZ, RZ, UR4 ;  /* 0x00000004ff0a7e24 */ /* 0x000fc4000f8e00ff */
[----:B------:R-:W-:Y:S02]  /*e850*/  IMAD.U32 R11, RZ, RZ, UR5 ;  /* 0x00000005ff0b7e24 */ /* 0x000fe4000f8e00ff */
[----:B------:R-:W-:Y:S02]  /*e860*/  IMAD.MOV.U32 R8, RZ, RZ, 0x70 ;  /* 0x00000070ff087424 */ /* 0x000fe400078e00ff */
[----:B0-----:R-:W-:-:S07]  /*e870*/  IMAD.MOV.U32 R13, RZ, RZ, RZ ;  /* 0x000000ffff0d7224 */ /* 0x001fce00078e00ff */
[----:B------:R-:W-:-:S07]  /*e880*/  LEPC R20, `(.L_x_42) ;  /* 0x000000001014794e */ /* 0x000fce0000000000 */
[----:B-1----:R-:W-:Y:S05]  /*e890*/  CALL.ABS.NOINC R2 ;  /* 0x0000000002007343 */ /* 0x002fea0003c00000 */
.L_x_42:
[----:B------:R0:W1:Y:S01]  /*e8a0*/  LDC.64 R2, c[0x4][R16] ;  /* 0x0100000010027b82 */ /* 0x0000620000000a00 */
[----:B------:R-:W-:Y:S01]  /*e8b0*/  ULDC.64 UR6, c[0x4][0xa8] ;  /* 0x01002a0000067ab9 */ /* 0x000fe20000000a00 */
[----:B------:R-:W-:Y:S01]  /*e8c0*/  ULDC.64 UR8, c[0x4][0xb0] ;  /* 0x01002c0000087ab9 */ /* 0x000fe20000000a00 */
[----:B------:R-:W-:Y:S01]  /*e8d0*/  ULDC.64 UR4, c[0x4][0x18] ;  /* 0x0100060000047ab9 */ /* 0x000fe20000000a00 */
        /* <DEDUP_REMOVED lines=11> */
.L_x_41:
[----:B------:R-:W0:Y:S01]  /*e990*/  LDC.64 R2, c[0x0][0x9f8] ;  /* 0x00027e00ff027b82 */ /* 0x000e220000000a00 */
[----:B------:R-:W-:Y:S01]  /*e9a0*/  ULDC.64 UR4, c[0x0][0x208] ;  /* 0x0000820000047ab9 */ /* 0x000fe20000000a00 */
[----:B0-----:R-:W-:-:S04]  /*e9b0*/  ISETP.NE.U32.AND P0, PT, R2, RZ, PT ;  /* 0x000000ff0200720c */ /* 0x001fc80003f05070 */
[----:B------:R-:W-:-:S13]  /*e9c0*/  ISETP.NE.AND.EX P0, PT, R3, RZ, PT, P0 ;  /* 0x000000ff0300720c */ /* 0x000fda0003f05300 */
[----:B------:R-:W0:Y:S02]  /*e9d0*/  @P0 LDC.64 R2, c[0x0][0x9f8] ;  /* 0x00027e00ff020b82 */ /* 0x000e240000000a00 */
[----:B0-----:R-:W-:-:S05]  /*e9e0*/  @P0 IMAD.WIDE R2, R18, 0x4, R2 ;  /* 0x0000000412020825 */ /* 0x001fca00078e0202 */
[----:B------:R0:W2:Y:S01]  /*e9f0*/  @P0 LDG.E R18, desc[UR4][R2.64] ;  /* 0x0000000402120981 */ /* 0x0000a2000c1e1900 */
[----:B------:R-:W-:Y:S01]  /*ea00*/  UMOV UR4, 0xffffffff ;  /* 0xffffffff00047882 */ /* 0x000fe20000000000 */
[----:B------:R-:W-:Y:S01]  /*ea10*/  VIADD R17, R17, 0xffffffff ;  /* 0xffffffff11117836 */ /* 0x000fe20000000000 */
[----:B------:R-:W1:Y:S01]  /*ea20*/  S2R R16, SR_TID.X ;  /* 0x0000000000107919 */ /* 0x000e620000002100 */
[----:B0-----:R-:W0:Y:S02]  /*ea30*/  LDC.64 R2, c[0x0][0x418] ;  /* 0x00010600ff027b82 */ /* 0x001e240000000a00 */
[----:B0-----:R-:W-:Y:S02]  /*ea40*/  ISETP.NE.U32.AND P0, PT, R2, RZ, PT ;  /* 0x000000ff0200720c */ /* 0x001fe40003f05070 */
[----:B-1----:R-:W-:Y:S02]  /*ea50*/  SHF.R.U32.HI R0, RZ, 0x5, R16 ;  /* 0x00000005ff007819 */ /* 0x002fe40000011610 */
[----:B------:R-:W-:-:S02]  /*ea60*/  ISETP.NE.AND.EX P1, PT, R3, RZ, PT, P0 ;  /* 0x000000ff0300720c */ /* 0x000fc40003f25300 */
[----:B------:R-:W-:Y:S02]  /*ea70*/  LOP3.LUT R0, R0, 0x3, RZ, 0xc0, !PT ;  /* 0x0000000300007812 */ /* 0x000fe400078ec0ff */
[----:B------:R-:W-:-:S05]  /*ea80*/  P2R R4, PR, RZ, 0x2 ;  /* 0x00000002ff047803 */ /* 0x000fca0000000000 */
[----:B------:R0:W-:Y:S01]  /*ea90*/  STL [R1+0x4], R4 ;  /* 0x0000040401007387 */ /* 0x0001e20000100800 */
[----:B--2---:R-:W-:Y:S02]  /*eaa0*/  SHF.R.S32.HI R19, RZ, 0x1f, R18 ;  /* 0x0000001fff137819 */ /* 0x004fe40000011412 */
[----:B------:R-:W-:Y:S01]  /*eab0*/  SEL R16, R18, RZ, !P1 ;  /* 0x000000ff12107207 */ /* 0x000fe20004800000 */
[----:B0-----:R-:W-:Y:S06]  /*eac0*/  BRA.DIV UR4, `(.L_x_43) ;  /* 0x0000003a04647947 */ /* 0x001fec000b800000 */
[----:B------:R0:W1:Y:S02]  /*ead0*/  SHFL.IDX PT, R14, R0, RZ, 0x1f ;  /* 0x00001fff000e7589 */ /* 0x00006400000e0000 */
.L_x_127:
[----:B------:R-:W-:Y:S02]  /*eae0*/  PLOP3.LUT P2, PT, PT, PT, PT, 0x8, 0x0 ;  /* 0x000000000000781c */ /* 0x000fe40003f4e170 */
[----:B-1----:R-:W-:Y:S02]  /*eaf0*/  ISETP.NE.AND P0, PT, R14, RZ, PT ;  /* 0x000000ff0e00720c */ /* 0x002fe40003f05270 */
[----:B0-----:R-:W-:-:S05]  /*eb00*/  P2R R0, PR, RZ, 0x4 ;  /* 0x00000004ff007803 */ /* 0x001fca0000000000 */
[----:B------:R0:W-:Y:S06]  /*eb10*/  STL [R1], R0 ;  /* 0x0000000001007387 */ /* 0x0001ec0000100800 */
[----:B------:R-:W-:Y:S05]  /*eb20*/  @P0 BRA `(.L_x_44) ;  /* 0x0000000400180947 */ /* 0x000fea0003800000 */
[----:B------:R-:W-:-:S03]  /*eb30*/  UMOV UR4, 0xffffffff ;  /* 0xffffffff00047882 */ /* 0x000fc60000000000 */
[----:B------:R-:W-:Y:S05]  /*eb40*/  BRA.DIV UR4, `(.L_x_45) ;  /* 0x0000003a04647947 */ /* 0x000fea000b800000 */
[----:B------:R-:W-:-:S13]  /*eb50*/  ELECT P6, URZ, PT ;  /* 0x00000000003f782f */ /* 0x000fda00038c0000 */
.L_x_130:
[----:B------:R-:W-:Y:S05]  /*eb60*/  @!P6 BRA `(.L_x_44) ;  /* 0x000000040008e947 */ /* 0x000fea0003800000 */
[----:B------:R-:W-:Y:S01]  /*eb70*/  MOV R16, R18 ;  /* 0x0000001200107202 */ /* 0x000fe20000000f00 */
[----:B------:R-:W-:Y:S06]  /*eb80*/  @!P1 BRA `(.L_x_46) ;  /* 0x00000000004c9947 */ /* 0x000fec0003800000 */
[----:B------:R-:W1:Y:S01]  /*eb90*/  LDC R6, c[0x0][0x43c] ;  /* 0x00010f00ff067b82 */ /* 0x000e620000000800 */
[----:B0-----:R-:W-:Y:S01]  /*eba0*/  IMAD.MOV.U32 R0, RZ, RZ, R17 ;  /* 0x000000ffff007224 */ /* 0x001fe200078e0011 */
[----:B------:R-:W-:Y:S01]  /*ebb0*/  ULDC.64 UR4, c[0x0][0x428] ;  /* 0x00010a0000047ab9 */ /* 0x000fe20000000a00 */
[----:B------:R-:W-:Y:S01]  /*ebc0*/  ULDC.64 UR6, c[0x0][0x208] ;  /* 0x0000820000067ab9 */ /* 0x000fe20000000a00 */
[----:B------:R-:W-:-:S04]  /*ebd0*/  IMAD R7, R19, UR4, RZ ;  /* 0x0000000413077c24 */ /* 0x000fc8000f8e02ff */
[----:B------:R-:W-:Y:S01]  /*ebe0*/  IMAD R7, R18, UR5, R7 ;  /* 0x0000000512077c24 */ /* 0x000fe2000f8e0207 */
[----:B-1----:R-:W-:-:S13]  /*ebf0*/  ISETP.NE.AND P0, PT, R6, 0x1, PT ;  /* 0x000000010600780c */ /* 0x002fda0003f05270 */
[----:B------:R-:W0:Y:S02]  /*ec00*/  @P0 LDC.64 R4, c[0x0][0x440] ;  /* 0x00011000ff040b82 */ /* 0x000e240000000a00 */
[----:B0-----:R-:W-:-:S05]  /*ec10*/  @P0 IMAD.HI.U32 R4, R17, R4, RZ ;  /* 0x0000000411040227 */ /* 0x001fca00078e00ff */
[----:B------:R-:W-:-:S04]  /*ec20*/  @P0 SHF.R.U32.HI R0, RZ, R5, R4 ;  /* 0x00000005ff000219 */ /* 0x000fc80000011604 */
[--C-:B------:R-:W-:Y:S01]  /*ec30*/  SHF.R.S32.HI R5, RZ, 0x1f, R0.reuse ;  /* 0x0000001fff057819 */ /* 0x100fe20000011400 */
[----:B------:R-:W-:-:S04]  /*ec40*/  IMAD.MOV.U32 R4, RZ, RZ, R0 ;  /* 0x000000ffff047224 */ /* 0x000fc800078e0000 */
[----:B------:R-:W-:-:S04]  /*ec50*/  IMAD.WIDE.U32 R4, R18, UR4, R4 ;  /* 0x0000000412047c25 */ /* 0x000fc8000f8e0004 */
[----:B------:R-:W-:Y:S01]  /*ec60*/  IMAD.IADD R5, R5, 0x1, R7 ;  /* 0x0000000105057824 */ /* 0x000fe200078e0207 */
[----:B------:R-:W-:-:S04]  /*ec70*/  LEA R2, P0, R4, R2, 0x2 ;  /* 0x0000000204027211 */ /* 0x000fc800078010ff */
[----:B------:R-:W-:-:S05]  /*ec80*/  LEA.HI.X R3, R4, R3, R5, 0x2, P0 ;  /* 0x0000000304037211 */ /* 0x000fca00000f1405 */
[----:B------:R1:W5:Y:S01]  /*ec90*/  LDG.E R16, desc[UR6][R2.64] ;  /* 0x0000000602107981 */ /* 0x000362000c1e1900 */
[----:B------:R-:W-:-:S05]  /*eca0*/  IADD3 R0, -R0, RZ, RZ ;  /* 0x000000ff00007210 */ /* 0x000fca0007ffe1ff */
[----:B------:R-:W-:-:S07]  /*ecb0*/  IMAD R17, R6, R0, R17 ;  /* 0x0000000006117224 */ /* 0x000fce00078e0211 */
.L_x_46:
[----:B0-----:R-:W-:Y:S01]  /*ecc0*/  IMAD.MOV.U32 R0, RZ, RZ, 0x1 ;  /* 0x00000001ff007424 */ /* 0x001fe200078e00ff */
[----:B------:R-:W1:Y:S04]  /*ecd0*/  S2R R8, SR_TID.X ;  /* 0x0000000000087919 */ /* 0x000e680000002100 */
[----:B------:R-:W-:-:S04]  /*ece0*/  SHF.L.U32 R0, R0, 0x1f, RZ ;  /* 0x0000001f00007819 */ /* 0x000fc800000006ff */
[----:B------:R-:W0:Y:S01]  /*ecf0*/  SYNCS.PHASECHK.TRANS64.TRYWAIT P0, [UR38+0x36840], R0 ;  /* 0x03684000ff0075a7 */ /* 0x000e220008000166 */
[----:B-1----:R-:W-:-:S04]  /*ed00*/  LOP3.LUT R2, R8, 0x7f, RZ, 0xc0, !PT ;  /* 0x0000007f08027812 */ /* 0x002fc800078ec0ff */
[----:B------:R-:W-:Y:S01]  /*ed10*/  ISETP.NE.AND P1, PT, R2, RZ, PT ;  /* 0x000000ff0200720c */ /* 0x000fe20003f25270 */
[----:B0-----:R-:W-:-:S12]  /*ed20*/  @!P0 BRA `(.L_x_47) ;  /* 0x00000038000c8947 */ /* 0x001fd80003800000 */
.L_x_131:
[----:B------:R-:W-:Y:S05]  /*ed30*/  @P1 BRA `(.L_x_48) ;  /* 0x0000000000181947 */ /* 0x000fea0003800000 */
[----:B------:R-:W1:Y:S01]  /*ed40*/  S2R R2, SR_TID.X ;  /* 0x0000000000027919 */ /* 0x000e620000002100 */
[----:B0-----:R-:W-:-:S04]  /*ed50*/  IMAD.MOV.U32 R0, RZ, RZ, 0xa800 ;  /* 0x0000a800ff007424 */ /* 0x001fc800078e00ff */
[----:B------:R2:W-:Y:S01]  /*ed60*/  SYNCS.ARRIVE.TRANS64 RZ, [UR38+0x36830], R0 ;  /* 0x03683000ffff79a7 */ /* 0x0005e20008000026 */
[----:B-1----:R-:W-:-:S13]  /*ed70*/  LOP3.LUT P0, RZ, R2, 0x1f, RZ, 0xc0, !PT ;  /* 0x0000001f02ff7812 */ /* 0x002fda000780c0ff */
[----:B--2---:R-:W-:Y:S05]  /*ed80*/  @!P0 BRA `(.L_x_48) ;  /* 0x0000000000048947 */ /* 0x004fea0003800000 */
[----:B------:R-:W-:Y:S01]  /*ed90*/  BPT.TRAP 0x1 ;  /* 0x000000040000795c */ /* 0x000fe20000300000 */
.L_x_48:
[----:B------:R-:W-:Y:S01]  /*eda0*/  R2UR UR11, R17 ;  /* 0x00000000110b72ca */ /* 0x000fe200000e0000 */
[----:B------:R-:W-:Y:S01]  /*edb0*/  ULDC.64 UR4, c[0x0][0x198] ;  /* 0x0000660000047ab9 */ /* 0x000fe20000000a00 */
[----:B-----5:R-:W-:Y:S01]  /*edc0*/  R2UR UR13, R16 ;  /* 0x00000000100d72ca */ /* 0x020fe200000e0000 */
[----:B------:R-:W-:Y:S01]  /*edd0*/  UIADD3 UR4, UP0, UR4, 0x370, URZ ;  /* 0x0000037004047890 */ /* 0x000fe2000ff1e03f */
[----:B------:R-:W-:Y:S01]  /*ede0*/  PLOP3.LUT P0, PT, PT, PT, PT, 0x80, 0x0 ;  /* 0x000000000000781c */ /* 0x000fe20003f0f070 */
[----:B------:R-:W-:Y:S02]  /*edf0*/  UIADD3 UR8, UR38, 0x21400, URZ ;  /* 0x0002140026087890 */ /* 0x000fe4000fffe03f */
[----:B------:R-:W-:Y:S01]  /*ee00*/  UIADD3 UR9, UR38, 0x36830, URZ ;  /* 0x0003683026097890 */ /* 0x000fe2000fffe03f */
[----:B0-----:R-:W-:Y:S01]  /*ee10*/  P2R R0, PR, RZ, 0x1 ;  /* 0x00000001ff007803 */ /* 0x001fe20000000000 */
[----:B------:R-:W-:Y:S02]  /*ee20*/  UIADD3.X UR5, URZ, UR5, URZ, UP0, !UPT ;  /* 0x000000053f057290 */ /* 0x000fe400087fe43f */
[----:B------:R-:W-:-:S02]  /*ee30*/  UIADD3 UR24, UR38, 0x24c00, URZ ;  /* 0x00024c0026187890 */ /* 0x000fc4000fffe03f */
[----:B------:R-:W-:Y:S01]  /*ee40*/  UIMAD UR11, UR11, 0x70, URZ ;  /* 0x000000700b0b78a4 */ /* 0x000fe2000f8e023f */
[----:B------:R1:W-:Y:S01]  /*ee50*/  STL [R1], R0 ;  /* 0x0000000001007387 */ /* 0x0003e20000100800 */
[----:B------:R-:W-:Y:S01]  /*ee60*/  UIADD3 UR16, UR38, 0x28400, URZ ;  /* 0x0002840026107890 */ /* 0x000fe2000fffe03f */
[----:B------:R-:W-:Y:S01]  /*ee70*/  UMOV UR6, 0x0 ;  /* 0x0000000000067882 */ /* 0x000fe20000000000 */
[----:B------:R-:W-:Y:S01]  /*ee80*/  UMOV UR7, 0x14f00000 ;  /* 0x14f0000000077882 */ /* 0x000fe20000000000 */
[----:B------:R-:W-:Y:S01]  /*ee90*/  UMOV UR10, URZ ;  /* 0x0000003f000a7c82 */ /* 0x000fe20008000000 */
[----:B------:R-:W-:Y:S01]  /*eea0*/  UMOV UR12, UR36 ;  /* 0x00000024000c7c82 */ /* 0x000fe20008000000 */
[----:B------:R-:W-:Y:S01]  /*eeb0*/  UMOV UR26, 0x40 ;  /* 0x00000040001a7882 */ /* 0x000fe20000000000 */
[----:B------:R-:W-:Y:S01]  /*eec0*/  UMOV UR28, UR36 ;  /* 0x00000024001c7c82 */ /* 0x000fe20008000000 */
[----:B------:R-:W-:Y:S01]  /*eed0*/  UMOV UR25, UR9 ;  /* 0x0000000900197c82 */ /* 0x000fe20008000000 */
[----:B------:R-:W-:Y:S01]  /*eee0*/  UMOV UR29, UR13 ;  /* 0x0000000d001d7c82 */ /* 0x000fe20008000000 */
[----:B------:R-:W-:Y:S01]  /*eef0*/  UMOV UR27, UR11 ;  /* 0x0000000b001b7c82 */ /* 0x000fe20008000000 */
[----:B------:R-:W-:Y:S01]  /*ef00*/  UMOV UR18, 0x80 ;  /* 0x0000008000127882 */ /* 0x000fe20000000000 */
[----:B------:R-:W-:Y:S01]  /*ef10*/  UMOV UR20, UR36 ;  /* 0x0000002400147c82 */ /* 0x000fe20008000000 */
[----:B------:R-:W-:Y:S01]  /*ef20*/  UMOV UR17, UR9 ;  /* 0x0000000900117c82 */ /* 0x000fe20008000000 */
[----:B------:R-:W-:Y:S01]  /*ef30*/  UMOV UR21, UR13 ;  /* 0x0000000d00157c82 */ /* 0x000fe20008000000 */
[----:B------:R1:W-:Y:S01]  /*ef40*/  UTMALDG.4D [UR8], [UR4], desc[UR6] ;  /* 0x00000608040075b4 */ /* 0x0003e20008019000 */
[----:B------:R-:W-:Y:S01]  /*ef50*/  UMOV UR19, UR11 ;  /* 0x0000000b00137c82 */ /* 0x000fe20008000000 */
[----:B------:R1:W-:Y:S01]  /*ef60*/  UTMALDG.4D [UR24], [UR4], desc[UR6] ;  /* 0x00000618040075b4 */ /* 0x0003e20008019000 */
[----:B------:R1:W-:Y:S02]  /*ef70*/  UTMALDG.4D [UR16], [UR4], desc[UR6] ;  /* 0x00000610040075b4 */ /* 0x0003e40008019000 */
[----:B-1----:R-:W-:Y:S01]  /*ef80*/  NOP ;  /* 0x0000000000007918 */ /* 0x002fe20000000000 */
.L_x_44:
[----:B------:R-:W-:Y:S05]  /*ef90*/  WARPSYNC.ALL ;  /* 0x0000000000007948 */ /* 0x000fea0003800000 */
[----:B------:R-:W-:Y:S01]  /*efa0*/  UIADD3 UR4, UR38, 0x15400, URZ ;  /* 0x0001540026047890 */ /* 0x000fe2000fffe03f */
[----:B------:R-:W-:Y:S03]  /*efb0*/  BAR.SYNC.DEFER_BLOCKING 0x8, 0x180 ;  /* 0x0206000000007b1d */ /* 0x000fe60000010000 */
[----:B------:R-:W-:-:S06]  /*efc0*/  ULOP3.LUT UP0, URZ, UR4, 0x3ff, URZ, 0xc0, !UPT ;  /* 0x000003ff043f7892 */ /* 0x000fcc000f80c03f */
[----:B------:R-:W-:-:S13]  /*efd0*/  PLOP3.LUT P0, PT, PT, PT, UP0, 0x80, 0x0 ;  /* 0x000000000000781c */ /* 0x000fda0003f0f008 */
[----:B------:R-:W-:Y:S05]  /*efe0*/  @!P0 BRA `(.L_x_49) ;  /* 0x0000000000408947 */ /* 0x000fea0003800000 */
[----:B------:R-:W-:Y:S01]  /*eff0*/  MOV R2, 0x0 ;  /* 0x0000000000027802 */ /* 0x000fe20000000f00 */
[----:B------:R-:W-:Y:S01]  /*f000*/  ULDC.64 UR6, c[0x4][0xa8] ;  /* 0x01002a0000067ab9 */ /* 0x000fe20000000a00 */
[----:B------:R-:W-:Y:S01]  /*f010*/  ULDC.64 UR8, c[0x4][0xb0] ;  /* 0x01002c0000087ab9 */ /* 0x000fe20000000a00 */
[----:B------:R-:W-:Y:S01]  /*f020*/  ULDC.64 UR4, c[0x4][0x20] ;  /* 0x0100080000047ab9 */ /* 0x000fe20000000a00 */
[----:B------:R-:W-:Y:S01]  /*f030*/  IMAD.U32 R4, RZ, RZ, UR6 ;  /* 0x00000006ff047e24 */ /* 0x000fe2000f8e00ff */
[----:B------:R-:W-:Y:S01]  /*f040*/  MOV R5, UR7 ;  /* 0x0000000700057c02 */ /* 0x000fe20008000f00 */
[----:B------:R-:W1:Y:S01]  /*f050*/  LDC.64 R2, c[0x4][R2] ;  /* 0x0100000002027b82 */ /* 0x000e620000000a00 */
[----:B------:R-:W-:Y:S01]  /*f060*/  IMAD.U32 R6, RZ, RZ, UR8 ;  /* 0x00000008ff067e24 */ /* 0x000fe2000f8e00ff */
[----:B------:R-:W-:Y:S01]  /*f070*/  MOV R11, UR5 ;  /* 0x00000005000b7c02 */ /* 0x000fe20008000f00 */
[----:B------:R-:W-:Y:S02]  /*f080*/  IMAD.U32 R7, RZ, RZ, UR9 ;  /* 0x00000009ff077e24 */ /* 0x000fe4000f8e00ff */
[----:B------:R-:W-:-:S02]  /*f090*/  IMAD.U32 R10, RZ, RZ, UR4 ;  /* 0x00000004ff0a7e24 */ /* 0x000fc4000f8e00ff */
[----:B------:R-:W-:Y:S02]  /*f0a0*/  IMAD.MOV.U32 R8, RZ, RZ, 0x70 ;  /* 0x00000070ff087424 */ /* 0x000fe400078e00ff */
[----:B------:R-:W-:Y:S02]  /*f0b0*/  IMAD.MOV.U32 R12, RZ, RZ, 0x1 ;  /* 0x00000001ff0c7424 */ /* 0x000fe400078e00ff */
[----:B------:R-:W-:-:S07]  /*f0c0*/  IMAD.MOV.U32 R13, RZ, RZ, RZ ;  /* 0x000000ffff0d7224 */ /* 0x000fce00078e00ff */
[----:B------:R-:W-:-:S07]  /*f0d0*/  LEPC R20, `(.L_x_49) ;  /* 0x000000001014794e */ /* 0x000fce0000000000 */
[----:B01----:R-:W-:Y:S05]  /*f0e0*/  CALL.ABS.NOINC R2 ;  /* 0x0000000002007343 */ /* 0x003fea0003c00000 */
.L_x_49:
[----:B------:R-:W1:Y:S01]  /*f0f0*/  LDC R6, c[0x0][0x448] ;  /* 0x00011200ff067b82 */ /* 0x000e620000000800 */
[----:B------:R-:W2:Y:S01]  /*f100*/  S2R R14, SR_TID.X ;  /* 0x00000000000e7919 */ /* 0x000ea20000002100 */
[----:B------:R-:W-:Y:S01]  /*f110*/  USHF.R.S32.HI UR6, URZ, 0x1f, UR36 ;  /* 0x0000001f3f067899 */ /* 0x000fe20008011424 */
[----:B------:R-:W-:Y:S01]  /*f120*/  ULDC.64 UR8, c[0x0][0x2d8] ;  /* 0x0000b60000087ab9 */ /* 0x000fe20000000a00 */
[----:B------:R-:W3:Y:S02]  /*f130*/  S2R R15, SR_CTAID.Z ;  /* 0x00000000000f7919 */ /* 0x000ee40000002700 */
[----:B------:R-:W-:Y:S02]  /*f140*/  UIMAD UR6, UR6, UR8, URZ ;  /* 0x00000008060672a4 */ /* 0x000fe4000f8e023f */
[----:B------:R-:W4:Y:S01]  /*f150*/  LDC.64 R2, c[0x0][0x2e0] ;  /* 0x0000b800ff027b82 */ /* 0x000f220000000a00 */
[----:B------:R-:W5:Y:S01]  /*f160*/  S2R R12, SR_CTAID.X ;  /* 0x00000000000c7919 */ /* 0x000f620000002500 */
[----:B------:R-:W-:-:S02]  /*f170*/  UIMAD.WIDE.U32 UR4, UR36, UR8, URZ ;  /* 0x00000008240472a5 */ /* 0x000fc4000f8e003f */
[----:B------:R-:W-:-:S04]  /*f180*/  UIMAD UR6, UR36, UR9, UR6 ;  /* 0x00000009240672a4 */ /* 0x000fc8000f8e0206 */
[----:B------:R-:W-:Y:S01]  /*f190*/  UIADD3 UR5, UR5, UR6, URZ ;  /* 0x0000000605057290 */ /* 0x000fe2000fffe03f */
[----:B-1----:R-:W-:Y:S02]  /*f1a0*/  ISETP.NE.AND P0, PT, R6, 0x1, PT ;  /* 0x000000010600780c */ /* 0x002fe40003f05270 */
[C---:B--2---:R-:W-:Y:S02]  /*f1b0*/  LOP3.LUT R13, R14.reuse, 0x7f, RZ, 0xc0, !PT ;  /* 0x0000007f0e0d7812 */ /* 0x044fe400078ec0ff */
[----:B------:R-:W-:-:S09]  /*f1c0*/  SHF.L.U32 R11, R14, 0x4, RZ ;  /* 0x000000040e0b7819 */ /* 0x000fd200000006ff */
[----:B------:R-:W1:Y:S01]  /*f1d0*/  @P0 LDC R9, c[0x0][0x44c] ;  /* 0x00011300ff090b82 */ /* 0x000e620000000800 */
[----:B------:R-:W-:Y:S02]  /*f1e0*/  SHF.R.U32.HI R8, RZ, 0x3, R13 ;  /* 0x00000003ff087819 */ /* 0x000fe4000001160d */
[----:B---3--:R-:W-:Y:S02]  /*f1f0*/  SHF.R.S32.HI R5, RZ, 0x1f, R15 ;  /* 0x0000001fff057819 */ /* 0x008fe4000001140f */
[----:B0-----:R-:W-:-:S03]  /*f200*/  LOP3.LUT R0, R8, 0x70, R11, 0xf8, !PT ;  /* 0x0000007008007812 */ /* 0x001fc600078ef80b */
[----:B------:R-:W0:Y:S01]  /*f210*/  @P0 LDC R7, c[0x0][0x450] ;  /* 0x00011400ff070b82 */ /* 0x000e220000000800 */
[-C--:B----4-:R-:W-:Y:S02]  /*f220*/  IMAD R4, R5, R2.reuse, RZ ;  /* 0x0000000205047224 */ /* 0x090fe400078e02ff */
[----:B-----5:R-:W-:Y:S02]  /*f230*/  IMAD R0, R12, 0x80, R0 ;  /* 0x000000800c007824 */ /* 0x020fe400078e0200 */
[C---:B------:R-:W-:Y:S02]  /*f240*/  IMAD R5, R15.reuse, R3, R4 ;  /* 0x000000030f057224 */ /* 0x040fe400078e0204 */
[----:B------:R-:W-:Y:S02]  /*f250*/  IMAD.MOV.U32 R4, RZ, RZ, R0 ;  /* 0x000000ffff047224 */ /* 0x000fe400078e0000 */
[----:B------:R-:W-:Y:S01]  /*f260*/  IMAD.WIDE.U32 R2, R15, R2, UR4 ;  /* 0x000000040f027e25 */ /* 0x000fe2000f8e0002 */
[----:B------:R-:W-:-:S03]  /*f270*/  ULDC.64 UR4, c[0x0][0x2d0] ;  /* 0x0000b40000047ab9 */ /* 0x000fc60000000a00 */
[----:B------:R-:W-:Y:S02]  /*f280*/  IMAD.IADD R3, R3, 0x1, R5 ;  /* 0x0000000103037824 */ /* 0x000fe400078e0205 */
[----:B-1----:R-:W-:Y:S01]  /*f290*/  @P0 IMAD.HI.U32 R10, R0, R9, RZ ;  /* 0x00000009000a0227 */ /* 0x002fe200078e00ff */
[----:B------:R-:W-:-:S04]  /*f2a0*/  SHF.L.U32 R9, R13, 0x3, RZ ;  /* 0x000000030d097819 */ /* 0x000fc800000006ff */
[----:B0-----:R-:W-:-:S04]  /*f2b0*/  @P0 SHF.R.U32.HI R4, RZ, R7, R10 ;  /* 0x00000007ff040219 */ /* 0x001fc8000001160a */
[----:B------:R-:W-:Y:S01]  /*f2c0*/  SHF.R.S32.HI R5, RZ, 0x1f, R4 ;  /* 0x0000001fff057819 */ /* 0x000fe20000011404 */
[C---:B------:R-:W-:Y:S01]  /*f2d0*/  IMAD.WIDE.U32 R2, R4.reuse, UR4, R2 ;  /* 0x0000000404027c25 */ /* 0x040fe2000f8e0002 */
[----:B------:R-:W-:-:S03]  /*f2e0*/  IADD3 R7, -R4, RZ, RZ ;  /* 0x000000ff04077210 */ /* 0x000fc60007ffe1ff */
[----:B------:R-:W-:Y:S02]  /*f2f0*/  IMAD R5, R5, UR4, RZ ;  /* 0x0000000405057c24 */ /* 0x000fe4000f8e02ff */
[----:B------:R-:W-:Y:S02]  /*f300*/  IMAD R0, R6, R7, R0 ;  /* 0x0000000706007224 */ /* 0x000fe400078e0200 */
[----:B------:R-:W-:Y:S01]  /*f310*/  IMAD R5, R4, UR5, R5 ;  /* 0x0000000504057c24 */ /* 0x000fe2000f8e0205 */
[----:B------:R-:W-:Y:S02]  /*f320*/  ULDC.64 UR4, c[0x0][0x2c8] ;  /* 0x0000b20000047ab9 */ /* 0x000fe40000000a00 */
[----:B------:R-:W-:Y:S01]  /*f330*/  SHF.R.S32.HI R4, RZ, 0x1f, R0 ;  /* 0x0000001fff047819 */ /* 0x000fe20000011400 */
[----:B------:R-:W-:-:S04]  /*f340*/  IMAD.IADD R3, R3, 0x1, R5 ;  /* 0x0000000103037824 */ /* 0x000fc800078e0205 */
[----:B------:R-:W-:Y:S02]  /*f350*/  IMAD R5, R4, UR4, RZ ;  /* 0x0000000404057c24 */ /* 0x000fe4000f8e02ff */
[----:B------:R-:W-:-:S04]  /*f360*/  IMAD.WIDE.U32 R2, R0, UR4, R2 ;  /* 0x0000000400027c25 */ /* 0x000fc8000f8e0002 */
[----:B------:R-:W-:Y:S01]  /*f370*/  IMAD R5, R0, UR5, R5 ;  /* 0x0000000500057c24 */ /* 0x000fe2000f8e0205 */
[----:B------:R-:W-:Y:S02]  /*f380*/  ULDC.64 UR4, c[0x0][0x280] ;  /* 0x0000a00000047ab9 */ /* 0x000fe40000000a00 */
[----:B------:R-:W-:Y:S01]  /*f390*/  LEA R0, P0, R2, UR4, 0x1 ;  /* 0x0000000402007c11 */ /* 0x000fe2000f8008ff */
[----:B------:R-:W-:Y:S01]  /*f3a0*/  IMAD.IADD R7, R3, 0x1, R5 ;  /* 0x0000000103077824 */ /* 0x000fe200078e0205 */
[----:B------:R-:W-:-:S04]  /*f3b0*/  ULDC UR4, c[0x0][0x2b8] ;  /* 0x0000ae0000047ab9 */ /* 0x000fc80000000800 */
[----:B------:R-:W-:Y:S01]  /*f3c0*/  LEA.HI.X R7, R2, UR5, R7, 0x1, P0 ;  /* 0x0000000502077c11 */ /* 0x000fe200080f0c07 */
[----:B------:R-:W-:-:S05]  /*f3d0*/  IMAD.SHL.U32 R2, R14, 0x8, RZ ;  /* 0x000000080e027824 */ /* 0x000fca00078e00ff */
[C---:B------:R-:W-:Y:S02]  /*f3e0*/  LOP3.LUT R3, R2.reuse, 0x1c0, RZ, 0xc0, !PT ;  /* 0x000001c002037812 */ /* 0x040fe400078ec0ff */
[----:B------:R-:W-:Y:S02]  /*f3f0*/  LOP3.LUT R10, R2, 0x38, RZ, 0xc0, !PT ;  /* 0x00000038020a7812 */ /* 0x000fe400078ec0ff */
[----:B------:R-:W-:Y:S02]  /*f400*/  LOP3.LUT R3, R3, 0x38, R2, 0xf8, !PT ;  /* 0x0000003803037812 */ /* 0x000fe400078ef802 */
[C---:B------:R-:W-:Y:S02]  /*f410*/  LOP3.LUT R2, R10.reuse, 0x40, RZ, 0xfc, !PT ;  /* 0x000000400a027812 */ /* 0x040fe400078efcff */
[----:B------:R-:W-:Y:S02]  /*f420*/  ISETP.GE.AND P2, PT, R10, UR4, PT ;  /* 0x000000040a007c0c */ /* 0x000fe4000bf46270 */
[----:B------:R-:W-:-:S02]  /*f430*/  ISETP.GE.AND P0, PT, R2, UR4, PT ;  /* 0x0000000402007c0c */ /* 0x000fc4000bf06270 */
[----:B------:R-:W-:-:S04]  /*f440*/  LOP3.LUT R2, R10, 0x80, RZ, 0xfc, !PT ;  /* 0x000000800a027812 */ /* 0x000fc800078efcff */
[----:B------:R-:W-:Y:S01]  /*f450*/  ISETP.GE.AND P1, PT, R2, UR4, PT ;  /* 0x0000000402007c0c */ /* 0x000fe2000bf26270 */
[----:B------:R-:W-:Y:S01]  /*f460*/  UMOV UR4, 0xffffffff ;  /* 0xffffffff00047882 */ /* 0x000fe20000000000 */
[----:B------:R-:W-:-:S04]  /*f470*/  LOP3.LUT R2, R3, 0x38, R14, 0x78, !PT ;  /* 0x0000003803027812 */ /* 0x000fc800078e780e */
[----:B------:R-:W-:Y:S01]  /*f480*/  LOP3.LUT R9, R2, 0x200, R9, 0xf8, !PT ;  /* 0x0000020002097812 */ /* 0x000fe200078ef809 */
[----:B------:R-:W-:Y:S06]  /*f490*/  BRA.DIV UR4, `(.L_x_50) ;  /* 0x0000003204487947 */ /* 0x000fec000b800000 */
[----:B------:R-:W0:Y:S01]  /*f4a0*/  S2R R2, SR_CTAID.X ;  /* 0x0000000000027919 */ /* 0x000e220000002500 */
[----:B------:R-:W-:Y:S01]  /*f4b0*/  ULDC UR4, c[0x0][0x288] ;  /* 0x0000a20000047ab9 */ /* 0x000fe20000000800 */
[----:B------:R-:W-:Y:S01]  /*f4c0*/  ULDC.64 UR6, c[0x0][0x208] ;  /* 0x0000820000067ab9 */ /* 0x000fe20000000a00 */
[----:B------:R-:W-:Y:S01]  /*f4d0*/  IMAD R6, R6, UR4, RZ ;  /* 0x0000000406067c24 */ /* 0x000fe2000f8e02ff */
[----:B------:R-:W-:Y:S04]  /*f4e0*/  SHFL.IDX PT, R14, R0, RZ, 0x181f ;  /* 0x00181fff000e7589 */ /* 0x000fe800000e0000 */
[----:B------:R-:W-:Y:S01]  /*f4f0*/  SHFL.IDX PT, R4, R7, 0x1, 0x181f ;  /* 0x00381f0007047f89 */ /* 0x000fe200000e0000 */
[----:B0-----:R-:W-:-:S03]  /*f500*/  IMAD R8, R2, 0x80, R8 ;  /* 0x0000008002087824 */ /* 0x001fc600078e0208 */
[----:B------:R-:W0:Y:S02]  /*f510*/  SHFL.IDX PT, R2, R7, RZ, 0x181f ;  /* 0x00181fff07027589 */ /* 0x000e2400000e0000 */
[C---:B------:R-:W-:Y:S02]  /*f520*/  ISETP.GE.AND P3, PT, R8.reuse, R6, PT ;  /* 0x000000060800720c */ /* 0x040fe40003f66270 */
[----:B------:R-:W-:-:S11]  /*f530*/  IADD3 R5, R8, 0x10, RZ ;  /* 0x0000001008057810 */ /* 0x000fd60007ffe0ff */
[----:B------:R-:W-:Y:S01]  /*f540*/  @!P3 LEA R21, R9, UR38, 0x1 ;  /* 0x000000260915bc11 */ /* 0x000fe2000f8e08ff */
[----:B0-----:R-:W-:Y:S02]  /*f550*/  IMAD.MOV.U32 R3, RZ, RZ, R2 ;  /* 0x000000ffff037224 */ /* 0x001fe400078e0002 */
[----:B------:R-:W-:Y:S02]  /*f560*/  IMAD.MOV.U32 R2, RZ, RZ, R14 ;  /* 0x000000ffff027224 */ /* 0x000fe400078e000e */
[----:B------:R-:W0:Y:S02]  /*f570*/  SHFL.IDX PT, R14, R0, 0x1, 0x181f ;  /* 0x00381f00000e7f89 */ /* 0x000e2400000e0000 */
[----:B------:R-:W-:-:S05]  /*f580*/  @!P3 IMAD.WIDE.U32 R2, R10, 0x2, R2 ;  /* 0x000000020a02b825 */ /* 0x000fca00078e0002 */
[----:B------:R-:W-:Y:S04]  /*f590*/  @!P3 LDGSTS.E.BYPASS.LTC128B.128 [R21+0x15400], desc[UR6][R2.64], !P2 ;  /* 0x154000000215bfae */ /* 0x000fe8000d101d46 */
[----:B------:R-:W-:Y:S04]  /*f5a0*/  @!P3 LDGSTS.E.BYPASS.LTC128B.128 [R21+0x19400], desc[UR6][R2.64+0x80], !P0 ;  /* 0x194000800215bfae */ /* 0x000fe8000c101d46 */
[----:B------:R1:W-:Y:S01]  /*f5b0*/  @!P3 LDGSTS.E.BYPASS.LTC128B.128 [R21+0x1d400], desc[UR6][R2.64+0x100], !P1 ;  /* 0x1d4001000215bfae */ /* 0x0003e2000c901d46 */
[----:B------:R-:W-:Y:S01]  /*f5c0*/  ISETP.GE.AND P3, PT, R5, R6, PT ;  /* 0x000000060500720c */ /* 0x000fe20003f66270 */
[----:B------:R-:W-:-:S02]  /*f5d0*/  IMAD.MOV.U32 R5, RZ, RZ, R4 ;  /* 0x000000ffff057224 */ /* 0x000fc400078e0004 */
[----:B0-----:R-:W-:Y:S02]  /*f5e0*/  IMAD.MOV.U32 R4, RZ, RZ, R14 ;  /* 0x000000ffff047224 */ /* 0x001fe400078e000e */
[----:B------:R-:W-:Y:S01]  /*f5f0*/  SHFL.IDX PT, R14, R0, 0x2, 0x181f ;  /* 0x00581f00000e7f89 */ /* 0x000fe200000e0000 */
[----:B-1----:R-:W-:-:S07]  /*f600*/  VIADD R3, R8, 0x20 ;  /* 0x0000002008037836 */ /* 0x002fce0000000000 */
[----:B------:R-:W-:Y:S01]  /*f610*/  @!P3 IMAD.WIDE.U32 R4, R10, 0x2, R4 ;  /* 0x000000020a04b825 */ /* 0x000fe200078e0004 */
[----:B------:R-:W0:Y:S01]  /*f620*/  SHFL.IDX PT, R2, R7, 0x2, 0x181f ;  /* 0x00581f0007027f89 */ /* 0x000e2200000e0000 */
[----:B------:R-:W-:-:S05]  /*f630*/  @!P3 LEA R20, R9, UR38, 0x1 ;  /* 0x000000260914bc11 */ /* 0x000fca000f8e08ff */
[----:B------:R-:W-:Y:S04]  /*f640*/  @!P3 LDGSTS.E.BYPASS.LTC128B.128 [R20+0x15c00], desc[UR6][R4.64], !P2 ;  /* 0x15c000000414bfae */ /* 0x000fe8000d101d46 */
[----:B------:R-:W-:Y:S04]  /*f650*/  @!P3 LDGSTS.E.BYPASS.LTC128B.128 [R20+0x19c00], desc[UR6][R4.64+0x80], !P0 ;  /* 0x19c000800414bfae */ /* 0x000fe8000c101d46 */
[----:B------:R1:W-:Y:S01]  /*f660*/  @!P3 LDGSTS.E.BYPASS.LTC128B.128 [R20+0x1dc00], desc[UR6][R4.64+0x100], !P1 ;  /* 0x1dc001000414bfae */ /* 0x0003e2000c901d46 */
[----:B------:R-:W-:Y:S02]  /*f670*/  ISETP.GE.AND P3, PT, R3, R6, PT ;  /* 0x000000060300720c */ /* 0x000fe40003f66270 */
[----:B0-----:R-:W-:Y:S01]  /*f680*/  MOV R3, R2 ;  /* 0x0000000200037202 */ /* 0x001fe20000000f00 */
[----:B------:R-:W-:Y:S01]  /*f690*/  IMAD.MOV.U32 R2, RZ, RZ, R14 ;  /* 0x000000ffff027224 */ /* 0x000fe200078e000e */
[----:B-1----:R-:W0:Y:S01]  /*f6a0*/  SHFL.IDX PT, R4, R7, 0x3, 0x181f ;  /* 0x00781f0007047f89 */ /* 0x002e2200000e0000 */
[----:B------:R-:W-:-:S08]  /*f6b0*/  VIADD R5, R8, 0x30 ;  /* 0x0000003008057836 */ /* 0x000fd00000000000 */
[----:B------:R-:W-:Y:S01]  /*f6c0*/  @!P3 LEA R21, R9, UR38, 0x1 ;  /* 0x000000260915bc11 */ /* 0x000fe2000f8e08ff */
[----:B------:R-:W-:Y:S01]  /*f6d0*/  @!P3 IMAD.WIDE.U32 R2, R10, 0x2, R2 ;  /* 0x000000020a02b825 */ /* 0x000fe200078e0002 */
[----:B------:R-:W1:Y:S04]  /*f6e0*/  SHFL.IDX PT, R14, R0, 0x3, 0x181f ;  /* 0x00781f00000e7f89 */ /* 0x000e6800000e0000 */
[----:B------:R-:W-:Y:S04]  /*f6f0*/  @!P3 LDGSTS.E.BYPASS.LTC128B.128 [R21+0x16400], desc[UR6][R2.64], !P2 ;  /* 0x164000000215bfae */ /* 0x000fe8000d101d46 */
[----:B------:R-:W-:Y:S04]  /*f700*/  @!P3 LDGSTS.E.BYPASS.LTC128B.128 [R21+0x1a400], desc[UR6][R2.64+0x80], !P0 ;  /* 0x1a4000800215bfae */ /* 0x000fe8000c101d46 */
[----:B------:R2:W-:Y:S01]  /*f710*/  @!P3 LDGSTS.E.BYPASS.LTC128B.128 [R21+0x1e400], desc[UR6][R2.64+0x100], !P1 ;  /* 0x1e4001000215bfae */ /* 0x0005e2000c901d46 */
[----:B------:R-:W-:Y:S01]  /*f720*/  ISETP.GE.AND P3, PT, R5, R6, PT ;  /* 0x000000060500720c */ /* 0x000fe20003f66270 */
[----:B0-----:R-:W-:Y:S01]  /*f730*/  IMAD.MOV.U32 R5, RZ, RZ, R4 ;  /* 0x000000ffff057224 */ /* 0x001fe200078e0004 */
[----:B-1----:R-:W-:Y:S01]  /*f740*/  MOV R4, R14 ;  /* 0x0000000e00047202 */ /* 0x002fe20000000f00 */
[----:B--2---:R-:W0:Y:S10]  /*f750*/  SHFL.IDX PT, R2, R7, 0x4, 0x181f ;  /* 0x00981f0007027f89 */ /* 0x004e3400000e0000 */
[----:B------:R-:W-:Y:S01]  /*f760*/  @!P3 LEA R20, R9, UR38, 0x1 ;  /* 0x000000260914bc11 */ /* 0x000fe2000f8e08ff */
[----:B------:R-:W-:Y:S01]  /*f770*/  VIADD R3, R8, 0x40 ;  /* 0x0000004008037836 */ /* 0x000fe20000000000 */
[----:B------:R-:W1:Y:S01]  /*f780*/  SHFL.IDX PT, R14, R0, 0x4, 0x181f ;  /* 0x00981f00000e7f89 */ /* 0x000e6200000e0000 */
[----:B------:R-:W-:-:S05]  /*f790*/  @!P3 IMAD.WIDE.U32 R4, R10, 0x2, R4 ;  /* 0x000000020a04b825 */ /* 0x000fca00078e0004 */
[----:B------:R-:W-:Y:S04]  /*f7a0*/  @!P3 LDGSTS.E.BYPASS.LTC128B.128 [R20+0x16c00], desc[UR6][R4.64], !P2 ;  /* 0x16c000000414bfae */ /* 0x000fe8000d101d46 */
[----:B------:R-:W-:Y:S04]  /*f7b0*/  @!P3 LDGSTS.E.BYPASS.LTC128B.128 [R20+0x1ac00], desc[UR6][R4.64+0x80], !P0 ;  /* 0x1ac000800414bfae */ /* 0x000fe8000c101d46 */
[----:B------:R2:W-:Y:S01]  /*f7c0*/  @!P3 LDGSTS.E.BYPASS.LTC128B.128 [R20+0x1ec00], desc[UR6][R4.64+0x100], !P1 ;  /* 0x1ec001000414bfae */ /* 0x0005e2000c901d46 */
[----:B------:R-:W-:Y:S01]  /*f7d0*/  ISETP.GE.AND P3, PT, R3, R6, PT ;  /* 0x000000060300720c */ /* 0x000fe20003f66270 */
[----:B0-----:R-:W-:-:S02]  /*f7e0*/  IMAD.MOV.U32 R3, RZ, RZ, R2 ;  /* 0x000000ffff037224 */ /* 0x001fc400078e0002 */
[----:B-1----:R-:W-:Y:S01]  /*f7f0*/  IMAD.MOV.U32 R2, RZ, RZ, R14 ;  /* 0x000000ffff027224 */ /* 0x002fe200078e000e */
[----:B--2---:R-:W0:Y:S01]  /*f800*/  SHFL.IDX PT, R4, R7, 0x5, 0x181f ;  /* 0x00b81f0007047f89 */ /* 0x004e2200000e0000 */
[----:B------:R-:W-:-:S08]  /*f810*/  IADD3 R5, R8, 0x50, RZ ;  /* 0x0000005008057810 */ /* 0x000fd00007ffe0ff */
[----:B------:R-:W-:Y:S01]  /*f820*/  @!P3 IMAD.WIDE.U32 R2, R10, 0x2, R2 ;  /* 0x000000020a02b825 */ /* 0x000fe200078e0002 */
[----:B------:R-:W-:Y:S01]  /*f830*/  @!P3 LEA R21, R9, UR38, 0x1 ;  /* 0x000000260915bc11 */ /* 0x000fe2000f8e08ff */
[----:B------:R-:W1:Y:S04]  /*f840*/  SHFL.IDX PT, R14, R0, 0x5, 0x181f ;  /* 0x00b81f00000e7f89 */ /* 0x000e6800000e0000 */
[----:B------:R-:W-:Y:S04]  /*f850*/  @!P3 LDGSTS.E.BYPASS.LTC128B.128 [R21+0x17400], desc[UR6][R2.64], !P2 ;  /* 0x174000000215bfae */ /* 0x000fe8000d101d46 */
[----:B------:R-:W-:Y:S04]  /*f860*/  @!P3 LDGSTS.E.BYPASS.LTC128B.128 [R21+0x1b400], desc[UR6][R2.64+0x80], !P0 ;  /* 0x1b4000800215bfae */ /* 0x000fe8000c101d46 */
[----:B------:R2:W-:Y:S01]  /*f870*/  @!P3 LDGSTS.E.BYPASS.LTC128B.128 [R21+0x1f400], desc[UR6][R2.64+0x100], !P1 ;  /* 0x1f4001000215bfae */ /* 0x0005e2000c901d46 */
[----:B------:R-:W-:Y:S01]  /*f880*/  ISETP.GE.AND P3, PT, R5, R6, PT ;  /* 0x000000060500720c */ /* 0x000fe20003f66270 */
[----:B0-----:R-:W-:-:S02]  /*f890*/  IMAD.MOV.U32 R5, RZ, RZ, R4 ;  /* 0x000000ffff057224 */ /* 0x001fc400078e0004 */
[----:B-1----:R-:W-:Y:S01]  /*f8a0*/  IMAD.MOV.U32 R4, RZ, RZ, R14 ;  /* 0x000000ffff047224 */ /* 0x002fe200078e000e */
[----:B--2---:R-:W0:Y:S09]  /*f8b0*/  SHFL.IDX PT, R2, R7, 0x6, 0x181f ;  /* 0x00d81f0007027f89 */ /* 0x004e3200000e0000 */
[----:B------:R-:W-:Y:S01]  /*f8c0*/  @!P3 LEA R20, R9, UR38, 0x1 ;  /* 0x000000260914bc11 */ /* 0x000fe2000f8e08ff */
[----:B------:R-:W-:Y:S01]  /*f8d0*/  VIADD R3, R8, 0x60 ;  /* 0x0000006008037836 */ /* 0x000fe20000000000 */
[----:B------:R-:W1:Y:S01]  /*f8e0*/  SHFL.IDX PT, R14, R0, 0x6, 0x181f ;  /* 0x00d81f00000e7f89 */ /* 0x000e6200000e0000 */
[----:B------:R-:W-:-:S05]  /*f8f0*/  @!P3 IMAD.WIDE.U32 R4, R10, 0x2, R4 ;  /* 0x000000020a04b825 */ /* 0x000fca00078e0004 */
[----:B------:R-:W-:Y:S04]  /*f900*/  @!P3 LDGSTS.E.BYPASS.LTC128B.128 [R20+0x17c00], desc[UR6][R4.64], !P2 ;  /* 0x17c000000414bfae */ /* 0x000fe8000d101d46 */
[----:B------:R-:W-:Y:S04]  /*f910*/  @!P3 LDGSTS.E.BYPASS.LTC128B.128 [R20+0x1bc00], desc[UR6][R4.64+0x80], !P0 ;  /* 0x1bc000800414bfae */ /* 0x000fe8000c101d46 */
[----:B------:R2:W-:Y:S01]  /*f920*/  @!P3 LDGSTS.E.BYPASS.LTC128B.128 [R20+0x1fc00], desc[UR6][R4.64+0x100], !P1 ;  /* 0x1fc001000414bfae */ /* 0x0005e2000c901d46 */
[----:B------:R-:W-:Y:S02]  /*f930*/  ISETP.GE.AND P3, PT, R3, R6, PT ;  /* 0x000000060300720c */ /* 0x000fe40003f66270 */
[----:B0-----:R-:W-:Y:S01]  /*f940*/  MOV R3, R2 ;  /* 0x0000000200037202 */ /* 0x001fe20000000f00 */
[----:B-1----:R-:W-:Y:S01]  /*f950*/  IMAD.MOV.U32 R2, RZ, RZ, R14 ;  /* 0x000000ffff027224 */ /* 0x002fe200078e000e */
[----:B--2---:R0:W1:Y:S09]  /*f960*/  SHFL.IDX PT, R4, R7, 0x7, 0x181f ;  /* 0x00f81f0007047f89 */ /* 0x00407200000e0000 */
[----:B------:R-:W-:Y:S01]  /*f970*/  @!P3 IMAD.WIDE.U32 R2, R10, 0x2, R2 ;  /* 0x000000020a02b825 */ /* 0x000fe200078e0002 */
[----:B------:R-:W-:Y:S01]  /*f980*/  @!P3 LEA R21, R9, UR38, 0x1 ;  /* 0x000000260915bc11 */ /* 0x000fe2000f8e08ff */
[----:B------:R0:W2:Y:S04]  /*f990*/  SHFL.IDX PT, R14, R0, 0x7, 0x181f ;  /* 0x00f81f00000e7f89 */ /* 0x0000a800000e0000 */
[----:B------:R0:W-:Y:S04]  /*f9a0*/  @!P3 LDGSTS.E.BYPASS.LTC128B.128 [R21+0x18400], desc[UR6][R2.64], !P2 ;  /* 0x184000000215bfae */ /* 0x0001e8000d101d46 */
[----:B------:R0:W-:Y:S04]  /*f9b0*/  @!P3 LDGSTS.E.BYPASS.LTC128B.128 [R21+0x1c400], desc[UR6][R2.64+0x80], !P0 ;  /* 0x1c4000800215bfae */ /* 0x0001e8000c101d46 */
[----:B------:R0:W-:Y:S02]  /*f9c0*/  @!P3 LDGSTS.E.BYPASS.LTC128B.128 [R21+0x20400], desc[UR6][R2.64+0x100], !P1 ;  /* 0x204001000215bfae */ /* 0x0001e4000c901d46 */
.L_x_148:
[----:B0-----:R-:W-:Y:S01]  /*f9d0*/  VIADD R3, R8, 0x70 ;  /* 0x0000007008037836 */ /* 0x001fe20000000000 */
[----:B------:R-:W-:Y:S01]  /*f9e0*/  BSSY B0, `(.L_x_51) ;  /* 0x000000e000007945 */ /* 0x000fe20003800000 */
[----:B--2---:R-:W-:-:S03]  /*f9f0*/  IMAD.MOV.U32 R2, RZ, RZ, R14 ;  /* 0x000000ffff027224 */ /* 0x004fc600078e000e */
[----:B------:R-:W-:Y:S02]  /*fa00*/  ISETP.GE.AND P3, PT, R3, R6, PT ;  /* 0x000000060300720c */ /* 0x000fe40003f66270 */
[----:B-1----:R-:W-:-:S11]  /*fa10*/  MOV R3, R4 ;  /* 0x0000000400037202 */ /* 0x002fd60000000f00 */
[----:B------:R-:W-:Y:S05]  /*fa20*/  @P3 BRA `(.L_x_52) ;  /* 0x0000000000243947 */ /* 0x000fea0003800000 */
[----:B------:R-:W-:Y:S01]  /*fa30*/  IMAD.WIDE.U32 R10, R10, 0x2, R2 ;  /* 0x000000020a0a7825 */ /* 0x000fe200078e0002 */
[----:B------:R-:W-:Y:S01]  /*fa40*/  LEA R9, R9, UR38, 0x1 ;  /* 0x0000002609097c11 */ /* 0x000fe2000f8e08ff */
[----:B------:R-:W-:-:S04]  /*fa50*/  ULDC.64 UR4, c[0x0][0x208] ;  /* 0x0000820000047ab9 */ /* 0x000fc80000000a00 */
[----:B------:R-:W-:Y:S01]  /*fa60*/  @!PT LDS RZ, [RZ] ;  /* 0x00000000fffff984 */ /* 0x000fe20000000800 */
[----:B------:R-:W-:Y:S01]  /*fa70*/  @!PT LDS RZ, [RZ] ;  /* 0x00000000fffff984 */ /* 0x000fe20000000800 */
[----:B------:R-:W-:Y:S01]  /*fa80*/  @!PT LDS RZ, [RZ] ;  /* 0x00000000fffff984 */ /* 0x000fe20000000800 */
[----:B------:R0:W-:Y:S04]  /*fa90*/  LDGSTS.E.BYPASS.LTC128B.128 [R9+0x18c00], desc[UR4][R10.64], !P2 ;  /* 0x18c000000a097fae */ /* 0x0001e8000d101d44 */
[----:B------:R0:W-:Y:S04]  /*faa0*/  LDGSTS.E.BYPASS.LTC128B.128 [R9+0x1cc00], desc[UR4][R10.64+0x80], !P0 ;  /* 0x1cc000800a097fae */ /* 0x0001e8000c101d44 */
[----:B------:R0:W-:Y:S02]  /*fab0*/  LDGSTS.E.BYPASS.LTC128B.128 [R9+0x20c00], desc[UR4][R10.64+0x100], !P1 ;  /* 0x20c001000a097fae */ /* 0x0001e4000c901d44 */
.L_x_52:
[----:B------:R-:W-:Y:S05]  /*fac0*/  BSYNC B0 ;  /* 0x0000000000007941 */ /* 0x000fea0003800000 */
.L_x_51:
[----:B------:R-:W-:Y:S01]  /*fad0*/  NOP ;  /* 0x0000000000007918 */ /* 0x000fe20000000000 */
[----:B------:R-:W-:Y:S01]  /*fae0*/  SYNCS.ARRIVE.TRANS64.RED.A0T1 RZ, [UR38+0x36800], RZ ;  /* 0x036800ffffff79a7 */ /* 0x000fe20008200426 */
[----:B------:R-:W-:Y:S01]  /*faf0*/  IMAD.MOV.U32 R2, RZ, RZ, 0x1 ;  /* 0x00000001ff027424 */ /* 0x000fe200078e00ff */
[----:B------:R-:W-:Y:S04]  /*fb00*/  ARRIVES.LDGSTSBAR.64.TRANSCNT [UR38+0x36800] ;  /* 0x03680000ff0079b0 */ /* 0x000fe80008000aa6 */
[----:B------:R-:W-:Y:S01]  /*fb10*/  SHF.L.U32 R2, R2, 0x1f, RZ ;  /* 0x0000001f02027819 */ /* 0x000fe200000006ff */
[----:B------:R-:W-:Y:S01]  /*fb20*/  NOP ;  /* 0x0000000000007918 */ /* 0x000fe20000000000 */
[----:B------:R-:W2:Y:S01]  /*fb30*/  LDL.LU R3, [R1+0x8] ;  /* 0x0000080001037983 */ /* 0x000ea20000300800 */
[----:B------:R-:W-:Y:S01]  /*fb40*/  SYNCS.ARRIVE.TRANS64.A1T0 RZ, [UR38+0x36800], RZ ;  /* 0x036800ffffff79a7 */ /* 0x000fe20008100026 */
[----:B------:R-:W1:Y:S01]  /*fb50*/  SYNCS.PHASECHK.TRANS64.TRYWAIT P0, [UR38+0x36820], R2 ;  /* 0x03682002ff0075a7 */ /* 0x000e620008000166 */
[----:B--2---:R-:W-:-:S05]  /*fb60*/  VIADD R0, R3, 0xfffffffe ;  /* 0xfffffffe03007836 */ /* 0x004fca0000000000 */
[----:B------:R-:W-:Y:S01]  /*fb70*/  ISETP.GE.AND P1, PT, R0, UR40, PT ;  /* 0x0000002800007c0c */ /* 0x000fe2000bf26270 */
[----:B-1----:R-:W-:-:S12]  /*fb80*/  @!P0 BRA `(.L_x_53) ;  /* 0x00000034004c8947 */ /* 0x002fd80003800000 */
.L_x_149:
[----:B0-----:R-:W-:Y:S01]  /*fb90*/  IMAD.MOV.U32 R9, RZ, RZ, 0x1 ;  /* 0x00000001ff097424 */ /* 0x001fe200078e00ff */
[----:B------:R-:W-:Y:S01]  /*fba0*/  MOV R8, RZ ;  /* 0x000000ff00087202 */ /* 0x000fe20000000f00 */
[----:B------:R-:W-:Y:S06]  /*fbb0*/  @!P1 BRA `(.L_x_54) ;  /* 0x0000001c00a89947 */ /* 0x000fec0003800000 */
[----:B------:R-:W-:Y:S01]  /*fbc0*/  UIADD3 UR4, UR42, 0x1, URZ ;  /* 0x000000012a047890 */ /* 0x000fe2000fffe03f */
[----:B-1----:R-:W-:Y:S01]  /*fbd0*/  LOP3.LUT R2, RZ, UR40, RZ, 0x33, !PT ;  /* 0x00000028ff027c12 */ /* 0x002fe2000f8e33ff */
[----:B------:R-:W0:Y:S01]  /*fbe0*/  S2R R4, SR_TID.X ;  /* 0x0000000000047919 */ /* 0x000e220000002100 */
[----:B------:R-:W-:Y:S01]  /*fbf0*/  IMAD.MOV.U32 R9, RZ, RZ, 0x1 ;  /* 0x00000001ff097424 */ /* 0x000fe200078e00ff */
[----:B------:R-:W-:-:S04]  /*fc00*/  UIMAD UR4, UR4, UR41, URZ ;  /* 0x00000029040472a4 */ /* 0x000fc8000f8e023f */
[----:B------:R-:W-:-:S04]  /*fc10*/  UISETP.LT.AND UP0, UPT, UR39, UR4, UPT ;  /* 0x000000042700728c */ /* 0x000fc8000bf01270 */
[----:B------:R-:W-:-:S06]  /*fc20*/  USEL UR4, UR39, UR4, UP0 ;  /* 0x0000000427047287 */ /* 0x000fcc0008000000 */
[----:B------:R-:W-:-:S05]  /*fc30*/  IMAD R3, RZ, RZ, -UR4 ;  /* 0x80000004ff037e24 */ /* 0x000fca000f8e02ff */
[----:B------:R-:W-:-:S04]  /*fc40*/  VIADDMNMX R2, R3, 0x1, R2, !PT ;  /* 0x0000000103027846 */ /* 0x000fc80007800102 */
[----:B------:R-:W-:Y:S02]  /*fc50*/  R2UR UR5, R2 ;  /* 0x00000000020572ca */ /* 0x000fe400000e0000 */
[----:B------:R-:W-:Y:S02]  /*fc60*/  LOP3.LUT R2, RZ, UR4, RZ, 0x33, !PT ;  /* 0x00000004ff027c12 */ /* 0x000fe4000f8e33ff */
[----:B0-----:R-:W-:Y:S02]  /*fc70*/  LOP3.LUT R10, R4, 0x1f, RZ, 0xc0, !PT ;  /* 0x0000001f040a7812 */ /* 0x001fe400078ec0ff */
[----:B------:R-:W-:-:S07]  /*fc80*/  MOV R4, R16 ;  /* 0x0000001000047202 */ /* 0x000fce0000000f00 */
[----:B------:R-:W-:Y:S02]  /*fc90*/  UIADD3 UR6, UR5, -0x2, URZ ;  /* 0xfffffffe05067890 */ /* 0x000fe4000fffe03f */
[----:B------:R-:W-:-:S04]  /*fca0*/  UIADD3 UR5, UR4, UR5, URZ ;  /* 0x0000000504057290 */ /* 0x000fc8000fffe03f */
[----:B------:R-:W-:Y:S02]  /*fcb0*/  ISETP.NE.AND P0, PT, R2, UR6, PT ;  /* 0x0000000602007c0c */ /* 0x000fe4000bf05270 */
[----:B------:R-:W-:-:S05]  /*fcc0*/  IMAD.U32 R12, RZ, RZ, UR5 ;  /* 0x00000005ff0c7e24 */ /* 0x000fca000f8e00ff */
[----:B------:R-:W-:-:S06]  /*fcd0*/  LOP3.LUT R12, R12, 0x1, RZ, 0xc0, !PT ;  /* 0x000000010c0c7812 */ /* 0x000fcc00078ec0ff */
[----:B------:R-:W-:Y:S05]  /*fce0*/  @!P0 BRA `(.L_x_55) ;  /* 0x0000001000f48947 */ /* 0x000fea0003800000 */
[----:B------:R-:W-:Y:S01]  /*fcf0*/  R2UR UR4, R12 ;  /* 0x000000000c0472ca */ /* 0x000fe200000e0000 */
[----:B------:R-:W-:Y:S01]  /*fd00*/  BSSY B0, `(.L_x_55) ;  /* 0x000013b000007945 */ /* 0x000fe20003800000 */
[----:B------:R-:W-:Y:S02]  /*fd10*/  IMAD.MOV.U32 R6, RZ, RZ, 0x1 ;  /* 0x00000001ff067424 */ /* 0x000fe400078e00ff */
[----:B------:R-:W-:-:S09]  /*fd20*/  IMAD.MOV.U32 R4, RZ, RZ, R16 ;  /* 0x000000ffff047224 */ /* 0x000fd200078e0010 */
[----:B------:R-:W-:-:S06]  /*fd30*/  UIADD3 UR4, UR5, -UR4, URZ ;  /* 0x8000000405047290 */ /* 0x000fcc000fffe03f */
[----:B------:R-:W-:-:S07]  /*fd40*/  IMAD.U32 R7, RZ, RZ, UR4 ;  /* 0x00000004ff077e24 */ /* 0x000fce000f8e00ff */
.L_x_90:
[----:B------:R-:W2:Y:S01]  /*fd50*/  LDL R2, [R1] ;  /* 0x0000000001027983 */ /* 0x000ea20000100800 */
[----:B------:R-:W-:Y:S01]  /*fd60*/  IADD3 R7, R7, -0x2, RZ ;  /* 0xfffffffe07077810 */ /* 0x000fe20007ffe0ff */
[----:B------:R-:W-:Y:S03]  /*fd70*/  BSSY B1, `(.L_x_56) ;  /* 0x0000097000017945 */ /* 0x000fe60003800000 */
[----:B------:R-:W-:Y:S02]  /*fd80*/  ISETP.NE.AND P1, PT, R7, RZ, PT ;  /* 0x000000ff0700720c */ /* 0x000fe40003f25270 */
[----:B--2---:R-:W-:-:S13]  /*fd90*/  ISETP.NE.AND P0, PT, R2, RZ, PT ;  /* 0x000000ff0200720c */ /* 0x004fda0003f05270 */
[----:B------:R-:W-:Y:S05]  /*fda0*/  @!P0 BRA `(.L_x_57) ;  /* 0x00000008004c8947 */ /* 0x000fea0003800000 */
[----:B------:R-:W2:Y:S01]  /*fdb0*/  LDL R2, [R1+0x4] ;  /* 0x0000040001027983 */ /* 0x000ea20000100800 */
[----:B------:R-:W-:Y:S01]  /*fdc0*/  IMAD.MOV.U32 R9, RZ, RZ, R0 ;  /* 0x000000ffff097224 */ /* 0x000fe200078e0000 */
[----:B--2---:R-:W-:-:S13]  /*fdd0*/  ISETP.NE.AND P0, PT, R2, RZ, PT ;  /* 0x000000ff0200720c */ /* 0x004fda0003f05270 */
[----:B------:R-:W-:Y:S05]  /*fde0*/  @!P0 BRA `(.L_x_58) ;  /* 0x00000000004c8947 */ /* 0x000fea0003800000 */
[----:B------:R-:W0:Y:S01]  /*fdf0*/  LDC R9, c[0x0][0x43c] ;  /* 0x00010f00ff097b82 */ /* 0x000e220000000800 */
[----:B------:R-:W-:Y:S01]  /*fe00*/  ULDC.64 UR4, c[0x0][0x428] ;  /* 0x00010a0000047ab9 */ /* 0x000fe20000000a00 */
[----:B------:R-:W-:Y:S01]  /*fe10*/  ULDC.64 UR6, c[0x0][0x208] ;  /* 0x0000820000067ab9 */ /* 0x000fe20000000a00 */
[----:B------:R-:W-:Y:S01]  /*fe20*/  IMAD R5, R19, UR4, RZ ;  /* 0x0000000413057c24 */ /* 0x000fe2000f8e02ff */
[----:B0-----:R-:W-:-:S13]  /*fe30*/  ISETP.NE.AND P0, PT, R9, 0x1, PT ;  /* 0x000000010900780c */ /* 0x001fda0003f05270 */
[----:B------:R-:W0:Y:S02]  /*fe40*/  @P0 LDC.64 R2, c[0x0][0x440] ;  /* 0x00011000ff020b82 */ /* 0x000e240000000a00 */
[----:B0-----:R-:W-:-:S04]  /*fe50*/  @P0 IMAD.HI.U32 R4, R0, R2, RZ ;  /* 0x0000000200040227 */ /* 0x001fc800078e00ff */
[----:B------:R-:W-:Y:S01]  /*fe60*/  IMAD.MOV.U32 R2, RZ, RZ, R0 ;  /* 0x000000ffff027224 */ /* 0x000fe200078e0000 */
[----:B------:R-:W-:Y:S01]  /*fe70*/  @P0 SHF.R.U32.HI R2, RZ, R3, R4 ;  /* 0x00000003ff020219 */ /* 0x000fe20000011604 */
[----:B------:R-:W-:-:S03]  /*fe80*/  IMAD R4, R18, UR5, R5 ;  /* 0x0000000512047c24 */ /* 0x000fc6000f8e0205 */
[--C-:B------:R-:W-:Y:S01]  /*fe90*/  SHF.R.S32.HI R3, RZ, 0x1f, R2.reuse ;  /* 0x0000001fff037819 */ /* 0x100fe20000011402 */
[--C-:B------:R-:W-:Y:S02]  /*fea0*/  IMAD.MOV R5, RZ, RZ, -R2.reuse ;  /* 0x000000ffff057224 */ /* 0x100fe400078e0a02 */
[----:B------:R-:W-:Y:S01]  /*feb0*/  IMAD.WIDE.U32 R2, R18, UR4, R2 ;  /* 0x0000000412027c25 */ /* 0x000fe2000f8e0002 */
[----:B------:R-:W-:-:S03]  /*fec0*/  ULDC.64 UR4, c[0x0][0x418] ;  /* 0x0001060000047ab9 */ /* 0x000fc60000000a00 */
[----:B------:R-:W-:Y:S01]  /*fed0*/  IMAD R9, R9, R5, R0 ;  /* 0x0000000509097224 */ /* 0x000fe200078e0200 */
[----:B------:R-:W-:Y:S02]  /*fee0*/  IADD3 R3, R4, R3, RZ ;  /* 0x0000000304037210 */ /* 0x000fe40007ffe0ff */
[----:B------:R-:W-:-:S04]  /*fef0*/  LEA R4, P0, R2, UR4, 0x2 ;  /* 0x0000000402047c11 */ /* 0x000fc8000f8010ff */
[----:B------:R-:W-:-:S05]  /*ff00*/  LEA.HI.X R5, R2, UR5, R3, 0x2, P0 ;  /* 0x0000000502057c11 */ /* 0x000fca00080f1403 */
[----:B------:R0:W5:Y:S04]  /*ff10*/  LDG.E R4, desc[UR6][R4.64] ;  /* 0x0000000604047981 */ /* 0x000168000c1e1900 */
.L_x_58:
[----:B------:R-:W1:Y:S01]  /*ff20*/  S2R R2, SR_TID.X ;  /* 0x0000000000027919 */ /* 0x000e620000002100 */
[----:B------:R-:W-:Y:S01]  /*ff30*/  BSSY B2, `(.L_x_59) ;  /* 0x0000006000027945 */ /* 0x000fe20003800000 */
[----:B-1----:R-:W-:Y:S02]  /*ff40*/  LOP3.LUT R3, R2, 0x7f, RZ, 0xc0, !PT ;  /* 0x0000007f02037812 */ /* 0x002fe400078ec0ff */
[----:B------:R-:W-:Y:S02]  /*ff50*/  SHF.L.U32 R2, R6, 0x1f, RZ ;  /* 0x0000001f06027819 */ /* 0x000fe400000006ff */
[----:B------:R-:W-:Y:S02]  /*ff60*/  ISETP.NE.AND P2, PT, R3, RZ, PT ;  /* 0x000000ff0300720c */ /* 0x000fe40003f45270 */
[----:B------:R-:W1:Y:S02]  /*ff70*/  SYNCS.PHASECHK.TRANS64.TRYWAIT P0, [UR38+0x36848], R2 ;  /* 0x03684802ff0075a7 */ /* 0x000e640008000166 */
[----:B-1----:R-:W-:Y:S09]  /*ff80*/  @!P0 BRA `(.L_x_60) ;  /* 0x0000003000648947 */ /* 0x002ff20003800000 */
.L_x_150:
[----:B------:R-:W-:Y:S05]  /*ff90*/  BSYNC B2 ;  /* 0x0000000000027941 */ /* 0x000fea0003800000 */
.L_x_59:
[----:B------:R-:W-:Y:S04]  /*ffa0*/  BSSY B2, `(.L_x_61) ;  /* 0x0000007000027945 */ /* 0x000fe80003800000 */
[----:B------:R-:W-:Y:S05]  /*ffb0*/  @P2 BRA `(.L_x_62) ;  /* 0x0000000000142947 */ /* 0x000fea0003800000 */
[----:B------:R-:W-:Y:S01]  /*ffc0*/  ISETP.NE.AND P0, PT, R10, RZ, PT ;  /* 0x000000ff0a00720c */ /* 0x000fe20003f05270 */
[----:B-1----:R-:W-:-:S04]  /*ffd0*/  IMAD.MOV.U32 R3, RZ, RZ, 0xa800 ;  /* 0x0000a800ff037424 */ /* 0x002fc800078e00ff */
[----:B------:R2:W-:Y:S08]  /*ffe0*/  SYNCS.ARRIVE.TRANS64 RZ, [UR38+0x36838], R3 ;  /* 0x03683803ffff79a7 */ /* 0x0005f00008000026 */
[----:B--2---:R-:W-:Y:S05]  /*fff0*/  @!P0 BRA `(.L_x_62) ;  /* 0x0000000000048947 */ /* 0x004fea0003800000 */
[----:B------:R-:W-:Y:S01]  /*10000*/  BPT.TRAP 0x1 ;  /* 0x000000040000795c */ /* 0x000fe20000300000 */
.L_x_62:
[----:B------:R-:W-:Y:S05]  /*10010*/  BSYNC B2 ;  /* 0x0000000000027941 */ /* 0x000fea0003800000 */
.L_x_61:
[----:B0-----:R-:W-:Y:S01]  /*10020*/  IMAD.MOV.U32 R5, RZ, RZ, RZ ;  /* 0x000000ffff057224 */ /* 0x001fe200078e00ff */
[----:B------:R-:W-:Y:S01]  /*10030*/  ULDC.64 UR4, c[0x0][0x198] ;  /* 0x0000660000047ab9 */ /* 0x000fe20000000a00 */
[----:B------:R-:W-:Y:S01]  /*10040*/  PLOP3.LUT P0, PT, PT, PT, PT, 0x80, 0x0 ;  /* 0x000000000000781c */ /* 0x000fe20003f0f070 */
[----:B------:R-:W-:Y:S01]  /*10050*/  UIADD3 UR4, UP0, UR4, 0x370, URZ ;  /* 0x0000037004047890 */ /* 0x000fe2000ff1e03f */
[----:B-1----:R-:W-:Y:S01]  /*10060*/  IMAD R3, R9, 0x70, RZ ;  /* 0x0000007009037824 */ /* 0x002fe200078e02ff */
[----:B------:R-:W-:Y:S01]  /*10070*/  R2UR UR34, R5 ;  /* 0x00000000052272ca */ /* 0x000fe200000e0000 */
[----:B------:R-:W-:Y:S02]  /*10080*/  UIADD3 UR32, UR38, 0x2bc00, URZ ;  /* 0x0002bc0026207890 */ /* 0x000fe4000fffe03f */
[----:B------:R-:W-:Y:S02]  /*10090*/  UIADD3 UR33, UR38, 0x36838, URZ ;  /* 0x0003683826217890 */ /* 0x000fe4000fffe03f */
[----:B------:R-:W-:Y:S01]  /*100a0*/  UIADD3.X UR5, URZ, UR5, URZ, UP0, !UPT ;  /* 0x000000053f057290 */ /* 0x000fe200087fe43f */
[----:B------:R-:W-:Y:S01]  /*100b0*/  UMOV UR6, 0x0 ;  /* 0x0000000000067882 */ /* 0x000fe20000000000 */
[----:B------:R-:W-:-:S10]  /*100c0*/  UMOV UR7, 0x14f00000 ;  /* 0x14f0000000077882 */ /* 0x000fd40000000000 */
.L_x_63:
[----:B------:R-:W-:-:S13]  /*100d0*/  @P0 ELECT P3, URZ, PT ;  /* 0x00000000003f082f */ /* 0x000fda0003860000 */
[----:B-----5:R-:W-:Y:S02]  /*100e0*/  @P3 R2UR UR37, R4 ;  /* 0x00000000042532ca */ /* 0x020fe400000e0000 */
[----:B------:R-:W-:Y:S02]  /*100f0*/  @P3 R2UR UR35, R3 ;  /* 0x00000000032332ca */ /* 0x000fe400000e0000 */
[----:B------:R-:W-:Y:S02]  /*10100*/  @P3 PLOP3.LUT P0, PT, P3, PT, PT, 0x8, 0x0 ;  /* 0x000000000000381c */ /* 0x000fe40001f0e170 */
[----:B------:R-:W-:-:S09]  /*10110*/  PLOP3.LUT P3, PT, PT, PT, PT, 0x8, 0x0 ;  /* 0x000000000000781c */ /* 0x000fd20003f6e170 */
[----:B------:R0:W-:Y:S02]  /*10120*/  UTMALDG.4D [UR32], [UR4], desc[UR6] ;  /* 0x00000620040075b4 */ /* 0x0001e40008019000 */
[----:B0-----:R-:W-:Y:S05]  /*10130*/  @P0 BRA.U.ANY `(.L_x_63) ;  /* 0xfffffffd00e40947 */ /* 0x001fea000393ffff */
[----:B------:R-:W-:Y:S01]  /*10140*/  IMAD.MOV.U32 R11, RZ, RZ, 0x40 ;  /* 0x00000040ff0b7424 */ /* 0x000fe200078e00ff */
[----:B------:R-:W-:Y:S01]  /*10150*/  PLOP3.LUT P0, PT, PT, PT, PT, 0x80, 0x0 ;  /* 0x000000000000781c */ /* 0x000fe20003f0f070 */
[----:B------:R-:W-:Y:S01]  /*10160*/  UIADD3 UR8, UR38, 0x2f400, URZ ;  /* 0x0002f40026087890 */ /* 0x000fe2000fffe03f */
[----:B------:R-:W-:Y:S02]  /*10170*/  UMOV UR6, 0x0 ;  /* 0x0000000000067882 */ /* 0x000fe40000000000 */
[----:B------:R-:W-:Y:S01]  /*10180*/  R2UR UR10, R11 ;  /* 0x000000000b0a72ca */ /* 0x000fe200000e0000 */
[----:B------:R-:W-:-:S14]  /*10190*/  UMOV UR7, 0x14f00000 ;  /* 0x14f0000000077882 */ /* 0x000fdc0000000000 */
.L_x_64:
[----:B------:R-:W-:-:S13]  /*101a0*/  @P0 ELECT P3, URZ, PT ;  /* 0x00000000003f082f */ /* 0x000fda0003860000 */
[----:B------:R-:W-:Y:S01]  /*101b0*/  @P3 R2UR UR13, R4 ;  /* 0x00000000040d32ca */ /* 0x000fe200000e0000 */
[----:B------:R-:W-:Y:S01]  /*101c0*/  UMOV UR9, UR33 ;  /* 0x0000002100097c82 */ /* 0x000fe20008000000 */
[----:B------:R-:W-:Y:S01]  /*101d0*/  @P3 R2UR UR11, R3 ;  /* 0x00000000030b32ca */ /* 0x000fe200000e0000 */
[----:B------:R-:W-:Y:S01]  /*101e0*/  UMOV UR12, UR36 ;  /* 0x00000024000c7c82 */ /* 0x000fe20008000000 */
[----:B------:R-:W-:Y:S02]  /*101f0*/  @P3 PLOP3.LUT P0, PT, P3, PT, PT, 0x8, 0x0 ;  /* 0x000000000000381c */ /* 0x000fe40001f0e170 */
[----:B------:R-:W-:-:S09]  /*10200*/  PLOP3.LUT P3, PT, PT, PT, PT, 0x8, 0x0 ;  /* 0x000000000000781c */ /* 0x000fd20003f6e170 */
[----:B------:R0:W-:Y:S02]  /*10210*/  UTMALDG.4D [UR8], [UR4], desc[UR6] ;  /* 0x00000608040075b4 */ /* 0x0001e40008019000 */
[----:B0-----:R-:W-:Y:S05]  /*10220*/  @P0 BRA.U.ANY `(.L_x_64) ;  /* 0xfffffffd00dc0947 */ /* 0x001fea000393ffff */
[----:B------:R-:W-:Y:S01]  /*10230*/  MOV R13, 0x80 ;  /* 0x00000080000d7802 */ /* 0x000fe20000000f00 */
[----:B------:R-:W-:Y:S01]  /*10240*/  UIADD3 UR8, UR38, 0x32c00, URZ ;  /* 0x00032c0026087890 */ /* 0x000fe2000fffe03f */
[----:B------:R-:W-:Y:S01]  /*10250*/  PLOP3.LUT P0, PT, PT, PT, PT, 0x80, 0x0 ;  /* 0x000000000000781c */ /* 0x000fe20003f0f070 */
[----:B------:R-:W-:Y:S01]  /*10260*/  UMOV UR6, 0x0 ;  /* 0x0000000000067882 */ /* 0x000fe20000000000 */
[----:B------:R-:W-:Y:S01]  /*10270*/  R2UR UR10, R13 ;  /* 0x000000000d0a72ca */ /* 0x000fe200000e0000 */
[----:B------:R-:W-:-:S14]  /*10280*/  UMOV UR7, 0x14f00000 ;  /* 0x14f0000000077882 */ /* 0x000fdc0000000000 */
.L_x_65:
        /* <DEDUP_REMOVED lines=9> */
[----:B------:R-:W0:Y:S01]  /*10320*/  SYNCS.PHASECHK.TRANS64.TRYWAIT P0, [UR38+0x36860], R2 ;  /* 0x03686002ff0075a7 */ /* 0x000e220008000166 */
[----:B------:R-:W-:Y:S04]  /*10330*/  BSSY B2, `(.L_x_66) ;  /* 0x0000002000027945 */ /* 0x000fe80003800000 */
[----:B0-----:R-:W-:Y:S05]  /*10340*/  @!P0 BRA `(.L_x_67) ;  /* 0x0000002c008c8947 */ /* 0x001fea0003800000 */
.L_x_151:
[----:B------:R-:W-:Y:S05]  /*10350*/  BSYNC B2 ;  /* 0x0000000000027941 */ /* 0x000fea0003800000 */
.L_x_66:
[----:B------:R-:W-:Y:S01]  /*10360*/  BSSY B2, `(.L_x_68) ;  /* 0x0000009000027945 */ /* 0x000fe20003800000 */
[----:B0-----:R-:W-:Y:S02]  /*10370*/  IMAD.MOV.U32 R2, RZ, RZ, 0x0 ;  /* 0x00000000ff027424 */ /* 0x001fe400078e00ff */
[----:B------:R-:W-:Y:S01]  /*10380*/  IMAD.MOV.U32 R3, RZ, RZ, 0x14f00000 ;  /* 0x14f00000ff037424 */ /* 0x000fe200078e00ff */
[----:B------:R-:W-:Y:S06]  /*10390*/  @P2 BRA `(.L_x_69) ;  /* 0x0000000000142947 */ /* 0x000fec0003800000 */
[----:B------:R-:W-:Y:S01]  /*103a0*/  ISETP.NE.AND P0, PT, R10, RZ, PT ;  /* 0x000000ff0a00720c */ /* 0x000fe20003f05270 */
[----:B------:R-:W-:-:S04]  /*103b0*/  IMAD.MOV.U32 R14, RZ, RZ, 0xa800 ;  /* 0x0000a800ff0e7424 */ /* 0x000fc800078e00ff */
[----:B------:R0:W-:Y:S08]  /*103c0*/  SYNCS.ARRIVE.TRANS64 RZ, [UR38+0x36850], R14 ;  /* 0x0368500effff79a7 */ /* 0x0001f00008000026 */
[----:B0-----:R-:W-:Y:S05]  /*103d0*/  @!P0 BRA `(.L_x_69) ;  /* 0x0000000000048947 */ /* 0x001fea0003800000 */
[----:B------:R-:W-:Y:S01]  /*103e0*/  BPT.TRAP 0x1 ;  /* 0x000000040000795c */ /* 0x000fe20000300000 */
.L_x_69:
[----:B------:R-:W-:Y:S05]  /*103f0*/  BSYNC B2 ;  /* 0x0000000000027941 */ /* 0x000fea0003800000 */
.L_x_68:
[----:B------:R-:W-:Y:S01]  /*10400*/  R2UR UR6, R2 ;  /* 0x00000000020672ca */ /* 0x000fe200000e0000 */
[----:B------:R-:W-:Y:S01]  /*10410*/  ULDC.64 UR4, c[0x0][0x198] ;  /* 0x0000660000047ab9 */ /* 0x000fe20000000a00 */
[----:B------:R-:W-:Y:S01]  /*10420*/  R2UR UR7, R3 ;  /* 0x00000000030772ca */ /* 0x000fe200000e0000 */
[----:B------:R-:W-:Y:S01]  /*10430*/  UIADD3 UR4, UP0, UR4, 0x470, URZ ;  /* 0x0000047004047890 */ /* 0x000fe2000ff1e03f */
[----:B------:R-:W-:Y:S01]  /*10440*/  R2UR UR10, R5 ;  /* 0x00000000050a72ca */ /* 0x000fe200000e0000 */
[----:B------:R-:W-:Y:S01]  /*10450*/  IMAD R5, R17, 0x70, RZ ;  /* 0x0000007011057824 */ /* 0x000fe200078e02ff */
[----:B------:R-:W-:Y:S01]  /*10460*/  PLOP3.LUT P0, PT, PT, PT, PT, 0x80, 0x0 ;  /* 0x000000000000781c */ /* 0x000fe20003f0f070 */
[----:B------:R-:W-:Y:S02]  /*10470*/  UIADD3 UR8, UR38, 0x400, URZ ;  /* 0x0000040026087890 */ /* 0x000fe4000fffe03f */
[----:B------:R-:W-:Y:S02]  /*10480*/  UIADD3 UR9, UR38, 0x36850, URZ ;  /* 0x0003685026097890 */ /* 0x000fe4000fffe03f */
[----:B------:R-:W-:-:S12]  /*10490*/  UIADD3.X UR5, URZ, UR5, URZ, UP0, !UPT ;  /* 0x000000053f057290 */ /* 0x000fd800087fe43f */
.L_x_70:
[----:B------:R-:W-:-:S13]  /*104a0*/  @P0 ELECT P2, URZ, PT ;  /* 0x00000000003f082f */ /* 0x000fda0003840000 */
[----:B------:R-:W-:Y:S01]  /*104b0*/  @P2 R2UR UR13, R16 ;  /* 0x00000000100d22ca */ /* 0x000fe200000e0000 */
[----:B------:R-:W-:Y:S01]  /*104c0*/  UMOV UR12, UR36 ;  /* 0x00000024000c7c82 */ /* 0x000fe20008000000 */
[----:B------:R-:W-:Y:S02]  /*104d0*/  @P2 R2UR UR11, R5 ;  /* 0x00000000050b22ca */ /* 0x000fe400000e0000 */
[----:B------:R-:W-:Y:S02]  /*104e0*/  @P2 PLOP3.LUT P0, PT, P2, PT, PT, 0x8, 0x0 ;  /* 0x000000000000281c */ /* 0x000fe4000170e170 */
[----:B------:R-:W-:-:S09]  /*104f0*/  PLOP3.LUT P2, PT, PT, PT, PT, 0x8, 0x0 ;  /* 0x000000000000781c */ /* 0x000fd20003f4e170 */
[----:B------:R0:W-:Y:S02]  /*10500*/  UTMALDG.4D [UR8], [UR4], desc[UR6] ;  /* 0x00000608040075b4 */ /* 0x0001e40008019000 */
[----:B0-----:R-:W-:Y:S05]  /*10510*/  @P0 BRA.U.ANY `(.L_x_70) ;  /* 0xfffffffd00e00947 */ /* 0x001fea000393ffff */
[----:B------:R-:W-:Y:S01]  /*10520*/  R2UR UR10, R11 ;  /* 0x000000000b0a72ca */ /* 0x000fe200000e0000 */
[----:B------:R-:W-:Y:S01]  /*10530*/  UIADD3 UR8, UR38, 0x3c00, URZ ;  /* 0x00003c0026087890 */ /* 0x000fe2000fffe03f */
[----:B------:R-:W-:Y:S02]  /*10540*/  R2UR UR6, R2 ;  /* 0x00000000020672ca */ /* 0x000fe400000e0000 */
[----:B------:R-:W-:Y:S02]  /*10550*/  R2UR UR7, R3 ;  /* 0x00000000030772ca */ /* 0x000fe400000e0000 */
[----:B------:R-:W-:-:S13]  /*10560*/  PLOP3.LUT P0, PT, PT, PT, PT, 0x80, 0x0 ;  /* 0x000000000000781c */ /* 0x000fda0003f0f070 */
.L_x_71:
        /* <DEDUP_REMOVED lines=13> */
.L_x_72:
        /* <DEDUP_REMOVED lines=8> */
[----:B------:R-:W-:Y:S01]  /*106c0*/  MOV R17, R9 ;  /* 0x0000000900117202 */ /* 0x000fe20000000f00 */
[----:B------:R-:W-:-:S07]  /*106d0*/  IMAD.MOV.U32 R16, RZ, RZ, R4 ;  /* 0x000000ffff107224 */ /* 0x000fce00078e0004 */
.L_x_57:
[----:B------:R-:W-:Y:S05]  /*106e0*/  BSYNC B1 ;  /* 0x0000000000017941 */ /* 0x000fea0003800000 */
.L_x_56:
[----:B------:R-:W2:Y:S01]  /*106f0*/  LDL R2, [R1] ;  /* 0x0000000001027983 */ /* 0x000ea20000100800 */
[----:B------:R-:W-:Y:S01]  /*10700*/  BSSY B1, `(.L_x_73) ;  /* 0x0000097000017945 */ /* 0x000fe20003800000 */
[----:B------:R-:W-:Y:S02]  /*10710*/  LOP3.LUT R9, R6, 0x1, RZ, 0x3c, !PT ;  /* 0x0000000106097812 */ /* 0x000fe400078e3cff */
[----:B--2---:R-:W-:-:S13]  /*10720*/  ISETP.NE.AND P0, PT, R2, RZ, PT ;  /* 0x000000ff0200720c */ /* 0x004fda0003f05270 */
[----:B------:R-:W-:Y:S05]  /*10730*/  @!P0 BRA `(.L_x_74) ;  /* 0x00000008004c8947 */ /* 0x000fea0003800000 */
[----:B------:R-:W2:Y:S01]  /*10740*/  LDL R2, [R1+0x4] ;  /* 0x0000040001027983 */ /* 0x000ea20000100800 */
[----:B------:R-:W-:Y:S01]  /*10750*/  VIADD R11, R0, 0xffffffff ;  /* 0xffffffff000b7836 */ /* 0x000fe20000000000 */
[----:B--2---:R-:W-:-:S13]  /*10760*/  ISETP.NE.AND P0, PT, R2, RZ, PT ;  /* 0x000000ff0200720c */ /* 0x004fda0003f05270 */
[----:B------:R-:W-:Y:S05]  /*10770*/  @!P0 BRA `(.L_x_75) ;  /* 0x00000000004c8947 */ /* 0x000fea0003800000 */
[----:B------:R-:W0:Y:S01]  /*10780*/  LDC R4, c[0x0][0x43c] ;  /* 0x00010f00ff047b82 */ /* 0x000e220000000800 */
[----:B------:R-:W-:Y:S01]  /*10790*/  ULDC.64 UR4, c[0x0][0x428] ;  /* 0x00010a0000047ab9 */ /* 0x000fe20000000a00 */
[----:B------:R-:W-:Y:S01]  /*107a0*/  ULDC.64 UR6, c[0x0][0x208] ;  /* 0x0000820000067ab9 */ /* 0x000fe20000000a00 */
[----:B0-----:R-:W-:-:S13]  /*107b0*/  ISETP.NE.AND P0, PT, R4, 0x1, PT ;  /* 0x000000010400780c */ /* 0x001fda0003f05270 */
[----:B------:R-:W0:Y:S02]  /*107c0*/  @P0 LDC.64 R2, c[0x0][0x440] ;  /* 0x00011000ff020b82 */ /* 0x000e240000000a00 */
[----:B0-----:R-:W-:-:S04]  /*107d0*/  @P0 IMAD.HI.U32 R5, R11, R2, RZ ;  /* 0x000000020b050227 */ /* 0x001fc800078e00ff */
[----:B------:R-:W-:Y:S01]  /*107e0*/  IMAD.MOV.U32 R2, RZ, RZ, R11 ;  /* 0x000000ffff027224 */ /* 0x000fe200078e000b */
[----:B------:R-:W-:-:S04]  /*107f0*/  @P0 SHF.R.U32.HI R2, RZ, R3, R5 ;  /* 0x00000003ff020219 */ /* 0x000fc80000011605 */
[----:B------:R-:W-:-:S05]  /*10800*/  IADD3 R3, -R2, RZ, RZ ;  /* 0x000000ff02037210 */ /* 0x000fca0007ffe1ff */
[----:B------:R-:W-:Y:S01]  /*10810*/  IMAD R11, R4, R3, R11 ;  /* 0x00000003040b7224 */ /* 0x000fe200078e020b */
[----:B------:R-:W-:Y:S01]  /*10820*/  SHF.R.S32.HI R3, RZ, 0x1f, R2 ;  /* 0x0000001fff037819 */ /* 0x000fe20000011402 */
[----:B------:R-:W-:-:S04]  /*10830*/  IMAD R4, R19, UR4, RZ ;  /* 0x0000000413047c24 */ /* 0x000fc8000f8e02ff */
[C---:B------:R-:W-:Y:S02]  /*10840*/  IMAD R4, R18.reuse, UR5, R4 ;  /* 0x0000000512047c24 */ /* 0x040fe4000f8e0204 */
[----:B------:R-:W-:Y:S01]  /*10850*/  IMAD.WIDE.U32 R2, R18, UR4, R2 ;  /* 0x0000000412027c25 */ /* 0x000fe2000f8e0002 */
[----:B------:R-:W-:-:S03]  /*10860*/  ULDC.64 UR4, c[0x0][0x418] ;  /* 0x0001060000047ab9 */ /* 0x000fc60000000a00 */
[----:B------:R-:W-:Y:S01]  /*10870*/  IMAD.IADD R3, R4, 0x1, R3 ;  /* 0x0000000104037824 */ /* 0x000fe200078e0203 */
[----:B------:R-:W-:-:S04]  /*10880*/  LEA R4, P0, R2, UR4, 0x2 ;  /* 0x0000000402047c11 */ /* 0x000fc8000f8010ff */
[----:B------:R-:W-:-:S05]  /*10890*/  LEA.HI.X R5, R2, UR5, R3, 0x2, P0 ;  /* 0x0000000502057c11 */ /* 0x000fca00080f1403 */
[----:B------:R0:W5:Y:S04]  /*108a0*/  LDG.E R4, desc[UR6][R4.64] ;  /* 0x0000000604047981 */ /* 0x000168000c1e1900 */
.L_x_75:
[----:B------:R-:W1:Y:S01]  /*108b0*/  S2R R2, SR_TID.X ;  /* 0x0000000000027919 */ /* 0x000e620000002100 */
[----:B------:R-:W-:Y:S01]  /*108c0*/  BSSY B2, `(.L_x_76) ;  /* 0x0000006000027945 */ /* 0x000fe20003800000 */
[----:B-1----:R-:W-:Y:S02]  /*108d0*/  LOP3.LUT R3, R2, 0x7f, RZ, 0xc0, !PT ;  /* 0x0000007f02037812 */ /* 0x002fe400078ec0ff */
[----:B------:R-:W-:Y:S02]  /*108e0*/  SHF.L.U32 R2, R9, 0x1f, RZ ;  /* 0x0000001f09027819 */ /* 0x000fe400000006ff */
[----:B------:R-:W-:Y:S02]  /*108f0*/  ISETP.NE.AND P2, PT, R3, RZ, PT ;  /* 0x000000ff0300720c */ /* 0x000fe40003f45270 */
[----:B------:R-:W1:Y:S02]  /*10900*/  SYNCS.PHASECHK.TRANS64.TRYWAIT P0, [UR38+0x36840], R2 ;  /* 0x03684002ff0075a7 */ /* 0x000e640008000166 */
[----:B-1----:R-:W-:Y:S09]  /*10910*/  @!P0 BRA `(.L_x_77) ;  /* 0x0000002800308947 */ /* 0x002ff20003800000 */
.L_x_152:
[----:B------:R-:W-:Y:S05]  /*10920*/  BSYNC B2 ;  /* 0x0000000000027941 */ /* 0x000fea0003800000 */
.L_x_76:
[----:B------:R-:W-:Y:S04]  /*10930*/  BSSY B2, `(.L_x_78) ;  /* 0x0000007000027945 */ /* 0x000fe80003800000 */
[----:B------:R-:W-:Y:S05]  /*10940*/  @P2 BRA `(.L_x_79) ;  /* 0x0000000000142947 */ /* 0x000fea0003800000 */
[----:B------:R-:W-:Y:S01]  /*10950*/  ISETP.NE.AND P0, PT, R10, RZ, PT ;  /* 0x000000ff0a00720c */ /* 0x000fe20003f05270 */
[----:B-1----:R-:W-:-:S04]  /*10960*/  IMAD.MOV.U32 R2, RZ, RZ, 0xa800 ;  /* 0x0000a800ff027424 */ /* 0x002fc800078e00ff */
[----:B------:R2:W-:Y:S08]  /*10970*/  SYNCS.ARRIVE.TRANS64 RZ, [UR38+0x36830], R2 ;  /* 0x03683002ffff79a7 */ /* 0x0005f00008000026 */
[----:B--2---:R-:W-:Y:S05]  /*10980*/  @!P0 BRA `(.L_x_79) ;  /* 0x0000000000048947 */ /* 0x004fea0003800000 */
[----:B------:R-:W-:Y:S01]  /*10990*/  BPT.TRAP 0x1 ;  /* 0x000000040000795c */ /* 0x000fe20000300000 */
.L_x_79:
[----:B------:R-:W-:Y:S05]  /*109a0*/  BSYNC B2 ;  /* 0x0000000000027941 */ /* 0x000fea0003800000 */
.L_x_78:
[----:B------:R-:W-:Y:S01]  /*109b0*/  IMAD.MOV.U32 R14, RZ, RZ, RZ ;  /* 0x000000ffff0e7224 */ /* 0x000fe200078e00ff */
        /* <DEDUP_REMOVED lines=10> */
.L_x_80:
[----:B------:R-:W-:-:S13]  /*10a60*/  @P0 ELECT P3, URZ, PT ;  /* 0x00000000003f082f */ /* 0x000fda0003860000 */
[----:B-----5:R-:W-:Y:S01]  /*10a70*/  @P3 R2UR UR13, R4 ;  /* 0x00000000040d32ca */ /* 0x020fe200000e0000 */
[----:B------:R-:W-:Y:S01]  /*10a80*/  UMOV UR12, UR36 ;  /* 0x00000024000c7c82 */ /* 0x000fe20008000000 */
[----:B------:R-:W-:Y:S02]  /*10a90*/  @P3 R2UR UR11, R2 ;  /* 0x00000000020b32ca */ /* 0x000fe400000e0000 */
[----:B------:R-:W-:Y:S02]  /*10aa0*/  @P3 PLOP3.LUT P0, PT, P3, PT, PT, 0x8, 0x0 ;  /* 0x000000000000381c */ /* 0x000fe40001f0e170 */
[----:B------:R-:W-:-:S09]  /*10ab0*/  PLOP3.LUT P3, PT, PT, PT, PT, 0x8, 0x0 ;  /* 0x000000000000781c */ /* 0x000fd20003f6e170 */
[----:B------:R1:W-:Y:S02]  /*10ac0*/  UTMALDG.4D [UR8], [UR4], desc[UR6] ;  /* 0x00000608040075b4 */ /* 0x0003e40008019000 */
[----:B-1----:R-:W-:Y:S05]  /*10ad0*/  @P0 BRA.U.ANY `(.L_x_80) ;  /* 0xfffffffd00e00947 */ /* 0x002fea000393ffff */
[----:B0-----:R-:W-:Y:S01]  /*10ae0*/  MOV R5, 0x40 ;  /* 0x0000004000057802 */ /* 0x001fe20000000f00 */
[----:B------:R-:W-:Y:S01]  /*10af0*/  UIADD3 UR8, UR38, 0x24c00, URZ ;  /* 0x00024c0026087890 */ /* 0x000fe2000fffe03f */
[----:B------:R-:W-:Y:S01]  /*10b00*/  PLOP3.LUT P0, PT, PT, PT, PT, 0x80, 0x0 ;  /* 0x000000000000781c */ /* 0x000fe20003f0f070 */
[----:B------:R-:W-:Y:S01]  /*10b10*/  UMOV UR6, 0x0 ;  /* 0x0000000000067882 */ /* 0x000fe20000000000 */
[----:B------:R-:W-:Y:S01]  /*10b20*/  R2UR UR10, R5 ;  /* 0x00000000050a72ca */ /* 0x000fe200000e0000 */
[----:B------:R-:W-:-:S14]  /*10b30*/  UMOV UR7, 0x14f00000 ;  /* 0x14f0000000077882 */ /* 0x000fdc0000000000 */
.L_x_81:
        /* <DEDUP_REMOVED lines=14> */
.L_x_82:
        /* <DEDUP_REMOVED lines=8> */
[----:B------:R-:W-:Y:S01]  /*10ca0*/  SHF.L.U32 R2, R6, 0x1f, RZ ;  /* 0x0000001f06027819 */ /* 0x000fe200000006ff */
[----:B------:R-:W-:Y:S03]  /*10cb0*/  BSSY B2, `(.L_x_83) ;  /* 0x0000003000027945 */ /* 0x000fe60003800000 */
[----:B------:R-:W0:Y:S02]  /*10cc0*/  SYNCS.PHASECHK.TRANS64.TRYWAIT P0, [UR38+0x36868], R2 ;  /* 0x03686802ff0075a7 */ /* 0x000e240008000166 */
[----:B0-----:R-:W-:Y:S05]  /*10cd0*/  @!P0 BRA `(.L_x_84) ;  /* 0x0000002400588947 */ /* 0x001fea0003800000 */
.L_x_153:
[----:B------:R-:W-:Y:S05]  /*10ce0*/  BSYNC B2 ;  /* 0x0000000000027941 */ /* 0x000fea0003800000 */
.L_x_83:
[----:B------:R-:W-:Y:S01]  /*10cf0*/  BSSY B2, `(.L_x_85) ;  /* 0x0000009000027945 */ /* 0x000fe20003800000 */
[----:B0-----:R-:W-:Y:S02]  /*10d00*/  IMAD.MOV.U32 R2, RZ, RZ, 0x0 ;  /* 0x00000000ff027424 */ /* 0x001fe400078e00ff */
[----:B------:R-:W-:Y:S01]  /*10d10*/  IMAD.MOV.U32 R3, RZ, RZ, 0x14f00000 ;  /* 0x14f00000ff037424 */ /* 0x000fe200078e00ff */
[----:B------:R-:W-:Y:S06]  /*10d20*/  @P2 BRA `(.L_x_86) ;  /* 0x0000000000142947 */ /* 0x000fec0003800000 */
[----:B------:R-:W-:Y:S02]  /*10d30*/  ISETP.NE.AND P0, PT, R10, RZ, PT ;  /* 0x000000ff0a00720c */ /* 0x000fe40003f05270 */
[----:B------:R-:W-:-:S04]  /*10d40*/  MOV R6, 0xa800 ;  /* 0x0000a80000067802 */ /* 0x000fc80000000f00 */
[----:B------:R0:W-:Y:S07]  /*10d50*/  SYNCS.ARRIVE.TRANS64 RZ, [UR38+0x36858], R6 ;  /* 0x03685806ffff79a7 */ /* 0x0001ee0008000026 */
[----:B------:R-:W-:Y:S05]  /*10d60*/  @!P0 BRA `(.L_x_86) ;  /* 0x0000000000048947 */ /* 0x000fea0003800000 */
[----:B------:R-:W-:Y:S01]  /*10d70*/  BPT.TRAP 0x1 ;  /* 0x000000040000795c */ /* 0x000fe20000300000 */
.L_x_86:
[----:B------:R-:W-:Y:S05]  /*10d80*/  BSYNC B2 ;  /* 0x0000000000027941 */ /* 0x000fea0003800000 */
.L_x_85:
[----:B------:R-:W-:Y:S01]  /*10d90*/  R2UR UR10, R14 ;  /* 0x000000000e0a72ca */ /* 0x000fe200000e0000 */
[----:B------:R-:W-:Y:S01]  /*10da0*/  ULDC.64 UR4, c[0x0][0x198] ;  /* 0x0000660000047ab9 */ /* 0x000fe20000000a00 */
[----:B------:R-:W-:Y:S01]  /*10db0*/  R2UR UR6, R2 ;  /* 0x00000000020672ca */ /* 0x000fe200000e0000 */
[----:B------:R-:W-:Y:S01]  /*10dc0*/  UIADD3 UR4, UP0, UR4, 0x470, URZ ;  /* 0x0000047004047890 */ /* 0x000fe2000ff1e03f */
[----:B------:R-:W-:Y:S01]  /*10dd0*/  R2UR UR7, R3 ;  /* 0x00000000030772ca */ /* 0x000fe200000e0000 */
[----:B0-----:R-:W-:Y:S01]  /*10de0*/  IMAD R6, R17, 0x70, RZ ;  /* 0x0000007011067824 */ /* 0x001fe200078e02ff */
[----:B------:R-:W-:Y:S01]  /*10df0*/  PLOP3.LUT P0, PT, PT, PT, PT, 0x80, 0x0 ;  /* 0x000000000000781c */ /* 0x000fe20003f0f070 */
[----:B------:R-:W-:Y:S02]  /*10e00*/  UIADD3 UR8, UR38, 0xac00, URZ ;  /* 0x0000ac0026087890 */ /* 0x000fe4000fffe03f */
[----:B------:R-:W-:Y:S02]  /*10e10*/  UIADD3 UR9, UR38, 0x36858, URZ ;  /* 0x0003685826097890 */ /* 0x000fe4000fffe03f */
[----:B------:R-:W-:-:S12]  /*10e20*/  UIADD3.X UR5, URZ, UR5, URZ, UP0, !UPT ;  /* 0x000000053f057290 */ /* 0x000fd800087fe43f */
.L_x_87:
        /* <DEDUP_REMOVED lines=13> */
.L_x_88:
        /* <DEDUP_REMOVED lines=13> */
.L_x_89:
        /* <DEDUP_REMOVED lines=8> */
[----:B------:R-:W-:Y:S02]  /*11050*/  IMAD.MOV.U32 R17, RZ, RZ, R11 ;  /* 0x000000ffff117224 */ /* 0x000fe400078e000b */
[----:B------:R-:W-:-:S07]  /*11060*/  IMAD.MOV.U32 R16, RZ, RZ, R4 ;  /* 0x000000ffff107224 */ /* 0x000fce00078e0004 */
.L_x_74:
[----:B------:R-:W-:Y:S05]  /*11070*/  BSYNC B1 ;  /* 0x0000000000017941 */ /* 0x000fea0003800000 */
.L_x_73:
[----:B------:R-:W-:Y:S01]  /*11080*/  VIADD R0, R0, 0xfffffffe ;  /* 0xfffffffe00007836 */ /* 0x000fe20000000000 */
[----:B------:R-:W-:Y:S01]  /*11090*/  MOV R6, R9 ;  /* 0x0000000900067202 */ /* 0x000fe20000000f00 */
[----:B------:R-:W-:Y:S06]  /*110a0*/  @P1 BRA `(.L_x_90) ;  /* 0xffffffec00281947 */ /* 0x000fec000383ffff */
[----:B------:R-:W-:Y:S05]  /*110b0*/  BSYNC B0 ;  /* 0x0000000000007941 */ /* 0x000fea0003800000 */
.L_x_55:
[----:B------:R-:W-:Y:S01]  /*110c0*/  ISETP.NE.AND P0, PT, R12, RZ, PT ;  /* 0x000000ff0c00720c */ /* 0x000fe20003f05270 */
[----:B------:R-:W-:-:S12]  /*110d0*/  BSSY B0, `(.L_x_54) ;  /* 0x0000098000007945 */ /* 0x000fd80003800000 */
[----:B------:R-:W-:Y:S05]  /*110e0*/  @!P0 BRA `(.L_x_91) ;  /* 0x0000000800588947 */ /* 0x000fea0003800000 */
[----:B------:R-:W2:Y:S01]  /*110f0*/  LDL R2, [R1] ;  /* 0x0000000001027983 */ /* 0x000ea20000100800 */
[----:B------:R-:W-:Y:S01]  /*11100*/  IMAD.MOV.U32 R8, RZ, RZ, 0x1 ;  /* 0x00000001ff087424 */ /* 0x000fe200078e00ff */
[----:B--2---:R-:W-:-:S13]  /*11110*/  ISETP.NE.AND P1, PT, R2, RZ, PT ;  /* 0x000000ff0200720c */ /* 0x004fda0003f25270 */
[----:B------:R-:W-:Y:S05]  /*11120*/  @!P1 BRA `(.L_x_91) ;  /* 0x0000000800489947 */ /* 0x000fea0003800000 */
[----:B------:R-:W2:Y:S02]  /*11130*/  LDL.LU R2, [R1+0x4] ;  /* 0x0000040001027983 */ /* 0x000ea40000300800 */
[----:B--2---:R-:W-:-:S13]  /*11140*/  ISETP.NE.AND P1, PT, R2, RZ, PT ;  /* 0x000000ff0200720c */ /* 0x004fda0003f25270 */
[----:B------:R-:W-:Y:S05]  /*11150*/  @!P1 BRA `(.L_x_92) ;  /* 0x0000000000509947 */ /* 0x000fea0003800000 */
[----:B------:R-:W0:Y:S01]  /*11160*/  LDC R7, c[0x0][0x43c] ;  /* 0x00010f00ff077b82 */ /* 0x000e220000000800 */
[----:B------:R-:W-:Y:S01]  /*11170*/  IMAD.MOV.U32 R6, RZ, RZ, R0 ;  /* 0x000000ffff067224 */ /* 0x000fe200078e0000 */
[----:B------:R-:W-:Y:S01]  /*11180*/  ULDC.64 UR4, c[0x0][0x428] ;  /* 0x00010a0000047ab9 */ /* 0x000fe20000000a00 */
[----:B------:R-:W-:Y:S01]  /*11190*/  ULDC.64 UR6, c[0x0][0x208] ;  /* 0x0000820000067ab9 */ /* 0x000fe20000000a00 */
[----:B------:R-:W-:-:S04]  /*111a0*/  IMAD R19, R19, UR4, RZ ;  /* 0x0000000413137c24 */ /* 0x000fc8000f8e02ff */
[----:B------:R-:W-:Y:S01]  /*111b0*/  IMAD R19, R18, UR5, R19 ;  /* 0x0000000512137c24 */ /* 0x000fe2000f8e0213 */
[----:B0-----:R-:W-:-:S13]  /*111c0*/  ISETP.NE.AND P0, PT, R7, 0x1, PT ;  /* 0x000000010700780c */ /* 0x001fda0003f05270 */
[----:B------:R-:W0:Y:S02]  /*111d0*/  @P0 LDC.64 R2, c[0x0][0x440] ;  /* 0x00011000ff020b82 */ /* 0x000e240000000a00 */
[----:B0-----:R-:W-:-:S05]  /*111e0*/  @P0 IMAD.HI.U32 R2, R0, R2, RZ ;  /* 0x0000000200020227 */ /* 0x001fca00078e00ff */
[----:B------:R-:W-:-:S04]  /*111f0*/  @P0 SHF.R.U32.HI R6, RZ, R3, R2 ;  /* 0x00000003ff060219 */ /* 0x000fc80000011602 */
[--C-:B------:R-:W-:Y:S01]  /*11200*/  SHF.R.S32.HI R3, RZ, 0x1f, R6.reuse ;  /* 0x0000001fff037819 */ /* 0x100fe20000011406 */
[----:B------:R-:W-:-:S04]  /*11210*/  IMAD.MOV.U32 R2, RZ, RZ, R6 ;  /* 0x000000ffff027224 */ /* 0x000fc800078e0006 */
[----:B------:R-:W-:Y:S01]  /*11220*/  IMAD.WIDE.U32 R2, R18, UR4, R2 ;  /* 0x0000000412027c25 */ /* 0x000fe2000f8e0002 */
[----:B------:R-:W-:-:S04]  /*11230*/  ULDC.64 UR4, c[0x0][0x418] ;  /* 0x0001060000047ab9 */ /* 0x000fc80000000a00 */
[----:B------:R-:W-:Y:S02]  /*11240*/  IADD3 R3, R19, R3, RZ ;  /* 0x0000000313037210 */ /* 0x000fe40007ffe0ff */
[----:B------:R-:W-:-:S04]  /*11250*/  LEA R4, P0, R2, UR4, 0x2 ;  /* 0x0000000402047c11 */ /* 0x000fc8000f8010ff */
[----:B------:R-:W-:-:S05]  /*11260*/  LEA.HI.X R5, R2, UR5, R3, 0x2, P0 ;  /* 0x0000000502057c11 */ /* 0x000fca00080f1403 */
[----:B------:R0:W5:Y:S01]  /*11270*/  LDG.E R4, desc[UR6][R4.64] ;  /* 0x0000000604047981 */ /* 0x000162000c1e1900 */
[----:B------:R-:W-:-:S04]  /*11280*/  IMAD.MOV R2, RZ, RZ, -R6 ;  /* 0x000000ffff027224 */ /* 0x000fc800078e0a06 */
[----:B------:R-:W-:-:S07]  /*11290*/  IMAD R0, R7, R2, R0 ;  /* 0x0000000207007224 */ /* 0x000fce00078e0200 */
.L_x_92:
[----:B------:R-:W1:Y:S01]  /*112a0*/  S2R R2, SR_TID.X ;  /* 0x0000000000027919 */ /* 0x000e620000002100 */
[----:B------:R-:W-:Y:S01]  /*112b0*/  BSSY B1, `(.L_x_93) ;  /* 0x0000006000017945 */ /* 0x000fe20003800000 */
[----:B-1----:R-:W-:Y:S02]  /*112c0*/  LOP3.LUT R3, R2, 0x7f, RZ, 0xc0, !PT ;  /* 0x0000007f02037812 */ /* 0x002fe400078ec0ff */
[----:B------:R-:W-:Y:S02]  /*112d0*/  SHF.L.U32 R2, R9, 0x1f, RZ ;  /* 0x0000001f09027819 */ /* 0x000fe400000006ff */
[----:B------:R-:W-:Y:S02]  /*112e0*/  ISETP.NE.AND P1, PT, R3, RZ, PT ;  /* 0x000000ff0300720c */ /* 0x000fe40003f25270 */
[----:B------:R-:W1:Y:S02]  /*112f0*/  SYNCS.PHASECHK.TRANS64.TRYWAIT P0, [UR38+0x36848], R2 ;  /* 0x03684802ff0075a7 */ /* 0x000e640008000166 */
[----:B-1----:R-:W-:Y:S09]  /*11300*/  @!P0 BRA `(.L_x_94) ;  /* 0x0000001c00e48947 */ /* 0x002ff20003800000 */
.L_x_154:
[----:B------:R-:W-:Y:S05]  /*11310*/  BSYNC B1 ;  /* 0x0000000000017941 */ /* 0x000fea0003800000 */
.L_x_93:
[----:B------:R-:W-:Y:S04]  /*11320*/  BSSY B1, `(.L_x_95) ;  /* 0x0000007000017945 */ /* 0x000fe80003800000 */
[----:B------:R-:W-:Y:S05]  /*11330*/  @P1 BRA `(.L_x_96) ;  /* 0x0000000000141947 */ /* 0x000fea0003800000 */
[----:B------:R-:W-:Y:S01]  /*11340*/  ISETP.NE.AND P0, PT, R10, RZ, PT ;  /* 0x000000ff0a00720c */ /* 0x000fe20003f05270 */
[----:B-1----:R-:W-:-:S04]  /*11350*/  IMAD.MOV.U32 R3, RZ, RZ, 0xa800 ;  /* 0x0000a800ff037424 */ /* 0x002fc800078e00ff */
[----:B------:R2:W-:Y:S08]  /*11360*/  SYNCS.ARRIVE.TRANS64 RZ, [UR38+0x36838], R3 ;  /* 0x03683803ffff79a7 */ /* 0x0005f00008000026 */
[----:B--2---:R-:W-:Y:S05]  /*11370*/  @!P0 BRA `(.L_x_96) ;  /* 0x0000000000048947 */ /* 0x004fea0003800000 */
[----:B------:R-:W-:Y:S01]  /*11380*/  BPT.TRAP 0x1 ;  /* 0x000000040000795c */ /* 0x000fe20000300000 */
.L_x_96:
[----:B------:R-:W-:Y:S05]  /*11390*/  BSYNC B1 ;  /* 0x0000000000017941 */ /* 0x000fea0003800000 */
.L_x_95:
        /* <DEDUP_REMOVED lines=11> */
.L_x_97:
        /* <DEDUP_REMOVED lines=8> */
[----:B------:R-:W-:Y:S01]  /*114d0*/  MOV R6, 0x40 ;  /* 0x0000004000067802 */ /* 0x000fe20000000f00 */
[----:B------:R-:W-:Y:S01]  /*114e0*/  UIADD3 UR8, UR38, 0x2f400, URZ ;  /* 0x0002f40026087890 */ /* 0x000fe2000fffe03f */
[----:B------:R-:W-:Y:S01]  /*114f0*/  PLOP3.LUT P0, PT, PT, PT, PT, 0x80, 0x0 ;  /* 0x000000000000781c */ /* 0x000fe20003f0f070 */
[----:B------:R-:W-:Y:S01]  /*11500*/  UMOV UR6, 0x0 ;  /* 0x0000000000067882 */ /* 0x000fe20000000000 */
[----:B------:R-:W-:Y:S01]  /*11510*/  R2UR UR10, R6 ;  /* 0x00000000060a72ca */ /* 0x000fe200000e0000 */
[----:B------:R-:W-:-:S14]  /*11520*/  UMOV UR7, 0x14f00000 ;  /* 0x14f0000000077882 */ /* 0x000fdc0000000000 */
.L_x_98:
[----:B------:R-:W-:-:S13]  /*11530*/  @P0 ELECT P2, URZ, PT ;  /* 0x00000000003f082f */ /* 0x000fda0003840000 */
[----:B------:R-:W-:Y:S01]  /*11540*/  @P2 R2UR UR13, R4 ;  /* 0x00000000040d22ca */ /* 0x000fe200000e0000 */
[----:B------:R-:W-:Y:S01]  /*11550*/  UMOV UR12, UR36 ;  /* 0x00000024000c7c82 */ /* 0x000fe20008000000 */
[----:B------:R-:W-:Y:S02]  /*11560*/  @P2 R2UR UR11, R3 ;  /* 0x00000000030b22ca */ /* 0x000fe400000e0000 */
[----:B------:R-:W-:Y:S02]  /*11570*/  @P2 PLOP3.LUT P0, PT, P2, PT, PT, 0x8, 0x0 ;  /* 0x000000000000281c */ /* 0x000fe4000170e170 */
[----:B------:R-:W-:-:S09]  /*11580*/  PLOP3.LUT P2, PT, PT, PT, PT, 0x8, 0x0 ;  /* 0x000000000000781c */ /* 0x000fd20003f4e170 */
[----:B------:R1:W-:Y:S02]  /*11590*/  UTMALDG.4D [UR8], [UR4], desc[UR6] ;  /* 0x00000608040075b4 */ /* 0x0003e40008019000 */
[----:B-1----:R-:W-:Y:S05]  /*115a0*/  @P0 BRA.U.ANY `(.L_x_98) ;  /* 0xfffffffd00e00947 */ /* 0x002fea000393ffff */
[----:B0-----:R-:W-:Y:S01]  /*115b0*/  IMAD.MOV.U32 R5, RZ, RZ, 0x80 ;  /* 0x00000080ff057424 */ /* 0x001fe200078e00ff */
[----:B------:R-:W-:Y:S01]  /*115c0*/  PLOP3.LUT P0, PT, PT, PT, PT, 0x80, 0x0 ;  /* 0x000000000000781c */ /* 0x000fe20003f0f070 */
[----:B------:R-:W-:Y:S01]  /*115d0*/  UIADD3 UR8, UR38, 0x32c00, URZ ;  /* 0x00032c0026087890 */ /* 0x000fe2000fffe03f */
[----:B------:R-:W-:Y:S02]  /*115e0*/  UMOV UR6, 0x0 ;  /* 0x0000000000067882 */ /* 0x000fe40000000000 */
[----:B------:R-:W-:Y:S01]  /*115f0*/  R2UR UR10, R5 ;  /* 0x00000000050a72ca */ /* 0x000fe200000e0000 */
[----:B------:R-:W-:-:S14]  /*11600*/  UMOV UR7, 0x14f00000 ;  /* 0x14f0000000077882 */ /* 0x000fdc0000000000 */
.L_x_99:
        /* <DEDUP_REMOVED lines=8> */
[----:B------:R-:W0:Y:S01]  /*11690*/  SYNCS.PHASECHK.TRANS64.TRYWAIT P0, [UR38+0x36860], R2 ;  /* 0x03686002ff0075a7 */ /* 0x000e220008000166 */
[----:B------:R-:W-:Y:S04]  /*116a0*/  BSSY B1, `(.L_x_100) ;  /* 0x0000002000017945 */ /* 0x000fe80003800000 */
[----:B0-----:R-:W-:Y:S05]  /*116b0*/  @!P0 BRA `(.L_x_101) ;  /* 0x0000001c00108947 */ /* 0x001fea0003800000 */
.L_x_155:
[----:B------:R-:W-:Y:S05]  /*116c0*/  BSYNC B1 ;  /* 0x0000000000017941 */ /* 0x000fea0003800000 */
.L_x_100:
        /* <DEDUP_REMOVED lines=9> */
.L_x_103:
[----:B------:R-:W-:Y:S05]  /*11760*/  BSYNC B1 ;  /* 0x0000000000017941 */ /* 0x000fea0003800000 */
.L_x_102:
        /* <DEDUP_REMOVED lines=10> */
.L_x_104:
        /* <DEDUP_REMOVED lines=8> */
[----:B------:R-:W-:Y:S01]  /*11890*/  R2UR UR10, R6 ;  /* 0x00000000060a72ca */ /* 0x000fe200000e0000 */
[----:B------:R-:W-:Y:S01]  /*118a0*/  UIADD3 UR8, UR38, 0x3c00, URZ ;  /* 0x00003c0026087890 */ /* 0x000fe2000fffe03f */
[----:B------:R-:W-:Y:S02]  /*118b0*/  R2UR UR6, R2 ;  /* 0x00000000020672ca */ /* 0x000fe400000e0000 */
[----:B------:R-:W-:Y:S02]  /*118c0*/  R2UR UR7, R3 ;  /* 0x00000000030772ca */ /* 0x000fe400000e0000 */
[----:B------:R-:W-:-:S13]  /*118d0*/  PLOP3.LUT P0, PT, PT, PT, PT, 0x80, 0x0 ;  /* 0x000000000000781c */ /* 0x000fda0003f0f070 */
.L_x_105:
        /* <DEDUP_REMOVED lines=13> */
.L_x_106:
        /* <DEDUP_REMOVED lines=8> */
[----:B------:R-:W-:Y:S02]  /*11a30*/  IMAD.MOV.U32 R17, RZ, RZ, R0 ;  /* 0x000000ffff117224 */ /* 0x000fe400078e0000 */
[----:B------:R-:W-:-:S07]  /*11a40*/  IMAD.MOV.U32 R16, RZ, RZ, R4 ;  /* 0x000000ffff107224 */ /* 0x000fce00078e0004 */
.L_x_91:
[----:B------:R-:W-:Y:S05]  /*11a50*/  BSYNC B0 ;  /* 0x0000000000007941 */ /* 0x000fea0003800000 */
.L_x_54:
[----:B------:R-:W2:Y:S01]  /*11a60*/  LDL.LU R0, [R1] ;  /* 0x0000000001007983 */ /* 0x000ea20000300800 */
[----:B------:R-:W-:Y:S01]  /*11a70*/  BSSY B0, `(.L_x_107) ;  /* 0x0000044000007945 */ /* 0x000fe20003800000 */
[----:B--2---:R-:W-:-:S13]  /*11a80*/  ISETP.NE.AND P0, PT, R0, RZ, PT ;  /* 0x000000ff0000720c */ /* 0x004fda0003f05270 */
[----:B------:R-:W-:Y:S05]  /*11a90*/  @!P0 BRA `(.L_x_108) ;  /* 0x0000000400048947 */ /* 0x000fea0003800000 */
[----:B------:R-:W2:Y:S01]  /*11aa0*/  S2R R0, SR_TID.X ;  /* 0x0000000000007919 */ /* 0x000ea20000002100 */
[----:B-1----:R-:W-:Y:S01]  /*11ab0*/  LEA R3, R8, UR38, 0x3 ;  /* 0x0000002608037c11 */ /* 0x002fe2000f8e18ff */
[----:B------:R-:W-:Y:S01]  /*11ac0*/  BSSY B1, `(.L_x_109) ;  /* 0x0000006000017945 */ /* 0x000fe20003800000 */
[----:B--2---:R-:W-:Y:S02]  /*11ad0*/  LOP3.LUT R2, R0, 0x7f, RZ, 0xc0, !PT ;  /* 0x0000007f00027812 */ /* 0x004fe400078ec0ff */
[----:B------:R-:W-:Y:S02]  /*11ae0*/  SHF.L.U32 R0, R9, 0x1f, RZ ;  /* 0x0000001f09007819 */ /* 0x000fe400000006ff */
[----:B------:R-:W-:Y:S02]  /*11af0*/  ISETP.NE.AND P1, PT, R2, RZ, PT ;  /* 0x000000ff0200720c */ /* 0x000fe40003f25270 */
[----:B------:R-:W1:Y:S02]  /*11b00*/  SYNCS.PHASECHK.TRANS64.TRYWAIT P0, [R3+URZ+0x36860], R0 ;  /* 0x03686000030075a7 */ /* 0x000e64000800017f */
[----:B-1----:R-:W-:Y:S09]  /*11b10*/  @!P0 BRA `(.L_x_110) ;  /* 0x0000001800108947 */ /* 0x002ff20003800000 */
.L_x_156:
[----:B------:R-:W-:Y:S05]  /*11b20*/  BSYNC B1 ;  /* 0x0000000000017941 */ /* 0x000fea0003800000 */
.L_x_109:
[----:B------:R-:W-:Y:S04]  /*11b30*/  BSSY B1, `(.L_x_111) ;  /* 0x0000008000017945 */ /* 0x000fe80003800000 */
[----:B------:R-:W-:Y:S05]  /*11b40*/  @P1 BRA `(.L_x_112) ;  /* 0x0000000000181947 */ /* 0x000fea0003800000 */
[----:B------:R-:W2:Y:S01]  /*11b50*/  S2R R2, SR_TID.X ;  /* 0x0000000000027919 */ /* 0x000ea20000002100 */
[----:B-1----:R-:W-:-:S04]  /*11b60*/  IMAD.MOV.U32 R0, RZ, RZ, 0xa800 ;  /* 0x0000a800ff007424 */ /* 0x002fc800078e00ff */
[----:B------:R3:W-:Y:S01]  /*11b70*/  SYNCS.ARRIVE.TRANS64 RZ, [R3+URZ+0x36850], R0 ;  /* 0x0368500003ff79a7 */ /* 0x0007e2000800003f */
[----:B--2---:R-:W-:-:S13]  /*11b80*/  LOP3.LUT P0, RZ, R2, 0x1f, RZ, 0xc0, !PT ;  /* 0x0000001f02ff7812 */ /* 0x004fda000780c0ff */
[----:B---3--:R-:W-:Y:S05]  /*11b90*/  @!P0 BRA `(.L_x_112) ;  /* 0x0000000000048947 */ /* 0x008fea0003800000 */
[----:B------:R-:W-:Y:S01]  /*11ba0*/  BPT.TRAP 0x1 ;  /* 0x000000040000795c */ /* 0x000fe20000300000 */
.L_x_112:
[----:B------:R-:W-:Y:S05]  /*11bb0*/  BSYNC B1 ;  /* 0x0000000000017941 */ /* 0x000fea0003800000 */
.L_x_111:
[----:B------:R-:W-:Y:S01]  /*11bc0*/  R2UR UR4, R8 ;  /* 0x00000000080472ca */ /* 0x000fe200000e0000 */
[----:B------:R-:W-:Y:S01]  /*11bd0*/  ULDC.64 UR6, c[0x0][0x198] ;  /* 0x0000660000067ab9 */ /* 0x000fe20000000a00 */
[----:B------:R-:W-:Y:S01]  /*11be0*/  R2UR UR9, R3 ;  /* 0x00000000030972ca */ /* 0x000fe200000e0000 */
[----:B------:R-:W-:Y:S01]  /*11bf0*/  UIADD3 UR6, UP0, UR6, 0x470, URZ ;  /* 0x0000047006067890 */ /* 0x000fe2000ff1e03f */
[----:B------:R-:W-:Y:S01]  /*11c00*/  PLOP3.LUT P0, PT, PT, PT, PT, 0x80, 0x0 ;  /* 0x000000000000781c */ /* 0x000fe20003f0f070 */
[----:B------:R-:W-:Y:S01]  /*11c10*/  IMAD R17, R17, 0x70, RZ ;  /* 0x0000007011117824 */ /* 0x000fe200078e02ff */
[----:B------:R-:W-:Y:S01]  /*11c20*/  UMOV UR14, 0x0 ;  /* 0x00000000000e7882 */ /* 0x000fe20000000000 */
[----:B------:R-:W-:Y:S01]  /*11c30*/  UIADD3.X UR7, URZ, UR7, URZ, UP0, !UPT ;  /* 0x000000073f077290 */ /* 0x000fe200087fe43f */
[----:B------:R-:W-:Y:S01]  /*11c40*/  UMOV UR15, 0x14f00000 ;  /* 0x14f00000000f7882 */ /* 0x000fe20000000000 */
[----:B------:R-:W-:-:S04]  /*11c50*/  UMOV UR10, URZ ;  /* 0x0000003f000a7c82 */ /* 0x000fc80008000000 */
[----:B------:R-:W-:Y:S02]  /*11c60*/  UIMAD UR4, UR4, 0xa800, UR38 ;  /* 0x0000a800040478a4 */ /* 0x000fe4000f8e0226 */
[----:B------:R-:W-:Y:S02]  /*11c70*/  UIADD3 UR9, UR9, 0x36850, URZ ;  /* 0x0003685009097890 */ /* 0x000fe4000fffe03f */
[----:B------:R-:W-:-:S12]  /*11c80*/  UIADD3 UR8, UR4, 0x400, URZ ;  /* 0x0000040004087890 */ /* 0x000fd8000fffe03f */
.L_x_113:
[----:B------:R-:W-:-:S13]  /*11c90*/  @P0 ELECT P1, URZ, PT ;  /* 0x00000000003f082f */ /* 0x000fda0003820000 */
[----:B------:R-:W-:Y:S01]  /*11ca0*/  @P1 R2UR UR13, R16 ;  /* 0x00000000100d12ca */ /* 0x000fe200000e0000 */
[----:B------:R-:W-:Y:S01]  /*11cb0*/  UMOV UR12, UR36 ;  /* 0x00000024000c7c82 */ /* 0x000fe20008000000 */
[----:B------:R-:W-:Y:S02]  /*11cc0*/  @P1 R2UR UR11, R17 ;  /* 0x00000000110b12ca */ /* 0x000fe400000e0000 */
[----:B------:R-:W-:Y:S02]  /*11cd0*/  @P1 PLOP3.LUT P0, PT, P1, PT, PT, 0x8, 0x0 ;  /* 0x000000000000181c */ /* 0x000fe40000f0e170 */
[----:B------:R-:W-:-:S09]  /*11ce0*/  PLOP3.LUT P1, PT, PT, PT, PT, 0x8, 0x0 ;  /* 0x000000000000781c */ /* 0x000fd20003f2e170 */
[----:B------:R2:W-:Y:S02]  /*11cf0*/  UTMALDG.4D [UR8], [UR6], desc[UR14] ;  /* 0x00000e08060075b4 */ /* 0x0005e40008019000 */
[----:B--2---:R-:W-:Y:S05]  /*11d00*/  @P0 BRA.U.ANY `(.L_x_113) ;  /* 0xfffffffd00e00947 */ /* 0x004fea000393ffff */
[----:B------:R-:W-:Y:S01]  /*11d10*/  PLOP3.LUT P0, PT, PT, PT, PT, 0x80, 0x0 ;  /* 0x000000000000781c */ /* 0x000fe20003f0f070 */
[----:B------:R-:W-:Y:S01]  /*11d20*/  UIADD3 UR8, UR4, 0x3c00, URZ ;  /* 0x00003c0004087890 */ /* 0x000fe2000fffe03f */
[----:B------:R-:W-:Y:S01]  /*11d30*/  UMOV UR14, 0x0 ;  /* 0x00000000000e7882 */ /* 0x000fe20000000000 */
[----:B------:R-:W-:Y:S01]  /*11d40*/  UMOV UR15, 0x14f00000 ;  /* 0x14f00000000f7882 */ /* 0x000fe20000000000 */
[----:B------:R-:W-:-:S09]  /*11d50*/  UMOV UR10, 0x40 ;  /* 0x00000040000a7882 */ /* 0x000fd20000000000 */
.L_x_114:
        /* <DEDUP_REMOVED lines=10> */
[----:B------:R-:W-:Y:S02]  /*11e00*/  UMOV UR5, 0x14f00000 ;  /* 0x14f0000000057882 */ /* 0x000fe40000000000 */
[----:B------:R-:W-:Y:S01]  /*11e10*/  UMOV UR4, 0x0 ;  /* 0x0000000000047882 */ /* 0x000fe20000000000 */
[----:B------:R-:W-:-:S08]  /*11e20*/  UMOV UR10, 0x80 ;  /* 0x00000080000a7882 */ /* 0x000fd00000000000 */
.L_x_115:
        /* <DEDUP_REMOVED lines=8> */
.L_x_108:
[----:B------:R-:W-:Y:S05]  /*11eb0*/  BSYNC B0 ;  /* 0x0000000000007941 */ /* 0x000fea0003800000 */
.L_x_107:
[----:B-1----:R-:W-:Y:S01]  /*11ec0*/  IADD3 R0, R8, 0x1, RZ ;  /* 0x0000000108007810 */ /* 0x002fe20007ffe0ff */
[----:B------:R-:W-:-:S03]  /*11ed0*/  IMAD.MOV.U32 R3, RZ, RZ, RZ ;  /* 0x000000ffff037224 */ /* 0x000fc600078e00ff */
[----:B------:R-:W-:-:S04]  /*11ee0*/  ISETP.NE.AND P0, PT, R0, 0x2, PT ;  /* 0x000000020000780c */ /* 0x000fc80003f05270 */
[----:B------:R-:W-:Y:S02]  /*11ef0*/  SEL R2, RZ, 0x1, P0 ;  /* 0x00000001ff027807 */ /* 0x000fe40000000000 */
[----:B------:R-:W-:Y:S02]  /*11f00*/  SEL R0, R0, RZ, P0 ;  /* 0x000000ff00007207 */ /* 0x000fe40000000000 */
[----:B------:R-:W-:-:S07]  /*11f10*/  LOP3.LUT R9, R9, R2, RZ, 0x3c, !PT ;  /* 0x0000000209097212 */ /* 0x000fce00078e3cff */
.L_x_38:
[----:B------:R-:W1:Y:S01]  /*11f20*/  S2R R5, SR_CgaCtaId ;  /* 0x0000000000057919 */ /* 0x000e620000008800 */
[----:B------:R-:W-:Y:S02]  /*11f30*/  MOV R2, 0x400 ;  /* 0x0000040000027802 */ /* 0x000fe40000000f00 */
[----:B------:R-:W-:Y:S02]  /*11f40*/  SHF.L.U32 R3, R3, 0x1f, RZ ;  /* 0x0000001f03037819 */ /* 0x000fe400000006ff */
[----:B-1----:R-:W-:-:S04]  /*11f50*/  LEA R2, R5, R2, 0x18 ;  /* 0x0000000205027211 */ /* 0x002fc800078ec0ff */
[----:B------:R-:W1:Y:S02]  /*11f60*/  SYNCS.PHASECHK.TRANS64.TRYWAIT P0, [R2+URZ+0x36820], R3 ;  /* 0x03682003020075a7 */ /* 0x000e64000800017f */
[----:B-1----:R-:W-:Y:S05]  /*11f70*/  @!P0 BRA `(.L_x_116) ;  /* 0x00000014000c8947 */ /* 0x002fea0003800000 */
.L_x_157:
[----:B------:R-:W-:-:S03]  /*11f80*/  UMOV UR4, 0xffffffff ;  /* 0xffffffff00047882 */ /* 0x000fc60000000000 */
[----:B------:R-:W-:Y:S05]  /*11f90*/  BRA.DIV UR4, `(.L_x_117) ;  /* 0x0000001604187947 */ /* 0x000fea000b800000 */
[----:B-1----:R-:W1:Y:S02]  /*11fa0*/  S2R R3, SR_TID.X ;  /* 0x0000000000037919 */ /* 0x002e640000002100 */
[----:B-1----:R-:W-:-:S04]  /*11fb0*/  SHF.R.U32.HI R3, RZ, 0x5, R3 ;  /* 0x00000005ff037819 */ /* 0x002fc80000011603 */
[----:B------:R-:W-:-:S05]  /*11fc0*/  LOP3.LUT R3, R3, 0x3, RZ, 0xc0, !PT ;  /* 0x0000000303037812 */ /* 0x000fca00078ec0ff */
[----:B------:R1:W2:Y:S02]  /*11fd0*/  SHFL.IDX PT, R14, R3, RZ, 0x1f ;  /* 0x00001fff030e7589 */ /* 0x0002a400000e0000 */
.L_x_160:
[----:B--2---:R-:W-:-:S13]  /*11fe0*/  ISETP.NE.AND P0, PT, R14, RZ, PT ;  /* 0x000000ff0e00720c */ /* 0x004fda0003f05270 */
[----:B------:R-:W-:Y:S05]  /*11ff0*/  @P0 BRA `(.L_x_10) ;  /* 0x0000000000900947 */ /* 0x000fea0003800000 */
[----:B------:R-:W-:-:S03]  /*12000*/  UMOV UR4, 0xffffffff ;  /* 0xffffffff00047882 */ /* 0x000fc60000000000 */
[----:B------:R-:W-:Y:S05]  /*12010*/  BRA.DIV UR4, `(.L_x_118) ;  /* 0x00000016042c7947 */ /* 0x000fea000b800000 */
[----:B------:R-:W-:-:S13]  /*12020*/  ELECT P6, URZ, PT ;  /* 0x00000000003f782f */ /* 0x000fda00038c0000 */
.L_x_163:
[----:B------:R-:W-:Y:S05]  /*12030*/  @!P6 BRA `(.L_x_10) ;  /* 0x000000000080e947 */ /* 0x000fea0003800000 */
[----:B-1----:R-:W2:Y:S02]  /*12040*/  LDL R3, [R1+0xc] ;  /* 0x00000c0001037983 */ /* 0x002ea40000100800 */
[----:B--2---:R-:W-:-:S13]  /*12050*/  R2UR UR4, R3 ;  /* 0x00000000030472ca */ /* 0x004fda00000e0000 */
[----:B------:R-:W-:-:S06]  /*12060*/  ULOP3.LUT UR4, UR4, 0x2, URZ, 0xfc, !UPT ;  /* 0x0000000204047892 */ /* 0x000fcc000f8efc3f */
[----:B------:R-:W-:-:S05]  /*12070*/  IMAD.U32 R3, RZ, RZ, UR4 ;  /* 0x00000004ff037e24 */ /* 0x000fca000f8e00ff */
[----:B------:R-:W-:-:S13]  /*12080*/  ISETP.NE.AND P2, PT, R3, 0x3, PT ;  /* 0x000000030300780c */ /* 0x000fda0003f45270 */
[----:B------:R-:W-:Y:S05]  /*12090*/  @!P2 BRA `(.L_x_119) ;  /* 0x000000000004a947 */ /* 0x000fea0003800000 */
[----:B------:R-:W-:Y:S01]  /*120a0*/  BPT.TRAP 0x1 ;  /* 0x000000040000795c */ /* 0x000fe20000300000 */
.L_x_119:
[----:B------:R-:W-:Y:S01]  /*120b0*/  VIADD R7, R2, 0x36840 ;  /* 0x0003684002077836 */ /* 0x000fe20000000000 */
[----:B------:R-:W-:Y:S01]  /*120c0*/  SHF.L.U32 R5, R9, 0x1f, RZ ;  /* 0x0000001f09057819 */ /* 0x000fe200000006ff */
[----:B------:R-:W-:-:S03]  /*120d0*/  VIADD R3, R0, 0x1 ;  /* 0x0000000100037836 */ /* 0x000fc60000000000 */
[----:B------:R-:W-:Y:S02]  /*120e0*/  LEA R6, R0, R7, 0x3 ;  /* 0x0000000700067211 */ /* 0x000fe400078e18ff */
[C---:B------:R-:W-:Y:S02]  /*120f0*/  ISETP.NE.AND P1, PT, R3.reuse, 0x2, PT ;  /* 0x000000020300780c */ /* 0x040fe40003f25270 */
[----:B------:R-:W1:Y:S02]  /*12100*/  SYNCS.PHASECHK.TRANS64.TRYWAIT P0, [R6+URZ], R5 ;  /* 0x00000005060075a7 */ /* 0x000e64000800017f */
[----:B------:R-:W-:Y:S02]  /*12110*/  SEL R4, RZ, 0x1, P1 ;  /* 0x00000001ff047807 */ /* 0x000fe40000800000 */
[----:B------:R-:W-:Y:S02]  /*12120*/  SEL R8, R3, RZ, P1 ;  /* 0x000000ff03087207 */ /* 0x000fe40000800000 */
[----:B------:R-:W-:-:S03]  /*12130*/  LOP3.LUT R4, R9, R4, RZ, 0x3c, !PT ;  /* 0x0000000409047212 */ /* 0x000fc600078e3cff */
[----:B------:R-:W-:Y:S01]  /*12140*/  IMAD R3, R8, 0x8, R7 ;  /* 0x0000000808037824 */ /* 0x000fe200078e0207 */
[----:B------:R-:W-:Y:S01]  /*12150*/  SHF.L.U32 R4, R4, 0x1f, RZ ;  /* 0x0000001f04047819 */ /* 0x000fe200000006ff */
[----:B-1----:R-:W-:Y:S06]  /*12160*/  @!P0 BRA `(.L_x_120) ;  /* 0x0000001000f88947 */ /* 0x002fec0003800000 */
.L_x_164:
[----:B------:R-:W2:Y:S02]  /*12170*/  SYNCS.PHASECHK.TRANS64.TRYWAIT P0, [R3+URZ], R4 ;  /* 0x00000004030075a7 */ /* 0x000ea4000800017f */
[----:B--2---:R-:W-:Y:S05]  /*12180*/  @!P0 BRA `(.L_x_121) ;  /* 0x0000001400048947 */ /* 0x004fea0003800000 */
.L_x_165:
[----:B------:R-:W-:Y:S05]  /*12190*/  @!P2 BRA `(.L_x_122) ;  /* 0x000000000004a947 */ /* 0x000fea0003800000 */
[----:B------:R-:W-:Y:S01]  /*121a0*/  BPT.TRAP 0x1 ;  /* 0x000000040000795c */ /* 0x000fe20000300000 */
.L_x_122:
[----:B--2---:R-:W-:-:S05]  /*121b0*/  IADD3 R3, R2, 0x36860, RZ ;  /* 0x0003686002037810 */ /* 0x004fca0007ffe0ff */
[----:B------:R-:W-:-:S04]  /*121c0*/  IMAD R0, R0, 0x8, R3 ;  /* 0x0000000800007824 */ /* 0x000fc800078e0203 */
[----:B------:R-:W2:Y:S02]  /*121d0*/  SYNCS.PHASECHK.TRANS64.TRYWAIT P0, [R0+URZ], R5 ;  /* 0x00000005000075a7 */ /* 0x000ea4000800017f */
[----:B--2---:R-:W-:Y:S05]  /*121e0*/  @!P0 BRA `(.L_x_123) ;  /* 0x0000001400008947 */ /* 0x004fea0003800000 */
.L_x_166:
[----:B------:R-:W-:-:S07]  /*121f0*/  IMAD R3, R8, 0x8, R3 ;  /* 0x0000000808037824 */ /* 0x000fce00078e0203 */
.L_x_124:
[----:B---3--:R3:W4:Y:S02]  /*12200*/  SYNCS.PHASECHK.TRANS64.TRYWAIT P0, [R3+URZ], R4 ;  /* 0x00000004030075a7 */ /* 0x008724000800017f */
[----:B----4-:R-:W-:Y:S05]  /*12210*/  @!P0 NANOSLEEP.SYNCS 0x989680 ;  /* 0x009896800000895d */ /* 0x010fea0003900000 */
[----:B------:R-:W4:Y:S02]  /*12220*/  @!P0 SYNCS.PHASECHK.TRANS64 P0, [R3+URZ], R4 ;  /* 0x00000004030085a7 */ /* 0x000f24000800007f */
[----:B----4-:R-:W-:Y:S05]  /*12230*/  @!P0 BRA `(.L_x_124) ;  /* 0xfffffffc00f08947 */ /* 0x010fea000383ffff */
.L_x_10:
[----:B------:R-:W-:Y:S05]  /*12240*/  BSYNC B6 ;  /* 0x0000000000067941 */ /* 0x000fea0003800000 */
.L_x_7:
[----:B------:R-:W-:Y:S05]  /*12250*/  EXIT ;  /* 0x000000000000794d */ /* 0x000fea0003800000 */
.L_x_14:
[----:B------:R-:W-:-:S13]  /*12260*/  R2UR UR4, R16 ;  /* 0x00000000100472ca */ /* 0x000fda00000e0000 */
[----:B0-----:R-:W-:-:S04]  /*12270*/  MOV R3, UR4 ;  /* 0x0000000400037c02 */ /* 0x001fc80008000f00 */
[----:B------:R0:W1:Y:S03]  /*12280*/  SYNCS.PHASECHK.TRANS64.TRYWAIT P0, [R3+URZ+0x36800], R0 ;  /* 0x03680000030075a7 */ /* 0x000066000800017f */
[----:B-1----:R-:W-:Y:S05]  /*12290*/  @!P0 NANOSLEEP.SYNCS 0x989680 ;  /* 0x009896800000895d */ /* 0x002fea0003900000 */
[----:B------:R-:W1:Y:S02]  /*122a0*/  @!P0 SYNCS.PHASECHK.TRANS64 P0, [R3+URZ+0x36800], R0 ;  /* 0x03680000030085a7 */ /* 0x000e64000800007f */
[----:B-1----:R-:W-:Y:S05]  /*122b0*/  @!P0 BRA `(.L_x_14) ;  /* 0xfffffffc00e88947 */ /* 0x002fea000383ffff */
[----:B------:R-:W-:Y:S05]  /*122c0*/  BRA `(.L_x_125) ;  /* 0xfffffef000647947 */ /* 0x000fea000383ffff */
.L_x_18:
[----:B------:R-:W-:-:S13]  /*122d0*/  R2UR UR4, R16 ;  /* 0x00000000100472ca */ /* 0x000fda00000e0000 */
[----:B0-----:R-:W-:-:S04]  /*122e0*/  IMAD.U32 R3, RZ, RZ, UR4 ;  /* 0x00000004ff037e24 */ /* 0x001fc8000f8e00ff */
[----:B------:R0:W2:Y:S03]  /*122f0*/  SYNCS.PHASECHK.TRANS64.TRYWAIT P2, [R3+URZ+0x36830], R0 ;  /* 0x03683000030075a7 */ /* 0x0000a6000804017f */
[----:B--2---:R-:W-:Y:S05]  /*12300*/  @!P2 NANOSLEEP.SYNCS 0x989680 ;  /* 0x009896800000a95d */ /* 0x004fea0003900000 */
[----:B------:R-:W2:Y:S02]  /*12310*/  @!P2 SYNCS.PHASECHK.TRANS64 P2, [R3+URZ+0x36830], R0 ;  /* 0x036830000300a5a7 */ /* 0x000ea4000804007f */
[----:B--2---:R-:W-:Y:S05]  /*12320*/  @!P2 BRA `(.L_x_18) ;  /* 0xfffffffc00e8a947 */ /* 0x004fea000383ffff */
[----:B------:R-:W-:Y:S05]  /*12330*/  BRA `(.L_x_17) ;  /* 0xfffffef000947947 */ /* 0x000fea000383ffff */
.L_x_23:
[----:B------:R-:W-:-:S13]  /*12340*/  R2UR UR4, R21 ;  /* 0x00000000150472ca */ /* 0x000fda00000e0000 */
[----:B-1----:R-:W-:-:S04]  /*12350*/  IMAD.U32 R13, RZ, RZ, UR4 ;  /* 0x00000004ff0d7e24 */ /* 0x002fc8000f8e00ff */
[----:B------:R1:W2:Y:S03]  /*12360*/  SYNCS.PHASECHK.TRANS64.TRYWAIT P2, [R13+URZ+0x36830], R8 ;  /* 0x036830080d0075a7 */ /* 0x0002a6000804017f */
[----:B--2---:R-:W-:Y:S05]  /*12370*/  @!P2 NANOSLEEP.SYNCS 0x989680 ;  /* 0x009896800000a95d */ /* 0x004fea0003900000 */
[----:B------:R-:W2:Y:S02]  /*12380*/  @!P2 SYNCS.PHASECHK.TRANS64 P2, [R13+URZ+0x36830], R8 ;  /* 0x036830080d00a5a7 */ /* 0x000ea4000804007f */
[----:B--2---:R-:W-:Y:S05]  /*12390*/  @!P2 BRA `(.L_x_23) ;  /* 0xfffffffc00e8a947 */ /* 0x004fea000383ffff */
[----:B------:R-:W-:Y:S05]  /*123a0*/  BRA `(.L_x_22) ;  /* 0xffffff4000587947 */ /* 0x000fea000383ffff */
.L_x_27:
[----:B-1----:R-:W-:-:S04]  /*123b0*/  MOV R9, UR5 ;  /* 0x0000000500097c02 */ /* 0x002fc80008000f00 */
[----:B------:R1:W2:Y:S03]  /*123c0*/  SYNCS.PHASECHK.TRANS64.TRYWAIT P2, [R9+URZ+0x36850], R0 ;  /* 0x03685000090075a7 */ /* 0x0002a6000804017f */
[----:B--2---:R-:W-:Y:S05]  /*123d0*/  @!P2 NANOSLEEP.SYNCS 0x989680 ;  /* 0x009896800000a95d */ /* 0x004fea0003900000 */
[----:B------:R-:W2:Y:S02]  /*123e0*/  @!P2 SYNCS.PHASECHK.TRANS64 P2, [R9+URZ+0x36850], R0 ;  /* 0x036850000900a5a7 */ /* 0x000ea4000804007f */
[----:B--2---:R-:W-:Y:S05]  /*123f0*/  @!P2 BRA `(.L_x_27) ;  /* 0xfffffffc00eca947 */ /* 0x004fea000383ffff */
[----:B------:R-:W-:Y:S05]  /*12400*/  BRA `(.L_x_26) ;  /* 0xffffff6c00d87947 */ /* 0x000fea000383ffff */
.L_x_32:
[----:B-1----:R1:W2:Y:S02]  /*12410*/  SYNCS.PHASECHK.TRANS64.TRYWAIT P0, [R9+URZ+0x36850], R0 ;  /* 0x03685000090075a7 */ /* 0x0022a4000800017f */
[----:B--2---:R-:W-:Y:S05]  /*12420*/  @!P0 NANOSLEEP.SYNCS 0x989680 ;  /* 0x009896800000895d */ /* 0x004fea0003900000 */
[----:B------:R-:W2:Y:S02]  /*12430*/  @!P0 SYNCS.PHASECHK.TRANS64 P0, [R9+URZ+0x36850], R0 ;  /* 0x03685000090085a7 */ /* 0x000ea4000800007f */
[----:B--2---:R-:W-:Y:S05]  /*12440*/  @!P0 BRA `(.L_x_32) ;  /* 0xfffffffc00f08947 */ /* 0x004fea000383ffff */
[----:B------:R-:W-:Y:S05]  /*12450*/  BRA `(.L_x_31) ;  /* 0xffffff9000747947 */ /* 0x000fea000383ffff */
.L_x_43:
[----:B------:R-:W-:Y:S01]  /*12460*/  IMAD.MOV.U32 R13, RZ, RZ, R0 ;  /* 0x000000ffff0d7224 */ /* 0x000fe200078e0000 */
[----:B------:R-:W-:Y:S01]  /*12470*/  MOV R11, 0x1f ;  /* 0x0000001f000b7802 */ /* 0x000fe20000000f00 */
[----:B------:R-:W-:Y:S02]  /*12480*/  IMAD.MOV.U32 R12, RZ, RZ, RZ ;  /* 0x000000ffff0c7224 */ /* 0x000fe400078e00ff */
[----:B------:R-:W-:-:S07]  /*12490*/  IMAD.MOV.U32 R15, RZ, RZ, -0x1 ;  /* 0xffffffffff0f7424 */ /* 0x000fce00078e00ff */
[----:B------:R-:W-:Y:S05]  /*124a0*/  WARPSYNC.COLLECTIVE R15, `(.L_x_126) ;  /* 0x000000000f087348 */ /* 0x000fea0003c00000 */
[----:B------:R0:W1:Y:S02]  /*124b0*/  SHFL.IDX P6, R14, R13, R12, R11 ;  /* 0x0000000c0d0e7389 */ /* 0x00006400000c000b */
[----:B01----:R-:W-:Y:S01]  /*124c0*/  ENDCOLLECTIVE ;  /* 0x000000000000791b */ /* 0x003fe20003800000 */
.L_x_126:
[----:B------:R-:W-:Y:S05]  /*124d0*/  BRA `(.L_x_127) ;  /* 0xffffffc400807947 */ /* 0x000fea000383ffff */
.L_x_45:
[----:B------:R-:W-:Y:S01]  /*124e0*/  BSSY B0, `(.L_x_128) ;  /* 0x0000006000007945 */ /* 0x000fe20003800000 */
[----:B------:R-:W-:-:S07]  /*124f0*/  IMAD.MOV.U32 R15, RZ, RZ, -0x1 ;  /* 0xffffffffff0f7424 */ /* 0x000fce00078e00ff */
[----:B0-----:R-:W-:Y:S05]  /*12500*/  WARPSYNC.COLLECTIVE R15, `(.L_x_129) ;  /* 0x000000000f0c7348 */ /* 0x001fea0003c00000 */
[----:B------:R-:W-:Y:S02]  /*12510*/  ELECT P6, UR62, PT ;  /* 0x00000000003e782f */ /* 0x000fe400038c0000 */
[----:B------:R-:W-:Y:S01]  /*12520*/  MOV R14, UR62 ;  /* 0x0000003e000e7c02 */ /* 0x000fe20008000f00 */
[----:B0-----:R-:W-:Y:S10]  /*12530*/  ENDCOLLECTIVE ;  /* 0x000000000000791b */ /* 0x001ff40003800000 */
.L_x_129:
[----:B------:R-:W-:Y:S05]  /*12540*/  BSYNC B0 ;  /* 0x0000000000007941 */ /* 0x000fea0003800000 */
.L_x_128:
[----:B------:R-:W-:Y:S05]  /*12550*/  BRA `(.L_x_130) ;  /* 0xffffffc400807947 */ /* 0x000fea000383ffff */
.L_x_47:
[----:B0-----:R-:W-:-:S04]  /*12560*/  MOV R3, UR38 ;  /* 0x0000002600037c02 */ /* 0x001fc80008000f00 */
[----:B------:R0:W1:Y:S03]  /*12570*/  SYNCS.PHASECHK.TRANS64.TRYWAIT P0, [R3+URZ+0x36840], R0 ;  /* 0x03684000030075a7 */ /* 0x000066000800017f */
[----:B-1----:R-:W-:Y:S05]  /*12580*/  @!P0 NANOSLEEP.SYNCS 0x989680 ;  /* 0x009896800000895d */ /* 0x002fea0003900000 */
[----:B------:R-:W1:Y:S02]  /*12590*/  @!P0 SYNCS.PHASECHK.TRANS64 P0, [R3+URZ+0x36840], R0 ;  /* 0x03684000030085a7 */ /* 0x000e64000800007f */
[----:B-1----:R-:W-:Y:S05]  /*125a0*/  @!P0 BRA `(.L_x_47) ;  /* 0xfffffffc00ec8947 */ /* 0x002fea000383ffff */
[----:B------:R-:W-:Y:S05]  /*125b0*/  BRA `(.L_x_131) ;  /* 0xffffffc400dc7947 */ /* 0x000fea000383ffff */
.L_x_50:
[----:B------:R-:W-:Y:S01]  /*125c0*/  IMAD R8, R12, 0x80, R8 ;  /* 0x000000800c087824 */ /* 0x000fe200078e0208 */
[----:B------:R-:W-:Y:S01]  /*125d0*/  MOV R12, RZ ;  /* 0x000000ff000c7202 */ /* 0x000fe20000000f00 */
[----:B------:R-:W-:Y:S02]  /*125e0*/  IMAD.MOV.U32 R13, RZ, RZ, R7 ;  /* 0x000000ffff0d7224 */ /* 0x000fe400078e0007 */
[----:B------:R-:W-:Y:S02]  /*125f0*/  IMAD.MOV.U32 R11, RZ, RZ, 0x181f ;  /* 0x0000181fff0b7424 */ /* 0x000fe400078e00ff */
[----:B------:R-:W-:Y:S02]  /*12600*/  IMAD.MOV.U32 R15, RZ, RZ, -0x1 ;  /* 0xffffffffff0f7424 */ /* 0x000fe400078e00ff */
[----:B------:R-:W-:-:S07]  /*12610*/  VIADD R5, R8, 0x10 ;  /* 0x0000001008057836 */ /* 0x000fce0000000000 */
[----:B------:R-:W-:Y:S05]  /*12620*/  WARPSYNC.COLLECTIVE R15, `(.L_x_132) ;  /* 0x000000000f087348 */ /* 0x000fea0003c00000 */
[----:B------:R0:W1:Y:S02]  /*12630*/  SHFL.IDX P6, R14, R13, R12, R11 ;  /* 0x0000000c0d0e7389 */ /* 0x00006400000c000b */
[----:B01----:R-:W-:Y:S01]  /*12640*/  ENDCOLLECTIVE ;  /* 0x000000000000791b */ /* 0x003fe20003800000 */
.L_x_132:
[----:B------:R-:W-:Y:S01]  /*12650*/  IMAD.MOV.U32 R13, RZ, RZ, R0 ;  /* 0x000000ffff0d7224 */ /* 0x000fe200078e0000 */
[----:B------:R-:W-:-:S07]  /*12660*/  MOV R2, R14 ;  /* 0x0000000e00027202 */ /* 0x000fce0000000f00 */
[----:B------:R-:W-:Y:S05]  /*12670*/  WARPSYNC.COLLECTIVE R15, `(.L_x_133) ;  /* 0x000000000f087348 */ /* 0x000fea0003c00000 */
[----:B------:R0:W1:Y:S02]  /*12680*/  SHFL.IDX P6, R14, R13, R12, R11 ;  /* 0x0000000c0d0e7389 */ /* 0x00006400000c000b */
[----:B01----:R-:W-:Y:S01]  /*12690*/  ENDCOLLECTIVE ;  /* 0x000000000000791b */ /* 0x003fe20003800000 */
.L_x_133:
[----:B------:R-:W-:Y:S01]  /*126a0*/  ULDC UR4, c[0x0][0x288] ;  /* 0x0000a20000047ab9 */ /* 0x000fe20000000800 */
[----:B------:R-:W-:Y:S01]  /*126b0*/  ULDC.64 UR6, c[0x0][0x208] ;  /* 0x0000820000067ab9 */ /* 0x000fe20000000a00 */
[----:B------:R-:W-:Y:S02]  /*126c0*/  IMAD R6, R6, UR4, RZ ;  /* 0x0000000406067c24 */ /* 0x000fe4000f8e02ff */
[----:B------:R-:W-:-:S03]  /*126d0*/  IMAD.MOV.U32 R3, RZ, RZ, R2 ;  /* 0x000000ffff037224 */ /* 0x000fc600078e0002 */
[----:B------:R-:W-:Y:S01]  /*126e0*/  ISETP.GE.AND P3, PT, R8, R6, PT ;  /* 0x000000060800720c */ /* 0x000fe20003f66270 */
[----:B------:R-:W-:Y:S01]  /*126f0*/  IMAD.MOV.U32 R13, RZ, RZ, R7 ;  /* 0x000000ffff0d7224 */ /* 0x000fe200078e0007 */
[----:B------:R-:W-:-:S11]  /*12700*/  MOV R12, 0x1 ;  /* 0x00000001000c7802 */ /* 0x000fd60000000f00 */
[----:B------:R-:W-:Y:S02]  /*12710*/  @!P3 LEA R21, R9, UR38, 0x1 ;  /* 0x000000260915bc11 */ /* 0x000fe4000f8e08ff */
[----:B------:R-:W-:-:S05]  /*12720*/  MOV R2, R14 ;  /* 0x0000000e00027202 */ /* 0x000fca0000000f00 */
[----:B------:R-:W-:-:S05]  /*12730*/  @!P3 IMAD.WIDE.U32 R2, R10, 0x2, R2 ;  /* 0x000000020a02b825 */ /* 0x000fca00078e0002 */
[----:B------:R-:W-:Y:S01]  /*12740*/  @!PT LDS RZ, [RZ] ;  /* 0x00000000fffff984 */ /* 0x000fe20000000800 */
[----:B------:R-:W-:Y:S01]  /*12750*/  @!PT LDS RZ, [RZ] ;  /* 0x00000000fffff984 */ /* 0x000fe20000000800 */
[----:B------:R-:W-:Y:S01]  /*12760*/  @!PT LDS RZ, [RZ] ;  /* 0x00000000fffff984 */ /* 0x000fe20000000800 */
[----:B------:R0:W-:Y:S04]  /*12770*/  @!P3 LDGSTS.E.BYPASS.LTC128B.128 [R21+0x15400], desc[UR6][R2.64], !P2 ;  /* 0x154000000215bfae */ /* 0x0001e8000d101d46 */
[----:B------:R0:W-:Y:S04]  /*12780*/  @!P3 LDGSTS.E.BYPASS.LTC128B.128 [R21+0x19400], desc[UR6][R2.64+0x80], !P0 ;  /* 0x194000800215bfae */ /* 0x0001e8000c101d46 */
[----:B------:R0:W-:Y:S01]  /*12790*/  @!P3 LDGSTS.E.BYPASS.LTC128B.128 [R21+0x1d400], desc[UR6][R2.64+0x100], !P1 ;  /* 0x1d4001000215bfae */ /* 0x0001e2000c901d46 */
[----:B------:R-:W-:-:S13]  /*127a0*/  ISETP.GE.AND P3, PT, R5, R6, PT ;  /* 0x000000060500720c */ /* 0x000fda0003f66270 */
[----:B0-----:R-:W-:Y:S05]  /*127b0*/  WARPSYNC.COLLECTIVE R15, `(.L_x_134) ;  /* 0x000000000f087348 */ /* 0x001fea0003c00000 */
[----:B------:R1:W2:Y:S02]  /*127c0*/  SHFL.IDX P6, R14, R13, R12, R11 ;  /* 0x0000000c0d0e7389 */ /* 0x0002a400000c000b */
[----:B012---:R-:W-:Y:S01]  /*127d0*/  ENDCOLLECTIVE ;  /* 0x000000000000791b */ /* 0x007fe20003800000 */
.L_x_134:
[----:B------:R-:W-:Y:S01]  /*127e0*/  VIADD R3, R8, 0x20 ;  /* 0x0000002008037836 */ /* 0x000fe20000000000 */
[----:B------:R-:W-:Y:S01]  /*127f0*/  @!P3 LEA R20, R9, UR38, 0x1 ;  /* 0x000000260914bc11 */ /* 0x000fe2000f8e08ff */
[----:B------:R-:W-:Y:S02]  /*12800*/  IMAD.MOV.U32 R13, RZ, RZ, R0 ;  /* 0x000000ffff0d7224 */ /* 0x000fe400078e0000 */
[----:B------:R-:W-:-:S07]  /*12810*/  IMAD.MOV.U32 R4, RZ, RZ, R14 ;  /* 0x000000ffff047224 */ /* 0x000fce00078e000e */
[----:B------:R-:W-:Y:S05]  /*12820*/  WARPSYNC.COLLECTIVE R15, `(.L_x_135) ;  /* 0x000000000f087348 */ /* 0x000fea0003c00000 */
[----:B------:R0:W1:Y:S02]  /*12830*/  SHFL.IDX P6, R14, R13, R12, R11 ;  /* 0x0000000c0d0e7389 */ /* 0x00006400000c000b */
[----:B01----:R-:W-:Y:S01]  /*12840*/  ENDCOLLECTIVE ;  /* 0x000000000000791b */ /* 0x003fe20003800000 */
.L_x_135:
[----:B------:R-:W-:Y:S01]  /*12850*/  ULDC.64 UR4, c[0x0][0x208] ;  /* 0x0000820000047ab9 */ /* 0x000fe20000000a00 */
[----:B------:R-:W-:Y:S02]  /*12860*/  MOV R5, R4 ;  /* 0x0000000400057202 */ /* 0x000fe40000000f00 */
[----:B------:R-:W-:Y:S01]  /*12870*/  MOV R13, R7 ;  /* 0x00000007000d7202 */ /* 0x000fe20000000f00 */
[----:B------:R-:W-:Y:S02]  /*12880*/  IMAD.MOV.U32 R12, RZ, RZ, 0x2 ;  /* 0x00000002ff0c7424 */ /* 0x000fe400078e00ff */
[----:B------:R-:W-:-:S04]  /*12890*/  IMAD.MOV.U32 R4, RZ, RZ, R14 ;  /* 0x000000ffff047224 */ /* 0x000fc800078e000e */
        /* <DEDUP_REMOVED lines=11> */
.L_x_136:
[----:B------:R-:W-:Y:S02]  /*12950*/  IADD3 R5, R8, 0x30, RZ ;  /* 0x0000003008057810 */ /* 0x000fe40007ffe0ff */
[----:B------:R-:W-:Y:S02]  /*12960*/  @!P3 LEA R21, R9, UR38, 0x1 ;  /* 0x000000260915bc11 */ /* 0x000fe4000f8e08ff */
[----:B------:R-:W-:Y:S01]  /*12970*/  MOV R13, R0 ;  /* 0x00000000000d7202 */ /* 0x000fe20000000f00 */
[----:B------:R-:W-:-:S07]  /*12980*/  IMAD.MOV.U32 R2, RZ, RZ, R14 ;  /* 0x000000ffff027224 */ /* 0x000fce00078e000e */
[----:B------:R-:W-:Y:S05]  /*12990*/  WARPSYNC.COLLECTIVE R15, `(.L_x_137) ;  /* 0x000000000f087348 */ /* 0x000fea0003c00000 */
[----:B------:R0:W1:Y:S02]  /*129a0*/  SHFL.IDX P6, R14, R13, R12, R11 ;  /* 0x0000000c0d0e7389 */ /* 0x00006400000c000b */
[----:B01----:R-:W-:Y:S01]  /*129b0*/  ENDCOLLECTIVE ;  /* 0x000000000000791b */ /* 0x003fe20003800000 */
.L_x_137:
[----:B------:R-:W-:Y:S01]  /*129c0*/  ULDC.64 UR4, c[0x0][0x208] ;  /* 0x0000820000047ab9 */ /* 0x000fe20000000a00 */
[----:B------:R-:W-:Y:S02]  /*129d0*/  IMAD.MOV.U32 R3, RZ, RZ, R2 ;  /* 0x000000ffff037224 */ /* 0x000fe400078e0002 */
[----:B------:R-:W-:Y:S02]  /*129e0*/  IMAD.MOV.U32 R13, RZ, RZ, R7 ;  /* 0x000000ffff0d7224 */ /* 0x000fe400078e0007 */
        /* <DEDUP_REMOVED lines=13> */
.L_x_138:
[----:B------:R-:W-:Y:S01]  /*12ac0*/  VIADD R3, R8, 0x40 ;  /* 0x0000004008037836 */ /* 0x000fe20000000000 */
[----:B------:R-:W-:Y:S01]  /*12ad0*/  @!P3 LEA R20, R9, UR38, 0x1 ;  /* 0x000000260914bc11 */ /* 0x000fe2000f8e08ff */
[----:B------:R-:W-:Y:S01]  /*12ae0*/  IMAD.MOV.U32 R13, RZ, RZ, R0 ;  /* 0x000000ffff0d7224 */ /* 0x000fe200078e0000 */
[----:B------:R-:W-:-:S07]  /*12af0*/  MOV R4, R14 ;  /* 0x0000000e00047202 */ /* 0x000fce0000000f00 */
[----:B------:R-:W-:Y:S05]  /*12b00*/  WARPSYNC.COLLECTIVE R15, `(.L_x_139) ;  /* 0x000000000f087348 */ /* 0x000fea0003c00000 */
[----:B------:R0:W1:Y:S02]  /*12b10*/  SHFL.IDX P6, R14, R13, R12, R11 ;  /* 0x0000000c0d0e7389 */ /* 0x00006400000c000b */
[----:B01----:R-:W-:Y:S01]  /*12b20*/  ENDCOLLECTIVE ;  /* 0x000000000000791b */ /* 0x003fe20003800000 */
.L_x_139:
[----:B------:R-:W-:Y:S01]  /*12b30*/  ULDC.64 UR4, c[0x0][0x208] ;  /* 0x0000820000047ab9 */ /* 0x000fe20000000a00 */
[----:B------:R-:W-:Y:S02]  /*12b40*/  IMAD.MOV.U32 R5, RZ, RZ, R4 ;  /* 0x000000ffff057224 */ /* 0x000fe400078e0004 */
[----:B------:R-:W-:Y:S01]  /*12b50*/  IMAD.MOV.U32 R13, RZ, RZ, R7 ;  /* 0x000000ffff0d7224 */ /* 0x000fe200078e0007 */
[----:B------:R-:W-:Y:S02]  /*12b60*/  MOV R12, 0x4 ;  /* 0x00000004000c7802 */ /* 0x000fe40000000f00 */
        /* <DEDUP_REMOVED lines=12> */
.L_x_140:
[----:B------:R-:W-:Y:S01]  /*12c30*/  VIADD R5, R8, 0x50 ;  /* 0x0000005008057836 */ /* 0x000fe20000000000 */
[----:B------:R-:W-:Y:S01]  /*12c40*/  @!P3 LEA R21, R9, UR38, 0x1 ;  /* 0x000000260915bc11 */ /* 0x000fe2000f8e08ff */
[----:B------:R-:W-:Y:S02]  /*12c50*/  IMAD.MOV.U32 R13, RZ, RZ, R0 ;  /* 0x000000ffff0d7224 */ /* 0x000fe400078e0000 */
[----:B------:R-:W-:-:S07]  /*12c60*/  IMAD.MOV.U32 R2, RZ, RZ, R14 ;  /* 0x000000ffff027224 */ /* 0x000fce00078e000e */
[----:B------:R-:W-:Y:S05]  /*12c70*/  WARPSYNC.COLLECTIVE R15, `(.L_x_141) ;  /* 0x000000000f087348 */ /* 0x000fea0003c00000 */
[----:B------:R0:W1:Y:S02]  /*12c80*/  SHFL.IDX P6, R14, R13, R12, R11 ;  /* 0x0000000c0d0e7389 */ /* 0x00006400000c000b */
[----:B01----:R-:W-:Y:S01]  /*12c90*/  ENDCOLLECTIVE ;  /* 0x000000000000791b */ /* 0x003fe20003800000 */
.L_x_141:
        /* <DEDUP_REMOVED lines=16> */
.L_x_142:
[----:B------:R-:W-:Y:S02]  /*12da0*/  IADD3 R3, R8, 0x60, RZ ;  /* 0x0000006008037810 */ /* 0x000fe40007ffe0ff */
[----:B------:R-:W-:Y:S02]  /*12db0*/  @!P3 LEA R20, R9, UR38, 0x1 ;  /* 0x000000260914bc11 */ /* 0x000fe4000f8e08ff */
[----:B------:R-:W-:Y:S01]  /*12dc0*/  MOV R13, R0 ;  /* 0x00000000000d7202 */ /* 0x000fe20000000f00 */
[----:B------:R-:W-:-:S07]  /*12dd0*/  IMAD.MOV.U32 R4, RZ, RZ, R14 ;  /* 0x000000ffff047224 */ /* 0x000fce00078e000e */
[----:B------:R-:W-:Y:S05]  /*12de0*/  WARPSYNC.COLLECTIVE R15, `(.L_x_143) ;  /* 0x000000000f087348 */ /* 0x000fea0003c00000 */
[----:B------:R0:W1:Y:S02]  /*12df0*/  SHFL.IDX P6, R14, R13, R12, R11 ;  /* 0x0000000c0d0e7389 */ /* 0x00006400000c000b */
[----:B01----:R-:W-:Y:S01]  /*12e00*/  ENDCOLLECTIVE ;  /* 0x000000000000791b */ /* 0x003fe20003800000 */
.L_x_143:
        /* <DEDUP_REMOVED lines=16> */
.L_x_144:
[----:B------:R-:W-:Y:S01]  /*12f10*/  @!P3 LEA R21, R9, UR38, 0x1 ;  /* 0x000000260915bc11 */ /* 0x000fe2000f8e08ff */
[----:B------:R-:W-:Y:S01]  /*12f20*/  IMAD.MOV.U32 R13, RZ, RZ, R0 ;  /* 0x000000ffff0d7224 */ /* 0x000fe200078e0000 */
[----:B------:R-:W-:-:S07]  /*12f30*/  MOV R2, R14 ;  /* 0x0000000e00027202 */ /* 0x000fce0000000f00 */
[----:B------:R-:W-:Y:S05]  /*12f40*/  WARPSYNC.COLLECTIVE R15, `(.L_x_145) ;  /* 0x000000000f087348 */ /* 0x000fea0003c00000 */
[----:B------:R0:W1:Y:S02]  /*12f50*/  SHFL.IDX P6, R14, R13, R12, R11 ;  /* 0x0000000c0d0e7389 */ /* 0x00006400000c000b */
[----:B01----:R-:W-:Y:S01]  /*12f60*/  ENDCOLLECTIVE ;  /* 0x000000000000791b */ /* 0x003fe20003800000 */
.L_x_145:
[----:B------:R-:W-:Y:S01]  /*12f70*/  ULDC.64 UR4, c[0x0][0x208] ;  /* 0x0000820000047ab9 */ /* 0x000fe20000000a00 */
[----:B------:R-:W-:Y:S02]  /*12f80*/  IMAD.MOV.U32 R3, RZ, RZ, R2 ;  /* 0x000000ffff037224 */ /* 0x000fe400078e0002 */
[----:B------:R-:W-:Y:S02]  /*12f90*/  IMAD.MOV.U32 R13, RZ, RZ, R7 ;  /* 0x000000ffff0d7224 */ /* 0x000fe400078e0007 */
[----:B------:R-:W-:Y:S01]  /*12fa0*/  IMAD.MOV.U32 R12, RZ, RZ, 0x7 ;  /* 0x00000007ff0c7424 */ /* 0x000fe200078e00ff */
[----:B------:R-:W-:-:S05]  /*12fb0*/  MOV R2, R14 ;  /* 0x0000000e00027202 */ /* 0x000fca0000000f00 */
[----:B------:R-:W-:-:S05]  /*12fc0*/  @!P3 IMAD.WIDE.U32 R2, R10, 0x2, R2 ;  /* 0x000000020a02b825 */ /* 0x000fca00078e0002 */
[----:B------:R-:W-:Y:S01]  /*12fd0*/  @!PT LDS RZ, [RZ] ;  /* 0x00000000fffff984 */ /* 0x000fe20000000800 */
[----:B------:R-:W-:Y:S01]  /*12fe0*/  @!PT LDS RZ, [RZ] ;  /* 0x00000000fffff984 */ /* 0x000fe20000000800 */
[----:B------:R-:W-:Y:S01]  /*12ff0*/  @!PT LDS RZ, [RZ] ;  /* 0x00000000fffff984 */ /* 0x000fe20000000800 */
[----:B------:R0:W-:Y:S04]  /*13000*/  @!P3 LDGSTS.E.BYPASS.LTC128B.128 [R21+0x18400], desc[UR4][R2.64], !P2 ;  /* 0x184000000215bfae */ /* 0x0001e8000d101d44 */
[----:B------:R0:W-:Y:S04]  /*13010*/  @!P3 LDGSTS.E.BYPASS.LTC128B.128 [R21+0x1c400], desc[UR4][R2.64+0x80], !P0 ;  /* 0x1c4000800215bfae */ /* 0x0001e8000c101d44 */
[----:B------:R0:W-:Y:S02]  /*13020*/  @!P3 LDGSTS.E.BYPASS.LTC128B.128 [R21+0x20400], desc[UR4][R2.64+0x100], !P1 ;  /* 0x204001000215bfae */ /* 0x0001e4000c901d44 */
[----:B0-----:R-:W-:Y:S05]  /*13030*/  WARPSYNC.COLLECTIVE R15, `(.L_x_146) ;  /* 0x000000000f087348 */ /* 0x001fea0003c00000 */
[----:B------:R1:W2:Y:S02]  /*13040*/  SHFL.IDX P6, R14, R13, R12, R11 ;  /* 0x0000000c0d0e7389 */ /* 0x0002a400000c000b */
[----:B012---:R-:W-:Y:S01]  /*13050*/  ENDCOLLECTIVE ;  /* 0x000000000000791b */ /* 0x007fe20003800000 */
.L_x_146:
[----:B------:R-:W-:Y:S01]  /*13060*/  IMAD.MOV.U32 R13, RZ, RZ, R0 ;  /* 0x000000ffff0d7224 */ /* 0x000fe200078e0000 */
[----:B------:R-:W-:-:S07]  /*13070*/  MOV R4, R14 ;  /* 0x0000000e00047202 */ /* 0x000fce0000000f00 */
[----:B------:R-:W-:Y:S05]  /*13080*/  WARPSYNC.COLLECTIVE R15, `(.L_x_147) ;  /* 0x000000000f087348 */ /* 0x000fea0003c00000 */
[----:B------:R0:W1:Y:S02]  /*13090*/  SHFL.IDX P6, R14, R13, R12, R11 ;  /* 0x0000000c0d0e7389 */ /* 0x00006400000c000b */
[----:B01----:R-:W-:Y:S01]  /*130a0*/  ENDCOLLECTIVE ;  /* 0x000000000000791b */ /* 0x003fe20003800000 */
.L_x_147:
[----:B------:R-:W-:Y:S05]  /*130b0*/  BRA `(.L_x_148) ;  /* 0xffffffc800447947 */ /* 0x000fea000383ffff */
.L_x_53:
[----:B-1----:R-:W-:-:S04]  /*130c0*/  IMAD.U32 R3, RZ, RZ, UR38 ;  /* 0x00000026ff037e24 */ /* 0x002fc8000f8e00ff */
[----:B------:R1:W2:Y:S03]  /*130d0*/  SYNCS.PHASECHK.TRANS64.TRYWAIT P0, [R3+URZ+0x36820], R2 ;  /* 0x03682002030075a7 */ /* 0x0002a6000800017f */
[----:B--2---:R-:W-:Y:S05]  /*130e0*/  @!P0 NANOSLEEP.SYNCS 0x989680 ;  /* 0x009896800000895d */ /* 0x004fea0003900000 */
[----:B------:R-:W2:Y:S02]  /*130f0*/  @!P0 SYNCS.PHASECHK.TRANS64 P0, [R3+URZ+0x36820], R2 ;  /* 0x03682002030085a7 */ /* 0x000ea4000800007f */
[----:B--2---:R-:W-:Y:S05]  /*13100*/  @!P0 BRA `(.L_x_53) ;  /* 0xfffffffc00ec8947 */ /* 0x004fea000383ffff */
[----:B------:R-:W-:Y:S05]  /*13110*/  BRA `(.L_x_149) ;  /* 0xffffffc8009c7947 */ /* 0x000fea000383ffff */
.L_x_60:
[----:B-1----:R-:W-:-:S04]  /*13120*/  MOV R3, UR38 ;  /* 0x0000002600037c02 */ /* 0x002fc80008000f00 */
[----:B------:R1:W2:Y:S03]  /*13130*/  SYNCS.PHASECHK.TRANS64.TRYWAIT P0, [R3+URZ+0x36848], R2 ;  /* 0x03684802030075a7 */ /* 0x0002a6000800017f */
[----:B--2---:R-:W-:Y:S05]  /*13140*/  @!P0 NANOSLEEP.SYNCS 0x989680 ;  /* 0x009896800000895d */ /* 0x004fea0003900000 */
[----:B------:R-:W2:Y:S02]  /*13150*/  @!P0 SYNCS.PHASECHK.TRANS64 P0, [R3+URZ+0x36848], R2 ;  /* 0x03684802030085a7 */ /* 0x000ea4000800007f */
[----:B--2---:R-:W-:Y:S05]  /*13160*/  @!P0 BRA `(.L_x_60) ;  /* 0xfffffffc00ec8947 */ /* 0x004fea000383ffff */
[----:B------:R-:W-:Y:S05]  /*13170*/  BRA `(.L_x_150) ;  /* 0xffffffcc00847947 */ /* 0x000fea000383ffff */
.L_x_67:
[----:B0-----:R-:W-:-:S04]  /*13180*/  IMAD.U32 R3, RZ, RZ, UR38 ;  /* 0x00000026ff037e24 */ /* 0x001fc8000f8e00ff */
[----:B------:R0:W1:Y:S03]  /*13190*/  SYNCS.PHASECHK.TRANS64.TRYWAIT P0, [R3+URZ+0x36860], R2 ;  /* 0x03686002030075a7 */ /* 0x000066000800017f */
[----:B-1----:R-:W-:Y:S05]  /*131a0*/  @!P0 NANOSLEEP.SYNCS 0x989680 ;  /* 0x009896800000895d */ /* 0x002fea0003900000 */
[----:B------:R-:W1:Y:S02]  /*131b0*/  @!P0 SYNCS.PHASECHK.TRANS64 P0, [R3+URZ+0x36860], R2 ;  /* 0x03686002030085a7 */ /* 0x000e64000800007f */
[----:B-1----:R-:W-:Y:S05]  /*131c0*/  @!P0 BRA `(.L_x_67) ;  /* 0xfffffffc00ec8947 */ /* 0x002fea000383ffff */
[----:B------:R-:W-:Y:S05]  /*131d0*/  BRA `(.L_x_151) ;  /* 0xffffffd0005c7947 */ /* 0x000fea000383ffff */
.L_x_77:
[----:B-1----:R-:W-:-:S04]  /*131e0*/  IMAD.U32 R3, RZ, RZ, UR38 ;  /* 0x00000026ff037e24 */ /* 0x002fc8000f8e00ff */
[----:B------:R1:W2:Y:S03]  /*131f0*/  SYNCS.PHASECHK.TRANS64.TRYWAIT P0, [R3+URZ+0x36840], R2 ;  /* 0x03684002030075a7 */ /* 0x0002a6000800017f */
[----:B--2---:R-:W-:Y:S05]  /*13200*/  @!P0 NANOSLEEP.SYNCS 0x989680 ;  /* 0x009896800000895d */ /* 0x004fea0003900000 */
[----:B------:R-:W2:Y:S02]  /*13210*/  @!P0 SYNCS.PHASECHK.TRANS64 P0, [R3+URZ+0x36840], R2 ;  /* 0x03684002030085a7 */ /* 0x000ea4000800007f */
[----:B--2---:R-:W-:Y:S05]  /*13220*/  @!P0 BRA `(.L_x_77) ;  /* 0xfffffffc00ec8947 */ /* 0x004fea000383ffff */
[----:B------:R-:W-:Y:S05]  /*13230*/  BRA `(.L_x_152) ;  /* 0xffffffd400b87947 */ /* 0x000fea000383ffff */
.L_x_84:
[----:B0-----:R-:W-:-:S04]  /*13240*/  MOV R3, UR38 ;  /* 0x0000002600037c02 */ /* 0x001fc80008000f00 */
[----:B------:R0:W1:Y:S03]  /*13250*/  SYNCS.PHASECHK.TRANS64.TRYWAIT P0, [R3+URZ+0x36868], R2 ;  /* 0x03686802030075a7 */ /* 0x000066000800017f */
[----:B-1----:R-:W-:Y:S05]  /*13260*/  @!P0 NANOSLEEP.SYNCS 0x989680 ;  /* 0x009896800000895d */ /* 0x002fea0003900000 */
[----:B------:R-:W1:Y:S02]  /*13270*/  @!P0 SYNCS.PHASECHK.TRANS64 P0, [R3+URZ+0x36868], R2 ;  /* 0x03686802030085a7 */ /* 0x000e64000800007f */
[----:B-1----:R-:W-:Y:S05]  /*13280*/  @!P0 BRA `(.L_x_84) ;  /* 0xfffffffc00ec8947 */ /* 0x002fea000383ffff */
[----:B------:R-:W-:Y:S05]  /*13290*/  BRA `(.L_x_153) ;  /* 0xffffffd800907947 */ /* 0x000fea000383ffff */
.L_x_94:
[----:B-1----:R-:W-:-:S04]  /*132a0*/  IMAD.U32 R3, RZ, RZ, UR38 ;  /* 0x00000026ff037e24 */ /* 0x002fc8000f8e00ff */
[----:B------:R1:W2:Y:S03]  /*132b0*/  SYNCS.PHASECHK.TRANS64.TRYWAIT P0, [R3+URZ+0x36848], R2 ;  /* 0x03684802030075a7 */ /* 0x0002a6000800017f */
[----:B--2---:R-:W-:Y:S05]  /*132c0*/  @!P0 NANOSLEEP.SYNCS 0x989680 ;  /* 0x009896800000895d */ /* 0x004fea0003900000 */
[----:B------:R-:W2:Y:S02]  /*132d0*/  @!P0 SYNCS.PHASECHK.TRANS64 P0, [R3+URZ+0x36848], R2 ;  /* 0x03684802030085a7 */ /* 0x000ea4000800007f */
[----:B--2---:R-:W-:Y:S05]  /*132e0*/  @!P0 BRA `(.L_x_94) ;  /* 0xfffffffc00ec8947 */ /* 0x004fea000383ffff */
[----:B------:R-:W-:Y:S05]  /*132f0*/  BRA `(.L_x_154) ;  /* 0xffffffe000047947 */ /* 0x000fea000383ffff */
.L_x_101:
[----:B0-----:R-:W-:-:S04]  /*13300*/  IMAD.U32 R3, RZ, RZ, UR38 ;  /* 0x00000026ff037e24 */ /* 0x001fc8000f8e00ff */
[----:B------:R0:W1:Y:S03]  /*13310*/  SYNCS.PHASECHK.TRANS64.TRYWAIT P0, [R3+URZ+0x36860], R2 ;  /* 0x03686002030075a7 */ /* 0x000066000800017f */
[----:B-1----:R-:W-:Y:S05]  /*13320*/  @!P0 NANOSLEEP.SYNCS 0x989680 ;  /* 0x009896800000895d */ /* 0x002fea0003900000 */
[----:B------:R-:W1:Y:S02]  /*13330*/  @!P0 SYNCS.PHASECHK.TRANS64 P0, [R3+URZ+0x36860], R2 ;  /* 0x03686002030085a7 */ /* 0x000e64000800007f */
[----:B-1----:R-:W-:Y:S05]  /*13340*/  @!P0 BRA `(.L_x_101) ;  /* 0xfffffffc00ec8947 */ /* 0x002fea000383ffff */
[----:B------:R-:W-:Y:S05]  /*13350*/  BRA `(.L_x_155) ;  /* 0xffffffe000d87947 */ /* 0x000fea000383ffff */
.L_x_110:
[----:B-1----:R1:W2:Y:S02]  /*13360*/  SYNCS.PHASECHK.TRANS64.TRYWAIT P0, [R3+URZ+0x36860], R0 ;  /* 0x03686000030075a7 */ /* 0x0022a4000800017f */
[----:B--2---:R-:W-:Y:S05]  /*13370*/  @!P0 NANOSLEEP.SYNCS 0x989680 ;  /* 0x009896800000895d */ /* 0x004fea0003900000 */
[----:B------:R-:W2:Y:S02]  /*13380*/  @!P0 SYNCS.PHASECHK.TRANS64 P0, [R3+URZ+0x36860], R0 ;  /* 0x03686000030085a7 */ /* 0x000ea4000800007f */
[----:B--2---:R-:W-:Y:S05]  /*13390*/  @!P0 BRA `(.L_x_110) ;  /* 0xfffffffc00f08947 */ /* 0x004fea000383ffff */
[----:B------:R-:W-:Y:S05]  /*133a0*/  BRA `(.L_x_156) ;  /* 0xffffffe400dc7947 */ /* 0x000fea000383ffff */
.L_x_116:
[----:B-1----:R1:W2:Y:S02]  /*133b0*/  SYNCS.PHASECHK.TRANS64.TRYWAIT P0, [R2+URZ+0x36820], R3 ;  /* 0x03682003020075a7 */ /* 0x0022a4000800017f */
[----:B--2---:R-:W-:Y:S05]  /*133c0*/  @!P0 NANOSLEEP.SYNCS 0x989680 ;  /* 0x009896800000895d */ /* 0x004fea0003900000 */
[----:B------:R-:W2:Y:S02]  /*133d0*/  @!P0 SYNCS.PHASECHK.TRANS64 P0, [R2+URZ+0x36820], R3 ;  /* 0x03682003020085a7 */ /* 0x000ea4000800007f */
[----:B--2---:R-:W-:Y:S05]  /*133e0*/  @!P0 BRA `(.L_x_116) ;  /* 0xfffffffc00f08947 */ /* 0x004fea000383ffff */
[----:B------:R-:W-:Y:S05]  /*133f0*/  BRA `(.L_x_157) ;  /* 0xffffffe800e07947 */ /* 0x000fea000383ffff */
.L_x_117:
[----:B------:R-:W2:Y:S01]  /*13400*/  S2R R4, SR_TID.X ;  /* 0x0000000000047919 */ /* 0x000ea20000002100 */
[----:B------:R-:W-:Y:S01]  /*13410*/  BSSY B0, `(.L_x_158) ;  /* 0x000000a000007945 */ /* 0x000fe20003800000 */
[----:B------:R-:W-:Y:S01]  /*13420*/  IMAD.MOV.U32 R12, RZ, RZ, RZ ;  /* 0x000000ffff0c7224 */ /* 0x000fe200078e00ff */
[----:B------:R-:W-:Y:S01]  /*13430*/  MOV R15, 0xffffffff ;  /* 0xffffffff000f7802 */ /* 0x000fe20000000f00 */
[----:B0-----:R-:W-:Y:S01]  /*13440*/  IMAD.MOV.U32 R11, RZ, RZ, 0x1f ;  /* 0x0000001fff0b7424 */ /* 0x001fe200078e00ff */
[----:B--2---:R-:W-:-:S04]  /*13450*/  SHF.R.U32.HI R4, RZ, 0x5, R4 ;  /* 0x00000005ff047819 */ /* 0x004fc80000011604 */
[----:B------:R-:W-:-:S04]  /*13460*/  LOP3.LUT R4, R4, 0x3, RZ, 0xc0, !PT ;  /* 0x0000000304047812 */ /* 0x000fc800078ec0ff */
[----:B------:R-:W-:-:S07]  /*13470*/  MOV R13, R4 ;  /* 0x00000004000d7202 */ /* 0x000fce0000000f00 */
[----:B-1----:R-:W-:Y:S05]  /*13480*/  WARPSYNC.COLLECTIVE R15, `(.L_x_159) ;  /* 0x000000000f087348 */ /* 0x002fea0003c00000 */
[----:B------:R0:W2:Y:S02]  /*13490*/  SHFL.IDX P6, R14, R13, R12, R11 ;  /* 0x0000000c0d0e7389 */ /* 0x0000a400000c000b */
[----:B012---:R-:W-:Y:S01]  /*134a0*/  ENDCOLLECTIVE ;  /* 0x000000000000791b */ /* 0x007fe20003800000 */
.L_x_159:
[----:B------:R-:W-:Y:S05]  /*134b0*/  BSYNC B0 ;  /* 0x0000000000007941 */ /* 0x000fea0003800000 */
.L_x_158:
[----:B------:R-:W-:Y:S05]  /*134c0*/  BRA `(.L_x_160) ;  /* 0xffffffe800c47947 */ /* 0x000fea000383ffff */
.L_x_118:
[----:B------:R-:W-:Y:S01]  /*134d0*/  BSSY B0, `(.L_x_161) ;  /* 0x0000006000007945 */ /* 0x000fe20003800000 */
[----:B------:R-:W-:-:S07]  /*134e0*/  IMAD.MOV.U32 R15, RZ, RZ, -0x1 ;  /* 0xffffffffff0f7424 */ /* 0x000fce00078e00ff */
[----:B01----:R-:W-:Y:S05]  /*134f0*/  WARPSYNC.COLLECTIVE R15, `(.L_x_162) ;  /* 0x000000000f0c7348 */ /* 0x003fea0003c00000 */
[----:B------:R-:W-:Y:S02]  /*13500*/  ELECT P6, UR62, PT ;  /* 0x00000000003e782f */ /* 0x000fe400038c0000 */
[----:B------:R-:W-:Y:S01]  /*13510*/  MOV R14, UR62 ;  /* 0x0000003e000e7c02 */ /* 0x000fe20008000f00 */
[----:B01----:R-:W-:Y:S10]  /*13520*/  ENDCOLLECTIVE ;  /* 0x000000000000791b */ /* 0x003ff40003800000 */
.L_x_162:
[----:B------:R-:W-:Y:S05]  /*13530*/  BSYNC B0 ;  /* 0x0000000000007941 */ /* 0x000fea0003800000 */
.L_x_161:
[----:B------:R-:W-:Y:S05]  /*13540*/  BRA `(.L_x_163) ;  /* 0xffffffe800b87947 */ /* 0x000fea000383ffff */
.L_x_120:
[----:B-1----:R1:W2:Y:S02]  /*13550*/  SYNCS.PHASECHK.TRANS64.TRYWAIT P0, [R6+URZ], R5 ;  /* 0x00000005060075a7 */ /* 0x0022a4000800017f */
[----:B--2---:R-:W-:Y:S05]  /*13560*/  @!P0 NANOSLEEP.SYNCS 0x989680 ;  /* 0x009896800000895d */ /* 0x004fea0003900000 */
[----:B------:R-:W2:Y:S02]  /*13570*/  @!P0 SYNCS.PHASECHK.TRANS64 P0, [R6+URZ], R5 ;  /* 0x00000005060085a7 */ /* 0x000ea4000800007f */
[----:B--2---:R-:W-:Y:S05]  /*13580*/  @!P0 BRA `(.L_x_120) ;  /* 0xfffffffc00f08947 */ /* 0x004fea000383ffff */
[----:B------:R-:W-:Y:S05]  /*13590*/  BRA `(.L_x_164) ;  /* 0xffffffe800f47947 */ /* 0x000fea000383ffff */
.L_x_121:
[----:B--2---:R2:W3:Y:S02]  /*135a0*/  SYNCS.PHASECHK.TRANS64.TRYWAIT P0, [R3+URZ], R4 ;  /* 0x00000004030075a7 */ /* 0x0044e4000800017f */
[----:B---3--:R-:W-:Y:S05]  /*135b0*/  @!P0 NANOSLEEP.SYNCS 0x989680 ;  /* 0x009896800000895d */ /* 0x008fea0003900000 */
[----:B------:R-:W3:Y:S02]  /*135c0*/  @!P0 SYNCS.PHASECHK.TRANS64 P0, [R3+URZ], R4 ;  /* 0x00000004030085a7 */ /* 0x000ee4000800007f */
[----:B---3--:R-:W-:Y:S05]  /*135d0*/  @!P0 BRA `(.L_x_121) ;  /* 0xfffffffc00f08947 */ /* 0x008fea000383ffff */
[----:B------:R-:W-:Y:S05]  /*135e0*/  BRA `(.L_x_165) ;  /* 0xffffffe800e87947 */ /* 0x000fea000383ffff */
.L_x_123:
[----:B--2---:R2:W3:Y:S02]  /*135f0*/  SYNCS.PHASECHK.TRANS64.TRYWAIT P0, [R0+URZ], R5 ;  /* 0x00000005000075a7 */ /* 0x0044e4000800017f */
[----:B---3--:R-:W-:Y:S05]  /*13600*/  @!P0 NANOSLEEP.SYNCS 0x989680 ;  /* 0x009896800000895d */ /* 0x008fea0003900000 */
[----:B------:R-:W3:Y:S02]  /*13610*/  @!P0 SYNCS.PHASECHK.TRANS64 P0, [R0+URZ], R5 ;  /* 0x00000005000085a7 */ /* 0x000ee4000800007f */
[----:B---3--:R-:W-:Y:S05]  /*13620*/  @!P0 BRA `(.L_x_123) ;  /* 0xfffffffc00f08947 */ /* 0x008fea000383ffff */
[----:B------:R-:W-:Y:S05]  /*13630*/  BRA `(.L_x_166) ;  /* 0xffffffe800ec7947 */ /* 0x000fea000383ffff */
.L_x_167:
[----:B------:R-:W-:-:S00]  /*13640*/  BRA `(.L_x_167) ;  /* 0xfffffffc00fc7947 */ /* 0x000fc0000383ffff */
[----:B------:R-:W-:-:S00]  /*13650*/  NOP ;  /* 0x0000000000007918 */ /* 0x000fc00000000000 */
        /* <DEDUP_REMOVED lines=10> */
.L_x_3023:


//--------------------- .text._ZN7cutlass13device_kernelIN5flash11enable_sm90INS1_16FlashAttnFwdSm90INS1_25CollectiveMainloopFwdSm90ILi2EN4cute5tupleIJNS5_1CILi1EEES8_S8_EEENS6_IJNS7_ILi128EEENS7_ILi112EEENS7_ILi192EEEEEELi192ENS_6half_tEfNS_4arch4Sm90ELb0ELb0ELb1ELb1ELb0ELb0ELb0ELb1ELb1ELb1ELb1ELb0EEENS1_21CollectiveEpilogueFwdINS6_IJSA_SC_SB_EEES9_SE_SG_Li256ELb1ELb1ELb1ELb0EEENS1_36VarlenDynamicPersistentTileSchedulerILi128ELi112ELi256ELi128ELb1ELb1ELb1ELb0ELb1ELb1EEEEEEEEEvNT_6ParamsE --------------------------
	.section	.text._ZN7cutlass13device_kernelIN5flash11enable_sm90INS1_16FlashAttnFwdSm90INS1_25CollectiveMainloopFwdSm90ILi2EN4cute5tupleIJNS5_1CILi1EEES8_S8_EEENS6_IJNS7_ILi128EEENS7_ILi112EEENS7_ILi192EEEEEELi192ENS_6half_tEfNS_4arch4Sm90ELb0ELb0ELb1ELb1ELb0ELb0ELb0ELb1ELb1ELb1ELb1ELb0EEENS1_21CollectiveEpilogueFwdINS6_IJSA_SC_SB_EEES9_SE_SG_Li256ELb1ELb1ELb1ELb0EEENS1_36VarlenDynamicPersistentTileSchedulerILi128ELi112ELi256ELi128ELb1ELb1ELb1ELb0ELb1ELb1EEEEEEEEEvNT_6ParamsE,"ax",@progbits
	.align	128
.text._ZN7cutlass13device_kernelIN5flash11enable_sm90INS1_16FlashAttnFwdSm90INS1_25CollectiveMainloopFwdSm90ILi2EN4cute5tupleIJNS5_1CILi1EEES8_S8_EEENS6_IJNS7_ILi128EEENS7_ILi112EEENS7_ILi192EEEEEELi192ENS_6half_tEfNS_4arch4Sm90ELb0ELb0ELb1ELb1ELb0ELb0ELb0ELb1ELb1ELb1ELb1ELb0EEENS1_21CollectiveEpilogueFwdINS6_IJSA_SC_SB_EEES9_SE_SG_Li256ELb1ELb1ELb1ELb0EEENS1_36VarlenDynamicPersistentTileSchedulerILi128ELi112ELi256ELi128ELb1ELb1ELb1ELb0ELb1ELb1EEEEEEEEEvNT_6ParamsE:
        .type           _ZN7cutlass13device_kernelIN5flash11enable_sm90INS1_16FlashAttnFwdSm90INS1_25CollectiveMainloopFwdSm90ILi2EN4cute5tupleIJNS5_1CILi1EEES8_S8_EEENS6_IJNS7_ILi128EEENS7_ILi112EEENS7_ILi192EEEEEELi192ENS_6half_tEfNS_4arch4Sm90ELb0ELb0ELb1ELb1ELb0ELb0ELb0ELb1ELb1ELb1ELb1ELb0EEENS1_21CollectiveEpilogueFwdINS6_IJSA_SC_SB_EEES9_SE_SG_Li256ELb1ELb1ELb1ELb0EEENS1_36VarlenDynamicPersistentTileSchedulerILi128ELi112ELi256ELi128ELb1ELb1ELb1ELb0ELb1ELb1EEEEEEEEEvNT_6ParamsE,@function
        .size           _ZN7cutlass13device_kernelIN5flash11enable_sm90INS1_16FlashAttnFwdSm90INS1_25CollectiveMainloopFwdSm90ILi2EN4cute5tupleIJNS5_1CILi1EEES8_S8_EEENS6_IJNS7_ILi128EEENS7_ILi112EEENS7_ILi192EEEEEELi192ENS_6half_tEfNS_4arch4Sm90ELb0ELb0ELb1ELb1ELb0ELb0ELb0ELb1ELb1ELb1ELb1ELb0EEENS1_21CollectiveEpilogueFwdINS6_IJSA_SC_SB_EEES9_SE_SG_Li256ELb1ELb1ELb1ELb0EEENS1_36VarlenDynamicPersistentTileSchedulerILi128ELi112ELi256ELi128ELb1ELb1ELb1ELb0ELb1ELb1EEEEEEEEEvNT_6ParamsE,(.L_x_3024 - _ZN7cutlass13device_kernelIN5flash11enable_sm90INS1_16FlashAttnFwdSm90INS1_25CollectiveMainloopFwdSm90ILi2EN4cute5tupleIJNS5_1CILi1EEES8_S8_EEENS6_IJNS7_ILi128EEENS7_ILi112EEENS7_ILi192EEEEEELi192ENS_6half_tEfNS_4arch4Sm90ELb0ELb0ELb1ELb1ELb0ELb0ELb0ELb1ELb1ELb1ELb1ELb0EEENS1_21CollectiveEpilogueFwdINS6_IJSA_SC_SB_EEES9_SE_SG_Li256ELb1ELb1ELb1ELb0EEENS1_36VarlenDynamicPersistentTileSchedulerILi128ELi112ELi256ELi128ELb1ELb1ELb1ELb0ELb1ELb1EEEEEEEEEvNT_6ParamsE)
        .other          _ZN7cutlass13device_kernelIN5flash11enable_sm90INS1_16FlashAttnFwdSm90INS1_25CollectiveMainloopFwdSm90ILi2EN4cute5tupleIJNS5_1CILi1EEES8_S8_EEENS6_IJNS7_ILi128EEENS7_ILi112EEENS7_ILi192EEEEEELi192ENS_6half_tEfNS_4arch4Sm90ELb0ELb0ELb1ELb1ELb0ELb0ELb0ELb1ELb1ELb1ELb1ELb0EEENS1_21CollectiveEpilogueFwdINS6_IJSA_SC_SB_EEES9_SE_SG_Li256ELb1ELb1ELb1ELb0EEENS1_36VarlenDynamicPersistentTileSchedulerILi128ELi112ELi256ELi128ELb1ELb1ELb1ELb0ELb1ELb1EEEEEEEEEvNT_6ParamsE,@"STO_CUDA_ENTRY STV_DEFAULT"
_ZN7cutlass13device_kernelIN5flash11enable_sm90INS1_16FlashAttnFwdSm90INS1_25CollectiveMainloopFwdSm90ILi2EN4cute5tupleIJNS5_1CILi1EEES8_S8_EEENS6_IJNS7_ILi128EEENS7_ILi112EEENS7_ILi192EEEEEELi192ENS_6half_tEfNS_4arch4Sm90ELb0ELb0ELb1ELb1ELb0ELb0ELb0ELb1ELb1ELb1ELb1ELb0EEENS1_21CollectiveEpilogueFwdINS6_IJSA_SC_SB_EEES9_SE_SG_Li256ELb1ELb1ELb1ELb0EEENS1_36VarlenDynamicPersistentTileSchedulerILi128ELi112ELi256ELi128ELb1ELb1ELb1ELb0ELb1ELb1EEEEEEEEEvNT_6ParamsE:
        /* <DEDUP_REMOVED lines=18> */
.L_x_169:
[----:B------:R-:W-:Y:S05]  /*0120*/  BSYNC B0 ;  /* 0x0000000000007941 */ /* 0x000fea0003800000 */
.L_x_168:
        /* <DEDUP_REMOVED lines=41> */
.L_x_170:
        /* <DEDUP_REMOVED lines=22> */
.L_x_171:
        /* <DEDUP_REMOVED lines=18> */
.L_x_172:
        /* <DEDUP_REMOVED lines=22> */
.L_x_173:
        /* <DEDUP_REMOVED lines=22> */
.L_x_174:
[----:B0-----:R-:W-:Y:S01]  /*0900*/  UMOV UR4, 0x1 ;  /* 0x0000000100047882 */ /* 0x001fe20000000000 */
[----:B------:R-:W-:Y:S01]  /*0910*/  PLOP3.LUT P0, PT, PT, PT, UP0, 0x80, 0x0 ;  /* 0x000000000000781c */ /* 0x000fe20003f0f008 */
[----:B------:R-:W-:Y:S01]  /*0920*/  USEL UR4, UR4, 0x2, !UP0 ;  /* 0x0000000204047887 */ /* 0x000fe2000c000000 */
[----:B------:R-:W-:-:S05]  /*0930*/  NOP ;  /* 0x0000000000007918 */ /* 0x000fca0000000000 */
[----:B------:R-:W-:-:S05]  /*0940*/  IMAD.U32 R2, RZ, RZ, UR4 ;  /* 0x00000004ff027e24 */ /* 0x000fca000f8e00ff */
[----:B------:R0:W-:Y:S01]  /*0950*/  STL [R1+0x68], R2 ;  /* 0x0000680201007387 */ /* 0x0001e20000100800 */
[----:B-12-4-:R-:W-:Y:S06]  /*0960*/  BAR.SYNC.DEFER_BLOCKING 0x0 ;  /* 0x0000000000007b1d */ /* 0x016fec0000010000 */
[----:B------:R-:W-:Y:S05]  /*0970*/  @!P0 BRA `(.L_x_175) ;  /* 0x000000f400a08947 */ /* 0x000fea0003800000 */
.L_x_176:
[----:B------:R-:W-:-:S08]  /*0980*/  NOP ;  /* 0x0000000000007918 */ /* 0x000fd00000000000 */
[----:B------:R-:W1:Y:S02]  /*0990*/  USETMAXREG.TRY_ALLOC.CTAPOOL UP0, 0xf0 ;  /* 0x000000f0000079c8 */ /* 0x000e640008000600 */
[----:B-1----:R-:W-:-:S13]  /*09a0*/  PLOP3.LUT P0, PT, PT, PT, UP0, 0x80, 0x0 ;  /* 0x000000000000781c */ /* 0x002fda0003f0f008 */
[----:B------:R-:W-:Y:S05]  /*09b0*/  @!P0 BRA `(.L_x_176) ;  /* 0xfffffffc00f08947 */ /* 0x000fea000383ffff */
[----:B------:R-:W1:Y:S08]  /*09c0*/  S2UR UR5, SR_CgaCtaId ;  /* 0x00000000000579c3 */ /* 0x000e700000008800 */
[----:B------:R-:W-:Y:S06]  /*09d0*/  BAR.ARV 0x8, 0x180 ;  /* 0x0206000000007b1d */ /* 0x000fec0000002000 */
[----:B------:R-:W-:-:S02]  /*09e0*/  UMOV UR4, 0x400 ;  /* 0x0000040000047882 */ /* 0x000fc40000000000 */
[----:B------:R-:W-:Y:S01]  /*09f0*/  BAR.SYNC.DEFER_BLOCKING 0x5, 0x180 ;  /* 0x0146000000007b1d */ /* 0x000fe20000010000 */
[----:B-1----:R-:W-:-:S09]  /*0a00*/  ULEA UR4, UR5, UR4, 0x18 ;  /* 0x0000000405047291 */ /* 0x002fd2000f8ec03f */
[----:B------:R-:W1:Y:S01]  /*0a10*/  LDS.128 R8, [UR4+0x368d0] ;  /* 0x0368d004ff087984 */ /* 0x000e620008000c00 */
[----:B------:R-:W-:Y:S01]  /*0a20*/  ULDC UR4, c[0x0][0xc3c] ;  /* 0x00030f0000047ab9 */ /* 0x000fe20000000800 */
[----:B------:R-:W-:Y:S06]  /*0a30*/  BAR.ARV 0x4, 0x180 ;  /* 0x0106000000007b1d */ /* 0x000fec0000002000 */
[----:B-1----:R-:W-:-:S13]  /*0a40*/  ISETP.GE.AND P0, PT, R11, UR4, PT ;  /* 0x000000040b007c0c */ /* 0x002fda000bf06270 */
[----:B------:R-:W-:Y:S05]  /*0a50*/  @P0 EXIT ;  /* 0x000000000000094d */ /* 0x000fea0003800000 */
[----:B0-----:R-:W2:Y:S01]  /*0a60*/  LDL R2, [R1+0x68] ;  /* 0x0000680001027983 */ /* 0x001ea20000100800 */
[----:B------:R-:W-:Y:S01]  /*0a70*/  R2UR UR5, R9 ;  /* 0x00000000090572ca */ /* 0x000fe200000e0000 */
[----:B------:R-:W-:Y:S01]  /*0a80*/  IMAD.MOV.U32 R232, RZ, RZ, RZ ;  /* 0x000000ffffe87224 */ /* 0x000fe200078e00ff */
[----:B------:R-:W-:Y:S01]  /*0a90*/  R2UR UR6, R10 ;  /* 0x000000000a0672ca */ /* 0x000fe200000e0000 */
[----:B------:R-:W0:Y:S01]  /*0aa0*/  S2R R0, SR_TID.X ;  /* 0x0000000000007919 */ /* 0x000e220000002100 */
[----:B------:R-:W-:Y:S02]  /*0ab0*/  R2UR UR7, R11 ;  /* 0x000000000b0772ca */ /* 0x000fe400000e0000 */
[----:B------:R-:W-:Y:S01]  /*0ac0*/  CS2R R16, SRZ ;  /* 0x0000000000107805 */ /* 0x000fe2000001ff00 */
[----:B0-----:R-:W-:-:S05]  /*0ad0*/  VIADD R12, R0, 0xffffff80 ;  /* 0xffffff80000c7836 */ /* 0x001fca0000000000 */
[----:B------:R-:W-:-:S04]  /*0ae0*/  SHF.R.S32.HI R0, RZ, 0x1f, R12 ;  /* 0x0000001fff007819 */ /* 0x000fc8000001140c */
[CC--:B------:R-:W-:Y:S02]  /*0af0*/  LEA.HI R4, R0.reuse, R12.reuse, RZ, 0x5 ;  /* 0x0000000c00047211 */ /* 0x0c0fe400078f28ff */
[CC--:B------:R-:W-:Y:S02]  /*0b00*/  LEA.HI R3, R0.reuse, R12.reuse, RZ, 0x4 ;  /* 0x0000000c00037211 */ /* 0x0c0fe400078f20ff */
[----:B------:R-:W-:Y:S01]  /*0b10*/  LEA.HI R11, R0, R12, RZ, 0x2 ;  /* 0x0000000c000b7211 */ /* 0x000fe200078f10ff */
[----:B------:R-:W-:Y:S01]  /*0b20*/  IMAD.SHL.U32 R5, R4, 0x20, RZ ;  /* 0x0000002004057824 */ /* 0x000fe200078e00ff */
[----:B------:R-:W-:Y:S02]  /*0b30*/  LOP3.LUT R4, R3, 0x3fffff0, RZ, 0xc0, !PT ;  /* 0x03fffff003047812 */ /* 0x000fe400078ec0ff */
[----:B------:R-:W-:Y:S02]  /*0b40*/  LOP3.LUT R11, R11, 0xfffffffc, RZ, 0xc0, !PT ;  /* 0xfffffffc0b0b7812 */ /* 0x000fe400078ec0ff */
[----:B------:R-:W-:Y:S01]  /*0b50*/  LOP3.LUT R5, R5, 0xfffffc00, RZ, 0xc0, !PT ;  /* 0xfffffc0005057812 */ /* 0x000fe200078ec0ff */
[----:B------:R-:W-:-:S02]  /*0b60*/  IMAD.IADD R4, R12, 0x1, -R4 ;  /* 0x000000010c047824 */ /* 0x000fc400078e0a04 */
[----:B------:R-:W-:Y:S01]  /*0b70*/  IMAD.IADD R11, R12, 0x1, -R11 ;  /* 0x000000010c0b7824 */ /* 0x000fe200078e0a0b */
[----:B--2---:R-:W-:Y:S02]  /*0b80*/  R2UR UR4, R2 ;  /* 0x00000000020472ca */ /* 0x004fe400000e0000 */
[CC--:B------:R-:W-:Y:S02]  /*0b90*/  LEA.HI R2, R0.reuse, R12.reuse, RZ, 0x7 ;  /* 0x0000000c00027211 */ /* 0x0c0fe400078f38ff */
[----:B------:R-:W-:Y:S02]  /*0ba0*/  LEA.HI R0, R0, R12, RZ, 0x3 ;  /* 0x0000000c00007211 */ /* 0x000fe400078f18ff */
[----:B------:R-:W-:Y:S02]  /*0bb0*/  LOP3.LUT R234, R2, 0xffffff80, RZ, 0xc0, !PT ;  /* 0xffffff8002ea7812 */ /* 0x000fe400078ec0ff */
[----:B------:R-:W-:Y:S02]  /*0bc0*/  SHF.R.S32.HI R13, RZ, 0x7, R2 ;  /* 0x00000007ff0d7819 */ /* 0x000fe40000011402 */
[----:B------:R-:W-:Y:S01]  /*0bd0*/  LOP3.LUT R19, R0, 0xfffffff8, RZ, 0xc0, !PT ;  /* 0xfffffff800137812 */ /* 0x000fe200078ec0ff */
[----:B------:R-:W-:Y:S01]  /*0be0*/  IMAD.IADD R234, R12, 0x1, -R234 ;  /* 0x000000010cea7824 */ /* 0x000fe200078e0aea */
[----:B------:R-:W-:Y:S01]  /*0bf0*/  LEA.HI R2, R2, R13, RZ, 0x1 ;  /* 0x0000000d02027211 */ /* 0x000fe200078f08ff */
[----:B------:R-:W-:Y:S01]  /*0c00*/  ULOP3.LUT UR4, UR4, 0x1, URZ, 0xfc, !UPT ;  /* 0x0000000104047892 */ /* 0x000fe2000f8efc3f */
[----:B------:R-:W-:Y:S01]  /*0c10*/  SHF.R.S32.HI R230, RZ, 0x3, R0 ;  /* 0x00000003ffe67819 */ /* 0x000fe20000011400 */
[----:B------:R-:W-:Y:S01]  /*0c20*/  IMAD.IADD R19, R12, 0x1, -R19 ;  /* 0x000000010c137824 */ /* 0x000fe200078e0a13 */
[----:B------:R-:W-:-:S02]  /*0c30*/  SHF.R.S32.HI R7, RZ, 0x1f, R234 ;  /* 0x0000001fff077819 */ /* 0x000fc400000114ea */
[----:B------:R-:W-:Y:S02]  /*0c40*/  LOP3.LUT R2, R2, 0x3fffffe, RZ, 0xc0, !PT ;  /* 0x03fffffe02027812 */ /* 0x000fe400078ec0ff */
[CC--:B------:R-:W-:Y:S02]  /*0c50*/  LEA.HI R8, R7.reuse, R234.reuse, RZ, 0x2 ;  /* 0x000000ea07087211 */ /* 0x0c0fe400078f10ff */
[----:B------:R-:W-:Y:S01]  /*0c60*/  LEA.HI R7, R7, R234, RZ, 0x5 ;  /* 0x000000ea07077211 */ /* 0x000fe200078f28ff */
[----:B------:R-:W-:Y:S01]  /*0c70*/  IMAD.IADD R2, R13, 0x1, -R2 ;  /* 0x000000010d027824 */ /* 0x000fe200078e0a02 */
[--C-:B------:R-:W-:Y:S02]  /*0c80*/  SHF.R.S32.HI R9, RZ, 0x2, R8.reuse ;  /* 0x00000002ff097819 */ /* 0x100fe40000011408 */
[----:B------:R-:W-:Y:S02]  /*0c90*/  SHF.R.S32.HI R6, RZ, 0x1f, R8 ;  /* 0x0000001fff067819 */ /* 0x000fe40000011408 */
[----:B------:R-:W-:-:S02]  /*0ca0*/  SHF.R.S32.HI R7, RZ, 0x5, R7 ;  /* 0x00000005ff077819 */ /* 0x000fc40000011407 */
[----:B------:R-:W-:-:S04]  /*0cb0*/  LEA.HI R6, R6, R9, RZ, 0x3 ;  /* 0x0000000906067211 */ /* 0x000fc800078f18ff */
[----:B------:R-:W-:Y:S01]  /*0cc0*/  LOP3.LUT R10, R6, 0xfffffff8, RZ, 0xc0, !PT ;  /* 0xfffffff8060a7812 */ /* 0x000fe200078ec0ff */
[----:B------:R-:W-:Y:S01]  /*0cd0*/  IMAD R6, R4, 0x40, R5 ;  /* 0x0000004004067824 */ /* 0x000fe200078e0205 */
[----:B------:R-:W-:Y:S02]  /*0ce0*/  SHF.R.S32.HI R4, RZ, 0x4, R3 ;  /* 0x00000004ff047819 */ /* 0x000fe40000011403 */
[----:B------:R-:W-:Y:S01]  /*0cf0*/  LEA.HI R5, R11, R11, RZ, 0x1 ;  /* 0x0000000b0b057211 */ /* 0x000fe200078f08ff */
[----:B------:R-:W-:Y:S01]  /*0d00*/  IMAD.IADD R10, R9, 0x1, -R10 ;  /* 0x00000001090a7824 */ /* 0x000fe200078e0a0a */
[----:B------:R-:W-:-:S03]  /*0d10*/  LEA.HI R3, R3, R4, RZ, 0x1 ;  /* 0x0000000403037211 */ /* 0x000fc600078f08ff */
[----:B------:R-:W-:Y:S01]  /*0d20*/  IMAD R7, R7, 0x10, R10 ;  /* 0x0000001007077824 */ /* 0x000fe200078e020a */
[----:B------:R-:W-:-:S03]  /*0d30*/  LOP3.LUT R3, R3, 0x1ffffffe, RZ, 0xc0, !PT ;  /* 0x1ffffffe03037812 */ /* 0x000fc600078ec0ff */
[----:B------:R-:W-:Y:S02]  /*0d40*/  IMAD R2, R2, 0x40, R7 ;  /* 0x0000004002027824 */ /* 0x000fe400078e0207 */
[----:B------:R-:W-:Y:S01]  /*0d50*/  IMAD.IADD R3, R4, 0x1, -R3 ;  /* 0x0000000104037824 */ /* 0x000fe200078e0a03 */
[----:B------:R-:W-:-:S03]  /*0d60*/  LOP3.LUT R4, R5, 0x1ffffffe, RZ, 0xc0, !PT ;  /* 0x1ffffffe05047812 */ /* 0x000fc600078ec0ff */
[----:B------:R-:W-:Y:S01]  /*0d70*/  IMAD R5, R3, 0x8, R6 ;  /* 0x0000000803057824 */ /* 0x000fe200078e0206 */
[----:B------:R-:W-:Y:S01]  /*0d80*/  LOP3.LUT R3, R8, 0x7ffffffc, RZ, 0xc0, !PT ;  /* 0x7ffffffc08037812 */ /* 0x000fe200078ec0ff */
[----:B------:R-:W-:-:S03]  /*0d90*/  IMAD.IADD R4, R11, 0x1, -R4 ;  /* 0x000000010b047824 */ /* 0x000fc600078e0a04 */
[----:B------:R0:W-:Y:S01]  /*0da0*/  STL [R1+0x5c], R5 ;  /* 0x00005c0501007387 */ /* 0x0001e20000100800 */
[----:B------:R-:W-:-:S03]  /*0db0*/  IMAD.IADD R3, R234, 0x1, -R3 ;  /* 0x00000001ea037824 */ /* 0x000fc600078e0a03 */
[----:B------:R-:W-:Y:S01]  /*0dc0*/  STL [R1+0x54], R2 ;  /* 0x0000540201007387 */ /* 0x000fe20000100800 */
[----:B------:R-:W-:-:S04]  /*0dd0*/  IMAD.SHL.U32 R204, R3, 0x2, RZ ;  /* 0x0000000203cc7824 */ /* 0x000fc800078e00ff */
[C---:B------:R-:W-:Y:S02]  /*0de0*/  VIADD R226, R204.reuse, 0x10 ;  /* 0x00000010cce27836 */ /* 0x040fe40000000000 */
[C---:B------:R-:W-:Y:S02]  /*0df0*/  VIADD R223, R204.reuse, 0x28 ;  /* 0x00000028ccdf7836 */ /* 0x040fe40000000000 */
[C---:B------:R-:W-:Y:S01]  /*0e00*/  VIADD R220, R204.reuse, 0x40 ;  /* 0x00000040ccdc7836 */ /* 0x040fe20000000000 */
[----:B------:R-:W-:Y:S01]  /*0e10*/  SHF.R.S32.HI R0, RZ, 0x1f, R226 ;  /* 0x0000001fff007819 */ /* 0x000fe200000114e2 */
        /* <DEDUP_REMOVED lines=8> */
[----:B0-----:R-:W-:Y:S01]  /*0ea0*/  IMAD.U32 R5, RZ, RZ, UR4 ;  /* 0x00000004ff057e24 */ /* 0x001fe2000f8e00ff */
[----:B------:R-:W-:Y:S01]  /*0eb0*/  SHF.R.S32.HI R0, RZ, 0x1f, R211 ;  /* 0x0000001fff007819 */ /* 0x000fe200000114d3 */
[----:B------:R-:W-:Y:S01]  /*0ec0*/  VIADD R227, R204, 0x8 ;  /* 0x00000008cce37836 */ /* 0x000fe20000000000 */
[----:B------:R-:W-:Y:S01]  /*0ed0*/  SHF.R.S32.HI R0, RZ, 0x1f, R208 ;  /* 0x0000001fff007819 */ /* 0x000fe200000114d0 */
[----:B------:R-:W-:Y:S01]  /*0ee0*/  IMAD R0, R4, 0x8, R2 ;  /* 0x0000000804007824 */ /* 0x000fe200078e0202 */
[----:B------:R0:W-:Y:S01]  /*0ef0*/  STL [R1+0x60], R5 ;  /* 0x0000600501007387 */ /* 0x0001e20000100800 */
[C---:B------:R-:W-:Y:S01]  /*0f00*/  VIADD R225, R204.reuse, 0x18 ;  /* 0x00000018cce17836 */ /* 0x040fe20000000000 */
[----:B------:R-:W-:Y:S01]  /*0f10*/  SHF.R.S32.HI R3, RZ, 0x1f, R227 ;  /* 0x0000001fff037819 */ /* 0x000fe200000114e3 */
[C---:B------:R-:W-:Y:S01]  /*0f20*/  VIADD R224, R204.reuse, 0x20 ;  /* 0x00000020cce07836 */ /* 0x040fe20000000000 */
[----:B------:R1:W-:Y:S01]  /*0f30*/  STL [R1+0x58], R0 ;  /* 0x0000580001007387 */ /* 0x0003e20000100800 */
[----:B------:R-:W-:-:S02]  /*0f40*/  VIADD R222, R204, 0x30 ;  /* 0x00000030ccde7836 */ /* 0x000fc40000000000 */
[C---:B------:R-:W-:Y:S01]  /*0f50*/  VIADD R221, R204.reuse, 0x38 ;  /* 0x00000038ccdd7836 */ /* 0x040fe20000000000 */
[----:B------:R-:W-:Y:S01]  /*0f60*/  SHF.R.S32.HI R3, RZ, 0x1f, R224 ;  /* 0x0000001fff037819 */ /* 0x000fe200000114e0 */
[C---:B------:R-:W-:Y:S01]  /*0f70*/  VIADD R219, R204.reuse, 0x48 ;  /* 0x00000048ccdb7836 */ /* 0x040fe20000000000 */
[----:B0-----:R-:W-:Y:S01]  /*0f80*/  SHF.R.S32.HI R5, RZ, 0x1f, R225 ;  /* 0x0000001fff057819 */ /* 0x001fe200000114e1 */
        /* <DEDUP_REMOVED lines=18> */
[----:B------:R-:W-:Y:S01]  /*10b0*/  VIADD R205, R204, 0xb8 ;  /* 0x000000b8cccd7836 */ /* 0x000fe20000000000 */
[----:B------:R-:W-:-:S02]  /*10c0*/  SHF.R.S32.HI R3, RZ, 0x1f, R209 ;  /* 0x0000001fff037819 */ /* 0x000fc400000114d1 */
[----:B------:R-:W-:Y:S02]  /*10d0*/  SHF.R.S32.HI R237, RZ, 0x1f, R207 ;  /* 0x0000001fffed7819 */ /* 0x000fe400000114cf */
[----:B------:R-:W-:Y:S02]  /*10e0*/  SHF.R.S32.HI R236, RZ, 0x1f, R206 ;  /* 0x0000001fffec7819 */ /* 0x000fe400000114ce */
[----:B-1----:R-:W-:-:S07]  /*10f0*/  SHF.R.S32.HI R235, RZ, 0x1f, R205 ;  /* 0x0000001fffeb7819 */ /* 0x002fce00000114cd */
.L_x_223:
[----:B------:R-:W-:Y:S01]  /*1100*/  ULDC.64 UR8, c[0x0][0xc88] ;  /* 0x0003220000087ab9 */ /* 0x000fe20000000a00 */
[----:B------:R-:W-:Y:S01]  /*1110*/  ULDC.64 UR12, c[0x0][0x208] ;  /* 0x00008200000c7ab9 */ /* 0x000fe20000000a00 */
[----:B------:R-:W-:Y:S01]  /*1120*/  UIMAD.WIDE UR8, UR7, 0x4, UR8 ;  /* 0x00000004070878a5 */ /* 0x000fe2000f8e0208 */
[----:B------:R-:W-:-:S05]  /*1130*/  ULDC.64 UR10, c[0x0][0xa20] ;  /* 0x00028800000a7ab9 */ /* 0x000fca0000000a00 */
[----:B01234-:R-:W-:Y:S02]  /*1140*/  IMAD.U32 R2, RZ, RZ, UR8 ;  /* 0x00000008ff027e24 */ /* 0x01ffe4000f8e00ff */
[----:B------:R-:W-:Y:S01]  /*1150*/  IMAD.U32 R3, RZ, RZ, UR9 ;  /* 0x00000009ff037e24 */ /* 0x000fe2000f8e00ff */
[----:B------:R-:W-:-:S04]  /*1160*/  ULDC.64 UR8, c[0x0][0xa28] ;  /* 0x00028a0000087ab9 */ /* 0x000fc80000000a00 */
[----:B------:R-:W2:Y:S01]  /*1170*/  LDG.E R2, desc[UR12][R2.64] ;  /* 0x0000000c02027981 */ /* 0x000ea2000c1e1900 */
[----:B------:R-:W-:Y:S02]  /*1180*/  UISETP.NE.U32.AND UP0, UPT, UR8, URZ, UPT ;  /* 0x0000003f0800728c */ /* 0x000fe4000bf05070 */
[----:B------:R-:W-:Y:S02]  /*1190*/  UISETP.NE.U32.AND UP1, UPT, UR10, URZ, UPT ;  /* 0x0000003f0a00728c */ /* 0x000fe4000bf25070 */
[----:B------:R-:W-:Y:S02]  /*11a0*/  UISETP.NE.AND.EX UP0, UPT, UR9, URZ, UPT, UP0 ;  /* 0x0000003f0900728c */ /* 0x000fe4000bf05300 */
[----:B------:R-:W-:-:S04]  /*11b0*/  UISETP.NE.AND.EX UP1, UPT, UR11, URZ, UPT, UP1 ;  /* 0x0000003f0b00728c */ /* 0x000fc8000bf25310 */
[----:B------:R-:W-:Y:S02]  /*11c0*/  PLOP3.LUT P0, PT, PT, PT, UP0, 0x80, 0x0 ;  /* 0x000000000000781c */ /* 0x000fe40003f0f008 */
[----:B------:R-:W-:Y:S02]  /*11d0*/  PLOP3.LUT P1, PT, PT, PT, UP1, 0x80, 0x0 ;  /* 0x000000000000781c */ /* 0x000fe40003f2f018 */
[----:B--2---:R-:W-:-:S13]  /*11e0*/  R2UR UR4, R2 ;  /* 0x00000000020472ca */ /* 0x004fda00000e0000 */
[----:B------:R-:W-:Y:S01]  /*11f0*/  USHF.R.S32.HI UR14, URZ, 0x1f, UR4 ;  /* 0x0000001f3f0e7899 */ /* 0x000fe20008011404 */
[----:B------:R-:W-:Y:S01]  /*1200*/  IMAD.U32 R229, RZ, RZ, UR5 ;  /* 0x00000005ffe57e24 */ /* 0x000fe2000f8e00ff */
[----:B------:R-:W-:Y:S02]  /*1210*/  @UP0 ULEA UR8, UP2, UR4, UR8, 0x2 ;  /* 0x0000000804080291 */ /* 0x000fe4000f84103f */
[----:B------:R-:W-:Y:S02]  /*1220*/  IMAD.U32 R231, RZ, RZ, UR4 ;  /* 0x00000004ffe77e24 */ /* 0x000fe4000f8e00ff */
[----:B------:R-:W-:Y:S02]  /*1230*/  @UP0 ULEA.HI.X UR9, UR4, UR9, UR14, 0x2, UP2 ;  /* 0x0000000904090291 */ /* 0x000fe400090f140e */
[----:B------:R-:W-:Y:S01]  /*1240*/  IMAD.U32 R233, RZ, RZ, UR14 ;  /* 0x0000000effe97e24 */ /* 0x000fe2000f8e00ff */
[----:B------:R-:W-:Y:S01]  /*1250*/  @UP1 ULEA UR10, UP0, UR4, UR10, 0x2 ;  /* 0x0000000a040a1291 */ /* 0x000fe2000f80103f */
[----:B------:R-:W-:-:S03]  /*1260*/  IMAD.U32 R2, RZ, RZ, UR8 ;  /* 0x00000008ff027e24 */ /* 0x000fc6000f8e00ff */
[----:B------:R-:W-:Y:S01]  /*1270*/  @UP1 ULEA.HI.X UR11, UR4, UR11, UR14, 0x2, UP0 ;  /* 0x0000000b040b1291 */ /* 0x000fe200080f140e */
[----:B------:R-:W-:Y:S01]  /*1280*/  IMAD.U32 R3, RZ, RZ, UR9 ;  /* 0x00000009ff037e24 */ /* 0x000fe2000f8e00ff */
[----:B------:R-:W-:Y:S01]  /*1290*/  ULDC.64 UR8, c[0x0][0x418] ;  /* 0x0001060000087ab9 */ /* 0x000fe20000000a00 */
[----:B------:R-:W-:Y:S01]  /*12a0*/  IMAD.U32 R4, RZ, RZ, UR10 ;  /* 0x0000000aff047e24 */ /* 0x000fe2000f8e00ff */
[----:B------:R-:W-:Y:S02]  /*12b0*/  ULOP3.LUT UR5, UR6, 0xffff, URZ, 0xc0, !UPT ;  /* 0x0000ffff06057892 */ /* 0x000fe4000f8ec03f */
[----:B------:R-:W-:Y:S01]  /*12c0*/  IMAD.U32 R5, RZ, RZ, UR11 ;  /* 0x0000000bff057e24 */ /* 0x000fe2000f8e00ff */
[----:B------:R-:W2:Y:S01]  /*12d0*/  @P0 LDG.E R2, desc[UR12][R2.64] ;  /* 0x0000000c02020981 */ /* 0x000ea2000c1e1900 */
[----:B------:R-:W-:-:S03]  /*12e0*/  ULDC UR4, c[0x0][0x424] ;  /* 0x0001090000047ab9 */ /* 0x000fc60000000800 */
[----:B------:R-:W3:Y:S01]  /*12f0*/  @P1 LDG.E R4, desc[UR12][R4.64] ;  /* 0x0000000c04041981 */ /* 0x000ee2000c1e1900 */
[----:B------:R-:W-:Y:S01]  /*1300*/  UISETP.NE.U32.AND UP0, UPT, UR8, URZ, UPT ;  /* 0x0000003f0800728c */ /* 0x000fe2000bf05070 */
[----:B------:R-:W-:Y:S01]  /*1310*/  IMAD.U32 R228, RZ, RZ, UR5 ;  /* 0x00000005ffe47e24 */ /* 0x000fe2000f8e00ff */
[----:B------:R-:W-:Y:S01]  /*1320*/  ULDC UR5, c[0x0][0x2f0] ;  /* 0x0000bc0000057ab9 */ /* 0x000fe20000000800 */
[----:B------:R-:W-:Y:S01]  /*1330*/  UMOV UR51, URZ ;  /* 0x0000003f00337c82 */ /* 0x000fe20008000000 */
[----:B------:R-:W-:Y:S02]  /*1340*/  UISETP.NE.AND.EX UP0, UPT, UR9, URZ, UPT, UP0 ;  /* 0x0000003f0900728c */ /* 0x000fe4000bf05300 */
[----:B------:R-:W-:Y:S02]  /*1350*/  ULOP3.LUT UR7, UR6, 0xff0000, URZ, 0xc0, !UPT ;  /* 0x00ff000006077892 */ /* 0x000fe4000f8ec03f */
[----:B------:R-:W-:Y:S02]  /*1360*/  USEL UR4, UR4, 0x1, UP0 ;  /* 0x0000000104047887 */ /* 0x000fe40008000000 */
[----:B------:R-:W-:-:S02]  /*1370*/  ULOP3.LUT UR6, UR6, 0xff000000, URZ, 0xc0, !UPT ;  /* 0xff00000006067892 */ /* 0x000fc4000f8ec03f */
[----:B------:R-:W-:Y:S01]  /*1380*/  UIMAD UR4, UR4, UR5, URZ ;  /* 0x00000005040472a4 */ /* 0x000fe2000f8e023f */
[----:B--2---:R-:W-:-:S06]  /*1390*/  @P0 R2UR UR51, R2 ;  /* 0x00000000023302ca */ /* 0x004fcc00000e0000 */
[----:B---3--:R-:W-:Y:S01]  /*13a0*/  @P1 R2UR UR4, R4 ;  /* 0x00000000040412ca */ /* 0x008fe200000e0000 */
[----:B-----5:R-:W-:-:S14]  /*13b0*/  @P1 BRA `(.L_x_177) ;  /* 0x00000000003c1947 */ /* 0x020fdc0003800000 */
[----:B------:R-:W-:Y:S02]  /*13c0*/  ULDC.64 UR8, c[0x0][0xa08] ;  /* 0x0002820000087ab9 */ /* 0x000fe40000000a00 */
[----:B------:R-:W-:-:S04]  /*13d0*/  ISETP.NE.U32.AND P0, PT, RZ, UR8, PT ;  /* 0x00000008ff007c0c */ /* 0x000fc8000bf05070 */
[----:B------:R-:W-:-:S13]  /*13e0*/  ISETP.NE.AND.EX P0, PT, RZ, UR9, PT, P0 ;  /* 0x00000009ff007c0c */ /* 0x000fda000bf05300 */
[----:B------:R-:W-:Y:S05]  /*13f0*/  @!P0 BRA `(.L_x_177) ;  /* 0x00000000002c8947 */ /* 0x000fea0003800000 */
[----:B------:R-:W-:Y:S01]  /*1400*/  R2UR UR10, R231 ;  /* 0x00000000e70a72ca */ /* 0x000fe200000e0000 */
[----:B------:R-:W-:Y:S01]  /*1410*/  ULDC.64 UR4, c[0x0][0xa08] ;  /* 0x0002820000047ab9 */ /* 0x000fe20000000a00 */
[----:B------:R-:W-:-:S11]  /*1420*/  ULDC.64 UR8, c[0x0][0x208] ;  /* 0x0000820000087ab9 */ /* 0x000fd60000000a00 */
[----:B------:R-:W-:-:S06]  /*1430*/  UIMAD.WIDE UR4, UR10, 0x4, UR4 ;  /* 0x000000040a0478a5 */ /* 0x000fcc000f8e0204 */
[----:B------:R-:W-:Y:S02]  /*1440*/  IMAD.U32 R2, RZ, RZ, UR4 ;  /* 0x00000004ff027e24 */ /* 0x000fe4000f8e00ff */
[----:B------:R-:W-:-:S05]  /*1450*/  IMAD.U32 R3, RZ, RZ, UR5 ;  /* 0x00000005ff037e24 */ /* 0x000fca000f8e00ff */
[----:B------:R-:W2:Y:S04]  /*1460*/  LDG.E R4, desc[UR8][R2.64] ;  /* 0x0000000802047981 */ /* 0x000ea8000c1e1900 */
[----:B------:R-:W3:Y:S01]  /*1470*/  LDG.E R0, desc[UR8][R2.64+0x4] ;  /* 0x0000040802007981 */ /* 0x000ee2000c1e1900 */
[----:B--2---:R-:W-:Y:S02]  /*1480*/  R2UR UR4, R4 ;  /* 0x00000000040472ca */ /* 0x004fe400000e0000 */
[----:B---3--:R-:W-:-:S13]  /*1490*/  R2UR UR5, R0 ;  /* 0x00000000000572ca */ /* 0x008fda00000e0000 */
[----:B------:R-:W-:-:S12]  /*14a0*/  UIADD3 UR4, -UR4, UR5, URZ ;  /* 0x0000000504047290 */ /* 0x000fd8000fffe13f */
.L_x_177:
[----:B------:R-:W-:Y:S02]  /*14b0*/  UIADD3 UR51, -UR51, UR4, URZ ;  /* 0x0000000433337290 */ /* 0x000fe4000fffe13f */
[----:B------:R-:W-:Y:S02]  /*14c0*/  USHF.R.U32.HI UR6, URZ, 0x8, UR6 ;  /* 0x000000083f067899 */ /* 0x000fe40008011606 */
[----:B------:R-:W-:Y:S02]  /*14d0*/  UISETP.GE.AND UP0, UPT, UR51, 0x1, UPT ;  /* 0x000000013300788c */ /* 0x000fe4000bf06270 */
[----:B------:R-:W-:Y:S02]  /*14e0*/  UIADD3 UR5, UR51, 0x6f, URZ ;  /* 0x0000006f33057890 */ /* 0x000fe4000fffe03f */
[----:B------:R-:W-:Y:S02]  /*14f0*/  ULEA.HI UR7, UR7, UR6, URZ, 0x10 ;  /* 0x0000000607077291 */ /* 0x000fe4000f8f803f */
[----:B------:R-:W-:Y:S01]  /*1500*/  PLOP3.LUT P0, PT, PT, PT, UP0, 0x80, 0x0 ;  /* 0x000000000000781c */ /* 0x000fe20003f0f008 */
[----:B------:R-:W-:Y:S01]  /*1510*/  UMOV UR4, URZ ;  /* 0x0000003f00047c82 */ /* 0x000fe20008000000 */
[----:B------:R-:W-:-:S02]  /*1520*/  ULOP3.LUT UR8, UR7, 0xff, URZ, 0xc0, !UPT ;  /* 0x000000ff07087892 */ /* 0x000fc4000f8ec03f */
[----:B------:R-:W-:Y:S02]  /*1530*/  UIMAD.WIDE UR4, UR5, -0x6db6db6d, UR4 ;  /* 0x92492493050478a5 */ /* 0x000fe4000f8e0204 */
[----:B------:R-:W-:Y:S02]  /*1540*/  USHF.R.U32.HI UR7, URZ, 0x10, UR7 ;  /* 0x000000103f077899 */ /* 0x000fe40008011607 */
[----:B------:R-:W-:Y:S01]  /*1550*/  USHF.R.U32.HI UR6, URZ, 0x1f, UR5 ;  /* 0x0000001f3f067899 */ /* 0x000fe20008011605 */
[----:B------:R-:W-:Y:S02]  /*1560*/  IMAD.U32 R23, RZ, RZ, UR8 ;  /* 0x00000008ff177e24 */ /* 0x000fe4000f8e00ff */
[----:B------:R-:W-:Y:S01]  /*1570*/  UMOV UR4, URZ ;  /* 0x0000003f00047c82 */ /* 0x000fe20008000000 */
[----:B------:R-:W-:Y:S01]  /*1580*/  ULEA.HI.SX32 UR9, UR5, UR6, 0x1a ;  /* 0x0000000605097291 */ /* 0x000fe2000f8fd23f */
[----:B------:R-:W-:Y:S01]  /*1590*/  IMAD.U32 R22, RZ, RZ, UR7 ;  /* 0x00000007ff167e24 */ /* 0x000fe2000f8e00ff */
[----:B------:R-:W-:Y:S10]  /*15a0*/  @!P0 BRA `(.L_x_178) ;  /* 0x0000000000948947 */ /* 0x000ff40003800000 */
[----:B------:R-:W-:Y:S01]  /*15b0*/  R2UR UR5, R22 ;  /* 0x00000000160572ca */ /* 0x000fe200000e0000 */
[----:B------:R-:W-:-:S12]  /*15c0*/  ULDC UR4, c[0x0][0x9f0] ;  /* 0x00027c0000047ab9 */ /* 0x000fd80000000800 */
[----:B------:R-:W-:-:S04]  /*15d0*/  UISETP.NE.AND UP0, UPT, UR5, URZ, UPT ;  /* 0x0000003f0500728c */ /* 0x000fc8000bf05270 */
[----:B------:R-:W-:-:S03]  /*15e0*/  USEL UR10, UR5, UR4, UP0 ;  /* 0x00000004050a7287 */ /* 0x000fc60008000000 */
[----:B------:R-:W-:Y:S01]  /*15f0*/  UMOV UR4, URZ ;  /* 0x0000003f00047c82 */ /* 0x000fe20008000000 */
[----:B------:R-:W-:Y:S02]  /*1600*/  UIADD3 UR6, UR9, -0x1, UR10 ;  /* 0xffffffff09067890 */ /* 0x000fe4000fffe00a */
[----:B------:R-:W-:-:S04]  /*1610*/  IMAD.U32 R3, RZ, RZ, UR10 ;  /* 0x0000000aff037e24 */ /* 0x000fc8000f8e00ff */
[----:B------:R-:W-:Y:S01]  /*1620*/  IMAD.U32 R4, RZ, RZ, UR6 ;  /* 0x00000006ff047e24 */ /* 0x000fe2000f8e00ff */
[-C--:B------:R-:W-:Y:S01]  /*1630*/  IABS R0, R3.reuse ;  /* 0x0000000300007213 */ /* 0x080fe20000000000 */
[----:B------:R-:W-:Y:S01]  /*1640*/  ULOP3.LUT UR6, UR6, UR10, URZ, 0x3c, !UPT ;  /* 0x0000000a06067292 */ /* 0x000fe2000f8e3c3f */
[----:B------:R-:W-:Y:S02]  /*1650*/  IABS R5, R3 ;  /* 0x0000000300057213 */ /* 0x000fe40000000000 */
[----:B------:R-:W-:Y:S02]  /*1660*/  R2UR UR11, R0 ;  /* 0x00000000000b72ca */ /* 0x000fe400000e0000 */
[----:B------:R-:W-:-:S05]  /*1670*/  IABS R4, R4 ;  /* 0x0000000400047213 */ /* 0x000fca0000000000 */
[----:B------:R-:W-:-:S05]  /*1680*/  IMAD.MOV.U32 R3, RZ, RZ, R4 ;  /* 0x000000ffff037224 */ /* 0x000fca00078e0004 */
[----:B------:R-:W-:Y:S01]  /*1690*/  R2UR UR8, R3 ;  /* 0x00000000030872ca */ /* 0x000fe200000e0000 */
[----:B------:R-:W0:Y:S08]  /*16a0*/  I2F.RP R0, UR11 ;  /* 0x0000000b00007d06 */ /* 0x000e300008209400 */
[----:B0-----:R-:W0:Y:S02]  /*16b0*/  MUFU.RCP R0, R0 ;  /* 0x0000000000007308 */ /* 0x001e240000001000 */
[----:B0-----:R-:W-:-:S02]  /*16c0*/  VIADD R2, R0, 0xffffffe ;  /* 0x0ffffffe00027836 */ /* 0x001fc40000000000 */
[----:B------:R-:W-:-:S04]  /*16d0*/  IMAD.MOV R0, RZ, RZ, -R5 ;  /* 0x000000ffff007224 */ /* 0x000fc800078e0a05 */
        /* <DEDUP_REMOVED lines=18> */
.L_x_178:
[----:B------:R-:W-:Y:S01]  /*1800*/  R2UR UR5, R23 ;  /* 0x00000000170572ca */ /* 0x000fe200000e0000 */
[----:B------:R-:W-:Y:S01]  /*1810*/  IMAD.U32 R0, RZ, RZ, UR9 ;  /* 0x00000009ff007e24 */ /* 0x000fe2000f8e00ff */
[----:B------:R-:W-:Y:S01]  /*1820*/  PLOP3.LUT P0, PT, PT, PT, PT, 0x80, 0x0 ;  /* 0x000000000000781c */ /* 0x000fe20003f0f070 */
[----:B------:R-:W-:Y:S01]  /*1830*/  IMAD.U32 R3, RZ, RZ, UR4 ;  /* 0x00000004ff037e24 */ /* 0x000fe2000f8e00ff */
[----:B------:R-:W-:Y:S01]  /*1840*/  CS2R R118, SRZ ;  /* 0x0000000000767805 */ /* 0x000fe2000001ff00 */
[----:B------:R-:W-:Y:S01]  /*1850*/  IMAD.MOV.U32 R2, RZ, RZ, RZ ;  /* 0x000000ffff027224 */ /* 0x000fe200078e00ff */
[----:B------:R-:W-:Y:S02]  /*1860*/  CS2R R116, SRZ ;  /* 0x0000000000747805 */ /* 0x000fe4000001ff00 */
[----:B------:R-:W-:Y:S02]  /*1870*/  CS2R R114, SRZ ;  /* 0x0000000000727805 */ /* 0x000fe4000001ff00 */
[----:B------:R-:W-:-:S02]  /*1880*/  CS2R R112, SRZ ;  /* 0x0000000000707805 */ /* 0x000fc4000001ff00 */
[----:B------:R-:W-:Y:S02]  /*1890*/  CS2R R110, SRZ ;  /* 0x00000000006e7805 */ /* 0x000fe4000001ff00 */
[----:B------:R-:W-:Y:S02]  /*18a0*/  CS2R R108, SRZ ;  /* 0x00000000006c7805 */ /* 0x000fe4000001ff00 */
[----:B------:R-:W-:Y:S02]  /*18b0*/  CS2R R106, SRZ ;  /* 0x00000000006a7805 */ /* 0x000fe4000001ff00 */
[----:B------:R-:W-:Y:S01]  /*18c0*/  CS2R R104, SRZ ;  /* 0x0000000000687805 */ /* 0x000fe2000001ff00 */
[----:B------:R-:W-:Y:S01]  /*18d0*/  UIMAD UR5, UR5, UR4, URZ ;  /* 0x00000004050572a4 */ /* 0x000fe2000f8e023f */
[----:B------:R-:W-:Y:S02]  /*18e0*/  CS2R R102, SRZ ;  /* 0x0000000000667805 */ /* 0x000fe4000001ff00 */
[----:B------:R-:W-:-:S02]  /*18f0*/  CS2R R100, SRZ ;  /* 0x0000000000647805 */ /* 0x000fc4000001ff00 */
[----:B------:R-:W-:Y:S02]  /*1900*/  CS2R R98, SRZ ;  /* 0x0000000000627805 */ /* 0x000fe4000001ff00 */
[----:B------:R-:W-:Y:S02]  /*1910*/  CS2R R96, SRZ ;  /* 0x0000000000607805 */ /* 0x000fe4000001ff00 */
[----:B------:R-:W-:Y:S02]  /*1920*/  CS2R R94, SRZ ;  /* 0x00000000005e7805 */ /* 0x000fe4000001ff00 */
[----:B------:R-:W-:Y:S01]  /*1930*/  VIADDMNMX R0, R3, UR5, R0, PT ;  /* 0x0000000503007c46 */ /* 0x000fe2000b800100 */
[----:B------:R-:W-:Y:S01]  /*1940*/  IMAD.U32 R18, RZ, RZ, UR5 ;  /* 0x00000005ff127e24 */ /* 0x000fe2000f8e00ff */
[----:B------:R-:W-:Y:S02]  /*1950*/  CS2R R92, SRZ ;  /* 0x00000000005c7805 */ /* 0x000fe4000001ff00 */
[----:B------:R-:W-:-:S02]  /*1960*/  CS2R R90, SRZ ;  /* 0x00000000005a7805 */ /* 0x000fc4000001ff00 */
[----:B------:R-:W-:Y:S01]  /*1970*/  R2UR UR50, R0 ;  /* 0x00000000003272ca */ /* 0x000fe200000e0000 */
[----:B------:R-:W-:Y:S01]  /*1980*/  IMAD.MOV.U32 R0, RZ, RZ, RZ ;  /* 0x000000ffff007224 */ /* 0x000fe200078e00ff */
        /* <DEDUP_REMOVED lines=11> */
[----:B------:R-:W-:Y:S01]  /*1a40*/  UISETP.GT.AND UP0, UPT, UR50, UR5, UPT ;  /* 0x000000053200728c */ /* 0x000fe2000bf04270 */
[----:B------:R-:W-:-:S02]  /*1a50*/  CS2R R66, SRZ ;  /* 0x0000000000427805 */ /* 0x000fc4000001ff00 */
[----:B------:R-:W-:Y:S02]  /*1a60*/  CS2R R64, SRZ ;  /* 0x0000000000407805 */ /* 0x000fe4000001ff00 */
[----:B------:R-:W-:Y:S02]  /*1a70*/  CS2R R62, SRZ ;  /* 0x00000000003e7805 */ /* 0x000fe4000001ff00 */
[----:B------:R-:W-:Y:S02]  /*1a80*/  CS2R R60, SRZ ;  /* 0x00000000003c7805 */ /* 0x000fe4000001ff00 */
[----:B------:R-:W-:Y:S02]  /*1a90*/  CS2R R58, SRZ ;  /* 0x00000000003a7805 */ /* 0x000fe4000001ff00 */
[----:B------:R-:W-:Y:S02]  /*1aa0*/  PLOP3.LUT P1, PT, PT, PT, UP0, 0x80, 0x0 ;  /* 0x000000000000781c */ /* 0x000fe40003f2f008 */
        /* <DEDUP_REMOVED lines=16> */
[----:B------:R-:W-:Y:S01]  /*1bb0*/  CS2R R24, SRZ ;  /* 0x0000000000187805 */ /* 0x000fe2000001ff00 */
[----:B------:R-:W-:Y:S06]  /*1bc0*/  @!P1 BRA `(.L_x_179) ;  /* 0x000000a400689947 */ /* 0x000fec0003800000 */
[----:B------:R-:W0:Y:S01]  /*1bd0*/  S2R R4, SR_TID.X ;  /* 0x0000000000047919 */ /* 0x000e220000002100 */
[----:B------:R-:W1:Y:S01]  /*1be0*/  S2UR UR7, SR_CgaCtaId ;  /* 0x00000000000779c3 */ /* 0x000e620000008800 */
[----:B------:R-:W-:Y:S02]  /*1bf0*/  UMOV UR6, 0x400 ;  /* 0x0000040000067882 */ /* 0x000fe40000000000 */
[----:B-1----:R-:W-:-:S04]  /*1c00*/  ULEA UR6, UR7, UR6, 0x18 ;  /* 0x0000000607067291 */ /* 0x002fc8000f8ec03f */
[----:B------:R-:W-:Y:S01]  /*1c10*/  UIADD3 UR6, UR6, 0x15400, URZ ;  /* 0x0001540006067890 */ /* 0x000fe2000fffe03f */
[----:B0-----:R-:W-:-:S03]  /*1c20*/  VIADD R5, R4, 0xffffff80 ;  /* 0xffffff8004057836 */ /* 0x001fc60000000000 */
[----:B------:R-:W-:Y:S02]  /*1c30*/  ULOP3.LUT UP0, URZ, UR6, 0x9f, URZ, 0xc0, !UPT ;  /* 0x0000009f063f7892 */ /* 0x000fe4000f80c03f */
[----:B------:R-:W-:-:S04]  /*1c40*/  SHF.R.S32.HI R4, RZ, 0x1f, R5 ;  /* 0x0000001fff047819 */ /* 0x000fc80000011405 */
[----:B------:R-:W-:Y:S02]  /*1c50*/  PLOP3.LUT P0, PT, PT, PT, UP0, 0x80, 0x0 ;  /* 0x000000000000781c */ /* 0x000fe40003f0f008 */
[----:B------:R-:W-:-:S04]  /*1c60*/  LEA.HI R4, R4, R5, RZ, 0x7 ;  /* 0x0000000504047211 */ /* 0x000fc800078f38ff */
[----:B------:R-:W-:-:S05]  /*1c70*/  SHF.R.S32.HI R4, RZ, 0x7, R4 ;  /* 0x00000007ff047819 */ /* 0x000fca0000011404 */
[----:B------:R-:W0:Y:S02]  /*1c80*/  SHFL.IDX PT, R0, R4, RZ, 0x1f ;  /* 0x00001fff04007589 */ /* 0x000e2400000e0000 */
[----:B0-----:R-:W-:-:S13]  /*1c90*/  R2UR UR4, R0 ;  /* 0x00000000000472ca */ /* 0x001fda00000e0000 */
        /* <DEDUP_REMOVED lines=10> */
[----:B------:R-:W-:Y:S01]  /*1d40*/  IMAD.U32 R4, RZ, RZ, UR4 ;  /* 0x00000004ff047e24 */ /* 0x000fe2000f8e00ff */
[----:B------:R0:W1:Y:S01]  /*1d50*/  LDC.64 R2, c[0x4][R0] ;  /* 0x0100000000027b82 */ /* 0x0000620000000a00 */
[----:B------:R-:W-:Y:S01]  /*1d60*/  IMAD.U32 R5, RZ, RZ, UR5 ;  /* 0x00000005ff057e24 */ /* 0x000fe2000f8e00ff */
[----:B------:R-:W-:Y:S01]  /*1d70*/  ULDC.64 UR4, c[0x4][0xb0] ;  /* 0x01002c0000047ab9 */ /* 0x000fe20000000a00 */
[----:B------:R-:W-:Y:S02]  /*1d80*/  IMAD.U32 R10, RZ, RZ, UR6 ;  /* 0x00000006ff0a7e24 */ /* 0x000fe4000f8e00ff */
[----:B------:R-:W-:Y:S02]  /*1d90*/  IMAD.U32 R6, RZ, RZ, UR4 ;  /* 0x00000004ff067e24 */ /* 0x000fe4000f8e00ff */
[----:B------:R-:W-:-:S02]  /*1da0*/  IMAD.U32 R7, RZ, RZ, UR5 ;  /* 0x00000005ff077e24 */ /* 0x000fc4000f8e00ff */
[----:B------:R-:W-:Y:S02]  /*1db0*/  IMAD.U32 R11, RZ, RZ, UR7 ;  /* 0x00000007ff0b7e24 */ /* 0x000fe4000f8e00ff */
[----:B------:R-:W-:Y:S02]  /*1dc0*/  IMAD.MOV.U32 R8, RZ, RZ, 0x70 ;  /* 0x00000070ff087424 */ /* 0x000fe400078e00ff */
[----:B------:R-:W-:Y:S02]  /*1dd0*/  IMAD.MOV.U32 R12, RZ, RZ, 0x1 ;  /* 0x00000001ff0c7424 */ /* 0x000fe400078e00ff */
[----:B0-----:R-:W-:-:S07]  /*1de0*/  IMAD.MOV.U32 R13, RZ, RZ, RZ ;  /* 0x000000ffff0d7224 */ /* 0x001fce00078e00ff */
[----:B------:R-:W-:-:S07]  /*1df0*/  LEPC R20, `(.L_x_180) ;  /* 0x000000001014794e */ /* 0x000fce0000000000 */
[----:B-1----:R-:W-:Y:S05]  /*1e00*/  CALL.ABS.NOINC R2 ;  /* 0x0000000002007343 */ /* 0x002fea0003c00000 */
.L_x_180:
[----:B------:R-:W2:Y:S01]  /*1e10*/  LDL R2, [R1+0x60] ;  /* 0x0000600001027983 */ /* 0x000ea20000100800 */
[----:B------:R-:W0:Y:S01]  /*1e20*/  S2UR UR5, SR_CgaCtaId ;  /* 0x00000000000579c3 */ /* 0x000e220000008800 */
[----:B------:R-:W-:Y:S01]  /*1e30*/  LEA.HI R0, R232, R232, RZ, 0x1 ;  /* 0x000000e8e8007211 */ /* 0x000fe200078f08ff */
[----:B------:R-:W-:Y:S01]  /*1e40*/  UMOV UR4, 0x400 ;  /* 0x0000040000047882 */ /* 0x000fe20000000000 */
[----:B------:R-:W-:Y:S02]  /*1e50*/  BSSY B0, `(.L_x_181) ;  /* 0x000000b000007945 */ /* 0x000fe40003800000 */
[----:B------:R-:W-:-:S05]  /*1e60*/  LOP3.LUT R3, R0, 0xfffffffe, RZ, 0xc0, !PT ;  /* 0xfffffffe00037812 */ /* 0x000fca00078ec0ff */
[----:B------:R-:W-:-:S05]  /*1e70*/  IMAD.IADD R3, R232, 0x1, -R3 ;  /* 0x00000001e8037824 */ /* 0x000fca00078e0a03 */
[----:B------:R-:W-:Y:S01]  /*1e80*/  SHF.L.U32 R3, R3, 0x1f, RZ ;  /* 0x0000001f03037819 */ /* 0x000fe200000006ff */
[----:B0-----:R-:W-:Y:S01]  /*1e90*/  ULEA UR4, UR5, UR4, 0x18 ;  /* 0x0000000405047291 */ /* 0x001fe2000f8ec03f */
[----:B--2---:R-:W-:-:S05]  /*1ea0*/  R2UR UR6, R2 ;  /* 0x00000000020672ca */ /* 0x004fca00000e0000 */
[----:B------:R-:W-:-:S04]  /*1eb0*/  IMAD.U32 R2, RZ, RZ, UR4 ;  /* 0x00000004ff027e24 */ /* 0x000fc8000f8e00ff */
[----:B------:R-:W0:Y:S04]  /*1ec0*/  SYNCS.PHASECHK.TRANS64.TRYWAIT P1, [R2+URZ+0x36800], R3 ;  /* 0x03680003020075a7 */ /* 0x000e28000802017f */
[----:B------:R-:W-:-:S05]  /*1ed0*/  IMAD.U32 R0, RZ, RZ, UR6 ;  /* 0x00000006ff007e24 */ /* 0x000fca000f8e00ff */
[----:B------:R-:W-:Y:S01]  /*1ee0*/  ISETP.NE.AND P0, PT, R0, 0x3, PT ;  /* 0x000000030000780c */ /* 0x000fe20003f05270 */
[----:B0-----:R-:W-:-:S12]  /*1ef0*/  @!P1 BRA `(.L_x_182) ;  /* 0x0000014c007c9947 */ /* 0x001fd80003800000 */
.L_x_350:
[----:B------:R-:W-:Y:S05]  /*1f00*/  BSYNC B0 ;  /* 0x0000000000007941 */ /* 0x000fea0003800000 */
.L_x_181:
[----:B------:R-:W-:Y:S05]  /*1f10*/  @!P0 BRA `(.L_x_183) ;  /* 0x0000000000048947 */ /* 0x000fea0003800000 */
[----:B------:R-:W-:Y:S01]  /*1f20*/  BPT.TRAP 0x1 ;  /* 0x000000040000795c */ /* 0x000fe20000300000 */
.L_x_183:
[----:B------:R-:W-:Y:S01]  /*1f30*/  IMAD R0, R16, 0x8, R2 ;  /* 0x0000000810007824 */ /* 0x000fe200078e0202 */
[----:B0-----:R-:W-:-:S04]  /*1f40*/  SHF.L.U32 R3, R17, 0x1f, RZ ;  /* 0x0000001f11037819 */ /* 0x001fc800000006ff */
[----:B------:R0:W1:Y:S01]  /*1f50*/  SYNCS.PHASECHK.TRANS64.TRYWAIT P2, [R0+URZ+0x36830], R3 ;  /* 0x03683003000075a7 */ /* 0x000062000804017f */
[----:B------:R-:W-:Y:S05]  /*1f60*/  @!P0 BRA `(.L_x_184) ;  /* 0x0000000000048947 */ /* 0x000fea0003800000 */
[----:B------:R-:W-:Y:S01]  /*1f70*/  BPT.TRAP 0x1 ;  /* 0x000000040000795c */ /* 0x000fe20000300000 */
.L_x_184:
[----:B------:R-:W2:Y:S01]  /*1f80*/  S2R R4, SR_TID.X ;  /* 0x0000000000047919 */ /* 0x000ea20000002100 */
[----:B------:R-:W-:Y:S01]  /*1f90*/  IMAD.MOV.U32 R119, RZ, RZ, RZ ;  /* 0x000000ffff777224 */ /* 0x000fe200078e00ff */
[----:B--2---:R-:W-:Y:S01]  /*1fa0*/  LOP3.LUT P1, RZ, R4, 0x7f, RZ, 0xc0, !PT ;  /* 0x0000007f04ff7812 */ /* 0x004fe2000782c0ff */
[----:B-1----:R-:W-:-:S12]  /*1fb0*/  @P2 BRA `(.L_x_185) ;  /* 0x0000000000082947 */ /* 0x002fd80003800000 */
[----:B------:R-:W1:Y:S02]  /*1fc0*/  SYNCS.PHASECHK.TRANS64.TRYWAIT P2, [R0+URZ+0x36830], R3 ;  /* 0x03683003000075a7 */ /* 0x000e64000804017f */
[----:B-1----:R-:W-:Y:S05]  /*1fd0*/  @!P2 BRA `(.L_x_186) ;  /* 0x0000014c0058a947 */ /* 0x002fea0003800000 */
.L_x_185:
[----:B------:R-:W-:Y:S05]  /*1fe0*/  WARPSYNC.ALL ;  /* 0x0000000000007948 */ /* 0x000fea0003800000 */
[----:B------:R-:W-:Y:S01]  /*1ff0*/  R2UR UR4, R2 ;  /* 0x00000000020472ca */ /* 0x000fe200000e0000 */
[----:B------:R-:W-:Y:S01]  /*2000*/  ULOP3.LUT UR49, UR49, 0x10000, URZ, 0xfc, !UPT ;  /* 0x0001000031317892 */ /* 0x000fe2000f8efc3f */
[----:B------:R-:W-:Y:S01]  /*2010*/  R2UR UR48, R16 ;  /* 0x00000000103072ca */ /* 0x000fe200000e0000 */
[----:B------:R-:W-:Y:S01]  /*2020*/  WARPGROUP.ARRIVE ;  /* 0x00000000000079c5 */ /* 0x000fe20000000000 */
[----:B------:R-:W-:Y:S01]  /*2030*/  UMOV UR53, 0x40000040 ;  /* 0x4000004000357882 */ /* 0x000fe20000000000 */
[----:B------:R-:W-:Y:S01]  /*2040*/  UMOV UR55, 0x40000040 ;  /* 0x4000004000377882 */ /* 0x000fe20000000000 */
[----:B------:R-:W-:Y:S01]  /*2050*/  UMOV UR7, 0x40000040 ;  /* 0x4000004000077882 */ /* 0x000fe20000000000 */
[----:B------:R-:W-:Y:S01]  /*2060*/  UMOV UR9, UR53 ;  /* 0x0000003500097c82 */ /* 0x000fe20008000000 */
[----:B------:R-:W-:Y:S01]  /*2070*/  UMOV UR52, UR49 ;  /* 0x0000003100347c82 */ /* 0x000fe20008000000 */
[----:B------:R-:W-:Y:S01]  /*2080*/  UMOV UR11, 0x40000040 ;  /* 0x40000040000b7882 */ /* 0x000fe20000000000 */
[----:B------:R-:W-:Y:S01]  /*2090*/  UMOV UR8, UR52 ;  /* 0x0000003400087c82 */ /* 0x000fe20008000000 */
[----:B------:R-:W-:Y:S01]  /*20a0*/  UMOV UR12, UR52 ;  /* 0x00000034000c7c82 */ /* 0x000fe20008000000 */
[----:B------:R-:W-:Y:S01]  /*20b0*/  UMOV UR13, UR53 ;  /* 0x00000035000d7c82 */ /* 0x000fe20008000000 */
[----:B------:R-:W-:Y:S01]  /*20c0*/  UIADD3 UR4, UR4, 0x21400, URZ ;  /* 0x0002140004047890 */ /* 0x000fe2000fffe03f */
[----:B------:R-:W-:Y:S01]  /*20d0*/  MOV R6, UR53 ;  /* 0x0000003500067c02 */ /* 0x000fe20008000f00 */
[----:B------:R-:W-:Y:S01]  /*20e0*/  UMOV UR15, 0x40000040 ;  /* 0x40000040000f7882 */ /* 0x000fe20000000000 */
[----:B------:R-:W-:Y:S01]  /*20f0*/  UMOV UR16, UR52 ;  /* 0x0000003400107c82 */ /* 0x000fe20008000000 */
[----:B------:R-:W-:Y:S01]  /*2100*/  USHF.R.U32.HI UR4, URZ, 0x4, UR4 ;  /* 0x000000043f047899 */ /* 0x000fe20008011604 */
[----:B------:R-:W-:Y:S01]  /*2110*/  MOV R7, UR52 ;  /* 0x0000003400077c02 */ /* 0x000fe20008000f00 */
[----:B------:R-:W-:Y:S01]  /*2120*/  UMOV UR17, UR53 ;  /* 0x0000003500117c82 */ /* 0x000fe20008000000 */
[----:B------:R-:W-:Y:S01]  /*2130*/  UMOV UR19, 0x40000040 ;  /* 0x4000004000137882 */ /* 0x000fe20000000000 */
[----:B------:R-:W-:Y:S01]  /*2140*/  ULOP3.LUT UR4, UR4, 0x3fff, URZ, 0xc0, !UPT ;  /* 0x00003fff04047892 */ /* 0x000fe2000f8ec03f */
[----:B------:R-:W-:Y:S01]  /*2150*/  P2R R80, PR, RZ, 0x1 ;  /* 0x00000001ff507803 */ /* 0x000fe20000000000 */
[----:B------:R-:W-:Y:S01]  /*2160*/  UMOV UR20, UR52 ;  /* 0x0000003400147c82 */ /* 0x000fe20008000000 */
[----:B------:R-:W-:Y:S01]  /*2170*/  UMOV UR21, UR53 ;  /* 0x0000003500157c82 */ /* 0x000fe20008000000 */
[----:B------:R-:W-:Y:S01]  /*2180*/  ULOP3.LUT UR5, UR4, 0x10000, URZ, 0xfc, !UPT ;  /* 0x0001000004057892 */ /* 0x000fe2000f8efc3f */
[----:B01----:R-:W-:Y:S01]  /*2190*/  @!P1 VIADD R0, R0, 0x36840 ;  /* 0x0003684000009836 */ /* 0x003fe20000000000 */
[----:B------:R-:W-:Y:S01]  /*21a0*/  UMOV UR23, 0x40000040 ;  /* 0x4000004000177882 */ /* 0x000fe20000000000 */
[----:B------:R-:W-:Y:S01]  /*21b0*/  UMOV UR4, UR52 ;  /* 0x0000003400047c82 */ /* 0x000fe20008000000 */
[----:B------:R-:W-:Y:S01]  /*21c0*/  UIMAD UR48, UR48, 0xa80, UR5 ;  /* 0x00000a80303078a4 */ /* 0x000fe2000f8e0205 */
[--C-:B------:R-:W-:Y:S01]  /*21d0*/  IMAD.MOV.U32 R118, RZ, RZ, R119.reuse ;  /* 0x000000ffff767224 */ /* 0x100fe200078e0077 */
[----:B------:R-:W-:Y:S01]  /*21e0*/  UIADD3 UR24, UR49, 0x2, URZ ;  /* 0x0000000231187890 */ /* 0x000fe2000fffe03f */
[----:B------:R-:W-:Y:S01]  /*21f0*/  IMAD.U32 R5, RZ, RZ, UR5 ;  /* 0x00000005ff057e24 */ /* 0x000fe2000f8e00ff */
[----:B------:R-:W-:Y:S01]  /*2200*/  UIADD3 UR6, UR48, 0x80, URZ ;  /* 0x0000008030067890 */ /* 0x000fe2000fffe03f */
[----:B------:R-:W-:Y:S01]  /*2210*/  @!P1 PRMT R0, RZ, 0x654, R0 ;  /* 0x00000654ff009816 */ /* 0x000fe20000000000 */
[----:B------:R-:W-:Y:S01]  /*2220*/  UMOV UR5, UR53 ;  /* 0x0000003500057c82 */ /* 0x000fe20008000000 */
[----:B------:R-:W-:Y:S01]  /*2230*/  UMOV UR54, UR48 ;  /* 0x0000003000367c82 */ /* 0x000fe20008000000 */
[----:B------:R-:W-:Y:S01]  /*2240*/  UIADD3 UR10, UR48, 0x100, URZ ;  /* 0x00000100300a7890 */ /* 0x000fe2000fffe03f */
[----:B------:R-:W-:Y:S01]  /*2250*/  HGMMA.64x16x16.F32 R72, gdesc[UR52], RZ, !UPT, gsb0 ;  /* 0x00200000344879f0 */ /* 0x000fe2000c0008ff */
[----:B------:R-:W-:Y:S01]  /*2260*/  UIADD3 UR14, UR48, 0x180, URZ ;  /* 0x00000180300e7890 */ /* 0x000fe2000fffe03f */
[--C-:B------:R-:W-:Y:S01]  /*2270*/  IMAD.MOV.U32 R117, RZ, RZ, R119.reuse ;  /* 0x000000ffff757224 */ /* 0x100fe200078e0077 */
[----:B------:R-:W-:Y:S01]  /*2280*/  UIADD3 UR18, UR48, 0x200, URZ ;  /* 0x0000020030127890 */ /* 0x000fe2000fffe03f */
[--C-:B------:R-:W-:Y:S01]  /*2290*/  IMAD.MOV.U32 R116, RZ, RZ, R119.reuse ;  /* 0x000000ffff747224 */ /* 0x100fe200078e0077 */
[----:B------:R-:W-:Y:S01]  /*22a0*/  UIADD3 UR22, UR48, 0x280, URZ ;  /* 0x0000028030167890 */ /* 0x000fe2000fffe03f */
[--C-:B------:R-:W-:Y:S01]  /*22b0*/  IMAD.MOV.U32 R115, RZ, RZ, R119.reuse ;  /* 0x000000ffff737224 */ /* 0x100fe200078e0077 */
[----:B------:R-:W-:Y:S01]  /*22c0*/  UIADD3 UR26, UR48, 0x284, URZ ;  /* 0x00000284301a7890 */ /* 0x000fe2000fffe03f */
[--C-:B------:R-:W-:Y:S01]  /*22d0*/  IMAD.MOV.U32 R114, RZ, RZ, R119.reuse ;  /* 0x000000ffff727224 */ /* 0x100fe200078e0077 */
[----:B------:R-:W-:Y:S01]  /*22e0*/  UMOV UR27, 0x40000040 ;  /* 0x40000040001b7882 */ /* 0x000fe20000000000 */
        /* <DEDUP_REMOVED lines=18> */
[----:B------:R-:W-:Y:S01]  /*2410*/  UMOV UR55, 0x40000040 ;  /* 0x4000004000377882 */ /* 0x000fe20000000000 */
[----:B------:R-:W-:-:S02]  /*2420*/  IMAD.MOV.U32 R107, RZ, RZ, R119 ;  /* 0x000000ffff6b7224 */ /* 0x000fc400078e0077 */
[--C-:B------:R-:W-:Y:S02]  /*2430*/  IMAD.MOV.U32 R106, RZ, RZ, R119.reuse ;  /* 0x000000ffff6a7224 */ /* 0x100fe400078e0077 */
[--C-:B------:R-:W-:Y:S02]  /*2440*/  IMAD.MOV.U32 R105, RZ, RZ, R119.reuse ;  /* 0x000000ffff697224 */ /* 0x100fe400078e0077 */
[--C-:B------:R-:W-:Y:S02]  /*2450*/  IMAD.MOV.U32 R104, RZ, RZ, R119.reuse ;  /* 0x000000ffff687224 */ /* 0x100fe400078e0077 */
[--C-:B------:R-:W-:Y:S02]  /*2460*/  IMAD.MOV.U32 R103, RZ, RZ, R119.reuse ;  /* 0x000000ffff677224 */ /* 0x100fe400078e0077 */
[--C-:B------:R-:W-:Y:S02]  /*2470*/  IMAD.MOV.U32 R102, RZ, RZ, R119.reuse ;  /* 0x000000ffff667224 */ /* 0x100fe400078e0077 */
[----:B------:R-:W-:-:S02]  /*2480*/  IMAD.MOV.U32 R101, RZ, RZ, R119 ;  /* 0x000000ffff657224 */ /* 0x000fc400078e0077 */
[--C-:B------:R-:W-:Y:S02]  /*2490*/  IMAD.MOV.U32 R100, RZ, RZ, R119.reuse ;  /* 0x000000ffff647224 */ /* 0x100fe400078e0077 */
[--C-:B------:R-:W-:Y:S02]  /*24a0*/  IMAD.MOV.U32 R99, RZ, RZ, R119.reuse ;  /* 0x000000ffff637224 */ /* 0x100fe400078e0077 */
[--C-:B------:R-:W-:Y:S02]  /*24b0*/  IMAD.MOV.U32 R98, RZ, RZ, R119.reuse ;  /* 0x000000ffff627224 */ /* 0x100fe400078e0077 */
[--C-:B------:R-:W-:Y:S02]  /*24c0*/  IMAD.MOV.U32 R97, RZ, RZ, R119.reuse ;  /* 0x000000ffff617224 */ /* 0x100fe400078e0077 */
[--C-:B------:R-:W-:Y:S01]  /*24d0*/  IMAD.MOV.U32 R96, RZ, RZ, R119.reuse ;  /* 0x000000ffff607224 */ /* 0x100fe200078e0077 */
[----:B------:R-:W-:Y:S02]  /*24e0*/  WARPGROUP.DEPBAR.LE gsb0, 0x0 ;  /* 0x00008000000079c5 */ /* 0x000fe40000010000 */
[----:B------:R-:W-:Y:S01]  /*24f0*/  WARPGROUP.ARRIVE ;  /* 0x00000000000079c5 */ /* 0x000fe20000000000 */
[----:B------:R-:W-:-:S02]  /*2500*/  IMAD.MOV.U32 R95, RZ, RZ, R119 ;  /* 0x000000ffff5f7224 */ /* 0x000fc400078e0077 */
[--C-:B------:R-:W-:Y:S02]  /*2510*/  IMAD.MOV.U32 R94, RZ, RZ, R119.reuse ;  /* 0x000000ffff5e7224 */ /* 0x100fe400078e0077 */
[--C-:B------:R-:W-:Y:S01]  /*2520*/  IMAD.MOV.U32 R93, RZ, RZ, R119.reuse ;  /* 0x000000ffff5d7224 */ /* 0x100fe200078e0077 */
[----:B------:R-:W-:Y:S01]  /*2530*/  HGMMA.64x16x16.F32 R64, gdesc[UR4], RZ, !UPT, gsb0 ;  /* 0x00200000044079f0 */ /* 0x000fe2000c0008ff */
[----:B------:R-:W-:Y:S01]  /*2540*/  UIADD3 UR6, UR48, 0x300, URZ ;  /* 0x0000030030067890 */ /* 0x000fe2000fffe03f */
[--C-:B------:R-:W-:Y:S01]  /*2550*/  IMAD.MOV.U32 R92, RZ, RZ, R119.reuse ;  /* 0x000000ffff5c7224 */ /* 0x100fe200078e0077 */
[----:B------:R-:W-:Y:S01]  /*2560*/  UMOV UR4, UR52 ;  /* 0x0000003400047c82 */ /* 0x000fe20008000000 */
[----:B------:R-:W-:Y:S01]  /*2570*/  UMOV UR5, UR53 ;  /* 0x0000003500057c82 */ /* 0x000fe20008000000 */
[----:B------:R-:W-:Y:S01]  /*2580*/  UMOV UR7, 0x40000040 ;  /* 0x4000004000077882 */ /* 0x000fe20000000000 */
[--C-:B------:R-:W-:Y:S02]  /*2590*/  IMAD.MOV.U32 R91, RZ, RZ, R119.reuse ;  /* 0x000000ffff5b7224 */ /* 0x100fe400078e0077 */
        /* <DEDUP_REMOVED lines=9> */
[----:B------:R-:W-:Y:S01]  /*2630*/  IMAD.MOV.U32 R81, RZ, RZ, R119 ;  /* 0x000000ffff517224 */ /* 0x000fe200078e0077 */
[----:B------:R-:W-:Y:S02]  /*2640*/  WARPGROUP.DEPBAR.LE gsb0, 0x0 ;  /* 0x00008000000079c5 */ /* 0x000fe40000010000 */
[----:B------:R-:W-:-:S06]  /*2650*/  WARPGROUP.ARRIVE ;  /* 0x00000000000079c5 */ /* 0x000fcc0000000000 */
[----:B------:R-:W-:Y:S01]  /*2660*/  HGMMA.64x16x16.F32 R56, gdesc[UR8], RZ, !UPT, gsb0 ;  /* 0x00200000083879f0 */ /* 0x000fe2000c0008ff */
[----:B------:R-:W-:Y:S02]  /*2670*/  UIADD3 UR8, UR48, 0x2, URZ ;  /* 0x0000000230087890 */ /* 0x000fe4000fffe03f */
[----:B------:R-:W-:Y:S01]  /*2680*/  UIADD3 UR10, UR48, 0x102, URZ ;  /* 0x00000102300a7890 */ /* 0x000fe2000fffe03f */
[----:B------:R-:W-:Y:S01]  /*2690*/  UMOV UR11, 0x40000040 ;  /* 0x40000040000b7882 */ /* 0x000fe20000000000 */
[----:B------:R-:W-:Y:S02]  /*26a0*/  WARPGROUP.DEPBAR.LE gsb0, 0x0 ;  /* 0x00008000000079c5 */ /* 0x000fe40000010000 */
[----:B------:R-:W-:-:S06]  /*26b0*/  WARPGROUP.ARRIVE ;  /* 0x00000000000079c5 */ /* 0x000fcc0000000000 */
[----:B------:R-:W-:Y:S01]  /*26c0*/  HGMMA.64x16x16.F32 R48, gdesc[UR12], RZ, !UPT, gsb0 ;  /* 0x002000000c3079f0 */ /* 0x000fe2000c0008ff */
        /* <DEDUP_REMOVED lines=19> */
[----:B------:R-:W-:Y:S01]  /*2800*/  UMOV UR8, UR4 ;  /* 0x0000000400087c82 */ /* 0x000fe20008000000 */
[----:B------:R-:W-:Y:S01]  /*2810*/  UMOV UR9, UR5 ;  /* 0x0000000500097c82 */ /* 0x000fe20008000000 */
[----:B------:R-:W-:Y:S01]  /*2820*/  UMOV UR12, UR4 ;  /* 0x00000004000c7c82 */ /* 0x000fe20008000000 */
[----:B------:R-:W-:Y:S01]  /*2830*/  UMOV UR13, UR5 ;  /* 0x00000005000d7c82 */ /* 0x000fe20008000000 */
[----:B------:R-:W-:Y:S01]  /*2840*/  UMOV UR16, UR4 ;  /* 0x0000000400107c82 */ /* 0x000fe20008000000 */
[----:B------:R-:W-:Y:S01]  /*2850*/  UMOV UR17, UR5 ;  /* 0x0000000500117c82 */ /* 0x000fe20008000000 */
[----:B------:R-:W-:Y:S01]  /*2860*/  UMOV UR20, UR4 ;  /* 0x0000000400147c82 */ /* 0x000fe20008000000 */
[----:B------:R-:W-:Y:S01]  /*2870*/  UMOV UR21, UR5 ;  /* 0x0000000500157c82 */ /* 0x000fe20008000000 */
[----:B------:R-:W-:Y:S01]  /*2880*/  UIADD3 UR24, UR49, 0x4, URZ ;  /* 0x0000000431187890 */ /* 0x000fe2000fffe03f */
[----:B------:R-:W-:-:S02]  /*2890*/  WARPGROUP.DEPBAR.LE gsb0, 0x0 ;  /* 0x00008000000079c5 */ /* 0x000fc40000010000 */
[----:B------:R-:W-:-:S06]  /*28a0*/  WARPGROUP.ARRIVE ;  /* 0x00000000000079c5 */ /* 0x000fcc0000000000 */
[----:B------:R-:W-:Y:S01]  /*28b0*/  HGMMA.64x16x16.F32 R72, gdesc[UR4], R72, gsb0 ;  /* 0x00200000044879f0 */ /* 0x000fe20008000848 */
[----:B------:R-:W-:Y:S01]  /*28c0*/  UIADD3 UR6, UR48, 0x82, URZ ;  /* 0x0000008230067890 */ /* 0x000fe2000fffe03f */
[----:B------:R-:W-:Y:S01]  /*28d0*/  UMOV UR7, 0x40000040 ;  /* 0x4000004000077882 */ /* 0x000fe20000000000 */
        /* <DEDUP_REMOVED lines=9> */
[----:B------:R-:W-:Y:S01]  /*2970*/  UMOV UR8, UR24 ;  /* 0x0000001800087c82 */ /* 0x000fe20008000000 */
[----:B------:R-:W-:Y:S01]  /*2980*/  UMOV UR9, 0x40000040 ;  /* 0x4000004000097882 */ /* 0x000fe20000000000 */
[----:B------:R-:W-:Y:S01]  /*2990*/  UMOV UR11, 0x40000040 ;  /* 0x40000040000b7882 */ /* 0x000fe20000000000 */
[----:B------:R-:W-:Y:S01]  /*29a0*/  UMOV UR24, UR8 ;  /* 0x0000000800187c82 */ /* 0x000fe20008000000 */
[----:B------:R-:W-:Y:S01]  /*29b0*/  UMOV UR25, UR9 ;  /* 0x0000000900197c82 */ /* 0x000fe20008000000 */
        /* <DEDUP_REMOVED lines=24> */
[----:B------:R-:W-:Y:S02]  /*2b40*/  UIADD3 UR6, UR49, 0x6, URZ ;  /* 0x0000000631067890 */ /* 0x000fe4000fffe03f */
[----:B------:R-:W-:-:S07]  /*2b50*/  UIADD3 UR7, UR48, 0x782, URZ ;  /* 0x0000078230077890 */ /* 0x000fce000fffe03f */
[----:B------:R-:W-:Y:S01]  /*2b60*/  UMOV UR54, UR7 ;  /* 0x0000000700367c82 */ /* 0x000fe20008000000 */
        /* <DEDUP_REMOVED lines=20> */
[----:B------:R-:W-:Y:S01]  /*2cb0*/  UIADD3 UR6, UR49, 0x400, URZ ;  /* 0x0000040031067890 */ /* 0x000fe2000fffe03f */
[----:B------:R-:W-:Y:S02]  /*2cc0*/  MOV R3, UR13 ;  /* 0x0000000d00037c02 */ /* 0x000fe40008000f00 */
[----:B------:R-:W-:Y:S01]  /*2cd0*/  MOV R4, UR12 ;  /* 0x0000000c00047c02 */ /* 0x000fe20008000f00 */
[----:B------:R-:W-:-:S02]  /*2ce0*/  WARPGROUP.DEPBAR.LE gsb0, 0x0 ;  /* 0x00008000000079c5 */ /* 0x000fc40000010000 */
        /* <DEDUP_REMOVED lines=69> */
[----:B------:R-:W-:Y:S01]  /*3140*/  UMOV UR15, 0x40000040 ;  /* 0x40000040000f7882 */ /* 0x000fe20000000000 */
[----:B------:R-:W-:Y:S01]  /*3150*/  R2UR UR7, R18 ;  /* 0x00000000120772ca */ /* 0x000fe200000e0000 */
        /* <DEDUP_REMOVED lines=272> */
[----:B------:R-:W-:Y:S01]  /*4260*/  R2UR UR13, R3 ;  /* 0x00000000030d72ca */ /* 0x000fe200000e0000 */
[----:B------:R-:W-:Y:S01]  /*4270*/  ULDC UR14, c[0x0][0x988] ;  /* 0x00026200000e7ab9 */ /* 0x000fe20000000800 */
[----:B------:R-:W-:Y:S01]  /*4280*/  R2UR UR12, R4 ;  /* 0x00000000040c72ca */ /* 0x000fe200000e0000 */
[----:B------:R-:W-:Y:S02]  /*4290*/  WARPGROUP.DEPBAR.LE gsb0, 0x0 ;  /* 0x00008000000079c5 */ /* 0x000fe40000010000 */
[----:B------:R-:W-:-:S06]  /*42a0*/  WARPGROUP.ARRIVE ;  /* 0x00000000000079c5 */ /* 0x000fcc0000000000 */
[----:B------:R-:W-:Y:S01]  /*42b0*/  HGMMA.64x16x16.F32 R56, gdesc[UR52], R56, gsb0 ;  /* 0x00200000343879f0 */ /* 0x000fe20008000838 */
[----:B------:R-:W-:Y:S02]  /*42c0*/  R2UR UR52, R7 ;  /* 0x00000000073472ca */ /* 0x000fe400000e0000 */
        /* <DEDUP_REMOVED lines=13> */
[----:B------:R-:W-:Y:S01]  /*43a0*/  ULDC UR6, c[0x0][0x9d8] ;  /* 0x0002760000067ab9 */ /* 0x000fe20000000800 */
[----:B------:R-:W-:Y:S02]  /*43b0*/  WARPGROUP.DEPBAR.LE gsb0, 0x0 ;  /* 0x00008000000079c5 */ /* 0x000fe40000010000 */
[----:B------:R-:W-:-:S06]  /*43c0*/  WARPGROUP.ARRIVE ;  /* 0x00000000000079c5 */ /* 0x000fcc0000000000 */
[----:B------:R-:W-:Y:S03]  /*43d0*/  HGMMA.64x16x16.F32 R32, gdesc[UR56], R32, gsb0 ;  /* 0x00200000382079f0 */ /* 0x000fe60008000820 */
        /* <DEDUP_REMOVED lines=18> */
[----:B------:R-:W-:Y:S01]  /*4500*/  UMOV UR47, 0x40000040 ;  /* 0x40000040002f7882 */ /* 0x000fe20000000000 */
[----:B------:R-:W-:Y:S01]  /*4510*/  FMUL.FTZ R75, R75, UR6 ;  /* 0x000000064b4b7c20 */ /* 0x000fe20008410000 */
[----:B------:R-:W-:Y:S01]  /*4520*/  FMUL.FTZ R78, R78, UR6 ;  /* 0x000000064e4e7c20 */ /* 0x000fe20008410000 */
[----:B------:R-:W-:-:S04]  /*4530*/  FMUL.FTZ R79, R79, UR6 ;  /* 0x000000064f4f7c20 */ /* 0x000fc80008410000 */
[----:B------:R-:W-:Y:S08]  /*4540*/  MUFU.TANH R73, R73 ;  /* 0x0000004900497308 */ /* 0x000ff00000002400 */
[----:B------:R-:W-:Y:S08]  /*4550*/  MUFU.TANH R76, R76 ;  /* 0x0000004c004c7308 */ /* 0x000ff00000002400 */
[----:B------:R-:W0:Y:S08]  /*4560*/  MUFU.TANH R3, R74 ;  /* 0x0000004a00037308 */ /* 0x000e300000002400 */
[----:B------:R-:W-:Y:S08]  /*4570*/  MUFU.TANH R77, R77 ;  /* 0x0000004d004d7308 */ /* 0x000ff00000002400 */
[----:B------:R1:W2:Y:S08]  /*4580*/  MUFU.TANH R4, R75 ;  /* 0x0000004b00047308 */ /* 0x0002b00000002400 */
[----:B------:R3:W4:Y:S01]  /*4590*/  MUFU.TANH R6, R78 ;  /* 0x0000004e00067308 */ /* 0x0007220000002400 */
[----:B-1----:R-:W-:Y:S01]  /*45a0*/  IMAD.MOV.U32 R75, RZ, RZ, R119 ;  /* 0x000000ffff4b7224 */ /* 0x002fe200078e0077 */
[----:B------:R-:W-:-:S02]  /*45b0*/  WARPGROUP.DEPBAR.LE gsb0, 0x0 ;  /* 0x00008000000079c5 */ /* 0x000fc40000010000 */
        /* <DEDUP_REMOVED lines=12> */
[----:B------:R-:W-:Y:S01]  /*4680*/  FMUL.FTZ R70, R70, UR6 ;  /* 0x0000000646467c20 */ /* 0x000fe20008410000 */
[----:B---3--:R-:W-:-:S03]  /*4690*/  IMAD.MOV.U32 R78, RZ, RZ, R119 ;  /* 0x000000ffff4e7224 */ /* 0x008fc600078e0077 */
[----:B------:R-:W-:Y:S08]  /*46a0*/  MUFU.TANH R10, R66 ;  /* 0x00000042000a7308 */ /* 0x000ff00000002400 */
[----:B------:R-:W-:Y:S08]  /*46b0*/  MUFU.TANH R65, R65 ;  /* 0x0000004100417308 */ /* 0x000ff00000002400 */
[----:B------:R-:W-:Y:S08]  /*46c0*/  MUFU.TANH R11, R67 ;  /* 0x00000043000b7308 */ /* 0x000ff00000002400 */
[----:B------:R-:W-:Y:S08]  /*46d0*/  MUFU.TANH R8, R68 ;  /* 0x0000004400087308 */ /* 0x000ff00000002400 */
[----:B------:R1:W3:Y:S08]  /*46e0*/  MUFU.TANH R9, R79 ;  /* 0x0000004f00097308 */ /* 0x0002f00000002400 */
[----:B------:R-:W-:Y:S01]  /*46f0*/  MUFU.TANH R13, R71 ;  /* 0x00000047000d7308 */ /* 0x000fe20000002400 */
[----:B-1----:R-:W-:Y:S01]  /*4700*/  IMAD.MOV.U32 R79, RZ, RZ, R119 ;  /* 0x000000ffff4f7224 */ /* 0x002fe200078e0077 */
[----:B------:R-:W-:-:S02]  /*4710*/  WARPGROUP.DEPBAR.LE gsb0, 0x0 ;  /* 0x00008000000079c5 */ /* 0x000fc40000010000 */
[----:B------:R-:W-:Y:S01]  /*4720*/  WARPGROUP.ARRIVE ;  /* 0x00000000000079c5 */ /* 0x000fe20000000000 */
[----:B------:R-:W-:Y:S01]  /*4730*/  FMUL.FTZ R58, R58, UR6 ;  /* 0x000000063a3a7c20 */ /* 0x000fe20008410000 */
[----:B------:R-:W-:Y:S01]  /*4740*/  FMUL.FTZ R62, R62, UR6 ;  /* 0x000000063e3e7c20 */ /* 0x000fe20008410000 */
[----:B------:R-:W-:Y:S01]  /*4750*/  FMUL.FTZ R63, R63, UR6 ;  /* 0x000000063f3f7c20 */ /* 0x000fe20008410000 */
[----:B------:R-:W-:Y:S01]  /*4760*/  FMUL.FTZ R56, R56, UR6 ;  /* 0x0000000638387c20 */ /* 0x000fe20008410000 */
[----:B------:R-:W-:Y:S01]  /*4770*/  MUFU.TANH R14, R58 ;  /* 0x0000003a000e7308 */ /* 0x000fe20000002400 */
[----:B------:R-:W-:Y:S01]  /*4780*/  HGMMA.64x16x16.F32 R48, gdesc[UR44], R48, gsb0 ;  /* 0x002000002c3079f0 */ /* 0x000fe20008000830 */
[----:B------:R-:W-:Y:S01]  /*4790*/  UIADD3 UR46, UR48, 0x906, URZ ;  /* 0x00000906302e7890 */ /* 0x000fe2000fffe03f */
[----:B------:R-:W-:Y:S01]  /*47a0*/  FMUL.FTZ R57, R57, UR6 ;  /* 0x0000000639397c20 */ /* 0x000fe20008410000 */
[----:B------:R-:W-:Y:S01]  /*47b0*/  UMOV UR47, 0x40000040 ;  /* 0x40000040002f7882 */ /* 0x000fe20000000000 */
[----:B------:R-:W-:Y:S01]  /*47c0*/  FMUL.FTZ R59, R59, UR6 ;  /* 0x000000063b3b7c20 */ /* 0x000fe20008410000 */
[----:B------:R-:W-:Y:S01]  /*47d0*/  FMUL.FTZ R60, R60, UR6 ;  /* 0x000000063c3c7c20 */ /* 0x000fe20008410000 */
[----:B------:R-:W-:Y:S01]  /*47e0*/  FMUL.FTZ R61, R61, UR6 ;  /* 0x000000063d3d7c20 */ /* 0x000fe20008410000 */
        /* <DEDUP_REMOVED lines=10> */
[----:B------:R-:W-:Y:S01]  /*4890*/  FMUL.FTZ R51, R51, UR6 ;  /* 0x0000000633337c20 */ /* 0x000fe20008410000 */
[----:B------:R-:W-:Y:S01]  /*48a0*/  FMUL.FTZ R50, R50, UR6 ;  /* 0x0000000632327c20 */ /* 0x000fe20008410000 */
[----:B------:R1:W-:Y:S01]  /*48b0*/  MUFU.TANH R58, R49 ;  /* 0x00000031003a7308 */ /* 0x0003e20000002400 */
[----:B------:R-:W-:Y:S01]  /*48c0*/  HGMMA.64x16x16.F32 R40, gdesc[UR44], R40, gsb0 ;  /* 0x002000002c2879f0 */ /* 0x000fe20008000828 */
[----:B------:R-:W-:Y:S01]  /*48d0*/  UIADD3 UR46, UR48, 0x986, URZ ;  /* 0x00000986302e7890 */ /* 0x000fe2000fffe03f */
[----:B------:R-:W-:Y:S01]  /*48e0*/  FMUL.FTZ R55, R55, UR6 ;  /* 0x0000000637377c20 */ /* 0x000fe20008410000 */
[----:B------:R-:W-:Y:S01]  /*48f0*/  UMOV UR47, 0x40000040 ;  /* 0x40000040002f7882 */ /* 0x000fe20000000000 */
[----:B------:R-:W-:Y:S01]  /*4900*/  FMUL.FTZ R52, R52, UR6 ;  /* 0x0000000634347c20 */ /* 0x000fe20008410000 */
[----:B------:R-:W-:Y:S01]  /*4910*/  FMUL.FTZ R54, R54, UR6 ;  /* 0x0000000636367c20 */ /* 0x000fe20008410000 */
[----:B------:R-:W-:Y:S01]  /*4920*/  FMUL.FTZ R53, R53, UR6 ;  /* 0x0000000635357c20 */ /* 0x000fe20008410000 */
[----:B------:R5:W-:Y:S01]  /*4930*/  MUFU.TANH R7, R48 ;  /* 0x0000003000077308 */ /* 0x000be20000002400 */
[----:B-1----:R-:W-:-:S07]  /*4940*/  IMAD.U32 R49, RZ, RZ, UR51 ;  /* 0x00000033ff317e24 */ /* 0x002fce000f8e00ff */
[----:B------:R1:W-:Y:S01]  /*4950*/  MUFU.TANH R66, R51 ;  /* 0x0000003300427308 */ /* 0x0003e20000002400 */
[----:B-----5:R-:W-:-:S07]  /*4960*/  IADD3 R48, R49, 0x70, -R204 ;  /* 0x0000007031307810 */ /* 0x020fce0007ffe8cc */
[----:B------:R-:W-:Y:S01]  /*4970*/  MUFU.TANH R59, R50 ;  /* 0x00000032003b7308 */ /* 0x000fe20000002400 */
[----:B-1----:R-:W-:Y:S01]  /*4980*/  IMAD.U32 R51, RZ, RZ, UR50 ;  /* 0x00000032ff337e24 */ /* 0x002fe2000f8e00ff */
[----:B------:R-:W-:-:S03]  /*4990*/  UIADD3 UR50, UR50, -0x2, URZ ;  /* 0xfffffffe32327890 */ /* 0x000fc6000fffe03f */
[----:B------:R-:W-:Y:S01]  /*49a0*/  IMAD R74, R51, -0x70, R48 ;  /* 0xffffff90334a7824 */ /* 0x000fe200078e0230 */
[----:B------:R-:W-:Y:S02]  /*49b0*/  UISETP.GE.AND UP0, UPT, UR50, UR7, UPT ;  /* 0x000000073200728c */ /* 0x000fe4000bf06270 */
[----:B------:R-:W1:Y:S02]  /*49c0*/  MUFU.TANH R12, R70 ;  /* 0x00000046000c7308 */ /* 0x000e640000002400 */
[C---:B------:R-:W-:Y:S02]  /*49d0*/  ISETP.GT.AND P4, PT, R74.reuse, RZ, PT ;  /* 0x000000ff4a00720c */ /* 0x040fe40003f84270 */
[C---:B------:R-:W-:Y:S02]  /*49e0*/  ISETP.GT.AND P2, PT, R74.reuse, 0x1, PT ;  /* 0x000000014a00780c */ /* 0x040fe40003f44270 */
[C---:B------:R-:W-:Y:S02]  /*49f0*/  ISETP.GT.AND P5, PT, R74.reuse, 0x10, PT ;  /* 0x000000104a00780c */ /* 0x040fe40003fa4270 */
[C---:B------:R-:W-:Y:S01]  /*4a00*/  ISETP.GT.AND P3, PT, R74.reuse, 0x8, PT ;  /* 0x000000084a00780c */ /* 0x040fe20003f64270 */
[----:B------:R-:W5:Y:S01]  /*4a10*/  MUFU.TANH R60, R60 ;  /* 0x0000003c003c7308 */ /* 0x000f620000002400 */
[----:B------:R-:W-:-:S02]  /*4a20*/  ISETP.GT.AND P6, PT, R74, 0x9, PT ;  /* 0x000000094a00780c */ /* 0x000fc40003fc4270 */
[----:B0-----:R-:W-:Y:S02]  /*4a30*/  FSEL R3, R3, -INF , P4 ;  /* 0xff80000003037808 */ /* 0x001fe40002000000 */
[----:B--2---:R-:W-:Y:S02]  /*4a40*/  FSEL R4, R4, -INF , P2 ;  /* 0xff80000004047808 */ /* 0x004fe40001000000 */
[----:B----4-:R-:W-:Y:S01]  /*4a50*/  FSEL R6, R6, -INF , P3 ;  /* 0xff80000006067808 */ /* 0x010fe20001800000 */
[----:B------:R-:W0:Y:S01]  /*4a60*/  MUFU.TANH R61, R61 ;  /* 0x0000003d003d7308 */ /* 0x000e220000002400 */
[----:B---3--:R-:W-:Y:S02]  /*4a70*/  FSEL R9, R9, -INF , P6 ;  /* 0xff80000009097808 */ /* 0x008fe40003000000 */
[----:B------:R-:W-:Y:S01]  /*4a80*/  FSEL R10, R10, -INF , P5 ;  /* 0xff8000000a0a7808 */ /* 0x000fe20002800000 */
[----:B------:R-:W-:Y:S02]  /*4a90*/  WARPGROUP.DEPBAR.LE gsb0, 0x0 ;  /* 0x00008000000079c5 */ /* 0x000fe40000010000 */
[----:B------:R-:W-:Y:S01]  /*4aa0*/  WARPGROUP.ARRIVE ;  /* 0x00000000000079c5 */ /* 0x000fe20000000000 */
[----:B------:R-:W-:Y:S01]  /*4ab0*/  FMUL.FTZ R40, R40, UR6 ;  /* 0x0000000628287c20 */ /* 0x000fe20008410000 */
[----:B------:R-:W-:Y:S01]  /*4ac0*/  FMUL.FTZ R42, R42, UR6 ;  /* 0x000000062a2a7c20 */ /* 0x000fe20008410000 */
[----:B------:R-:W-:Y:S01]  /*4ad0*/  FMUL.FTZ R46, R46, UR6 ;  /* 0x000000062e2e7c20 */ /* 0x000fe20008410000 */
[----:B------:R-:W-:Y:S01]  /*4ae0*/  FMUL.FTZ R49, R47, UR6 ;  /* 0x000000062f317c20 */ /* 0x000fe20008410000 */
[----:B------:R2:W-:Y:S01]  /*4af0*/  MUFU.TANH R62, R40 ;  /* 0x00000028003e7308 */ /* 0x0005e20000002400 */
[----:B------:R-:W-:Y:S01]  /*4b00*/  HGMMA.64x16x16.F32 R32, gdesc[UR44], R32, gsb0 ;  /* 0x002000002c2079f0 */ /* 0x000fe20008000820 */
[----:B------:R-:W-:Y:S01]  /*4b10*/  FSEL R47, R73, -INF , P2 ;  /* 0xff800000492f7808 */ /* 0x000fe20001000000 */
[----:B------:R-:W-:Y:S01]  /*4b20*/  FMUL.FTZ R43, R43, UR6 ;  /* 0x000000062b2b7c20 */ /* 0x000fe20008410000 */
[----:B------:R-:W-:Y:S01]  /*4b30*/  FMUL.FTZ R48, R45, UR6 ;  /* 0x000000062d307c20 */ /* 0x000fe20008410000 */
[----:B------:R-:W-:Y:S01]  /*4b40*/  FSEL R45, R76, -INF , P3 ;  /* 0xff8000004c2d7808 */ /* 0x000fe20001800000 */
[----:B------:R-:W-:Y:S01]  /*4b50*/  FMUL.FTZ R41, R41, UR6 ;  /* 0x0000000629297c20 */ /* 0x000fe20008410000 */
[----:B------:R-:W-:Y:S01]  /*4b60*/  UIADD3 UR46, UR48, 0xa06, URZ ;  /* 0x00000a06302e7890 */ /* 0x000fe2000fffe03f */
[----:B------:R3:W-:Y:S01]  /*4b70*/  MUFU.TANH R67, R42 ;  /* 0x0000002a00437308 */ /* 0x0007e20000002400 */
[----:B--2---:R-:W-:Y:S01]  /*4b80*/  FMUL.FTZ R40, R44, UR6 ;  /* 0x000000062c287c20 */ /* 0x004fe20008410000 */
[----:B------:R-:W-:Y:S01]  /*4b90*/  FSEL R44, R72, -INF , P4 ;  /* 0xff800000482c7808 */ /* 0x000fe20002000000 */
[----:B------:R-:W-:Y:S01]  /*4ba0*/  UMOV UR47, 0x40000040 ;  /* 0x40000040002f7882 */ /* 0x000fe20000000000 */
[C---:B------:R-:W-:Y:S01]  /*4bb0*/  ISETP.GT.AND P4, PT, R74.reuse, 0x11, PT ;  /* 0x000000114a00780c */ /* 0x040fe20003f84270 */
[----:B------:R-:W-:Y:S01]  /*4bc0*/  IMAD.MOV.U32 R76, RZ, RZ, R119 ;  /* 0x000000ffff4c7224 */ /* 0x000fe200078e0077 */
[----:B------:R-:W-:-:S02]  /*4bd0*/  ISETP.GT.AND P2, PT, R74, 0x18, PT ;  /* 0x000000184a00780c */ /* 0x000fc40003f44270 */
[----:B------:R2:W-:Y:S01]  /*4be0*/  MUFU.TANH R68, R43 ;  /* 0x0000002b00447308 */ /* 0x0005e20000002400 */
[----:B---3--:R-:W-:Y:S02]  /*4bf0*/  FSEL R42, R64, -INF , P5 ;  /* 0xff800000402a7808 */ /* 0x008fe40002800000 */
[----:B------:R-:W-:Y:S02]  /*4c00*/  ISETP.GT.AND P3, PT, R74, 0x19, PT ;  /* 0x000000194a00780c */ /* 0x000fe40003f64270 */
[----:B------:R-:W-:Y:S02]  /*4c10*/  FSEL R8, R8, -INF , P2 ;  /* 0xff80000008087808 */ /* 0x000fe40001000000 */
[C---:B------:R-:W-:Y:S01]  /*4c20*/  ISETP.GT.AND P5, PT, R74.reuse, 0x21, PT ;  /* 0x000000214a00780c */ /* 0x040fe20003fa4270 */
[----:B------:R3:W-:Y:S01]  /*4c30*/  MUFU.TANH R64, R46 ;  /* 0x0000002e00407308 */ /* 0x0007e20000002400 */
[----:B--2---:R-:W-:Y:S01]  /*4c40*/  FSEL R43, R77, -INF , P6 ;  /* 0xff8000004d2b7808 */ /* 0x004fe20003000000 */
[----:B------:R-:W-:Y:S01]  /*4c50*/  IMAD.MOV.U32 R77, RZ, RZ, R119 ;  /* 0x000000ffff4d7224 */ /* 0x000fe200078e0077 */
[----:B------:R-:W-:-:S02]  /*4c60*/  ISETP.GT.AND P6, PT, R74, 0x20, PT ;  /* 0x000000204a00780c */ /* 0x000fc40003fc4270 */
[----:B------:R-:W-:Y:S02]  /*4c70*/  FSEL R11, R11, -INF , P4 ;  /* 0xff8000000b0b7808 */ /* 0x000fe40002000000 */
[----:B-1----:R-:W-:Y:S01]  /*4c80*/  FSEL R12, R12, -INF , P2 ;  /* 0xff8000000c0c7808 */ /* 0x002fe20001000000 */
[----:B------:R1:W-:Y:S01]  /*4c90*/  MUFU.TANH R71, R48 ;  /* 0x0000003000477308 */ /* 0x0003e20000002400 */
[----:B---3--:R-:W-:Y:S02]  /*4ca0*/  FMNMX.FTZ R46, R44, R47, !PT ;  /* 0x0000002f2c2e7209 */ /* 0x008fe40007810000 */
[----:B------:R-:W-:Y:S02]  /*4cb0*/  ISETP.GT.AND P2, PT, R74, 0x29, PT ;  /* 0x000000294a00780c */ /* 0x000fe40003f44270 */
[----:B------:R-:W-:Y:S02]  /*4cc0*/  FSEL R13, R13, -INF , P3 ;  /* 0xff8000000d0d7808 */ /* 0x000fe40001800000 */
[----:B------:R-:W-:Y:S01]  /*4cd0*/  FSEL R14, R14, -INF , P6 ;  /* 0xff8000000e0e7808 */ /* 0x000fe20003000000 */
[----:B------:R2:W-:Y:S01]  /*4ce0*/  MUFU.TANH R63, R41 ;  /* 0x00000029003f7308 */ /* 0x0005e20000002400 */
[----:B-1----:R-:W-:-:S02]  /*4cf0*/  FMNMX.FTZ R48, R45, R46, !PT ;  /* 0x0000002e2d307209 */ /* 0x002fc40007810000 */
[----:B------:R-:W-:Y:S02]  /*4d00*/  FSEL R46, R56, -INF , P6 ;  /* 0xff800000382e7808 */ /* 0x000fe40003000000 */
[C---:B------:R-:W-:Y:S02]  /*4d10*/  ISETP.GT.AND P6, PT, R74.reuse, 0x31, PT ;  /* 0x000000314a00780c */ /* 0x040fe40003fc4270 */
[----:B------:R-:W-:Y:S01]  /*4d20*/  FSEL R15, R15, -INF , P5 ;  /* 0xff8000000f0f7808 */ /* 0x000fe20002800000 */
[----:B------:R1:W-:Y:S01]  /*4d30*/  MUFU.TANH R70, R40 ;  /* 0x0000002800467308 */ /* 0x0003e20000002400 */
[----:B--2---:R-:W-:Y:S02]  /*4d40*/  FSEL R41, R65, -INF , P4 ;  /* 0xff80000041297808 */ /* 0x004fe40002000000 */
[----:B------:R-:W-:Y:S01]  /*4d50*/  ISETP.GT.AND P4, PT, R74, 0x28, PT ;  /* 0x000000284a00780c */ /* 0x000fe20003f84270 */
[----:B------:R-:W-:Y:S02]  /*4d60*/  WARPGROUP.DEPBAR.LE gsb0, 0x0 ;  /* 0x00008000000079c5 */ /* 0x000fe40000010000 */
[----:B------:R-:W-:-:S02]  /*4d70*/  WARPGROUP.ARRIVE ;  /* 0x00000000000079c5 */ /* 0x000fc40000000000 */
[----:B------:R2:W-:Y:S01]  /*4d80*/  MUFU.TANH R65, R49 ;  /* 0x0000003100417308 */ /* 0x0005e20000002400 */
[----:B-1----:R-:W-:Y:S01]  /*4d90*/  FSEL R40, R69, -INF , P3 ;  /* 0xff80000045287808 */ /* 0x002fe20001800000 */
[----:B------:R-:W-:Y:S01]  /*4da0*/  FMUL.FTZ R33, R33, UR6 ;  /* 0x0000000621217c20 */ /* 0x000fe20008410000 */
[----:B------:R-:W-:Y:S01]  /*4db0*/  FMUL.FTZ R34, R34, UR6 ;  /* 0x0000000622227c20 */ /* 0x000fe20008410000 */
[----:B------:R-:W-:Y:S01]  /*4dc0*/  ISETP.GT.AND P3, PT, R74, 0x30, PT ;  /* 0x000000304a00780c */ /* 0x000fe20003f64270 */
[----:B------:R-:W-:Y:S01]  /*4dd0*/  HGMMA.64x16x16.F32 R24, gdesc[UR44], R24, gsb0 ;  /* 0x002000002c1879f0 */ /* 0x000fe20008000818 */
[----:B------:R-:W-:Y:S01]  /*4de0*/  FSEL R20, R20, -INF , P4 ;  /* 0xff80000014147808 */ /* 0x000fe20002000000 */
[----:B------:R-:W-:Y:S01]  /*4df0*/  FMUL.FTZ R35, R35, UR6 ;  /* 0x0000000623237c20 */ /* 0x000fe20008410000 */
[----:B------:R1:W-:Y:S01]  /*4e00*/  MUFU.TANH R56, R33 ;  /* 0x0000002100387308 */ /* 0x0003e20000002400 */
[----:B--2---:R-:W-:Y:S01]  /*4e10*/  FMNMX.FTZ R49, R43, R48, !PT ;  /* 0x000000302b317209 */ /* 0x004fe20007810000 */
[----:B------:R-:W-:Y:S01]  /*4e20*/  FMUL.FTZ R32, R32, UR6 ;  /* 0x0000000620207c20 */ /* 0x000fe20008410000 */
[----:B------:R-:W-:Y:S01]  /*4e30*/  FSEL R48, R57, -INF , P5 ;  /* 0xff80000039307808 */ /* 0x000fe20002800000 */
[----:B------:R-:W-:Y:S01]  /*4e40*/  FMUL.FTZ R36, R36, UR6 ;  /* 0x0000000624247c20 */ /* 0x000fe20008410000 */
[----:B------:R-:W-:Y:S01]  /*4e50*/  FMNMX.FTZ R50, R42, R49, !PT ;  /* 0x000000312a327209 */ /* 0x000fe20007810000 */
[----:B------:R-:W-:Y:S01]  /*4e60*/  FMUL.FTZ R39, R39, UR6 ;  /* 0x0000000627277c20 */ /* 0x000fe20008410000 */
[----:B-----5:R-:W-:Y:S01]  /*4e70*/  FSEL R49, R60, -INF , P4 ;  /* 0xff8000003c317808 */ /* 0x020fe20002000000 */
[----:B------:R-:W-:Y:S01]  /*4e80*/  MUFU.TANH R55, R55 ;  /* 0x0000003700377308 */ /* 0x000fe20000002400 */
[----:B------:R-:W-:-:S02]  /*4e90*/  FMNMX.FTZ R51, R41, R50, !PT ;  /* 0x0000003229337209 */ /* 0x000fc40007810000 */
[----:B0-----:R-:W-:Y:S02]  /*4ea0*/  FSEL R50, R61, -INF , P2 ;  /* 0xff8000003d327808 */ /* 0x001fe40001000000 */
[----:B------:R-:W-:Y:S02]  /*4eb0*/  FMNMX.FTZ R51, R8, R51, !PT ;  /* 0x0000003308337209 */ /* 0x000fe40007810000 */
[----:B------:R-:W-:Y:S01]  /*4ec0*/  ISETP.GT.AND P4, PT, R74, 0x39, PT ;  /* 0x000000394a00780c */ /* 0x000fe20003f84270 */
[----:B------:R-:W0:Y:S01]  /*4ed0*/  MUFU.TANH R52, R52 ;  /* 0x0000003400347308 */ /* 0x000e220000002400 */
[----:B------:R-:W-:Y:S02]  /*4ee0*/  FMNMX.FTZ R51, R40, R51, !PT ;  /* 0x0000003328337209 */ /* 0x000fe40007810000 */
[----:B------:R-:W-:Y:S02]  /*4ef0*/  ISETP.GT.AND P5, PT, R74, 0x38, PT ;  /* 0x000000384a00780c */ /* 0x000fe40003fa4270 */
[----:B-1----:R-:W-:-:S02]  /*4f00*/  FMNMX.FTZ R33, R46, R51, !PT ;  /* 0x000000332e217209 */ /* 0x002fc40007810000 */
[----:B------:R-:W-:Y:S01]  /*4f10*/  FSEL R51, R7, -INF , P3 ;  /* 0xff80000007337808 */ /* 0x000fe20001800000 */
[----:B------:R1:W-:Y:S01]  /*4f20*/  MUFU.TANH R72, R34 ;  /* 0x0000002200487308 */ /* 0x0003e20000002400 */
[----:B------:R-:W-:Y:S01]  /*4f30*/  FMUL.FTZ R7, R37, UR6 ;  /* 0x0000000625077c20 */ /* 0x000fe20008410000 */
[----:B------:R-:W-:Y:S02]  /*4f40*/  FSEL R37, R58, -INF , P6 ;  /* 0xff8000003a257808 */ /* 0x000fe40003000000 */
[----:B------:R-:W-:Y:S02]  /*4f50*/  FSEL R21, R21, -INF , P2 ;  /* 0xff80000015157808 */ /* 0x000fe40001000000 */
[----:B------:R-:W-:Y:S02]  /*4f60*/  ISETP.GT.AND P2, PT, R74, 0x40, PT ;  /* 0x000000404a00780c */ /* 0x000fe40003f44270 */
[----:B------:R-:W2:Y:S01]  /*4f70*/  MUFU.TANH R54, R54 ;  /* 0x0000003600367308 */ /* 0x000ea20000002400 */
[----:B-1----:R-:W-:-:S02]  /*4f80*/  FMNMX.FTZ R34, R48, R33, !PT ;  /* 0x0000002130227209 */ /* 0x002fc40007810000 */
[----:B0-----:R-:W-:Y:S02]  /*4f90*/  FSEL R52, R52, -INF , P5 ;  /* 0xff80000034347808 */ /* 0x001fe40002800000 */
[----:B------:R-:W-:Y:S02]  /*4fa0*/  FMNMX.FTZ R57, R49, R34, !PT ;  /* 0x0000002231397209 */ /* 0x000fe40007810000 */
[----:B------:R-:W-:Y:S01]  /*4fb0*/  FSEL R33, R66, -INF , P6 ;  /* 0xff80000042217808 */ /* 0x000fe20003000000 */
[----:B------:R-:W0:Y:S01]  /*4fc0*/  MUFU.TANH R53, R53 ;  /* 0x0000003500357308 */ /* 0x000e220000002400 */
[----:B------:R-:W-:Y:S02]  /*4fd0*/  FMNMX.FTZ R58, R50, R57, !PT ;  /* 0x00000039323a7209 */ /* 0x000fe40007810000 */
[----:B------:R-:W-:Y:S02]  /*4fe0*/  ISETP.GT.AND P6, PT, R74, 0x48, PT ;  /* 0x000000484a00780c */ /* 0x000fe40003fc4270 */
[----:B------:R-:W-:-:S02]  /*4ff0*/  FMNMX.FTZ R58, R51, R58, !PT ;  /* 0x0000003a333a7209 */ /* 0x000fc40007810000 */
[----:B------:R-:W-:Y:S01]  /*5000*/  FSEL R57, R70, -INF , P6 ;  /* 0xff80000046397808 */ /* 0x000fe20003000000 */
[----:B------:R1:W-:Y:S01]  /*5010*/  MUFU.TANH R73, R35 ;  /* 0x0000002300497308 */ /* 0x0003e20000002400 */
[----:B--2---:R-:W-:Y:S01]  /*5020*/  FSEL R34, R54, -INF , P5 ;  /* 0xff80000036227808 */ /* 0x004fe20002800000 */
[----:B------:R-:W-:Y:S01]  /*5030*/  FMUL.FTZ R54, R38, UR6 ;  /* 0x0000000626367c20 */ /* 0x000fe20008410000 */
[----:B------:R-:W-:Y:S01]  /*5040*/  ISETP.GT.AND P5, PT, R74, 0x49, PT ;  /* 0x000000494a00780c */ /* 0x000fe20003fa4270 */
[----:B------:R-:W-:Y:S02]  /*5050*/  WARPGROUP.DEPBAR.LE gsb0, 0x0 ;  /* 0x00008000000079c5 */ /* 0x000fe40000010000 */
[----:B------:R-:W-:Y:S01]  /*5060*/  FMUL.FTZ R26, R26, UR6 ;  /* 0x000000061a1a7c20 */ /* 0x000fe20008410000 */
[----:B------:R-:W-:Y:S01]  /*5070*/  FMUL.FTZ R31, R31, UR6 ;  /* 0x000000061f1f7c20 */ /* 0x000fe20008410000 */
[----:B------:R2:W3:Y:S01]  /*5080*/  MUFU.TANH R69, R32 ;  /* 0x0000002000457308 */ /* 0x0004e20000002400 */
[----:B-1----:R-:W-:Y:S01]  /*5090*/  FSEL R35, R55, -INF , P4 ;  /* 0xff80000037237808 */ /* 0x002fe20002000000 */
[----:B------:R-:W-:Y:S01]  /*50a0*/  FMUL.FTZ R30, R30, UR6 ;  /* 0x000000061e1e7c20 */ /* 0x000fe20008410000 */
[----:B------:R-:W-:Y:S01]  /*50b0*/  FMNMX.FTZ R55, R37, R58, !PT ;  /* 0x0000003a25377209 */ /* 0x000fe20007810000 */
[----:B------:R1:W-:Y:S01]  /*50c0*/  @!P1 SYNCS.ARRIVE.TRANS64.RED.A1T0 RZ, [R0+URZ], RZ ;  /* 0x000000ff00ff99a7 */ /* 0x0003e2000810043f */
[----:B0-----:R-:W-:-:S02]  /*50d0*/  FSEL R38, R53, -INF , P4 ;  /* 0xff80000035267808 */ /* 0x001fc40002000000 */
[----:B------:R-:W-:Y:S01]  /*50e0*/  FMNMX.FTZ R55, R52, R55, !PT ;  /* 0x0000003734377209 */ /* 0x000fe20007810000 */
[----:B------:R0:W4:Y:S01]  /*50f0*/  MUFU.TANH R61, R36 ;  /* 0x00000024003d7308 */ /* 0x0001220000002400 */
[----:B--2---:R-:W-:Y:S01]  /*5100*/  FSEL R32, R59, -INF , P3 ;  /* 0xff8000003b207808 */ /* 0x004fe20001800000 */
[----:B------:R-:W-:Y:S01]  /*5110*/  FMUL.FTZ R59, R24, UR6 ;  /* 0x00000006183b7c20 */ /* 0x000fe20008410000 */
[----:B------:R-:W-:Y:S02]  /*5120*/  ISETP.GT.AND P3, PT, R74, 0x41, PT ;  /* 0x000000414a00780c */ /* 0x000fe40003f64270 */
[----:B------:R-:W-:Y:S02]  /*5130*/  FSEL R53, R62, -INF , P2 ;  /* 0xff8000003e357808 */ /* 0x000fe40001000000 */
[----:B------:R-:W-:Y:S01]  /*5140*/  FMNMX.FTZ R58, R38, R55, !PT ;  /* 0x00000037263a7209 */ /* 0x000fe20007810000 */
[----:B------:R-:W2:Y:S01]  /*5150*/  MUFU.TANH R7, R7 ;  /* 0x0000000700077308 */ /* 0x000ea20000002400 */
[----:B------:R-:W-:Y:S01]  /*5160*/  FSEL R55, R63, -INF , P3 ;  /* 0xff8000003f377808 */ /* 0x000fe20001800000 */
[----:B------:R-:W-:Y:S01]  /*5170*/  FMUL.FTZ R63, R28, UR6 ;  /* 0x000000061c3f7c20 */ /* 0x000fe20008410000 */
[----:B------:R-:W-:-:S02]  /*5180*/  FMNMX.FTZ R58, R53, R58, !PT ;  /* 0x0000003a353a7209 */ /* 0x000fc40007810000 */
[----:B------:R-:W-:Y:S02]  /*5190*/  ISETP.GT.AND P4, PT, R74, 0x50, PT ;  /* 0x000000504a00780c */ /* 0x000fe40003f84270 */
[----:B------:R-:W-:Y:S01]  /*51a0*/  FMNMX.FTZ R60, R55, R58, !PT ;  /* 0x0000003a373c7209 */ /* 0x000fe20007810000 */
[----:B------:R5:W-:Y:S01]  /*51b0*/  MUFU.TANH R66, R54 ;  /* 0x0000003600427308 */ /* 0x000be20000002400 */
[----:B------:R-:W-:Y:S02]  /*51c0*/  FSEL R58, R71, -INF , P5 ;  /* 0xff800000473a7808 */ /* 0x000fe40002800000 */
[----:B------:R-:W-:Y:S02]  /*51d0*/  FMNMX.FTZ R71, R57, R60, !PT ;  /* 0x0000003c39477209 */ /* 0x000fe40007810000 */
[----:B------:R-:W-:Y:S02]  /*51e0*/  FSEL R24, R67, -INF , P2 ;  /* 0xff80000043187808 */ /* 0x000fe40001000000 */
[----:B0-----:R-:W-:Y:S01]  /*51f0*/  FSEL R36, R68, -INF , P3 ;  /* 0xff80000044247808 */ /* 0x001fe20001800000 */
[----:B------:R3:W0:Y:S01]  /*5200*/  MUFU.TANH R67, R59 ;  /* 0x0000003b00437308 */ /* 0x0006220000002400 */
[----:B-----5:R-:W-:Y:S01]  /*5210*/  FMUL.FTZ R54, R25, UR6 ;  /* 0x0000000619367c20 */ /* 0x020fe20008410000 */
[----:B------:R-:W-:-:S02]  /*5220*/  ISETP.GT.AND P3, PT, R74, 0x51, PT ;  /* 0x000000514a00780c */ /* 0x000fc40003f64270 */
[----:B------:R-:W-:Y:S02]  /*5230*/  FMNMX.FTZ R28, R58, R71, !PT ;  /* 0x000000473a1c7209 */ /* 0x000fe40007810000 */
[----:B------:R-:W-:Y:S02]  /*5240*/  ISETP.GT.AND P2, PT, R74, 0x58, PT ;  /* 0x000000584a00780c */ /* 0x000fe40003f44270 */
[----:B------:R5:W1:Y:S01]  /*5250*/  MUFU.TANH R68, R54 ;  /* 0x0000003600447308 */ /* 0x000a620000002400 */
[----:B---3--:R-:W-:Y:S02]  /*5260*/  FSEL R59, R69, -INF , P4 ;  /* 0xff800000453b7808 */ /* 0x008fe40002000000 */
[----:B------:R-:W-:Y:S01]  /*5270*/  FSEL R60, R56, -INF , P3 ;  /* 0xff800000383c7808 */ /* 0x000fe20001800000 */
[----:B------:R-:W-:Y:S01]  /*5280*/  FMUL.FTZ R56, R29, UR6 ;  /* 0x000000061d387c20 */ /* 0x000fe20008410000 */
[----:B------:R-:W-:Y:S02]  /*5290*/  FMNMX.FTZ R71, R59, R28, !PT ;  /* 0x0000001c3b477209 */ /* 0x000fe40007810000 */
[----:B------:R-:W-:Y:S01]  /*52a0*/  FSEL R25, R64, -INF , P6 ;  /* 0xff80000040197808 */ /* 0x000fe20003000000 */
[----:B------:R0:W3:Y:S01]  /*52b0*/  MUFU.TANH R69, R63 ;  /* 0x0000003f00457308 */ /* 0x0000e20000002400 */
[----:B------:R-:W-:-:S02]  /*52c0*/  ISETP.GT.AND P6, PT, R74, 0x59, PT ;  /* 0x000000594a00780c */ /* 0x000fc40003fc4270 */
[----:B----4-:R-:W-:Y:S02]  /*52d0*/  FSEL R61, R61, -INF , P2 ;  /* 0xff8000003d3d7808 */ /* 0x010fe40001000000 */
[----:B-----5:R-:W-:Y:S02]  /*52e0*/  FMNMX.FTZ R54, R60, R71, !PT ;  /* 0x000000473c367209 */ /* 0x020fe40007810000 */
[----:B------:R-:W-:Y:S01]  /*52f0*/  FSEL R28, R65, -INF , P5 ;  /* 0xff800000411c7808 */ /* 0x000fe20002800000 */
[----:B------:R4:W5:Y:S01]  /*5300*/  MUFU.TANH R70, R56 ;  /* 0x0000003800467308 */ /* 0x0009620000002400 */
[----:B--2---:R-:W-:Y:S02]  /*5310*/  FSEL R62, R7, -INF , P6 ;  /* 0xff800000073e7808 */ /* 0x004fe40003000000 */
[----:B------:R-:W-:Y:S02]  /*5320*/  ISETP.GT.AND P5, PT, R74, 0x60, PT ;  /* 0x000000604a00780c */ /* 0x000fe40003fa4270 */
[----:B------:R-:W-:-:S02]  /*5330*/  FMNMX.FTZ R7, R61, R54, !PT ;  /* 0x000000363d077209 */ /* 0x000fc40007810000 */
[----:B------:R-:W-:Y:S01]  /*5340*/  FSEL R29, R72, -INF , P4 ;  /* 0xff800000481d7808 */ /* 0x000fe20002000000 */
[----:B------:R-:W-:Y:S01]  /*5350*/  MUFU.TANH R71, R31 ;  /* 0x0000001f00477308 */ /* 0x000fe20000002400 */
[----:B------:R-:W-:Y:S02]  /*5360*/  ISETP.GT.AND P4, PT, R74, 0x61, PT ;  /* 0x000000614a00780c */ /* 0x000fe40003f84270 */
[----:B0-----:R-:W-:Y:S02]  /*5370*/  FSEL R63, R67, -INF , P5 ;  /* 0xff800000433f7808 */ /* 0x001fe40002800000 */
[----:B------:R-:W-:Y:S02]  /*5380*/  FMNMX.FTZ R72, R62, R7, !PT ;  /* 0x000000073e487209 */ /* 0x000fe40007810000 */
[----:B------:R-:W-:Y:S01]  /*5390*/  FSEL R54, R73, -INF , P3 ;  /* 0xff80000049367808 */ /* 0x000fe20001800000 */
[----:B------:R-:W-:Y:S01]  /*53a0*/  IMAD.MOV.U32 R73, RZ, RZ, R119 ;  /* 0x000000ffff497224 */ /* 0x000fe200078e0077 */
[----:B------:R-:W-:-:S02]  /*53b0*/  ISETP.GT.AND P3, PT, R74, 0x68, PT ;  /* 0x000000684a00780c */ /* 0x000fc40003f64270 */
[----:B-1----:R-:W-:Y:S02]  /*53c0*/  FSEL R64, R68, -INF , P4 ;  /* 0xff80000044407808 */ /* 0x002fe40002000000 */
[----:B------:R-:W-:Y:S02]  /*53d0*/  FMNMX.FTZ R7, R63, R72, !PT ;  /* 0x000000483f077209 */ /* 0x000fe40007810000 */
[----:B----4-:R-:W-:Y:S02]  /*53e0*/  FSEL R56, R66, -INF , P2 ;  /* 0xff80000042387808 */ /* 0x010fe40001000000 */
[----:B------:R-:W-:Y:S01]  /*53f0*/  ISETP.GT.AND P2, PT, R74, 0x69, PT ;  /* 0x000000694a00780c */ /* 0x000fe20003f44270 */
[----:B------:R-:W-:Y:S01]  /*5400*/  IMAD.MOV.U32 R74, RZ, RZ, R119 ;  /* 0x000000ffff4a7224 */ /* 0x000fe200078e0077 */
[----:B---3--:R-:W-:Y:S01]  /*5410*/  FSEL R65, R69, -INF , P3 ;  /* 0xff80000045417808 */ /* 0x008fe20001800000 */
[----:B------:R-:W-:Y:S01]  /*5420*/  FMUL.FTZ R69, R27, UR6 ;  /* 0x000000061b457c20 */ /* 0x000fe20008410000 */
[----:B------:R-:W-:-:S02]  /*5430*/  FMNMX.FTZ R68, R64, R7, !PT ;  /* 0x0000000740447209 */ /* 0x000fc40007810000 */
[----:B-----5:R-:W-:Y:S02]  /*5440*/  FSEL R66, R70, -INF , P2 ;  /* 0xff80000046427808 */ /* 0x020fe40001000000 */
[----:B------:R-:W-:Y:S01]  /*5450*/  FMNMX.FTZ R7, R65, R68, !PT ;  /* 0x0000004441077209 */ /* 0x000fe20007810000 */
[----:B------:R-:W-:Y:S03]  /*5460*/  MUFU.TANH R69, R69 ;  /* 0x0000004500457308 */ /* 0x000fe60000002400 */
[----:B------:R-:W-:-:S05]  /*5470*/  FMNMX.FTZ R68, R66, R7, !PT ;  /* 0x0000000742447209 */ /* 0x000fca0007810000 */
[----:B------:R-:W0:Y:S02]  /*5480*/  SHFL.BFLY PT, R7, R68, 0x2, 0x1f ;  /* 0x0c401f0044077f89 */ /* 0x000e2400000e0000 */
[----:B0-----:R-:W-:Y:S02]  /*5490*/  FMNMX.FTZ R70, R68, R7, !PT ;  /* 0x0000000744467209 */ /* 0x001fe40007810000 */
[----:B------:R-:W0:Y:S03]  /*54a0*/  MUFU.TANH R68, R26 ;  /* 0x0000001a00447308 */ /* 0x000e260000002400 */
[----:B------:R-:W1:Y:S02]  /*54b0*/  SHFL.BFLY PT, R7, R70, 0x1, 0x1f ;  /* 0x0c201f0046077f89 */ /* 0x000e6400000e0000 */
[----:B-1----:R-:W-:-:S03]  /*54c0*/  FMNMX.FTZ R7, R70, R7, !PT ;  /* 0x0000000746077209 */ /* 0x002fc60007810000 */
[----:B------:R0:W1:Y:S01]  /*54d0*/  MUFU.TANH R70, R30 ;  /* 0x0000001e00467308 */ /* 0x0000620000002400 */
[C---:B------:R-:W-:Y:S01]  /*54e0*/  FSETP.NEU.FTZ.AND P0, PT, R7.reuse, -INF , PT ;  /* 0xff8000000700780b */ /* 0x040fe20003f1d000 */
[----:B------:R-:W-:-:S05]  /*54f0*/  FMUL.FTZ R67, R7, UR14 ;  /* 0x0000000e07437c20 */ /* 0x000fca0008410000 */
[----:B------:R-:W-:Y:S02]  /*5500*/  FSEL R72, R67, RZ, P0 ;  /* 0x000000ff43487208 */ /* 0x000fe40000000000 */
[----:B------:R2:W3:Y:S01]  /*5510*/  MUFU.TANH R67, R39 ;  /* 0x0000002700437308 */ /* 0x0004e20000002400 */
[----:B0-----:R-:W-:Y:S01]  /*5520*/  FSEL R30, R68, -INF , P5 ;  /* 0xff800000441e7808 */ /* 0x001fe20002800000 */
[--C-:B------:R-:W-:Y:S02]  /*5530*/  IMAD.MOV.U32 R68, RZ, RZ, R119.reuse ;  /* 0x000000ffff447224 */ /* 0x100fe400078e0077 */
[--C-:B------:R-:W-:Y:S01]  /*5540*/  FFMA.FTZ R198, R8, UR14, -R72.reuse ;  /* 0x0000000e08c67c23 */ /* 0x100fe20008010848 */
[--C-:B------:R-:W-:Y:S01]  /*5550*/  FFMA.FTZ R31, R43, UR14, -R72.reuse ;  /* 0x0000000e2b1f7c23 */ /* 0x100fe20008010848 */
[--C-:B------:R-:W-:Y:S01]  /*5560*/  FFMA.FTZ R202, R45, UR14, -R72.reuse ;  /* 0x0000000e2dca7c23 */ /* 0x100fe20008010848 */
[--C-:B------:R-:W-:Y:S01]  /*5570*/  FFMA.FTZ R27, R47, UR14, -R72.reuse ;  /* 0x0000000e2f1b7c23 */ /* 0x100fe20008010848 */
[--C-:B------:R-:W-:Y:S01]  /*5580*/  FFMA.FTZ R196, R42, UR14, -R72.reuse ;  /* 0x0000000e2ac47c23 */ /* 0x100fe20008010848 */
[----:B-1----:R-:W-:Y:S01]  /*5590*/  FSEL R42, R70, -INF , P3 ;  /* 0xff800000462a7808 */ /* 0x002fe20001800000 */
[--C-:B------:R-:W-:Y:S01]  /*55a0*/  FFMA.FTZ R200, R44, UR14, -R72.reuse ;  /* 0x0000000e2cc87c23 */ /* 0x100fe20008010848 */
[----:B--2---:R-:W-:Y:S01]  /*55b0*/  FMNMX.FTZ R39, R3, R4, !PT ;  /* 0x0000000403277209 */ /* 0x004fe20007810000 */
[----:B------:R-:W-:Y:S01]  /*55c0*/  MUFU.EX2 R202, R202 ;  /* 0x000000ca00ca7308 */ /* 0x000fe20000000800 */
[----:B------:R-:W-:Y:S01]  /*55d0*/  FSEL R44, R71, -INF , P2 ;  /* 0xff800000472c7808 */ /* 0x000fe20001000000 */
[--C-:B------:R-:W-:Y:S01]  /*55e0*/  FFMA.FTZ R182, R61, UR14, -R72.reuse ;  /* 0x0000000e3db67c23 */ /* 0x100fe20008010848 */
[----:B------:R-:W-:Y:S01]  /*55f0*/  FMNMX.FTZ R26, R6, R39, !PT ;  /* 0x00000027061a7209 */ /* 0x000fe20007810000 */
[--C-:B------:R-:W-:Y:S01]  /*5600*/  FFMA.FTZ R192, R46, UR14, -R72.reuse ;  /* 0x0000000e2ec07c23 */ /* 0x100fe20008010848 */
[--C-:B------:R-:W-:Y:S01]  /*5610*/  FFMA.FTZ R48, R48, UR14, -R72.reuse ;  /* 0x0000000e30307c23 */ /* 0x100fe20008010848 */
[--C-:B------:R-:W-:Y:S01]  /*5620*/  FFMA.FTZ R194, R49, UR14, -R72.reuse ;  /* 0x0000000e31c27c23 */ /* 0x100fe20008010848 */
[----:B------:R-:W-:Y:S01]  /*5630*/  FMNMX.FTZ R39, R9, R26, !PT ;  /* 0x0000001a09277209 */ /* 0x000fe20007810000 */
[----:B------:R-:W-:Y:S01]  /*5640*/  MUFU.EX2 R200, R200 ;  /* 0x000000c800c87308 */ /* 0x000fe20000000800 */
[--C-:B------:R-:W-:Y:S01]  /*5650*/  FFMA.FTZ R50, R50, UR14, -R72.reuse ;  /* 0x0000000e32327c23 */ /* 0x100fe20008010848 */
[--C-:B------:R-:W-:Y:S01]  /*5660*/  FFMA.FTZ R188, R51, UR14, -R72.reuse ;  /* 0x0000000e33bc7c23 */ /* 0x100fe20008010848 */
[----:B------:R-:W-:Y:S01]  /*5670*/  FMNMX.FTZ R26, R10, R39, !PT ;  /* 0x000000270a1a7209 */ /* 0x000fe20007810000 */
[--C-:B------:R-:W-:Y:S01]  /*5680*/  FFMA.FTZ R37, R37, UR14, -R72.reuse ;  /* 0x0000000e25257c23 */ /* 0x100fe20008010848 */
[--C-:B------:R-:W-:Y:S01]  /*5690*/  FFMA.FTZ R190, R52, UR14, -R72.reuse ;  /* 0x0000000e34be7c23 */ /* 0x100fe20008010848 */
[--C-:B------:R-:W-:Y:S01]  /*56a0*/  FFMA.FTZ R184, R53, UR14, -R72.reuse ;  /* 0x0000000e35b87c23 */ /* 0x100fe20008010848 */
[----:B------:R-:W-:Y:S01]  /*56b0*/  FMNMX.FTZ R39, R11, R26, !PT ;  /* 0x0000001a0b277209 */ /* 0x000fe20007810000 */
[----:B------:R-:W0:Y:S01]  /*56c0*/  MUFU.EX2 R27, R27 ;  /* 0x0000001b001b7308 */ /* 0x000e220000000800 */
[--C-:B------:R-:W-:Y:S01]  /*56d0*/  FFMA.FTZ R49, R55, UR14, -R72.reuse ;  /* 0x0000000e37317c23 */ /* 0x100fe20008010848 */
[--C-:B------:R-:W-:Y:S01]  /*56e0*/  FFMA.FTZ R186, R57, UR14, -R72.reuse ;  /* 0x0000000e39ba7c23 */ /* 0x100fe20008010848 */
[----:B------:R-:W-:Y:S01]  /*56f0*/  FMNMX.FTZ R26, R12, R39, !PT ;  /* 0x000000270c1a7209 */ /* 0x000fe20007810000 */
[--C-:B------:R-:W-:Y:S01]  /*5700*/  FFMA.FTZ R51, R58, UR14, -R72.reuse ;  /* 0x0000000e3a337c23 */ /* 0x100fe20008010848 */
[--C-:B------:R-:W-:Y:S01]  /*5710*/  FFMA.FTZ R180, R59, UR14, -R72.reuse ;  /* 0x0000000e3bb47c23 */ /* 0x100fe20008010848 */
[--C-:B------:R-:W-:Y:S01]  /*5720*/  FFMA.FTZ R53, R60, UR14, -R72.reuse ;  /* 0x0000000e3c357c23 */ /* 0x100fe20008010848 */
[----:B------:R-:W-:Y:S01]  /*5730*/  FMNMX.FTZ R39, R13, R26, !PT ;  /* 0x0000001a0d277209 */ /* 0x000fe20007810000 */
[----:B------:R-:W1:Y:S01]  /*5740*/  MUFU.EX2 R31, R31 ;  /* 0x0000001f001f7308 */ /* 0x000e620000000800 */
[--C-:B------:R-:W-:Y:S01]  /*5750*/  FFMA.FTZ R55, R62, UR14, -R72.reuse ;  /* 0x0000000e3e377c23 */ /* 0x100fe20008010848 */
[--C-:B------:R-:W-:Y:S01]  /*5760*/  FFMA.FTZ R176, R63, UR14, -R72.reuse ;  /* 0x0000000e3fb07c23 */ /* 0x100fe20008010848 */
[----:B------:R-:W-:Y:S01]  /*5770*/  FMNMX.FTZ R26, R14, R39, !PT ;  /* 0x000000270e1a7209 */ /* 0x000fe20007810000 */
[--C-:B------:R-:W-:Y:S01]  /*5780*/  FFMA.FTZ R39, R41, UR14, -R72.reuse ;  /* 0x0000000e29277c23 */ /* 0x100fe20008010848 */
[--C-:B------:R-:W-:Y:S01]  /*5790*/  FFMA.FTZ R57, R64, UR14, -R72.reuse ;  /* 0x0000000e40397c23 */ /* 0x100fe20008010848 */
[--C-:B------:R-:W-:Y:S01]  /*57a0*/  FFMA.FTZ R178, R65, UR14, -R72.reuse ;  /* 0x0000000e41b27c23 */ /* 0x100fe20008010848 */
[----:B------:R-:W-:Y:S01]  /*57b0*/  FMNMX.FTZ R41, R15, R26, !PT ;  /* 0x0000001a0f297209 */ /* 0x000fe20007810000 */
[----:B------:R-:W2:Y:S01]  /*57c0*/  MUFU.EX2 R196, R196 ;  /* 0x000000c400c47308 */ /* 0x000ea20000000800 */
[----:B------:R-:W-:Y:S01]  /*57d0*/  FFMA.FTZ R59, R66, UR14, -R72 ;  /* 0x0000000e423b7c23 */ /* 0x000fe20008010848 */
[----:B------:R-:W-:Y:S01]  /*57e0*/  ISETP.NE.AND P0, PT, R80, RZ, PT ;  /* 0x000000ff5000720c */ /* 0x000fe20003f05270 */
[--C-:B------:R-:W-:Y:S01]  /*57f0*/  IMAD.MOV.U32 R80, RZ, RZ, R119.reuse ;  /* 0x000000ffff507224 */ /* 0x100fe200078e0077 */
[----:B------:R-:W-:Y:S01]  /*5800*/  FMNMX.FTZ R26, R20, R41, !PT ;  /* 0x00000029141a7209 */ /* 0x000fe20007810000 */
[----:B------:R-:W-:-:S02]  /*5810*/  IMAD.MOV.U32 R71, RZ, RZ, R119 ;  /* 0x000000ffff477224 */ /* 0x000fc400078e0077 */
[--C-:B------:R-:W-:Y:S01]  /*5820*/  IMAD.MOV.U32 R70, RZ, RZ, R119.reuse ;  /* 0x000000ffff467224 */ /* 0x100fe200078e0077 */
[----:B------:R-:W-:Y:S01]  /*5830*/  FMNMX.FTZ R41, R21, R26, !PT ;  /* 0x0000001a15297209 */ /* 0x000fe20007810000 */
[----:B------:R-:W4:Y:S01]  /*5840*/  MUFU.EX2 R39, R39 ;  /* 0x0000002700277308 */ /* 0x000f220000000800 */
[----:B---3--:R-:W-:Y:S01]  /*5850*/  FSEL R26, R67, -INF , P6 ;  /* 0xff800000431a7808 */ /* 0x008fe20003000000 */
[--C-:B------:R-:W-:Y:S01]  /*5860*/  IMAD.MOV.U32 R66, RZ, RZ, R119.reuse ;  /* 0x000000ffff427224 */ /* 0x100fe200078e0077 */
[----:B------:R-:W-:Y:S01]  /*5870*/  FMNMX.FTZ R8, R32, R41, !PT ;  /* 0x0000002920087209 */ /* 0x000fe20007810000 */
[----:B------:R-:W-:Y:S01]  /*5880*/  FFMA.FTZ R41, R40, UR14, -R72 ;  /* 0x0000000e28297c23 */ /* 0x000fe20008010848 */
[----:B------:R-:W-:Y:S01]  /*5890*/  FSEL R40, R69, -INF , P4 ;  /* 0xff80000045287808 */ /* 0x000fe20002000000 */
[--C-:B------:R-:W-:Y:S01]  /*58a0*/  IMAD.MOV.U32 R69, RZ, RZ, R119.reuse ;  /* 0x000000ffff457224 */ /* 0x100fe200078e0077 */
[----:B------:R-:W-:Y:S01]  /*58b0*/  FMNMX.FTZ R43, R33, R8, !PT ;  /* 0x00000008212b7209 */ /* 0x000fe20007810000 */
[----:B------:R-:W3:Y:S01]  /*58c0*/  MUFU.EX2 R198, R198 ;  /* 0x000000c600c67308 */ /* 0x000ee20000000800 */
[----:B------:R-:W-:-:S02]  /*58d0*/  IMAD.MOV.U32 R65, RZ, RZ, R119 ;  /* 0x000000ffff417224 */ /* 0x000fc400078e0077 */
[----:B------:R-:W-:Y:S01]  /*58e0*/  FMNMX.FTZ R8, R34, R43, !PT ;  /* 0x0000002b22087209 */ /* 0x000fe20007810000 */
[--C-:B------:R-:W-:Y:S02]  /*58f0*/  IMAD.MOV.U32 R64, RZ, RZ, R119.reuse ;  /* 0x000000ffff407224 */ /* 0x100fe400078e0077 */
[--C-:B------:R-:W-:Y:S01]  /*5900*/  IMAD.MOV.U32 R63, RZ, RZ, R119.reuse ;  /* 0x000000ffff3f7224 */ /* 0x100fe200078e0077 */
[----:B------:R-:W-:Y:S01]  /*5910*/  FMNMX.FTZ R43, R35, R8, !PT ;  /* 0x00000008232b7209 */ /* 0x000fe20007810000 */
[----:B------:R-:W5:Y:S01]  /*5920*/  MUFU.EX2 R41, R41 ;  /* 0x0000002900297308 */ /* 0x000f620000000800 */
[--C-:B------:R-:W-:Y:S02]  /*5930*/  IMAD.MOV.U32 R62, RZ, RZ, R119.reuse ;  /* 0x000000ffff3e7224 */ /* 0x100fe400078e0077 */
[----:B------:R-:W-:Y:S01]  /*5940*/  FMNMX.FTZ R43, R24, R43, !PT ;  /* 0x0000002b182b7209 */ /* 0x000fe20007810000 */
[--C-:B------:R-:W-:Y:S02]  /*5950*/  IMAD.MOV.U32 R60, RZ, RZ, R119.reuse ;  /* 0x000000ffff3c7224 */ /* 0x100fe400078e0077 */
[--C-:B------:R-:W-:Y:S01]  /*5960*/  IMAD.MOV.U32 R58, RZ, RZ, R119.reuse ;  /* 0x000000ffff3a7224 */ /* 0x100fe200078e0077 */
[----:B------:R-:W-:Y:S01]  /*5970*/  FMNMX.FTZ R8, R36, R43, !PT ;  /* 0x0000002b24087209 */ /* 0x000fe20007810000 */
[----:B------:R-:W-:Y:S01]  /*5980*/  MUFU.EX2 R192, R192 ;  /* 0x000000c000c07308 */ /* 0x000fe20000000800 */
[----:B------:R-:W-:-:S02]  /*5990*/  IMAD.MOV.U32 R52, RZ, RZ, R119 ;  /* 0x000000ffff347224 */ /* 0x000fc400078e0077 */
[----:B------:R-:W-:-:S04]  /*59a0*/  FMNMX.FTZ R45, R25, R8, !PT ;  /* 0x00000008192d7209 */ /* 0x000fc80007810000 */
[----:B------:R-:W-:Y:S01]  /*59b0*/  FMNMX.FTZ R8, R28, R45, !PT ;  /* 0x0000002d1c087209 */ /* 0x000fe20007810000 */
[----:B------:R0:W-:Y:S03]  /*59c0*/  MUFU.EX2 R43, R48 ;  /* 0x00000030002b7308 */ /* 0x0001e60000000800 */
[----:B------:R-:W-:-:S04]  /*59d0*/  FMNMX.FTZ R45, R29, R8, !PT ;  /* 0x000000081d2d7209 */ /* 0x000fc80007810000 */
[----:B------:R-:W-:Y:S01]  /*59e0*/  FMNMX.FTZ R47, R54, R45, !PT ;  /* 0x0000002d362f7209 */ /* 0x000fe20007810000 */
[----:B------:R-:W-:Y:S01]  /*59f0*/  MUFU.EX2 R194, R194 ;  /* 0x000000c200c27308 */ /* 0x000fe20000000800 */
[----:B0-----:R-:W-:Y:S02]  /*5a00*/  IMAD.MOV.U32 R48, RZ, RZ, R119 ;  /* 0x000000ffff307224 */ /* 0x001fe400078e0077 */
        /* <DEDUP_REMOVED lines=9> */
[----:B------:R-:W-:Y:S01]  /*5aa0*/  FFMA.FTZ R47, R38, UR14, -R72 ;  /* 0x0000000e262f7c23 */ /* 0x000fe20008010848 */
[----:B------:R-:W-:Y:S01]  /*5ab0*/  MUFU.EX2 R37, R37 ;  /* 0x0000002500257308 */ /* 0x000fe20000000800 */
[----:B------:R-:W-:Y:S02]  /*5ac0*/  IMAD.MOV.U32 R72, RZ, RZ, R119 ;  /* 0x000000ffff487224 */ /* 0x000fe400078e0077 */
[----:B------:R-:W0:Y:S05]  /*5ad0*/  SHFL.BFLY PT, R67, R8, 0x2, 0x1f ;  /* 0x0c401f0008437f89 */ /* 0x000e2a00000e0000 */
[----:B------:R-:W-:Y:S08]  /*5ae0*/  MUFU.EX2 R190, R190 ;  /* 0x000000be00be7308 */ /* 0x000ff00000000800 */
[----:B------:R-:W-:Y:S08]  /*5af0*/  MUFU.EX2 R47, R47 ;  /* 0x0000002f002f7308 */ /* 0x000ff00000000800 */
[----:B------:R-:W-:Y:S01]  /*5b00*/  MUFU.EX2 R184, R184 ;  /* 0x000000b800b87308 */ /* 0x000fe20000000800 */
[----:B0-----:R-:W-:-:S05]  /*5b10*/  FMNMX.FTZ R67, R8, R67, !PT ;  /* 0x0000004308437209 */ /* 0x001fca0007810000 */
[----:B------:R-:W0:Y:S02]  /*5b20*/  SHFL.BFLY PT, R8, R67, 0x1, 0x1f ;  /* 0x0c201f0043087f89 */ /* 0x000e2400000e0000 */
[----:B------:R-:W-:Y:S08]  /*5b30*/  MUFU.EX2 R49, R49 ;  /* 0x0000003100317308 */ /* 0x000ff00000000800 */
[----:B------:R-:W-:Y:S08]  /*5b40*/  MUFU.EX2 R186, R186 ;  /* 0x000000ba00ba7308 */ /* 0x000ff00000000800 */
[----:B------:R-:W-:Y:S01]  /*5b50*/  MUFU.EX2 R51, R51 ;  /* 0x0000003300337308 */ /* 0x000fe20000000800 */
[----:B0-----:R-:W-:-:S07]  /*5b60*/  FMNMX.FTZ R8, R67, R8, !PT ;  /* 0x0000000843087209 */ /* 0x001fce0007810000 */
[----:B------:R-:W-:Y:S01]  /*5b70*/  MUFU.EX2 R180, R180 ;  /* 0x000000b400b47308 */ /* 0x000fe20000000800 */
[----:B------:R-:W-:Y:S01]  /*5b80*/  IMAD.MOV.U32 R67, RZ, RZ, R119 ;  /* 0x000000ffff437224 */ /* 0x000fe200078e0077 */
[C---:B------:R-:W-:Y:S01]  /*5b90*/  FSETP.NEU.FTZ.AND P2, PT, R8.reuse, -INF , PT ;  /* 0xff8000000800780b */ /* 0x040fe20003f5d000 */
[----:B------:R-:W-:-:S05]  /*5ba0*/  FMUL.FTZ R38, R8, UR14 ;  /* 0x0000000e08267c20 */ /* 0x000fca0008410000 */
[----:B------:R-:W-:Y:S01]  /*5bb0*/  MUFU.EX2 R53, R53 ;  /* 0x0000003500357308 */ /* 0x000fe20000000800 */
[----:B------:R-:W-:Y:S02]  /*5bc0*/  FSEL R61, R38, RZ, P2 ;  /* 0x000000ff263d7208 */ /* 0x000fe40001000000 */
[----:B------:R-:W-:-:S03]  /*5bd0*/  PLOP3.LUT P2, PT, PT, PT, UP0, 0x80, 0x0 ;  /* 0x000000000000781c */ /* 0x000fc60003f4f008 */
[--C-:B------:R-:W-:Y:S01]  /*5be0*/  FFMA.FTZ R201, R3, UR14, -R61.reuse ;  /* 0x0000000e03c97c23 */ /* 0x100fe2000801083d */
[--C-:B------:R-:W-:Y:S01]  /*5bf0*/  FFMA.FTZ R38, R4, UR14, -R61.reuse ;  /* 0x0000000e04267c23 */ /* 0x100fe2000801083d */
[----:B------:R-:W-:Y:S01]  /*5c00*/  FFMA.FTZ R203, R6, UR14, -R61 ;  /* 0x0000000e06cb7c23 */ /* 0x000fe2000801083d */
[----:B------:R-:W-:Y:S01]  /*5c10*/  FADD.FTZ R3, R200, R27 ;  /* 0x0000001bc8037221 */ /* 0x000fe20000010000 */
[--C-:B------:R-:W-:Y:S01]  /*5c20*/  FFMA.FTZ R6, R9, UR14, -R61.reuse ;  /* 0x0000000e09067c23 */ /* 0x100fe2000801083d */
[----:B------:R-:W-:Y:S01]  /*5c30*/  FFMA.FTZ R197, R10, UR14, -R61 ;  /* 0x0000000e0ac57c23 */ /* 0x000fe2000801083d */
[----:B------:R-:W-:Y:S01]  /*5c40*/  MUFU.EX2 R201, R201 ;  /* 0x000000c900c97308 */ /* 0x000fe20000000800 */
[----:B------:R-:W-:Y:S01]  /*5c50*/  FADD.FTZ R4, R202, R3 ;  /* 0x00000003ca047221 */ /* 0x000fe20000010000 */
[--C-:B------:R-:W-:Y:S01]  /*5c60*/  FFMA.FTZ R10, R11, UR14, -R61.reuse ;  /* 0x0000000e0b0a7c23 */ /* 0x100fe2000801083d */
[--C-:B------:R-:W-:Y:S01]  /*5c70*/  FFMA.FTZ R199, R12, UR14, -R61.reuse ;  /* 0x0000000e0cc77c23 */ /* 0x100fe2000801083d */
[--C-:B------:R-:W-:Y:S01]  /*5c80*/  FFMA.FTZ R12, R13, UR14, -R61.reuse ;  /* 0x0000000e0d0c7c23 */ /* 0x100fe2000801083d */
[----:B-1----:R-:W-:Y:S01]  /*5c90*/  FADD.FTZ R3, R31, R4 ;  /* 0x000000041f037221 */ /* 0x002fe20000010000 */
[--C-:B------:R-:W-:Y:S01]  /*5ca0*/  FFMA.FTZ R193, R14, UR14, -R61.reuse ;  /* 0x0000000e0ec17c23 */ /* 0x100fe2000801083d */
[----:B------:R-:W-:Y:S01]  /*5cb0*/  FFMA.FTZ R14, R15, UR14, -R61 ;  /* 0x0000000e0f0e7c23 */ /* 0x000fe2000801083d */
[----:B------:R-:W0:Y:S01]  /*5cc0*/  MUFU.EX2 R38, R38 ;  /* 0x0000002600267308 */ /* 0x000e220000000800 */
[----:B--2---:R-:W-:Y:S01]  /*5cd0*/  FADD.FTZ R4, R196, R3 ;  /* 0x00000003c4047221 */ /* 0x004fe20000010000 */
[--C-:B------:R-:W-:Y:S01]  /*5ce0*/  FFMA.FTZ R20, R20, UR14, -R61.reuse ;  /* 0x0000000e14147c23 */ /* 0x100fe2000801083d */
[--C-:B------:R-:W-:Y:S01]  /*5cf0*/  FFMA.FTZ R21, R21, UR14, -R61.reuse ;  /* 0x0000000e15157c23 */ /* 0x100fe2000801083d */
[--C-:B------:R-:W-:Y:S01]  /*5d00*/  FFMA.FTZ R32, R32, UR14, -R61.reuse ;  /* 0x0000000e20207c23 */ /* 0x100fe2000801083d */
[----:B----4-:R-:W-:Y:S01]  /*5d10*/  FADD.FTZ R3, R39, R4 ;  /* 0x0000000427037221 */ /* 0x010fe20000010000 */
[--C-:B------:R-:W-:Y:S01]  /*5d20*/  FFMA.FTZ R36, R36, UR14, -R61.reuse ;  /* 0x0000000e24247c23 */ /* 0x100fe2000801083d */
[----:B------:R-:W-:Y:S01]  /*5d30*/  FFMA.FTZ R33, R33, UR14, -R61 ;  /* 0x0000000e21217c23 */ /* 0x000fe2000801083d */
[----:B------:R-:W1:Y:S01]  /*5d40*/  MUFU.EX2 R203, R203 ;  /* 0x000000cb00cb7308 */ /* 0x000e620000000800 */
[----:B---3--:R-:W-:Y:S01]  /*5d50*/  FADD.FTZ R46, R198, R3 ;  /* 0x00000003c62e7221 */ /* 0x008fe20000010000 */
[--C-:B------:R-:W-:Y:S01]  /*5d60*/  FFMA.FTZ R34, R34, UR14, -R61.reuse ;  /* 0x0000000e22227c23 */ /* 0x100fe2000801083d */
[--C-:B------:R-:W-:Y:S01]  /*5d70*/  FFMA.FTZ R35, R35, UR14, -R61.reuse ;  /* 0x0000000e23237c23 */ /* 0x100fe2000801083d */
[--C-:B------:R-:W-:Y:S01]  /*5d80*/  FFMA.FTZ R24, R24, UR14, -R61.reuse ;  /* 0x0000000e18187c23 */ /* 0x100fe2000801083d */
[----:B-----5:R-:W-:Y:S01]  /*5d90*/  FADD.FTZ R9, R41, R46 ;  /* 0x0000002e29097221 */ /* 0x020fe20000010000 */
[--C-:B------:R-:W-:Y:S01]  /*5da0*/  FFMA.FTZ R25, R25, UR14, -R61.reuse ;  /* 0x0000000e19197c23 */ /* 0x100fe2000801083d */
[----:B------:R-:W-:Y:S01]  /*5db0*/  FFMA.FTZ R28, R28, UR14, -R61 ;  /* 0x0000000e1c1c7c23 */ /* 0x000fe2000801083d */
[----:B------:R-:W2:Y:S01]  /*5dc0*/  MUFU.EX2 R6, R6 ;  /* 0x0000000600067308 */ /* 0x000ea20000000800 */
[----:B0-----:R-:W-:Y:S01]  /*5dd0*/  FADD.FTZ R4, R201, R38 ;  /* 0x00000026c9047221 */ /* 0x001fe20000010000 */
[----:B------:R-:W-:Y:S01]  /*5de0*/  FADD.FTZ R46, R192, R9 ;  /* 0x00000009c02e7221 */ /* 0x000fe20000010000 */
[--C-:B------:R-:W-:Y:S01]  /*5df0*/  FFMA.FTZ R29, R29, UR14, -R61.reuse ;  /* 0x0000000e1d1d7c23 */ /* 0x100fe2000801083d */
[--C-:B------:R-:W-:Y:S01]  /*5e00*/  FFMA.FTZ R54, R54, UR14, -R61.reuse ;  /* 0x0000000e36367c23 */ /* 0x100fe2000801083d */
[--C-:B------:R-:W-:Y:S01]  /*5e10*/  FFMA.FTZ R56, R56, UR14, -R61.reuse ;  /* 0x0000000e38387c23 */ /* 0x100fe2000801083d */
[----:B------:R-:W-:Y:S01]  /*5e20*/  FADD.FTZ R9, R43, R46 ;  /* 0x0000002e2b097221 */ /* 0x000fe20000010000 */
[----:B------:R-:W-:Y:S01]  /*5e30*/  FFMA.FTZ R26, R26, UR14, -R61 ;  /* 0x0000000e1a1a7c23 */ /* 0x000fe2000801083d */
[----:B------:R-:W0:Y:S01]  /*5e40*/  MUFU.EX2 R197, R197 ;  /* 0x000000c500c57308 */ /* 0x000e220000000800 */
[----:B-1----:R-:W-:Y:S01]  /*5e50*/  FADD.FTZ R3, R203, R4 ;  /* 0x00000004cb037221 */ /* 0x002fe20000010000 */
[----:B------:R-:W-:Y:S01]  /*5e60*/  FADD.FTZ R46, R194, R9 ;  /* 0x00000009c22e7221 */ /* 0x000fe20000010000 */
[--C-:B------:R-:W-:Y:S01]  /*5e70*/  FFMA.FTZ R30, R30, UR14, -R61.reuse ;  /* 0x0000000e1e1e7c23 */ /* 0x100fe2000801083d */
[--C-:B------:R-:W-:Y:S01]  /*5e80*/  FFMA.FTZ R40, R40, UR14, -R61.reuse ;  /* 0x0000000e28287c23 */ /* 0x100fe2000801083d */
[--C-:B------:R-:W-:Y:S01]  /*5e90*/  FFMA.FTZ R42, R42, UR14, -R61.reuse ;  /* 0x0000000e2a2a7c23 */ /* 0x100fe2000801083d */
[----:B------:R-:W-:Y:S01]  /*5ea0*/  FADD.FTZ R9, R45, R46 ;  /* 0x0000002e2d097221 */ /* 0x000fe20000010000 */
[----:B------:R-:W-:Y:S01]  /*5eb0*/  FFMA.FTZ R44, R44, UR14, -R61 ;  /* 0x0000000e2c2c7c23 */ /* 0x000fe2000801083d */
[----:B------:R-:W1:Y:S01]  /*5ec0*/  MUFU.EX2 R10, R10 ;  /* 0x0000000a000a7308 */ /* 0x000e620000000800 */
[----:B--2---:R-:W-:Y:S01]  /*5ed0*/  FADD.FTZ R4, R6, R3 ;  /* 0x0000000306047221 */ /* 0x004fe20000010000 */
[----:B------:R-:W-:Y:S01]  /*5ee0*/  F2FP.F16.F32.PACK_AB R200, R27, R200 ;  /* 0x000000c81bc8723e */ /* 0x000fe200000000ff */
[--C-:B------:R-:W-:Y:S01]  /*5ef0*/  IMAD.MOV.U32 R61, RZ, RZ, R119.reuse ;  /* 0x000000ffff3d7224 */ /* 0x100fe200078e0077 */
[----:B------:R-:W-:Y:S01]  /*5f00*/  F2FP.F16.F32.PACK_AB R202, R31, R202 ;  /* 0x000000ca1fca723e */ /* 0x000fe200000000ff */
[--C-:B------:R-:W-:Y:S01]  /*5f10*/  IMAD.MOV.U32 R46, RZ, RZ, R119.reuse ;  /* 0x000000ffff2e7224 */ /* 0x100fe200078e0077 */
[----:B------:R-:W-:Y:S01]  /*5f20*/  F2FP.F16.F32.PACK_AB R196, R39, R196 ;  /* 0x000000c427c4723e */ /* 0x000fe200000000ff */
[--C-:B------:R-:W-:Y:S01]  /*5f30*/  IMAD.MOV.U32 R39, RZ, RZ, R119.reuse ;  /* 0x000000ffff277224 */ /* 0x100fe200078e0077 */
[----:B------:R-:W2:Y:S01]  /*5f40*/  MUFU.EX2 R199, R199 ;  /* 0x000000c700c77308 */ /* 0x000ea20000000800 */
[----:B0-----:R-:W-:Y:S01]  /*5f50*/  FADD.FTZ R3, R197, R4 ;  /* 0x00000004c5037221 */ /* 0x001fe20000010000 */
[----:B------:R-:W-:Y:S01]  /*5f60*/  F2FP.F16.F32.PACK_AB R198, R41, R198 ;  /* 0x000000c629c6723e */ /* 0x000fe200000000ff */
[--C-:B------:R-:W-:Y:S01]  /*5f70*/  IMAD.MOV.U32 R41, RZ, RZ, R119.reuse ;  /* 0x000000ffff297224 */ /* 0x100fe200078e0077 */
[----:B------:R-:W-:Y:S01]  /*5f80*/  F2FP.F16.F32.PACK_AB R192, R43, R192 ;  /* 0x000000c02bc0723e */ /* 0x000fe200000000ff */
[--C-:B------:R-:W-:Y:S01]  /*5f90*/  IMAD.MOV.U32 R43, RZ, RZ, R119.reuse ;  /* 0x000000ffff2b7224 */ /* 0x100fe200078e0077 */
[----:B------:R-:W-:Y:S01]  /*5fa0*/  F2FP.F16.F32.PACK_AB R194, R45, R194 ;  /* 0x000000c22dc2723e */ /* 0x000fe200000000ff */
[----:B------:R-:W-:Y:S01]  /*5fb0*/  IMAD.MOV.U32 R45, RZ, RZ, R119 ;  /* 0x000000ffff2d7224 */ /* 0x000fe200078e0077 */
[----:B------:R-:W0:Y:S01]  /*5fc0*/  MUFU.EX2 R12, R12 ;  /* 0x0000000c000c7308 */ /* 0x000e220000000800 */
[----:B-1----:R-:W-:Y:S01]  /*5fd0*/  FADD.FTZ R4, R10, R3 ;  /* 0x000000030a047221 */ /* 0x002fe20000010000 */
[----:B------:R-:W-:Y:S01]  /*5fe0*/  F2FP.F16.F32.PACK_AB R201, R38, R201 ;  /* 0x000000c926c9723e */ /* 0x000fe200000000ff */
[--C-:B------:R-:W-:Y:S01]  /*5ff0*/  IMAD.MOV.U32 R38, RZ, RZ, R119.reuse ;  /* 0x000000ffff267224 */ /* 0x100fe200078e0077 */
[----:B------:R-:W-:Y:S01]  /*6000*/  F2FP.F16.F32.PACK_AB R203, R6, R203 ;  /* 0x000000cb06cb723e */ /* 0x000fe200000000ff */
[----:B------:R-:W-:Y:S01]  /*6010*/  IMAD.MOV.U32 R6, RZ, RZ, 0x3f800000 ;  /* 0x3f800000ff067424 */ /* 0x000fe200078e00ff */
[----:B------:R-:W-:Y:S01]  /*6020*/  F2FP.F16.F32.PACK_AB R197, R10, R197 ;  /* 0x000000c50ac5723e */ /* 0x000fe200000000ff */
[--C-:B------:R-:W-:Y:S01]  /*6030*/  IMAD.MOV.U32 R31, RZ, RZ, R119.reuse ;  /* 0x000000ffff1f7224 */ /* 0x100fe200078e0077 */
[----:B------:R-:W1:Y:S01]  /*6040*/  MUFU.EX2 R193, R193 ;  /* 0x000000c100c17308 */ /* 0x000e620000000800 */
[----:B--2---:R-:W-:Y:S01]  /*6050*/  FADD.FTZ R3, R199, R4 ;  /* 0x00000004c7037221 */ /* 0x004fe20000010000 */
[----:B------:R-:W-:-:S06]  /*6060*/  IMAD.MOV.U32 R27, RZ, RZ, R119 ;  /* 0x000000ffff1b7224 */ /* 0x000fcc00078e0077 */
[----:B------:R-:W2:Y:S01]  /*6070*/  MUFU.EX2 R14, R14 ;  /* 0x0000000e000e7308 */ /* 0x000ea20000000800 */
[C---:B0-----:R-:W-:Y:S01]  /*6080*/  FADD.FTZ R4, R12.reuse, R3 ;  /* 0x000000030c047221 */ /* 0x041fe20000010000 */
[----:B------:R-:W-:-:S06]  /*6090*/  F2FP.F16.F32.PACK_AB R199, R12, R199 ;  /* 0x000000c70cc7723e */ /* 0x000fcc00000000ff */
[----:B------:R-:W0:Y:S01]  /*60a0*/  MUFU.EX2 R20, R20 ;  /* 0x0000001400147308 */ /* 0x000e220000000800 */
[----:B-1----:R-:W-:-:S07]  /*60b0*/  FADD.FTZ R3, R193, R4 ;  /* 0x00000004c1037221 */ /* 0x002fce0000010000 */
[----:B------:R-:W1:Y:S01]  /*60c0*/  MUFU.EX2 R21, R21 ;  /* 0x0000001500157308 */ /* 0x000e620000000800 */
[C---:B--2---:R-:W-:Y:S01]  /*60d0*/  FADD.FTZ R3, R14.reuse, R3 ;  /* 0x000000030e037221 */ /* 0x044fe20000010000 */
[----:B------:R-:W-:-:S06]  /*60e0*/  F2FP.F16.F32.PACK_AB R193, R14, R193 ;  /* 0x000000c10ec1723e */ /* 0x000fcc00000000ff */
[----:B------:R2:W-:Y:S01]  /*60f0*/  MUFU.EX2 R185, R36 ;  /* 0x0000002400b97308 */ /* 0x0005e20000000800 */
[----:B0-----:R-:W-:-:S07]  /*6100*/  FADD.FTZ R0, R20, R3 ;  /* 0x0000000314007221 */ /* 0x001fce0000010000 */
[----:B------:R-:W0:Y:S01]  /*6110*/  MUFU.EX2 R32, R32 ;  /* 0x0000002000207308 */ /* 0x000e220000000800 */
[----:B--2---:R-:W-:Y:S01]  /*6120*/  FADD.FTZ R36, R188, R9 ;  /* 0x00000009bc247221 */ /* 0x004fe20000010000 */
[----:B-1----:R-:W-:Y:S01]  /*6130*/  FADD.FTZ R3, R21, R0 ;  /* 0x0000000015037221 */ /* 0x002fe20000010000 */
[C---:B------:R-:W-:Y:S02]  /*6140*/  F2FP.F16.F32.PACK_AB R188, R37.reuse, R188 ;  /* 0x000000bc25bc723e */ /* 0x040fe400000000ff */
[----:B------:R-:W-:Y:S01]  /*6150*/  FADD.FTZ R9, R37, R36 ;  /* 0x0000002425097221 */ /* 0x000fe20000010000 */
[----:B------:R-:W-:Y:S01]  /*6160*/  F2FP.F16.F32.PACK_AB R195, R21, R20 ;  /* 0x0000001415c3723e */ /* 0x000fe200000000ff */
[----:B------:R-:W-:Y:S01]  /*6170*/  IMAD.MOV.U32 R37, RZ, RZ, R119 ;  /* 0x000000ffff257224 */ /* 0x000fe200078e0077 */
[----:B------:R-:W1:Y:S01]  /*6180*/  MUFU.EX2 R33, R33 ;  /* 0x0000002100217308 */ /* 0x000e620000000800 */
[----:B------:R-:W-:Y:S01]  /*6190*/  FADD.FTZ R4, R190, R9 ;  /* 0x00000009be047221 */ /* 0x000fe20000010000 */
[----:B------:R-:W-:Y:S01]  /*61a0*/  F2FP.F16.F32.PACK_AB R190, R47, R190 ;  /* 0x000000be2fbe723e */ /* 0x000fe200000000ff */
[----:B------:R-:W-:-:S02]  /*61b0*/  IMAD.MOV.U32 R36, RZ, RZ, R119 ;  /* 0x000000ffff247224 */ /* 0x000fc400078e0077 */
[----:B------:R-:W-:Y:S01]  /*61c0*/  FADD.FTZ R9, R47, R4 ;  /* 0x000000042f097221 */ /* 0x000fe20000010000 */
[----:B------:R-:W-:Y:S02]  /*61d0*/  IMAD.MOV.U32 R47, RZ, RZ, R119 ;  /* 0x000000ffff2f7224 */ /* 0x000fe400078e0077 */
[----:B------:R-:W2:Y:S01]  /*61e0*/  MUFU.EX2 R34, R34 ;  /* 0x0000002200227308 */ /* 0x000ea20000000800 */
[----:B------:R-:W-:Y:S01]  /*61f0*/  FADD.FTZ R4, R184, R9 ;  /* 0x00000009b8047221 */ /* 0x000fe20000010000 */
[----:B0-----:R-:W-:Y:S01]  /*6200*/  FADD.FTZ R0, R32, R3 ;  /* 0x0000000320007221 */ /* 0x001fe20000010000 */
[C---:B------:R-:W-:Y:S02]  /*6210*/  F2FP.F16.F32.PACK_AB R184, R49.reuse, R184 ;  /* 0x000000b831b8723e */ /* 0x040fe400000000ff */
[----:B------:R-:W-:Y:S01]  /*6220*/  FADD.FTZ R9, R49, R4 ;  /* 0x0000000431097221 */ /* 0x000fe20000010000 */
[----:B------:R-:W-:Y:S02]  /*6230*/  IMAD.MOV.U32 R49, RZ, RZ, R119 ;  /* 0x000000ffff317224 */ /* 0x000fe400078e0077 */
[----:B------:R-:W0:Y:S01]  /*6240*/  MUFU.EX2 R35, R35 ;  /* 0x0000002300237308 */ /* 0x000e220000000800 */
[----:B-1----:R-:W-:Y:S01]  /*6250*/  FADD.FTZ R3, R33, R0 ;  /* 0x0000000021037221 */ /* 0x002fe20000010000 */
[----:B------:R-:W-:Y:S01]  /*6260*/  FADD.FTZ R4, R186, R9 ;  /* 0x00000009ba047221 */ /* 0x000fe20000010000 */
[----:B------:R-:W-:-:S02]  /*6270*/  F2FP.F16.F32.PACK_AB R186, R51, R186 ;  /* 0x000000ba33ba723e */ /* 0x000fc400000000ff */
[----:B------:R-:W-:Y:S01]  /*6280*/  F2FP.F16.F32.PACK_AB R189, R33, R32 ;  /* 0x0000002021bd723e */ /* 0x000fe200000000ff */
[----:B------:R-:W-:Y:S01]  /*6290*/  FADD.FTZ R9, R51, R4 ;  /* 0x0000000433097221 */ /* 0x000fe20000010000 */
[----:B------:R-:W-:Y:S01]  /*62a0*/  IMAD.MOV.U32 R51, RZ, RZ, R119 ;  /* 0x000000ffff337224 */ /* 0x000fe200078e0077 */
[----:B------:R-:W1:Y:S01]  /*62b0*/  MUFU.EX2 R24, R24 ;  /* 0x0000001800187308 */ /* 0x000e620000000800 */
[----:B--2---:R-:W-:Y:S01]  /*62c0*/  FADD.FTZ R0, R34, R3 ;  /* 0x0000000322007221 */ /* 0x004fe20000010000 */
[----:B------:R-:W-:Y:S01]  /*62d0*/  FADD.FTZ R4, R180, R9 ;  /* 0x00000009b4047221 */ /* 0x000fe20000010000 */
[----:B------:R-:W-:Y:S01]  /*62e0*/  F2FP.F16.F32.PACK_AB R180, R53, R180 ;  /* 0x000000b435b4723e */ /* 0x000fe200000000ff */
[--C-:B------:R-:W-:Y:S02]  /*62f0*/  IMAD.MOV.U32 R33, RZ, RZ, R119.reuse ;  /* 0x000000ffff217224 */ /* 0x100fe400078e0077 */
[--C-:B------:R-:W-:Y:S02]  /*6300*/  IMAD.MOV.U32 R32, RZ, RZ, R119.reuse ;  /* 0x000000ffff207224 */ /* 0x100fe400078e0077 */
[----:B------:R-:W2:Y:S01]  /*6310*/  MUFU.EX2 R182, R182 ;  /* 0x000000b600b67308 */ /* 0x000ea20000000800 */
[C---:B0-----:R-:W-:Y:S01]  /*6320*/  FADD.FTZ R3, R35.reuse, R0 ;  /* 0x0000000023037221 */ /* 0x041fe20000010000 */
[----:B------:R-:W-:Y:S01]  /*6330*/  F2FP.F16.F32.PACK_AB R191, R35, R34 ;  /* 0x0000002223bf723e */ /* 0x000fe200000000ff */
[----:B------:R-:W-:-:S02]  /*6340*/  IMAD.MOV.U32 R35, RZ, RZ, R119 ;  /* 0x000000ffff237224 */ /* 0x000fc400078e0077 */
[----:B------:R-:W-:-:S03]  /*6350*/  IMAD.MOV.U32 R34, RZ, RZ, R119 ;  /* 0x000000ffff227224 */ /* 0x000fc600078e0077 */
[----:B------:R-:W0:Y:S01]  /*6360*/  MUFU.EX2 R25, R25 ;  /* 0x0000001900197308 */ /* 0x000e220000000800 */
[----:B-1----:R-:W-:Y:S01]  /*6370*/  FADD.FTZ R0, R24, R3 ;  /* 0x0000000318007221 */ /* 0x002fe20000010000 */
[----:B------:R-:W-:Y:S01]  /*6380*/  FADD.FTZ R3, R53, R4 ;  /* 0x0000000435037221 */ /* 0x000fe20000010000 */
[--C-:B------:R-:W-:Y:S02]  /*6390*/  IMAD.MOV.U32 R53, RZ, RZ, R119.reuse ;  /* 0x000000ffff357224 */ /* 0x100fe400078e0077 */
[C---:B------:R-:W-:Y:S01]  /*63a0*/  FADD.FTZ R0, R185.reuse, R0 ;  /* 0x00000000b9007221 */ /* 0x040fe20000010000 */
[----:B------:R-:W-:Y:S01]  /*63b0*/  F2FP.F16.F32.PACK_AB R185, R185, R24 ;  /* 0x00000018b9b9723e */ /* 0x000fe200000000ff */
[----:B------:R-:W-:Y:S01]  /*63c0*/  IMAD.MOV.U32 R24, RZ, RZ, R119 ;  /* 0x000000ffff187224 */ /* 0x000fe200078e0077 */
[----:B------:R-:W1:Y:S01]  /*63d0*/  MUFU.EX2 R28, R28 ;  /* 0x0000001c001c7308 */ /* 0x000e620000000800 */
[----:B--2---:R-:W-:-:S07]  /*63e0*/  FADD.FTZ R4, R182, R3 ;  /* 0x00000003b6047221 */ /* 0x004fce0000010000 */
[----:B------:R-:W2:Y:S01]  /*63f0*/  MUFU.EX2 R29, R29 ;  /* 0x0000001d001d7308 */ /* 0x000ea20000000800 */
[----:B0-----:R-:W-:-:S07]  /*6400*/  FADD.FTZ R3, R25, R0 ;  /* 0x0000000019037221 */ /* 0x001fce0000010000 */
[----:B------:R-:W0:Y:S01]  /*6410*/  MUFU.EX2 R54, R54 ;  /* 0x0000003600367308 */ /* 0x000e220000000800 */
[C---:B-1----:R-:W-:Y:S01]  /*6420*/  FADD.FTZ R0, R28.reuse, R3 ;  /* 0x000000031c007221 */ /* 0x042fe20000010000 */
[----:B------:R-:W-:Y:S01]  /*6430*/  F2FP.F16.F32.PACK_AB R187, R28, R25 ;  /* 0x000000191cbb723e */ /* 0x000fe200000000ff */
[--C-:B------:R-:W-:Y:S02]  /*6440*/  IMAD.MOV.U32 R28, RZ, RZ, R119.reuse ;  /* 0x000000ffff1c7224 */ /* 0x100fe400078e0077 */
[----:B------:R-:W-:-:S03]  /*6450*/  IMAD.MOV.U32 R25, RZ, RZ, R119 ;  /* 0x000000ffff197224 */ /* 0x000fc600078e0077 */
[----:B------:R-:W1:Y:S01]  /*6460*/  MUFU.EX2 R56, R56 ;  /* 0x0000003800387308 */ /* 0x000e620000000800 */
[----:B--2---:R-:W-:-:S07]  /*6470*/  FADD.FTZ R3, R29, R0 ;  /* 0x000000001d037221 */ /* 0x004fce0000010000 */
[----:B------:R2:W3:Y:S01]  /*6480*/  MUFU.EX2 R183, R26 ;  /* 0x0000001a00b77308 */ /* 0x0004e20000000800 */
[C---:B0-----:R-:W-:Y:S01]  /*6490*/  FADD.FTZ R3, R54.reuse, R3 ;  /* 0x0000000336037221 */ /* 0x041fe20000010000 */
[----:B------:R-:W-:Y:S01]  /*64a0*/  F2FP.F16.F32.PACK_AB R181, R54, R29 ;  /* 0x0000001d36b5723e */ /* 0x000fe200000000ff */
[--C-:B------:R-:W-:Y:S02]  /*64b0*/  IMAD.MOV.U32 R54, RZ, RZ, R119.reuse ;  /* 0x000000ffff367224 */ /* 0x100fe400078e0077 */
[----:B------:R-:W-:-:S03]  /*64c0*/  IMAD.MOV.U32 R29, RZ, RZ, R119 ;  /* 0x000000ffff1d7224 */ /* 0x000fc600078e0077 */
[----:B------:R-:W0:Y:S01]  /*64d0*/  MUFU.EX2 R55, R55 ;  /* 0x0000003700377308 */ /* 0x000e220000000800 */
[----:B-1----:R-:W-:Y:S01]  /*64e0*/  FADD.FTZ R0, R56, R3 ;  /* 0x0000000338007221 */ /* 0x002fe20000010000 */
[----:B--2---:R-:W-:-:S06]  /*64f0*/  IMAD.MOV.U32 R26, RZ, RZ, R119 ;  /* 0x000000ffff1a7224 */ /* 0x004fcc00078e0077 */
[----:B------:R-:W1:Y:S01]  /*6500*/  MUFU.EX2 R30, R30 ;  /* 0x0000001e001e7308 */ /* 0x000e620000000800 */
[C---:B---3--:R-:W-:Y:S01]  /*6510*/  FADD.FTZ R3, R183.reuse, R0 ;  /* 0x00000000b7037221 */ /* 0x048fe20000010000 */
[----:B------:R-:W-:Y:S01]  /*6520*/  F2FP.F16.F32.PACK_AB R183, R183, R56 ;  /* 0x00000038b7b7723e */ /* 0x000fe200000000ff */
[----:B------:R-:W-:-:S05]  /*6530*/  IMAD.MOV.U32 R56, RZ, RZ, R119 ;  /* 0x000000ffff387224 */ /* 0x000fca00078e0077 */
[----:B------:R-:W2:Y:S01]  /*6540*/  MUFU.EX2 R176, R176 ;  /* 0x000000b000b07308 */ /* 0x000ea20000000800 */
[C---:B0-----:R-:W-:Y:S01]  /*6550*/  FADD.FTZ R9, R55.reuse, R4 ;  /* 0x0000000437097221 */ /* 0x041fe20000010000 */
[----:B------:R-:W-:Y:S01]  /*6560*/  F2FP.F16.F32.PACK_AB R182, R55, R182 ;  /* 0x000000b637b6723e */ /* 0x000fe200000000ff */
[----:B------:R-:W-:-:S05]  /*6570*/  IMAD.MOV.U32 R55, RZ, RZ, R119 ;  /* 0x000000ffff377224 */ /* 0x000fca00078e0077 */
[----:B------:R0:W3:Y:S01]  /*6580*/  MUFU.EX2 R177, R40 ;  /* 0x0000002800b17308 */ /* 0x0000e20000000800 */
[----:B-1----:R-:W-:-:S07]  /*6590*/  FADD.FTZ R0, R30, R3 ;  /* 0x000000031e007221 */ /* 0x002fce0000010000 */
[----:B------:R-:W1:Y:S01]  /*65a0*/  MUFU.EX2 R57, R57 ;  /* 0x0000003900397308 */ /* 0x000e620000000800 */
[----:B--2---:R-:W-:Y:S01]  /*65b0*/  FADD.FTZ R4, R176, R9 ;  /* 0x00000009b0047221 */ /* 0x004fe20000010000 */
[----:B0-----:R-:W-:-:S06]  /*65c0*/  IMAD.MOV.U32 R40, RZ, RZ, R119 ;  /* 0x000000ffff287224 */ /* 0x001fcc00078e0077 */
[----:B------:R-:W0:Y:S01]  /*65d0*/  MUFU.EX2 R42, R42 ;  /* 0x0000002a002a7308 */ /* 0x000e220000000800 */
[C---:B---3--:R-:W-:Y:S01]  /*65e0*/  FADD.FTZ R3, R177.reuse, R0 ;  /* 0x00000000b1037221 */ /* 0x048fe20000010000 */
[----:B------:R-:W-:Y:S01]  /*65f0*/  F2FP.F16.F32.PACK_AB R177, R177, R30 ;  /* 0x0000001eb1b1723e */ /* 0x000fe200000000ff */
[----:B------:R-:W-:-:S05]  /*6600*/  IMAD.MOV.U32 R30, RZ, RZ, R119 ;  /* 0x000000ffff1e7224 */ /* 0x000fca00078e0077 */
[----:B------:R-:W2:Y:S01]  /*6610*/  MUFU.EX2 R178, R178 ;  /* 0x000000b200b27308 */ /* 0x000ea20000000800 */
[C---:B-1----:R-:W-:Y:S01]  /*6620*/  FADD.FTZ R9, R57.reuse, R4 ;  /* 0x0000000439097221 */ /* 0x042fe20000010000 */
[----:B------:R-:W-:Y:S01]  /*6630*/  F2FP.F16.F32.PACK_AB R176, R57, R176 ;  /* 0x000000b039b0723e */ /* 0x000fe200000000ff */
[----:B------:R-:W-:-:S05]  /*6640*/  IMAD.MOV.U32 R57, RZ, RZ, R119 ;  /* 0x000000ffff397224 */ /* 0x000fca00078e0077 */
[----:B------:R1:W3:Y:S01]  /*6650*/  MUFU.EX2 R179, R44 ;  /* 0x0000002c00b37308 */ /* 0x0002e20000000800 */
[----:B0-----:R-:W-:-:S07]  /*6660*/  FADD.FTZ R0, R42, R3 ;  /* 0x000000032a007221 */ /* 0x001fce0000010000 */
[----:B------:R-:W0:Y:S01]  /*6670*/  MUFU.EX2 R59, R59 ;  /* 0x0000003b003b7308 */ /* 0x000e220000000800 */
[----:B--2---:R-:W-:Y:S01]  /*6680*/  FADD.FTZ R4, R178, R9 ;  /* 0x00000009b2047221 */ /* 0x004fe20000010000 */
[--C-:B-1----:R-:W-:Y:S02]  /*6690*/  IMAD.MOV.U32 R44, RZ, RZ, R119.reuse ;  /* 0x000000ffff2c7224 */ /* 0x102fe400078e0077 */
[C---:B---3--:R-:W-:Y:S01]  /*66a0*/  FADD.FTZ R3, R179.reuse, R0 ;  /* 0x00000000b3037221 */ /* 0x048fe20000010000 */
[----:B------:R-:W-:Y:S01]  /*66b0*/  F2FP.F16.F32.PACK_AB R179, R179, R42 ;  /* 0x0000002ab3b3723e */ /* 0x000fe200000000ff */
[----:B------:R-:W-:Y:S02]  /*66c0*/  IMAD.MOV.U32 R0, RZ, RZ, 0x3f800000 ;  /* 0x3f800000ff007424 */ /* 0x000fe400078e00ff */
[--C-:B------:R-:W-:Y:S02]  /*66d0*/  IMAD.MOV.U32 R42, RZ, RZ, R119.reuse ;  /* 0x000000ffff2a7224 */ /* 0x100fe400078e0077 */
[C---:B0-----:R-:W-:Y:S01]  /*66e0*/  FADD.FTZ R4, R59.reuse, R4 ;  /* 0x000000043b047221 */ /* 0x041fe20000010000 */
[----:B------:R-:W-:Y:S01]  /*66f0*/  F2FP.F16.F32.PACK_AB R178, R59, R178 ;  /* 0x000000b23bb2723e */ /* 0x000fe200000000ff */
[----:B------:R-:W-:Y:S01]  /*6700*/  IMAD.MOV.U32 R59, RZ, RZ, R119 ;  /* 0x000000ffff3b7224 */ /* 0x000fe200078e0077 */
[----:B------:R-:W-:Y:S06]  /*6710*/  @!P2 BRA `(.L_x_187) ;  /* 0x000000480000a947 */ /* 0x000fec0003800000 */
[----:B------:R-:W-:Y:S01]  /*6720*/  R2UR UR60, R16 ;  /* 0x00000000103c72ca */ /* 0x000fe200000e0000 */
[----:B------:R-:W-:Y:S01]  /*6730*/  IMAD.U32 R9, RZ, RZ, UR50 ;  /* 0x00000032ff097e24 */ /* 0x000fe2000f8e00ff */
[----:B------:R-:W-:Y:S01]  /*6740*/  CS2R R118, SRZ ;  /* 0x0000000000767805 */ /* 0x000fe2000001ff00 */
[----:B------:R-:W-:Y:S01]  /*6750*/  IMAD.MOV.U32 R10, RZ, RZ, R8 ;  /* 0x000000ffff0a7224 */ /* 0x000fe200078e0008 */
[----:B------:R-:W-:Y:S01]  /*6760*/  CS2R R114, SRZ ;  /* 0x0000000000727805 */ /* 0x000fe2000001ff00 */
[----:B------:R-:W-:Y:S01]  /*6770*/  IMAD.MOV.U32 R11, RZ, RZ, R7 ;  /* 0x000000ffff0b7224 */ /* 0x000fe200078e0007 */
[----:B------:R-:W-:Y:S01]  /*6780*/  CS2R R110, SRZ ;  /* 0x00000000006e7805 */ /* 0x000fe2000001ff00 */
[----:B------:R-:W-:Y:S01]  /*6790*/  IMAD.MOV.U32 R12, RZ, RZ, R17 ;  /* 0x000000ffff0c7224 */ /* 0x000fe200078e0011 */
[----:B------:R-:W-:Y:S01]  /*67a0*/  CS2R R106, SRZ ;  /* 0x00000000006a7805 */ /* 0x000fe2000001ff00 */
[----:B------:R-:W-:Y:S01]  /*67b0*/  IMAD.MOV.U32 R0, RZ, RZ, 0x3f800000 ;  /* 0x3f800000ff007424 */ /* 0x000fe200078e00ff */
        /* <DEDUP_REMOVED lines=43> */
[----:B------:R-:W-:Y:S01]  /*6a70*/  CS2R R24, SRZ ;  /* 0x0000000000187805 */ /* 0x000fe2000001ff00 */
[----:B------:R-:W-:-:S06]  /*6a80*/  ULDC UR6, c[0x0][0x9d8] ;  /* 0x0002760000067ab9 */ /* 0x000fcc0000000800 */
.L_x_196:
[----:B------:R-:W-:-:S04]  /*6a90*/  UIADD3 UR7, UR60, 0x1, URZ ;  /* 0x000000013c077890 */ /* 0x000fc8000fffe03f */
[----:B------:R-:W-:-:S04]  /*6aa0*/  UISETP.NE.AND UP0, UPT, UR7, 0x2, UPT ;  /* 0x000000020700788c */ /* 0x000fc8000bf05270 */
[----:B------:R-:W-:Y:S02]  /*6ab0*/  USEL UR10, URZ, 0x1, UP0 ;  /* 0x000000013f0a7887 */ /* 0x000fe40008000000 */
[----:B------:R-:W-:-:S04]  /*6ac0*/  USEL UR7, UR7, URZ, UP0 ;  /* 0x0000003f07077287 */ /* 0x000fc80008000000 */
[----:B------:R-:W-:Y:S02]  /*6ad0*/  LOP3.LUT R17, R12, UR10, RZ, 0x3c, !PT ;  /* 0x0000000a0c117c12 */ /* 0x000fe4000f8e3cff */
[----:B------:R-:W-:Y:S01]  /*6ae0*/  IMAD.U32 R16, RZ, RZ, UR7 ;  /* 0x00000007ff107e24 */ /* 0x000fe2000f8e00ff */
[----:B------:R-:W-:Y:S06]  /*6af0*/  @!P0 BRA `(.L_x_188) ;  /* 0x0000000000048947 */ /* 0x000fec0003800000 */
[----:B------:R-:W-:Y:S01]  /*6b00*/  BPT.TRAP 0x1 ;  /* 0x000000040000795c */ /* 0x000fe20000300000 */
.L_x_188:
[----:B------:R-:W0:Y:S01]  /*6b10*/  S2UR UR11, SR_CgaCtaId ;  /* 0x00000000000b79c3 */ /* 0x000e220000008800 */
[----:B------:R-:W-:Y:S01]  /*6b20*/  UMOV UR10, 0x400 ;  /* 0x00000400000a7882 */ /* 0x000fe20000000000 */
[----:B------:R-:W-:Y:S01]  /*6b30*/  SHF.L.U32 R7, R17, 0x1f, RZ ;  /* 0x0000001f11077819 */ /* 0x000fe200000006ff */
[----:B0-----:R-:W-:-:S06]  /*6b40*/  ULEA UR10, UR11, UR10, 0x18 ;  /* 0x0000000a0b0a7291 */ /* 0x001fcc000f8ec03f */
[----:B------:R-:W-:-:S05]  /*6b50*/  IMAD.U32 R2, RZ, RZ, UR10 ;  /* 0x0000000aff027e24 */ /* 0x000fca000f8e00ff */
[----:B------:R-:W-:-:S13]  /*6b60*/  R2UR UR61, R2 ;  /* 0x00000000023d72ca */ /* 0x000fda00000e0000 */
[----:B------:R-:W-:-:S09]  /*6b70*/  ULEA UR61, UR7, UR61, 0x3 ;  /* 0x0000003d073d7291 */ /* 0x000fd2000f8e183f */
[----:B------:R0:W1:Y:S01]  /*6b80*/  SYNCS.PHASECHK.TRANS64.TRYWAIT P2, [UR61+0x36830], R7 ;  /* 0x03683007ff0075a7 */ /* 0x000062000804017d */
[----:B------:R-:W-:Y:S05]  /*6b90*/  @!P0 BRA `(.L_x_189) ;  /* 0x0000000000048947 */ /* 0x000fea0003800000 */
[----:B------:R-:W-:Y:S01]  /*6ba0*/  BPT.TRAP 0x1 ;  /* 0x000000040000795c */ /* 0x000fe20000300000 */
.L_x_189:
[----:B-1----:R-:W-:Y:S05]  /*6bb0*/  @P2 BRA `(.L_x_190) ;  /* 0x0000000000082947 */ /* 0x002fea0003800000 */
[----:B------:R-:W1:Y:S02]  /*6bc0*/  SYNCS.PHASECHK.TRANS64.TRYWAIT P2, [UR61+0x36830], R7 ;  /* 0x03683007ff0075a7 */ /* 0x000e64000804017d */
[----:B-1----:R-:W-:Y:S05]  /*6bd0*/  @!P2 BRA `(.L_x_191) ;  /* 0x00000100006ca947 */ /* 0x002fea0003800000 */
.L_x_190:
[----:B------:R-:W-:Y:S01]  /*6be0*/  R2UR UR10, R5 ;  /* 0x00000000050a72ca */ /* 0x000fe200000e0000 */
[----:B------:R-:W-:Y:S01]  /*6bf0*/  WARPGROUP.ARRIVE ;  /* 0x00000000000079c5 */ /* 0x000fe20000000000 */
[----:B------:R-:W-:Y:S01]  /*6c00*/  R2UR UR7, R16 ;  /* 0x00000000100772ca */ /* 0x000fe200000e0000 */
[----:B------:R-:W-:Y:S01]  /*6c10*/  UMOV UR39, 0x40000040 ;  /* 0x4000004000277882 */ /* 0x000fe20000000000 */
[----:B------:R-:W-:Y:S01]  /*6c20*/  MOV R13, UR37 ;  /* 0x00000025000d7c02 */ /* 0x000fe20008000f00 */
[----:B------:R-:W-:Y:S01]  /*6c30*/  UMOV UR37, UR53 ;  /* 0x0000003500257c82 */ /* 0x000fe20008000000 */
[----:B------:R-:W-:Y:S01]  /*6c40*/  MOV R14, UR36 ;  /* 0x00000024000e7c02 */ /* 0x000fe20008000f00 */
[----:B------:R-:W-:Y:S01]  /*6c50*/  UMOV UR36, UR52 ;  /* 0x0000003400247c82 */ /* 0x000fe20008000000 */
[----:B------:R-:W-:Y:S01]  /*6c60*/  MOV R15, UR41 ;  /* 0x00000029000f7c02 */ /* 0x000fe20008000f00 */
[----:B------:R-:W-:Y:S01]  /*6c70*/  UMOV UR41, UR53 ;  /* 0x0000003500297c82 */ /* 0x000fe20008000000 */
[----:B------:R-:W-:Y:S01]  /*6c80*/  MOV R20, UR40 ;  /* 0x0000002800147c02 */ /* 0x000fe20008000f00 */
[----:B------:R-:W-:Y:S01]  /*6c90*/  UMOV UR40, UR52 ;  /* 0x0000003400287c82 */ /* 0x000fe20008000000 */
[----:B------:R-:W-:Y:S01]  /*6ca0*/  UMOV UR43, 0x40000040 ;  /* 0x40000040002b7882 */ /* 0x000fe20000000000 */
[----:B------:R-:W-:Y:S01]  /*6cb0*/  UMOV UR48, UR52 ;  /* 0x0000003400307c82 */ /* 0x000fe20008000000 */
[----:B------:R-:W-:Y:S01]  /*6cc0*/  UMOV UR49, UR53 ;  /* 0x0000003500317c82 */ /* 0x000fe20008000000 */
[----:B------:R-:W-:Y:S01]  /*6cd0*/  UIMAD UR7, UR7, 0xa80, UR10 ;  /* 0x00000a80070778a4 */ /* 0x000fe2000f8e020a */
[----:B01----:R-:W-:Y:S01]  /*6ce0*/  MOV R7, UR45 ;  /* 0x0000002d00077c02 */ /* 0x003fe20008000f00 */
[----:B------:R-:W-:Y:S01]  /*6cf0*/  UMOV UR51, 0x40000040 ;  /* 0x4000004000337882 */ /* 0x000fe20000000000 */
[----:B------:R-:W-:Y:S01]  /*6d00*/  MOV R8, UR44 ;  /* 0x0000002c00087c02 */ /* 0x000fe20008000f00 */
[----:B------:R-:W-:Y:S01]  /*6d10*/  UIADD3 UR11, UR7, 0x80, URZ ;  /* 0x00000080070b7890 */ /* 0x000fe2000fffe03f */
[-C--:B------:R-:W-:Y:S01]  /*6d20*/  FMUL.FTZ R24, R24, R6.reuse ;  /* 0x0000000618187220 */ /* 0x080fe20000410000 */
[----:B------:R-:W-:Y:S01]  /*6d30*/  UIADD3 UR50, UR7, 0x100, URZ ;  /* 0x0000010007327890 */ /* 0x000fe2000fffe03f */
[-C--:B------:R-:W-:Y:S01]  /*6d40*/  FMUL.FTZ R25, R25, R6.reuse ;  /* 0x0000000619197220 */ /* 0x080fe20000410000 */
[----:B------:R-:W-:Y:S01]  /*6d50*/  UMOV UR38, UR7 ;  /* 0x0000000700267c82 */ /* 0x000fe20008000000 */
[----:B------:R-:W-:Y:S01]  /*6d60*/  UIADD3 UR10, UR7, 0x180, URZ ;  /* 0x00000180070a7890 */ /* 0x000fe2000fffe03f */
[----:B------:R-:W-:Y:S01]  /*6d70*/  HGMMA.64x16x16.F32 R168, gdesc[UR36], RZ, !UPT, gsb0 ;  /* 0x0020000024a879f0 */ /* 0x000fe2000c0008ff */
[----:B------:R-:W-:Y:S01]  /*6d80*/  UMOV UR42, UR11 ;  /* 0x0000000b002a7c82 */ /* 0x000fe20008000000 */
[----:B------:R-:W-:Y:S01]  /*6d90*/  UMOV UR44, UR52 ;  /* 0x00000034002c7c82 */ /* 0x000fe20008000000 */
[----:B------:R-:W-:Y:S01]  /*6da0*/  UMOV UR45, UR53 ;  /* 0x00000035002d7c82 */ /* 0x000fe20008000000 */
[----:B------:R-:W-:Y:S01]  /*6db0*/  UMOV UR47, 0x40000040 ;  /* 0x40000040002f7882 */ /* 0x000fe20000000000 */
[----:B------:R-:W-:Y:S01]  /*6dc0*/  UIADD3 UR54, UR7, 0x200, URZ ;  /* 0x0000020007367890 */ /* 0x000fe2000fffe03f */
[----:B------:R-:W-:Y:S01]  /*6dd0*/  R2UR UR37, R13 ;  /* 0x000000000d2572ca */ /* 0x000fe200000e0000 */
[----:B------:R-:W-:Y:S01]  /*6de0*/  UMOV UR46, UR10 ;  /* 0x0000000a002e7c82 */ /* 0x000fe20008000000 */
[----:B------:R-:W-:Y:S01]  /*6df0*/  UMOV UR55, 0x40000040 ;  /* 0x4000004000377882 */ /* 0x000fe20000000000 */
[----:B------:R-:W-:Y:S01]  /*6e00*/  UIADD3 UR58, UR7, 0x280, URZ ;  /* 0x00000280073a7890 */ /* 0x000fe2000fffe03f */
[----:B------:R-:W-:Y:S01]  /*6e10*/  R2UR UR36, R14 ;  /* 0x000000000e2472ca */ /* 0x000fe200000e0000 */
[----:B------:R-:W-:Y:S01]  /*6e20*/  UMOV UR56, UR52 ;  /* 0x0000003400387c82 */ /* 0x000fe20008000000 */
[----:B------:R-:W-:Y:S01]  /*6e30*/  UMOV UR57, UR53 ;  /* 0x0000003500397c82 */ /* 0x000fe20008000000 */
[----:B------:R-:W-:Y:S01]  /*6e40*/  UMOV UR59, 0x40000040 ;  /* 0x40000040003b7882 */ /* 0x000fe20000000000 */
[----:B------:R-:W-:Y:S01]  /*6e50*/  UIADD3 UR10, UR7, 0x82, URZ ;  /* 0x00000082070a7890 */ /* 0x000fe2000fffe03f */
[-C--:B------:R-:W-:Y:S01]  /*6e60*/  FMUL.FTZ R28, R28, R6.reuse ;  /* 0x000000061c1c7220 */ /* 0x080fe20000410000 */
        /* <DEDUP_REMOVED lines=44> */
[----:B------:R-:W-:Y:S01]  /*7130*/  R2UR UR41, R15 ;  /* 0x000000000f2972ca */ /* 0x000fe200000e0000 */
[----:B------:R-:W-:Y:S01]  /*7140*/  UIADD3 UR42, UR7, 0x704, URZ ;  /* 0x00000704072a7890 */ /* 0x000fe2000fffe03f */
[----:B------:R-:W-:Y:S01]  /*7150*/  R2UR UR40, R20 ;  /* 0x00000000142872ca */ /* 0x000fe200000e0000 */
        /* <DEDUP_REMOVED lines=57> */
[-C--:B------:R-:W-:Y:S01]  /*74f0*/  FMUL.FTZ R91, R91, R0.reuse ;  /* 0x000000005b5b7220 */ /* 0x080fe20000410000 */
[----:B------:R-:W-:Y:S01]  /*7500*/  UMOV UR48, UR52 ;  /* 0x0000003400307c82 */ /* 0x000fe20008000000 */
[----:B------:R-:W-:Y:S01]  /*7510*/  UMOV UR49, UR53 ;  /* 0x0000003500317c82 */ /* 0x000fe20008000000 */
        /* <DEDUP_REMOVED lines=27> */
[----:B------:R-:W-:Y:S03]  /*76d0*/  HGMMA.64x16x16.F32 R128, gdesc[UR56], RZ, !UPT, gsb0 ;  /* 0x00200000388079f0 */ /* 0x000fe6000c0008ff */
[----:B------:R-:W-:Y:S02]  /*76e0*/  WARPGROUP.DEPBAR.LE gsb0, 0x0 ;  /* 0x00008000000079c5 */ /* 0x000fe40000010000 */
[----:B------:R-:W-:-:S06]  /*76f0*/  WARPGROUP.ARRIVE ;  /* 0x00000000000079c5 */ /* 0x000fcc0000000000 */
[----:B------:R-:W-:Y:S01]  /*7700*/  HGMMA.64x16x16.F32 R120, gdesc[UR48], RZ, !UPT, gsb0 ;  /* 0x00200000307879f0 */ /* 0x000fe2000c0008ff */
        /* <DEDUP_REMOVED lines=90> */
[----:B------:R-:W-:Y:S01]  /*7cb0*/  UMOV UR15, 0x40000040 ;  /* 0x40000040000f7882 */ /* 0x000fe20000000000 */
[----:B------:R-:W-:Y:S02]  /*7cc0*/  WARPGROUP.DEPBAR.LE gsb0, 0x0 ;  /* 0x00008000000079c5 */ /* 0x000fe40000010000 */
[----:B------:R-:W-:-:S06]  /*7cd0*/  WARPGROUP.ARRIVE ;  /* 0x00000000000079c5 */ /* 0x000fcc0000000000 */
[----:B------:R-:W-:Y:S01]  /*7ce0*/  HGMMA.64x16x16.F32 R120, gdesc[UR8], R120, gsb0 ;  /* 0x00200000087879f0 */ /* 0x000fe20008000878 */
[----:B------:R-:W-:Y:S02]  /*7cf0*/  UIADD3 UR10, UR7, 0x86, URZ ;  /* 0x00000086070a7890 */ /* 0x000fe4000fffe03f */
        /* <DEDUP_REMOVED lines=353> */
.L_x_192:
[----:B------:R-:W-:Y:S02]  /*9310*/  R2UR UR7, R2 ;  /* 0x00000000020772ca */ /* 0x000fe400000e0000 */
[----:B------:R-:W-:-:S11]  /*9320*/  SHF.L.U32 R0, R12, 0x1f, RZ ;  /* 0x0000001f0c007819 */ /* 0x000fd600000006ff */
[----:B------:R-:W-:-:S09]  /*9330*/  ULEA UR7, UR60, UR7, 0x3 ;  /* 0x000000073c077291 */ /* 0x000fd2000f8e183f */
[----:B------:R0:W1:Y:S01]  /*9340*/  SYNCS.PHASECHK.TRANS64.TRYWAIT P2, [UR7+0x36850], R0 ;  /* 0x03685000ff0075a7 */ /* 0x0000620008040147 */
[----:B------:R-:W-:Y:S05]  /*9350*/  @!P0 BRA `(.L_x_193) ;  /* 0x0000000000048947 */ /* 0x000fea0003800000 */
[----:B------:R-:W-:Y:S01]  /*9360*/  BPT.TRAP 0x1 ;  /* 0x000000040000795c */ /* 0x000fe20000300000 */
.L_x_193:
[----:B-1----:R-:W-:Y:S05]  /*9370*/  @P2 BRA `(.L_x_194) ;  /* 0x0000000000082947 */ /* 0x002fea0003800000 */
[----:B------:R-:W1:Y:S02]  /*9380*/  SYNCS.PHASECHK.TRANS64.TRYWAIT P2, [UR7+0x36850], R0 ;  /* 0x03685000ff0075a7 */ /* 0x000e640008040147 */
[----:B-1----:R-:W-:Y:S05]  /*9390*/  @!P2 BRA `(.L_x_195) ;  /* 0x000000d80094a947 */ /* 0x002fea0003800000 */
.L_x_194:
[----:B------:R-:W-:Y:S01]  /*93a0*/  R2UR UR10, R2 ;  /* 0x00000000020a72ca */ /* 0x000fe200000e0000 */
[----:B------:R-:W-:Y:S01]  /*93b0*/  WARPGROUP.ARRIVE ;  /* 0x00000000000079c5 */ /* 0x000fe20000000000 */
[----:B------:R-:W-:Y:S01]  /*93c0*/  UMOV UR11, 0x40000040 ;  /* 0x40000040000b7882 */ /* 0x000fe20000000000 */
[----:B01----:R-:W-:Y:S01]  /*93d0*/  FMUL.FTZ R0, R168, UR6 ;  /* 0x00000006a8007c20 */ /* 0x003fe20008410000 */
[----:B------:R-:W-:Y:S01]  /*93e0*/  FMUL.FTZ R8, R169, UR6 ;  /* 0x00000006a9087c20 */ /* 0x000fe20008410000 */
[----:B------:R-:W-:Y:S01]  /*93f0*/  FMUL.FTZ R14, R172, UR6 ;  /* 0x00000006ac0e7c20 */ /* 0x000fe20008410000 */
[----:B------:R-:W-:Y:S01]  /*9400*/  FMUL.FTZ R20, R173, UR6 ;  /* 0x00000006ad147c20 */ /* 0x000fe20008410000 */
[----:B------:R-:W-:Y:S01]  /*9410*/  FMUL.FTZ R168, R160, UR6 ;  /* 0x00000006a0a87c20 */ /* 0x000fe20008410000 */
[----:B------:R-:W-:Y:S01]  /*9420*/  FMUL.FTZ R161, R161, UR6 ;  /* 0x00000006a1a17c20 */ /* 0x000fe20008410000 */
[----:B------:R-:W0:Y:S01]  /*9430*/  MUFU.TANH R0, R0 ;  /* 0x0000000000007308 */ /* 0x000e220000002400 */
[----:B------:R-:W-:Y:S01]  /*9440*/  FMUL.FTZ R160, R162, UR6 ;  /* 0x00000006a2a07c20 */ /* 0x000fe20008410000 */
[----:B------:R-:W-:Y:S01]  /*9450*/  FMUL.FTZ R162, R163, UR6 ;  /* 0x00000006a3a27c20 */ /* 0x000fe20008410000 */
[----:B------:R-:W-:Y:S01]  /*9460*/  FMUL.FTZ R163, R164, UR6 ;  /* 0x00000006a4a37c20 */ /* 0x000fe20008410000 */
[----:B------:R-:W-:Y:S01]  /*9470*/  UIADD3 UR10, UR10, 0x400, URZ ;  /* 0x000004000a0a7890 */ /* 0x000fe2000fffe03f */
[----:B------:R-:W-:Y:S01]  /*9480*/  FMUL.FTZ R165, R165, UR6 ;  /* 0x00000006a5a57c20 */ /* 0x000fe20008410000 */
[----:B------:R-:W-:Y:S01]  /*9490*/  FMUL.FTZ R164, R166, UR6 ;  /* 0x00000006a6a47c20 */ /* 0x000fe20008410000 */
[----:B------:R-:W-:Y:S01]  /*94a0*/  FMUL.FTZ R166, R167, UR6 ;  /* 0x00000006a7a67c20 */ /* 0x000fe20008410000 */
[----:B------:R-:W-:Y:S01]  /*94b0*/  USHF.R.U32.HI UR10, URZ, 0x4, UR10 ;  /* 0x000000043f0a7899 */ /* 0x000fe2000801160a */
[----:B------:R-:W1:Y:S01]  /*94c0*/  MUFU.TANH R8, R8 ;  /* 0x0000000800087308 */ /* 0x000e620000002400 */
[----:B------:R-:W-:Y:S01]  /*94d0*/  FMUL.FTZ R167, R152, UR6 ;  /* 0x0000000698a77c20 */ /* 0x000fe20008410000 */
[----:B------:R-:W-:Y:S01]  /*94e0*/  FMUL.FTZ R153, R153, UR6 ;  /* 0x0000000699997c20 */ /* 0x000fe20008410000 */
[----:B------:R-:W-:Y:S01]  /*94f0*/  ULOP3.LUT UR10, UR10, 0x3fff, URZ, 0xc0, !UPT ;  /* 0x00003fff0a0a7892 */ /* 0x000fe2000f8ec03f */
[----:B------:R-:W-:Y:S01]  /*9500*/  FMUL.FTZ R156, R156, UR6 ;  /* 0x000000069c9c7c20 */ /* 0x000fe20008410000 */
[----:B------:R-:W-:Y:S01]  /*9510*/  FMUL.FTZ R152, R154, UR6 ;  /* 0x000000069a987c20 */ /* 0x000fe20008410000 */
[----:B------:R-:W-:Y:S01]  /*9520*/  FMUL.FTZ R157, R157, UR6 ;  /* 0x000000069d9d7c20 */ /* 0x000fe20008410000 */
[----:B------:R-:W-:Y:S01]  /*9530*/  ULOP3.LUT UR10, UR10, 0x3800000, URZ, 0xfc, !UPT ;  /* 0x038000000a0a7892 */ /* 0x000fe2000f8efc3f */
[----:B------:R-:W2:Y:S01]  /*9540*/  MUFU.TANH R14, R14 ;  /* 0x0000000e000e7308 */ /* 0x000ea20000002400 */
[----:B0-----:R-:W-:Y:S01]  /*9550*/  FMNMX.FTZ R7, R0, R11, !PT ;  /* 0x0000000b00077209 */ /* 0x001fe20007810000 */
[----:B------:R-:W-:Y:S01]  /*9560*/  FMUL.FTZ R154, R155, UR6 ;  /* 0x000000069b9a7c20 */ /* 0x000fe20008410000 */
[----:B------:R-:W-:Y:S01]  /*9570*/  UIMAD UR60, UR60, 0xa80, UR10 ;  /* 0x00000a803c3c78a4 */ /* 0x000fe2000f8e020a */
[----:B------:R-:W-:Y:S01]  /*9580*/  FMUL.FTZ R155, R158, UR6 ;  /* 0x000000069e9b7c20 */ /* 0x000fe20008410000 */
[----:B------:R-:W-:Y:S01]  /*9590*/  FMUL.FTZ R158, R159, UR6 ;  /* 0x000000069f9e7c20 */ /* 0x000fe20008410000 */
[----:B------:R-:W-:Y:S01]  /*95a0*/  FMUL.FTZ R159, R144, UR6 ;  /* 0x00000006909f7c20 */ /* 0x000fe20008410000 */
[----:B------:R-:W-:Y:S01]  /*95b0*/  FMUL.FTZ R145, R145, UR6 ;  /* 0x0000000691917c20 */ /* 0x000fe20008410000 */
[----:B------:R-:W0:Y:S01]  /*95c0*/  MUFU.TANH R20, R20 ;  /* 0x0000001400147308 */ /* 0x000e220000002400 */
[----:B-1----:R-:W-:Y:S01]  /*95d0*/  FMNMX.FTZ R7, R8, R7, !PT ;  /* 0x0000000708077209 */ /* 0x002fe20007810000 */
[----:B------:R-:W-:Y:S01]  /*95e0*/  UMOV UR10, UR60 ;  /* 0x0000003c000a7c82 */ /* 0x000fe20008000000 */
[----:B------:R-:W-:Y:S01]  /*95f0*/  FMUL.FTZ R148, R148, UR6 ;  /* 0x0000000694947c20 */ /* 0x000fe20008410000 */
[----:B------:R-:W-:Y:S01]  /*9600*/  HGMMA.64x192x16.F32 R24, R200, gdesc[UR8].tnspB, R24, gsb0 ;  /* 0x42e00008c8187df0 */ /* 0x000fe20008000818 */
[----:B------:R-:W-:Y:S01]  /*9610*/  UIADD3 UR10, UR60, 0x80, URZ ;  /* 0x000000803c0a7890 */ /* 0x000fe2000fffe03f */
[----:B------:R-:W-:Y:S01]  /*9620*/  FMUL.FTZ R149, R149, UR6 ;  /* 0x0000000695957c20 */ /* 0x000fe20008410000 */
[----:B------:R-:W-:Y:S01]  /*9630*/  UMOV UR11, 0x40000040 ;  /* 0x40000040000b7882 */ /* 0x000fe20000000000 */
[----:B------:R-:W1:Y:S01]  /*9640*/  MUFU.TANH R168, R168 ;  /* 0x000000a800a87308 */ /* 0x000e620000002400 */
[----:B--2---:R-:W-:Y:S01]  /*9650*/  FMNMX.FTZ R7, R14, R7, !PT ;  /* 0x000000070e077209 */ /* 0x004fe20007810000 */
[----:B------:R-:W-:Y:S01]  /*9660*/  FMUL.FTZ R136, R136, UR6 ;  /* 0x0000000688887c20 */ /* 0x000fe20008410000 */
[----:B------:R-:W-:Y:S01]  /*9670*/  FMUL.FTZ R137, R137, UR6 ;  /* 0x0000000689897c20 */ /* 0x000fe20008410000 */
[----:B------:R-:W-:Y:S01]  /*9680*/  FMUL.FTZ R140, R140, UR6 ;  /* 0x000000068c8c7c20 */ /* 0x000fe20008410000 */
[----:B------:R-:W-:Y:S01]  /*9690*/  FMUL.FTZ R141, R141, UR6 ;  /* 0x000000068d8d7c20 */ /* 0x000fe20008410000 */
[----:B------:R-:W-:Y:S01]  /*96a0*/  FMUL.FTZ R128, R128, UR6 ;  /* 0x0000000680807c20 */ /* 0x000fe20008410000 */
[----:B------:R-:W-:Y:S01]  /*96b0*/  FMUL.FTZ R129, R129, UR6 ;  /* 0x0000000681817c20 */ /* 0x000fe20008410000 */
[----:B------:R-:W2:Y:S01]  /*96c0*/  MUFU.TANH R161, R161 ;  /* 0x000000a100a17308 */ /* 0x000ea20000002400 */
[----:B0-----:R-:W-:Y:S01]  /*96d0*/  FMNMX.FTZ R7, R20, R7, !PT ;  /* 0x0000000714077209 */ /* 0x001fe20007810000 */
[----:B------:R-:W-:Y:S01]  /*96e0*/  FMUL.FTZ R132, R132, UR6 ;  /* 0x0000000684847c20 */ /* 0x000fe20008410000 */
[----:B------:R-:W-:Y:S01]  /*96f0*/  FMUL.FTZ R133, R133, UR6 ;  /* 0x0000000685857c20 */ /* 0x000fe20008410000 */
[----:B------:R-:W-:Y:S01]  /*9700*/  FMUL.FTZ R120, R120, UR6 ;  /* 0x0000000678787c20 */ /* 0x000fe20008410000 */
[----:B------:R-:W-:Y:S01]  /*9710*/  FMUL.FTZ R121, R121, UR6 ;  /* 0x0000000679797c20 */ /* 0x000fe20008410000 */
[----:B------:R-:W-:Y:S01]  /*9720*/  FMUL.FTZ R124, R124, UR6 ;  /* 0x000000067c7c7c20 */ /* 0x000fe20008410000 */
[----:B------:R-:W-:Y:S01]  /*9730*/  FMUL.FTZ R144, R146, UR6 ;  /* 0x0000000692907c20 */ /* 0x000fe20008410000 */
[----:B------:R-:W0:Y:S01]  /*9740*/  MUFU.TANH R163, R163 ;  /* 0x000000a300a37308 */ /* 0x000e220000002400 */
[----:B-1----:R-:W-:Y:S01]  /*9750*/  FMNMX.FTZ R6, R168, R7, !PT ;  /* 0x00000007a8067209 */ /* 0x002fe20007810000 */
[----:B------:R-:W-:Y:S01]  /*9760*/  FMUL.FTZ R146, R147, UR6 ;  /* 0x0000000693927c20 */ /* 0x000fe20008410000 */
[----:B------:R-:W-:Y:S01]  /*9770*/  FMUL.FTZ R147, R150, UR6 ;  /* 0x0000000696937c20 */ /* 0x000fe20008410000 */
[----:B------:R-:W-:Y:S01]  /*9780*/  FMUL.FTZ R150, R125, UR6 ;  /* 0x000000067d967c20 */ /* 0x000fe20008410000 */
[----:B------:R-:W-:Y:S01]  /*9790*/  FMUL.FTZ R12, R170, UR6 ;  /* 0x00000006aa0c7c20 */ /* 0x000fe20008410000 */
[----:B------:R-:W-:Y:S01]  /*97a0*/  FMUL.FTZ R13, R171, UR6 ;  /* 0x00000006ab0d7c20 */ /* 0x000fe20008410000 */
[----:B------:R-:W-:Y:S01]  /*97b0*/  FMUL.FTZ R15, R174, UR6 ;  /* 0x00000006ae0f7c20 */ /* 0x000fe20008410000 */
[----:B------:R-:W1:Y:S01]  /*97c0*/  MUFU.TANH R165, R165 ;  /* 0x000000a500a57308 */ /* 0x000e620000002400 */
[----:B--2---:R-:W-:Y:S01]  /*97d0*/  FMNMX.FTZ R6, R161, R6, !PT ;  /* 0x00000006a1067209 */ /* 0x004fe20007810000 */
[----:B------:R-:W-:Y:S01]  /*97e0*/  FMUL.FTZ R21, R175, UR6 ;  /* 0x00000006af157c20 */ /* 0x000fe20008410000 */
[----:B------:R-:W-:Y:S01]  /*97f0*/  ULDC UR14, c[0x0][0x988] ;  /* 0x00026200000e7ab9 */ /* 0x000fe20000000800 */
[----:B------:R-:W-:Y:S01]  /*9800*/  R2UR UR15, R9 ;  /* 0x00000000090f72ca */ /* 0x000fe200000e0000 */
        /* <DEDUP_REMOVED lines=17> */
[----:B------:R-:W-:Y:S01]  /*9920*/  R2UR UR18, R18 ;  /* 0x00000000121272ca */ /* 0x000fe200000e0000 */
[----:B------:R-:W-:Y:S01]  /*9930*/  VOTEU.ALL UP0, P1 ;  /* 0x00000000003f7886 */ /* 0x000fe20000800000 */
[----:B------:R-:W1:Y:S01]  /*9940*/  MUFU.TANH R156, R156 ;  /* 0x0000009c009c7308 */ /* 0x000e620000002400 */
[----:B--2---:R-:W-:-:S03]  /*9950*/  FMNMX.FTZ R6, R167, R6, !PT ;  /* 0x00000006a7067209 */ /* 0x004fc60007810000 */
[----:B------:R-:W-:Y:S02]  /*9960*/  @!UP0 UIADD3 UR61, UR61, 0x36840, URZ ;  /* 0x000368403d3d8890 */ /* 0x000fe4000fffe03f */
[----:B------:R-:W-:Y:S02]  /*9970*/  @!UP0 UIADD3 UR7, UR7, 0x36860, URZ ;  /* 0x0003686007078890 */ /* 0x000fe4000fffe03f */
[----:B------:R-:W2:Y:S01]  /*9980*/  MUFU.TANH R157, R157 ;  /* 0x0000009d009d7308 */ /* 0x000ea20000002400 */
[----:B0-----:R-:W-:Y:S01]  /*9990*/  FMNMX.FTZ R7, R153, R6, !PT ;  /* 0x0000000699077209 */ /* 0x001fe20007810000 */
[----:B------:R-:W-:Y:S02]  /*99a0*/  @!UP0 UPRMT UR61, URZ, 0x654, UR61 ;  /* 0x000006543f3d8896 */ /* 0x000fe4000800003d */
[----:B------:R-:W-:Y:S02]  /*99b0*/  @!UP0 UPRMT UR7, URZ, 0x654, UR7 ;  /* 0x000006543f078896 */ /* 0x000fe40008000007 */
[----:B------:R-:W-:-:S02]  /*99c0*/  UISETP.GT.AND UP0, UPT, UR15, UR18, UPT ;  /* 0x000000120f00728c */ /* 0x000fc4000bf04270 */
[----:B------:R-:W0:Y:S01]  /*99d0*/  MUFU.TANH R159, R159 ;  /* 0x0000009f009f7308 */ /* 0x000e220000002400 */
[----:B-1----:R-:W-:-:S03]  /*99e0*/  FMNMX.FTZ R6, R156, R7, !PT ;  /* 0x000000079c067209 */ /* 0x002fc60007810000 */
[----:B------:R-:W-:-:S04]  /*99f0*/  PLOP3.LUT P2, PT, PT, PT, UP0, 0x80, 0x0 ;  /* 0x000000000000781c */ /* 0x000fc80003f4f008 */
[----:B------:R-:W1:Y:S01]  /*9a00*/  MUFU.TANH R145, R145 ;  /* 0x0000009100917308 */ /* 0x000e620000002400 */
[----:B--2---:R-:W-:-:S07]  /*9a10*/  FMNMX.FTZ R6, R157, R6, !PT ;  /* 0x000000069d067209 */ /* 0x004fce0007810000 */
[----:B------:R-:W2:Y:S01]  /*9a20*/  MUFU.TANH R148, R148 ;  /* 0x0000009400947308 */ /* 0x000ea20000002400 */
[----:B0-----:R-:W-:-:S07]  /*9a30*/  FMNMX.FTZ R6, R159, R6, !PT ;  /* 0x000000069f067209 */ /* 0x001fce0007810000 */
[----:B------:R-:W0:Y:S01]  /*9a40*/  MUFU.TANH R149, R149 ;  /* 0x0000009500957308 */ /* 0x000e220000002400 */
[----:B-1----:R-:W-:-:S07]  /*9a50*/  FMNMX.FTZ R7, R145, R6, !PT ;  /* 0x0000000691077209 */ /* 0x002fce0007810000 */
        /* <DEDUP_REMOVED lines=27> */
[----:B0-----:R-:W-:Y:S01]  /*9c10*/  FMNMX.FTZ R7, R150, R7, !PT ;  /* 0x0000000796077209 */ /* 0x001fe20007810000 */
[----:B------:R-:W-:Y:S02]  /*9c20*/  WARPGROUP.DEPBAR.LE gsb0, 0x0 ;  /* 0x00008000000079c5 */ /* 0x000fe40000010000 */
[----:B------:R-:W-:Y:S02]  /*9c30*/  WARPGROUP.ARRIVE ;  /* 0x00000000000079c5 */ /* 0x000fe40000000000 */
[----:B------:R-:W0:Y:S02]  /*9c40*/  SHFL.BFLY PT, R6, R7, 0x2, 0x1f ;  /* 0x0c401f0007067f89 */ /* 0x000e2400000e0000 */
[----:B------:R-:W3:Y:S02]  /*9c50*/  MUFU.TANH R15, R15 ;  /* 0x0000000f000f7308 */ /* 0x000ee40000002400 */
[----:B------:R-:W-:Y:S01]  /*9c60*/  HGMMA.64x192x16.F32 R24, R196, gdesc[UR8].tnspB, R24, gsb0 ;  /* 0x42e00008c4187df0 */ /* 0x000fe20008000818 */
[----:B------:R-:W-:Y:S01]  /*9c70*/  UIADD3 UR10, UR60, 0x100, URZ ;  /* 0x000001003c0a7890 */ /* 0x000fe2000fffe03f */
[----:B------:R-:W-:-:S04]  /*9c80*/  UMOV UR11, 0x40000040 ;  /* 0x40000040000b7882 */ /* 0x000fc80000000000 */
[----:B------:R-:W4:Y:S08]  /*9c90*/  MUFU.TANH R21, R21 ;  /* 0x0000001500157308 */ /* 0x000f300000002400 */
[----:B------:R-:W5:Y:S01]  /*9ca0*/  MUFU.TANH R160, R160 ;  /* 0x000000a000a07308 */ /* 0x000f620000002400 */
[----:B0-----:R-:W-:-:S07]  /*9cb0*/  FMNMX.FTZ R7, R7, R6, !PT ;  /* 0x0000000607077209 */ /* 0x001fce0007810000 */
[----:B------:R-:W0:Y:S01]  /*9cc0*/  MUFU.TANH R162, R162 ;  /* 0x000000a200a27308 */ /* 0x000e220000002400 */
[----:B------:R-:W1:Y:S07]  /*9cd0*/  SHFL.BFLY PT, R6, R7, 0x1, 0x1f ;  /* 0x0c201f0007067f89 */ /* 0x000e6e00000e0000 */
[----:B------:R-:W0:Y:S08]  /*9ce0*/  MUFU.TANH R164, R164 ;  /* 0x000000a400a47308 */ /* 0x000e300000002400 */
[----:B------:R-:W0:Y:S08]  /*9cf0*/  MUFU.TANH R166, R166 ;  /* 0x000000a600a67308 */ /* 0x000e300000002400 */
[----:B------:R-:W0:Y:S01]  /*9d00*/  MUFU.TANH R152, R152 ;  /* 0x0000009800987308 */ /* 0x000e220000002400 */
[----:B-1----:R-:W-:-:S05]  /*9d10*/  FMNMX.FTZ R7, R7, R6, !PT ;  /* 0x0000000607077209 */ /* 0x002fca0007810000 */
[C---:B------:R-:W-:Y:S01]  /*9d20*/  FMUL.FTZ R9, R7.reuse, UR14 ;  /* 0x0000000e07097c20 */ /* 0x040fe20008410000 */
[----:B------:R-:W-:Y:S01]  /*9d30*/  FADD.FTZ R6, -R7, R11 ;  /* 0x0000000b07067221 */ /* 0x000fe20000010100 */
[----:B------:R-:W1:Y:S02]  /*9d40*/  MUFU.TANH R154, R154 ;  /* 0x0000009a009a7308 */ /* 0x000e640000002400 */
[--C-:B------:R-:W-:Y:S01]  /*9d50*/  FFMA.FTZ R200, R0, UR14, -R9.reuse ;  /* 0x0000000e00c87c23 */ /* 0x100fe20008010809 */
[----:B------:R-:W-:Y:S01]  /*9d60*/  FMNMX.FTZ R0, R12, R10, !PT ;  /* 0x0000000a0c007209 */ /* 0x000fe20007810000 */
[--C-:B------:R-:W-:Y:S01]  /*9d70*/  FFMA.FTZ R169, R8, UR14, -R9.reuse ;  /* 0x0000000e08a97c23 */ /* 0x100fe20008010809 */
[----:B------:R-:W-:Y:S01]  /*9d80*/  FMUL.FTZ R6, R6, UR14 ;  /* 0x0000000e06067c20 */ /* 0x000fe20008410000 */
[--C-:B------:R-:W-:Y:S01]  /*9d90*/  FFMA.FTZ R202, R14, UR14, -R9.reuse ;  /* 0x0000000e0eca7c23 */ /* 0x100fe20008010809 */
[----:B--2---:R-:W-:Y:S01]  /*9da0*/  FMNMX.FTZ R0, R13, R0, !PT ;  /* 0x000000000d007209 */ /* 0x004fe20007810000 */
[----:B------:R-:W2:Y:S01]  /*9db0*/  MUFU.TANH R155, R155 ;  /* 0x0000009b009b7308 */ /* 0x000ea20000002400 */
[--C-:B------:R-:W-:Y:S01]  /*9dc0*/  FFMA.FTZ R170, R20, UR14, -R9.reuse ;  /* 0x0000000e14aa7c23 */ /* 0x100fe20008010809 */
[--C-:B------:R-:W-:Y:S01]  /*9dd0*/  FFMA.FTZ R14, R161, UR14, -R9.reuse ;  /* 0x0000000ea10e7c23 */ /* 0x100fe20008010809 */
[----:B---3--:R-:W-:Y:S01]  /*9de0*/  FMNMX.FTZ R0, R15, R0, !PT ;  /* 0x000000000f007209 */ /* 0x008fe20007810000 */
[--C-:B------:R-:W-:Y:S01]  /*9df0*/  FFMA.FTZ R151, R165, UR14, -R9.reuse ;  /* 0x0000000ea5977c23 */ /* 0x100fe20008010809 */
[--C-:B------:R-:W-:Y:S01]  /*9e00*/  FFMA.FTZ R153, R153, UR14, -R9.reuse ;  /* 0x0000000e99997c23 */ /* 0x100fe20008010809 */
[--C-:B------:R-:W-:Y:S01]  /*9e10*/  FFMA.FTZ R20, R157, UR14, -R9.reuse ;  /* 0x0000000e9d147c23 */ /* 0x100fe20008010809 */
[----:B----4-:R-:W-:Y:S01]  /*9e20*/  FMNMX.FTZ R11, R21, R0, !PT ;  /* 0x00000000150b7209 */ /* 0x010fe20007810000 */
[----:B------:R-:W3:Y:S01]  /*9e30*/  MUFU.TANH R158, R158 ;  /* 0x0000009e009e7308 */ /* 0x000ee20000002400 */
[--C-:B------:R-:W-:Y:S01]  /*9e40*/  FFMA.FTZ R145, R145, UR14, -R9.reuse ;  /* 0x0000000e91917c23 */ /* 0x100fe20008010809 */
[----:B------:R-:W-:Y:S01]  /*9e50*/  FFMA.FTZ R129, R129, UR14, -R9 ;  /* 0x0000000e81817c23 */ /* 0x000fe20008010809 */
[----:B-----5:R-:W-:-:S04]  /*9e60*/  FMNMX.FTZ R11, R160, R11, !PT ;  /* 0x0000000ba00b7209 */ /* 0x020fc80007810000 */
[----:B0-----:R-:W-:Y:S01]  /*9e70*/  FMNMX.FTZ R11, R162, R11, !PT ;  /* 0x0000000ba20b7209 */ /* 0x001fe20007810000 */
[----:B------:R-:W0:Y:S03]  /*9e80*/  MUFU.TANH R144, R144 ;  /* 0x0000009000907308 */ /* 0x000e260000002400 */
[----:B------:R-:W-:-:S04]  /*9e90*/  FMNMX.FTZ R11, R164, R11, !PT ;  /* 0x0000000ba40b7209 */ /* 0x000fc80007810000 */
[----:B------:R-:W-:Y:S01]  /*9ea0*/  FMNMX.FTZ R11, R166, R11, !PT ;  /* 0x0000000ba60b7209 */ /* 0x000fe20007810000 */
[----:B------:R-:W4:Y:S03]  /*9eb0*/  MUFU.TANH R146, R146 ;  /* 0x0000009200927308 */ /* 0x000f260000002400 */
[----:B------:R-:W-:-:S04]  /*9ec0*/  FMNMX.FTZ R11, R152, R11, !PT ;  /* 0x0000000b980b7209 */ /* 0x000fc80007810000 */
[----:B-1----:R-:W-:Y:S01]  /*9ed0*/  FMNMX.FTZ R0, R154, R11, !PT ;  /* 0x0000000b9a007209 */ /* 0x002fe20007810000 */
[----:B------:R-:W1:Y:S03]  /*9ee0*/  MUFU.TANH R147, R147 ;  /* 0x0000009300937308 */ /* 0x000e660000002400 */
[----:B--2---:R-:W-:-:S04]  /*9ef0*/  FMNMX.FTZ R11, R155, R0, !PT ;  /* 0x000000009b0b7209 */ /* 0x004fc80007810000 */
[----:B---3--:R-:W-:Y:S01]  /*9f00*/  FMNMX.FTZ R11, R158, R11, !PT ;  /* 0x0000000b9e0b7209 */ /* 0x008fe20007810000 */
[----:B------:R-:W2:Y:S03]  /*9f10*/  MUFU.TANH R125, R125 ;  /* 0x0000007d007d7308 */ /* 0x000ea60000002400 */
[----:B0-----:R-:W-:-:S04]  /*9f20*/  FMNMX.FTZ R11, R144, R11, !PT ;  /* 0x0000000b900b7209 */ /* 0x001fc80007810000 */
[----:B----4-:R-:W-:Y:S01]  /*9f30*/  FMNMX.FTZ R0, R146, R11, !PT ;  /* 0x0000000b92007209 */ /* 0x010fe20007810000 */
[----:B------:R-:W0:Y:S03]  /*9f40*/  MUFU.TANH R138, R138 ;  /* 0x0000008a008a7308 */ /* 0x000e260000002400 */
[----:B-1----:R-:W-:-:S05]  /*9f50*/  FMNMX.FTZ R0, R147, R0, !PT ;  /* 0x0000000093007209 */ /* 0x002fca0007810000 */
        /* <DEDUP_REMOVED lines=23> */
[----:B------:R-:W-:Y:S01]  /*a0d0*/  WARPGROUP.ARRIVE ;  /* 0x00000000000079c5 */ /* 0x000fe20000000000 */
[----:B-1----:R-:W-:-:S03]  /*a0e0*/  FMNMX.FTZ R0, R126, R11, !PT ;  /* 0x0000000b7e007209 */ /* 0x002fc60007810000 */
[----:B------:R-:W-:Y:S01]  /*a0f0*/  MUFU.EX2 R6, R6 ;  /* 0x0000000600067308 */ /* 0x000fe20000000800 */
[--C-:B------:R-:W-:Y:S01]  /*a100*/  FFMA.FTZ R196, R168, UR14, -R9.reuse ;  /* 0x0000000ea8c47c23 */ /* 0x100fe20008010809 */
[--C-:B------:R-:W-:Y:S01]  /*a110*/  FFMA.FTZ R198, R163, UR14, -R9.reuse ;  /* 0x0000000ea3c67c23 */ /* 0x100fe20008010809 */
[--C-:B------:R-:W-:Y:S01]  /*a120*/  FFMA.FTZ R11, R120, UR14, -R9.reuse ;  /* 0x0000000e780b7c23 */ /* 0x100fe20008010809 */
[----:B------:R-:W-:Y:S01]  /*a130*/  HGMMA.64x192x16.F32 R24, R192, gdesc[UR8].tnspB, R24, gsb0 ;  /* 0x42e00008c0187df0 */ /* 0x000fe20008000818 */
[----:B------:R-:W-:Y:S01]  /*a140*/  UIADD3 UR10, UR60, 0x180, URZ ;  /* 0x000001803c0a7890 */ /* 0x000fe2000fffe03f */
[--C-:B------:R-:W-:Y:S01]  /*a150*/  FFMA.FTZ R120, R121, UR14, -R9.reuse ;  /* 0x0000000e79787c23 */ /* 0x100fe20008010809 */
[----:B------:R-:W-:Y:S01]  /*a160*/  UMOV UR11, 0x40000040 ;  /* 0x40000040000b7882 */ /* 0x000fe20000000000 */
[----:B--2---:R-:W-:Y:S01]  /*a170*/  FMNMX.FTZ R0, R127, R0, !PT ;  /* 0x000000007f007209 */ /* 0x004fe20007810000 */
[----:B------:R-:W-:Y:S01]  /*a180*/  MUFU.EX2 R200, R200 ;  /* 0x000000c800c87308 */ /* 0x000fe20000000800 */
[----:B------:R-:W-:-:S03]  /*a190*/  FFMA.FTZ R121, R124, UR14, -R9 ;  /* 0x0000000e7c797c23 */ /* 0x000fc60008010809 */
[----:B------:R-:W0:Y:S04]  /*a1a0*/  SHFL.BFLY PT, R8, R0, 0x2, 0x1f ;  /* 0x0c401f0000087f89 */ /* 0x000e2800000e0000 */
[----:B------:R-:W-:Y:S08]  /*a1b0*/  MUFU.EX2 R169, R169 ;  /* 0x000000a900a97308 */ /* 0x000ff00000000800 */
[----:B------:R-:W-:Y:S08]  /*a1c0*/  MUFU.EX2 R202, R202 ;  /* 0x000000ca00ca7308 */ /* 0x000ff00000000800 */
[----:B------:R-:W-:Y:S01]  /*a1d0*/  MUFU.EX2 R170, R170 ;  /* 0x000000aa00aa7308 */ /* 0x000fe20000000800 */
[----:B0-----:R-:W-:-:S07]  /*a1e0*/  FMNMX.FTZ R0, R0, R8, !PT ;  /* 0x0000000800007209 */ /* 0x001fce0007810000 */
[----:B------:R-:W-:Y:S01]  /*a1f0*/  MUFU.EX2 R196, R196 ;  /* 0x000000c400c47308 */ /* 0x000fe20000000800 */
[----:B------:R-:W0:Y:S07]  /*a200*/  SHFL.BFLY PT, R8, R0, 0x1, 0x1f ;  /* 0x0c201f0000087f89 */ /* 0x000e2e00000e0000 */
[----:B------:R-:W-:Y:S08]  /*a210*/  MUFU.EX2 R14, R14 ;  /* 0x0000000e000e7308 */ /* 0x000ff00000000800 */
[----:B------:R-:W-:Y:S08]  /*a220*/  MUFU.EX2 R198, R198 ;  /* 0x000000c600c67308 */ /* 0x000ff00000000800 */
[----:B------:R-:W-:Y:S01]  /*a230*/  MUFU.EX2 R151, R151 ;  /* 0x0000009700977308 */ /* 0x000fe20000000800 */
[----:B0-----:R-:W-:-:S05]  /*a240*/  FMNMX.FTZ R8, R0, R8, !PT ;  /* 0x0000000800087209 */ /* 0x001fca0007810000 */
[C---:B------:R-:W-:Y:S01]  /*a250*/  FADD.FTZ R0, -R8.reuse, R10 ;  /* 0x0000000a08007221 */ /* 0x040fe20000010100 */
[----:B------:R-:W-:Y:S01]  /*a260*/  FMUL.FTZ R10, R8, UR14 ;  /* 0x0000000e080a7c20 */ /* 0x000fe20008410000 */
[----:B------:R-:W-:Y:S02]  /*a270*/  MUFU.EX2 R153, R153 ;  /* 0x0000009900997308 */ /* 0x000fe40000000800 */
[----:B------:R-:W-:Y:S01]  /*a280*/  FMUL.FTZ R0, R0, UR14 ;  /* 0x0000000e00007c20 */ /* 0x000fe20008410000 */
[--C-:B------:R-:W-:Y:S01]  /*a290*/  FFMA.FTZ R201, R12, UR14, -R10.reuse ;  /* 0x0000000e0cc97c23 */ /* 0x100fe2000801080a */
[--C-:B------:R-:W-:Y:S01]  /*a2a0*/  FFMA.FTZ R12, R13, UR14, -R10.reuse ;  /* 0x0000000e0d0c7c23 */ /* 0x100fe2000801080a */
[--C-:B------:R-:W-:Y:S01]  /*a2b0*/  FFMA.FTZ R203, R15, UR14, -R10.reuse ;  /* 0x0000000e0fcb7c23 */ /* 0x100fe2000801080a */
[--C-:B------:R-:W-:Y:S01]  /*a2c0*/  FFMA.FTZ R13, R21, UR14, -R10.reuse ;  /* 0x0000000e150d7c23 */ /* 0x100fe2000801080a */
[--C-:B------:R-:W-:Y:S01]  /*a2d0*/  FFMA.FTZ R197, R160, UR14, -R10.reuse ;  /* 0x0000000ea0c57c23 */ /* 0x100fe2000801080a */
[----:B------:R-:W-:Y:S01]  /*a2e0*/  MUFU.EX2 R0, R0 ;  /* 0x0000000000007308 */ /* 0x000fe20000000800 */
[--C-:B------:R-:W-:Y:S01]  /*a2f0*/  FFMA.FTZ R15, R162, UR14, -R10.reuse ;  /* 0x0000000ea20f7c23 */ /* 0x100fe2000801080a */
[--C-:B------:R-:W-:Y:S01]  /*a300*/  FFMA.FTZ R199, R164, UR14, -R10.reuse ;  /* 0x0000000ea4c77c23 */ /* 0x100fe2000801080a */
[--C-:B------:R-:W-:Y:S01]  /*a310*/  FFMA.FTZ R21, R166, UR14, -R10.reuse ;  /* 0x0000000ea6157c23 */ /* 0x100fe2000801080a */
[--C-:B------:R-:W-:Y:S01]  /*a320*/  FFMA.FTZ R124, R154, UR14, -R10.reuse ;  /* 0x0000000e9a7c7c23 */ /* 0x100fe2000801080a */
[--C-:B------:R-:W-:Y:S01]  /*a330*/  FFMA.FTZ R125, R125, UR14, -R10.reuse ;  /* 0x0000000e7d7d7c23 */ /* 0x100fe2000801080a */
[--C-:B------:R-:W-:Y:S01]  /*a340*/  FFMA.FTZ R139, R139, UR14, -R10.reuse ;  /* 0x0000000e8b8b7c23 */ /* 0x100fe2000801080a */
[--C-:B------:R-:W-:Y:S01]  /*a350*/  FFMA.FTZ R130, R130, UR14, -R10.reuse ;  /* 0x0000000e82827c23 */ /* 0x100fe2000801080a */
[----:B------:R-:W0:Y:S01]  /*a360*/  MUFU.EX2 R201, R201 ;  /* 0x000000c900c97308 */ /* 0x000e220000000800 */
[--C-:B------:R-:W-:Y:S01]  /*a370*/  FFMA.FTZ R131, R131, UR14, -R10.reuse ;  /* 0x0000000e83837c23 */ /* 0x100fe2000801080a */
[--C-:B------:R-:W-:Y:S01]  /*a380*/  FFMA.FTZ R134, R134, UR14, -R10.reuse ;  /* 0x0000000e86867c23 */ /* 0x100fe2000801080a */
[--C-:B------:R-:W-:Y:S01]  /*a390*/  FFMA.FTZ R135, R135, UR14, -R10.reuse ;  /* 0x0000000e87877c23 */ /* 0x100fe2000801080a */
[--C-:B------:R-:W-:Y:S01]  /*a3a0*/  FFMA.FTZ R122, R122, UR14, -R10.reuse ;  /* 0x0000000e7a7a7c23 */ /* 0x100fe2000801080a */
[--C-:B------:R-:W-:Y:S01]  /*a3b0*/  FFMA.FTZ R123, R123, UR14, -R10.reuse ;  /* 0x0000000e7b7b7c23 */ /* 0x100fe2000801080a */
[----:B------:R-:W-:-:S02]  /*a3c0*/  FFMA.FTZ R126, R126, UR14, -R10 ;  /* 0x0000000e7e7e7c23 */ /* 0x000fc4000801080a */
[----:B------:R-:W1:Y:S08]  /*a3d0*/  MUFU.EX2 R12, R12 ;  /* 0x0000000c000c7308 */ /* 0x000e700000000800 */
[----:B------:R-:W2:Y:S01]  /*a3e0*/  MUFU.EX2 R203, R203 ;  /* 0x000000cb00cb7308 */ /* 0x000ea20000000800 */
[----:B0-----:R-:W-:-:S07]  /*a3f0*/  FFMA.FTZ R3, R0, R3, R201 ;  /* 0x0000000300037223 */ /* 0x001fce00000100c9 */
[----:B------:R-:W0:Y:S01]  /*a400*/  MUFU.EX2 R13, R13 ;  /* 0x0000000d000d7308 */ /* 0x000e220000000800 */
[----:B-1----:R-:W-:-:S07]  /*a410*/  F2FP.F16.F32.PACK_AB R201, R12, R201 ;  /* 0x000000c90cc9723e */ /* 0x002fce00000000ff */
[----:B------:R-:W1:Y:S08]  /*a420*/  MUFU.EX2 R197, R197 ;  /* 0x000000c500c57308 */ /* 0x000e700000000800 */
[----:B------:R-:W3:Y:S08]  /*a430*/  MUFU.EX2 R15, R15 ;  /* 0x0000000f000f7308 */ /* 0x000ef00000000800 */
[----:B------:R-:W4:Y:S08]  /*a440*/  MUFU.EX2 R199, R199 ;  /* 0x000000c700c77308 */ /* 0x000f300000000800 */
[----:B------:R-:W5:Y:S08]  /*a450*/  MUFU.EX2 R21, R21 ;  /* 0x0000001500157308 */ /* 0x000f700000000800 */
        /* <DEDUP_REMOVED lines=10> */
[--C-:B------:R-:W-:Y:S01]  /*a500*/  FFMA.FTZ R192, R167, UR14, -R9.reuse ;  /* 0x0000000ea7c07c23 */ /* 0x100fe20008010809 */
[--C-:B------:R-:W-:Y:S01]  /*a510*/  FFMA.FTZ R193, R152, UR14, -R10.reuse ;  /* 0x0000000e98c17c23 */ /* 0x100fe2000801080a */
[----:B------:R-:W-:Y:S01]  /*a520*/  FFMA.FTZ R194, R156, UR14, -R9 ;  /* 0x0000000e9cc27c23 */ /* 0x000fe20008010809 */
[----:B------:R-:W-:Y:S01]  /*a530*/  FFMA.FTZ R195, R155, UR14, -R10 ;  /* 0x0000000e9bc37c23 */ /* 0x000fe2000801080a */
[----:B------:R-:W-:Y:S01]  /*a540*/  MUFU.EX2 R135, R135 ;  /* 0x0000008700877308 */ /* 0x000fe20000000800 */
[----:B------:R-:W-:Y:S01]  /*a550*/  HGMMA.64x192x16.F32 R24, R188, gdesc[UR8].tnspB, R24, gsb0 ;  /* 0x42e00008bc187df0 */ /* 0x000fe20008000818 */
[----:B------:R-:W-:Y:S01]  /*a560*/  UIADD3 UR10, UR60, 0x200, URZ ;  /* 0x000002003c0a7890 */ /* 0x000fe2000fffe03f */
[----:B------:R-:W-:-:S05]  /*a570*/  UMOV UR11, 0x40000040 ;  /* 0x40000040000b7882 */ /* 0x000fca0000000000 */
[----:B------:R-:W-:Y:S08]  /*a580*/  MUFU.EX2 R192, R192 ;  /* 0x000000c000c07308 */ /* 0x000ff00000000800 */
[----:B------:R-:W5:Y:S08]  /*a590*/  MUFU.EX2 R193, R193 ;  /* 0x000000c100c17308 */ /* 0x000f700000000800 */
[----:B------:R-:W-:Y:S08]  /*a5a0*/  MUFU.EX2 R194, R194 ;  /* 0x000000c200c27308 */ /* 0x000ff00000000800 */
[----:B------:R-:W5:Y:S08]  /*a5b0*/  MUFU.EX2 R195, R195 ;  /* 0x000000c300c37308 */ /* 0x000f700000000800 */
        /* <DEDUP_REMOVED lines=11> */
[--C-:B------:R-:W-:Y:S01]  /*a670*/  FFMA.FTZ R190, R148, UR14, -R9.reuse ;  /* 0x0000000e94be7c23 */ /* 0x100fe20008010809 */
[----:B------:R-:W-:Y:S01]  /*a680*/  FFMA.FTZ R148, R149, UR14, -R9 ;  /* 0x0000000e95947c23 */ /* 0x000fe20008010809 */
[----:B------:R-:W-:Y:S01]  /*a690*/  HGMMA.64x192x16.F32 R24, R184, gdesc[UR8].tnspB, R24, gsb0 ;  /* 0x42e00008b8187df0 */ /* 0x000fe20008000818 */
[----:B------:R-:W-:Y:S01]  /*a6a0*/  UIADD3 UR10, UR60, 0x280, URZ ;  /* 0x000002803c0a7890 */ /* 0x000fe2000fffe03f */
[----:B------:R-:W-:Y:S01]  /*a6b0*/  MUFU.EX2 R188, R188 ;  /* 0x000000bc00bc7308 */ /* 0x000fe20000000800 */
[----:B------:R-:W-:-:S07]  /*a6c0*/  UMOV UR11, 0x40000040 ;  /* 0x40000040000b7882 */ /* 0x000fce0000000000 */
[----:B------:R-:W-:Y:S08]  /*a6d0*/  MUFU.EX2 R189, R189 ;  /* 0x000000bd00bd7308 */ /* 0x000ff00000000800 */
[----:B------:R-:W-:Y:S08]  /*a6e0*/  MUFU.EX2 R190, R190 ;  /* 0x000000be00be7308 */ /* 0x000ff00000000800 */
[----:B------:R-:W-:Y:S08]  /*a6f0*/  MUFU.EX2 R191, R191 ;  /* 0x000000bf00bf7308 */ /* 0x000ff00000000800 */
[----:B------:R-:W-:Y:S01]  /*a700*/  MUFU.EX2 R148, R148 ;  /* 0x0000009400947308 */ /* 0x000fe20000000800 */
[----:B------:R-:W-:-:S02]  /*a710*/  WARPGROUP.DEPBAR.LE gsb0, 0x0 ;  /* 0x00008000000079c5 */ /* 0x000fc40000010000 */
[----:B------:R-:W-:Y:S01]  /*a720*/  WARPGROUP.ARRIVE ;  /* 0x00000000000079c5 */ /* 0x000fe20000000000 */
[----:B------:R-:W-:Y:S01]  /*a730*/  FFMA.FTZ R185, R138, UR14, -R10 ;  /* 0x0000000e8ab97c23 */ /* 0x000fe2000801080a */
[----:B------:R-:W-:Y:S01]  /*a740*/  FFMA.FTZ R138, R6, R4, R200 ;  /* 0x00000004068a7223 */ /* 0x000fe200000100c8 */
[--C-:B------:R-:W-:Y:S01]  /*a750*/  FFMA.FTZ R184, R136, UR14, -R9.reuse ;  /* 0x0000000e88b87c23 */ /* 0x100fe20008010809 */
[--C-:B------:R-:W-:Y:S01]  /*a760*/  FFMA.FTZ R136, R137, UR14, -R9.reuse ;  /* 0x0000000e89887c23 */ /* 0x100fe20008010809 */
[----:B------:R-:W-:Y:S01]  /*a770*/  FFMA.FTZ R137, R141, UR14, -R9 ;  /* 0x0000000e8d897c23 */ /* 0x000fe20008010809 */
[----:B------:R-:W-:Y:S01]  /*a780*/  HGMMA.64x192x16.F32 R24, R180, gdesc[UR8].tnspB, R24, gsb0 ;  /* 0x42e00008b4187df0 */ /* 0x000fe20008000818 */
[----:B------:R-:W-:Y:S01]  /*a790*/  UIADD3 UR10, UR60, 0x300, URZ ;  /* 0x000003003c0a7890 */ /* 0x000fe2000fffe03f */
[----:B------:R-:W-:Y:S01]  /*a7a0*/  FADD.FTZ R141, R169, R138 ;  /* 0x0000008aa98d7221 */ /* 0x000fe20000010000 */
[----:B------:R-:W-:Y:S01]  /*a7b0*/  UMOV UR11, 0x40000040 ;  /* 0x40000040000b7882 */ /* 0x000fe20000000000 */
[----:B------:R-:W-:Y:S01]  /*a7c0*/  FADD.FTZ R138, R12, R3 ;  /* 0x000000030c8a7221 */ /* 0x000fe20000010000 */
[----:B------:R-:W-:Y:S01]  /*a7d0*/  FFMA.FTZ R186, R140, UR14, -R9 ;  /* 0x0000000e8cba7c23 */ /* 0x000fe20008010809 */
[----:B------:R-:W-:Y:S01]  /*a7e0*/  FADD.FTZ R141, R202, R141 ;  /* 0x0000008dca8d7221 */ /* 0x000fe20000010000 */
[----:B------:R-:W-:Y:S01]  /*a7f0*/  FFMA.FTZ R187, R142, UR14, -R10 ;  /* 0x0000000e8ebb7c23 */ /* 0x000fe2000801080a */
[----:B--2---:R-:W-:Y:S01]  /*a800*/  FADD.FTZ R138, R203, R138 ;  /* 0x0000008acb8a7221 */ /* 0x004fe20000010000 */
[----:B------:R-:W-:Y:S01]  /*a810*/  FFMA.FTZ R4, R143, UR14, -R10 ;  /* 0x0000000e8f047c23 */ /* 0x000fe2000801080a */
[----:B------:R-:W-:Y:S01]  /*a820*/  FADD.FTZ R141, R170, R141 ;  /* 0x0000008daa8d7221 */ /* 0x000fe20000010000 */
[C---:B0-----:R-:W-:Y:S01]  /*a830*/  F2FP.F16.F32.PACK_AB R203, R13.reuse, R203 ;  /* 0x000000cb0dcb723e */ /* 0x041fe200000000ff */
[----:B------:R-:W-:Y:S01]  /*a840*/  FADD.FTZ R138, R13, R138 ;  /* 0x0000008a0d8a7221 */ /* 0x000fe20000010000 */
[----:B------:R-:W-:Y:S01]  /*a850*/  MUFU.EX2 R184, R184 ;  /* 0x000000b800b87308 */ /* 0x000fe20000000800 */
[----:B------:R-:W-:Y:S01]  /*a860*/  FADD.FTZ R141, R196, R141 ;  /* 0x0000008dc48d7221 */ /* 0x000fe20000010000 */
[----:B------:R-:W-:Y:S01]  /*a870*/  F2FP.F16.F32.PACK_AB R196, R14, R196 ;  /* 0x000000c40ec4723e */ /* 0x000fe200000000ff */
[----:B-1----:R-:W-:Y:S01]  /*a880*/  FADD.FTZ R138, R197, R138 ;  /* 0x0000008ac58a7221 */ /* 0x002fe20000010000 */
[----:B------:R-:W-:Y:S01]  /*a890*/  R2UR UR60, R16 ;  /* 0x00000000103c72ca */ /* 0x000fe200000e0000 */
[----:B------:R-:W-:Y:S01]  /*a8a0*/  FADD.FTZ R141, R14, R141 ;  /* 0x0000008d0e8d7221 */ /* 0x000fe20000010000 */
[----:B------:R-:W-:Y:S01]  /*a8b0*/  F2FP.F16.F32.PACK_AB R200, R169, R200 ;  /* 0x000000c8a9c8723e */ /* 0x000fe200000000ff */
[----:B---3--:R-:W-:Y:S01]  /*a8c0*/  FADD.FTZ R138, R15, R138 ;  /* 0x0000008a0f8a7221 */ /* 0x008fe20000010000 */
[----:B------:R-:W-:Y:S01]  /*a8d0*/  MUFU.EX2 R185, R185 ;  /* 0x000000b900b97308 */ /* 0x000fe20000000800 */
[----:B------:R-:W-:Y:S01]  /*a8e0*/  FADD.FTZ R140, R198, R141 ;  /* 0x0000008dc68c7221 */ /* 0x000fe20000010000 */
[----:B------:R-:W-:Y:S01]  /*a8f0*/  F2FP.F16.F32.PACK_AB R202, R170, R202 ;  /* 0x000000caaaca723e */ /* 0x000fe200000000ff */
[----:B----4-:R-:W-:Y:S01]  /*a900*/  FADD.FTZ R138, R199, R138 ;  /* 0x0000008ac78a7221 */ /* 0x010fe20000010000 */
[----:B------:R-:W-:-:S02]  /*a910*/  F2FP.F16.F32.PACK_AB R197, R15, R197 ;  /* 0x000000c50fc5723e */ /* 0x000fc400000000ff */
[----:B------:R-:W-:Y:S01]  /*a920*/  F2FP.F16.F32.PACK_AB R198, R151, R198 ;  /* 0x000000c697c6723e */ /* 0x000fe200000000ff */
[C---:B-----5:R-:W-:Y:S01]  /*a930*/  FADD.FTZ R138, R21.reuse, R138 ;  /* 0x0000008a158a7221 */ /* 0x060fe20000010000 */
[----:B------:R-:W-:Y:S01]  /*a940*/  MUFU.EX2 R136, R136 ;  /* 0x0000008800887308 */ /* 0x000fe20000000800 */
[----:B------:R-:W-:Y:S02]  /*a950*/  F2FP.F16.F32.PACK_AB R199, R21, R199 ;  /* 0x000000c715c7723e */ /* 0x000fe400000000ff */
[----:B------:R-:W-:Y:S01]  /*a960*/  FADD.FTZ R13, R193, R138 ;  /* 0x0000008ac10d7221 */ /* 0x000fe20000010000 */
[----:B------:R-:W-:-:S03]  /*a970*/  F2FP.F16.F32.PACK_AB R193, R124, R193 ;  /* 0x000000c17cc1723e */ /* 0x000fc600000000ff */
[----:B------:R-:W-:Y:S01]  /*a980*/  FADD.FTZ R12, R124, R13 ;  /* 0x0000000d7c0c7221 */ /* 0x000fe20000010000 */
[----:B------:R-:W-:Y:S03]  /*a990*/  MUFU.EX2 R3, R139 ;  /* 0x0000008b00037308 */ /* 0x000fe60000000800 */
[----:B------:R-:W-:-:S05]  /*a9a0*/  FADD.FTZ R13, R195, R12 ;  /* 0x0000000cc30d7221 */ /* 0x000fca0000010000 */
        /* <DEDUP_REMOVED lines=8> */
[--C-:B------:R-:W-:Y:S01]  /*aa30*/  FFMA.FTZ R132, R158, UR14, -R10.reuse ;  /* 0x0000000e9e847c23 */ /* 0x100fe2000801080a */
[--C-:B------:R-:W-:Y:S01]  /*aa40*/  FFMA.FTZ R128, R133, UR14, -R9.reuse ;  /* 0x0000000e85807c23 */ /* 0x100fe20008010809 */
[--C-:B------:R-:W-:Y:S01]  /*aa50*/  FFMA.FTZ R133, R146, UR14, -R10.reuse ;  /* 0x0000000e92857c23 */ /* 0x100fe2000801080a */
[----:B------:R-:W-:Y:S01]  /*aa60*/  HGMMA.64x192x16.F32 R24, R176, gdesc[UR8].tnspB, R24, gsb0 ;  /* 0x42e00008b0187df0 */ /* 0x000fe20008000818 */
[----:B------:R-:W-:Y:S01]  /*aa70*/  FFMA.FTZ R10, R127, UR14, -R10 ;  /* 0x0000000e7f0a7c23 */ /* 0x000fe2000801080a */
[----:B------:R-:W-:Y:S01]  /*aa80*/  FADD.FTZ R127, R151, R140 ;  /* 0x0000008c977f7221 */ /* 0x000fe20000010000 */
[----:B------:R-:W0:Y:S01]  /*aa90*/  MUFU.EX2 R132, R132 ;  /* 0x0000008400847308 */ /* 0x000e220000000800 */
[----:B------:R-:W-:Y:S01]  /*aaa0*/  FFMA.FTZ R9, R150, UR14, -R9 ;  /* 0x0000000e96097c23 */ /* 0x000fe20008010809 */
[----:B------:R-:W-:Y:S01]  /*aab0*/  F2FP.F16.F32.PACK_AB R181, R131, R130 ;  /* 0x0000008283b5723e */ /* 0x000fe200000000ff */
[----:B------:R-:W-:Y:S01]  /*aac0*/  FADD.FTZ R140, R192, R127 ;  /* 0x0000007fc08c7221 */ /* 0x000fe20000010000 */
[----:B------:R-:W-:-:S02]  /*aad0*/  F2FP.F16.F32.PACK_AB R192, R153, R192 ;  /* 0x000000c099c0723e */ /* 0x000fc400000000ff */
[----:B------:R-:W-:Y:S01]  /*aae0*/  F2FP.F16.F32.PACK_AB R183, R135, R134 ;  /* 0x0000008687b7723e */ /* 0x000fe200000000ff */
[----:B------:R-:W-:Y:S01]  /*aaf0*/  FADD.FTZ R127, R153, R140 ;  /* 0x0000008c997f7221 */ /* 0x000fe20000010000 */
[----:B------:R-:W1:Y:S03]  /*ab00*/  MUFU.EX2 R133, R133 ;  /* 0x0000008500857308 */ /* 0x000e660000000800 */
[----:B------:R-:W-:Y:S01]  /*ab10*/  FADD.FTZ R127, R194, R127 ;  /* 0x0000007fc27f7221 */ /* 0x000fe20000010000 */
[----:B------:R-:W-:-:S03]  /*ab20*/  F2FP.F16.F32.PACK_AB R194, R20, R194 ;  /* 0x000000c214c2723e */ /* 0x000fc600000000ff */
[----:B------:R-:W-:Y:S01]  /*ab30*/  FADD.FTZ R127, R20, R127 ;  /* 0x0000007f147f7221 */ /* 0x000fe20000010000 */
[----:B------:R-:W2:Y:S01]  /*ab40*/  MUFU.EX2 R180, R180 ;  /* 0x000000b400b47308 */ /* 0x000ea20000000800 */
[C---:B0-----:R-:W-:Y:S01]  /*ab50*/  FADD.FTZ R12, R132.reuse, R13 ;  /* 0x0000000d840c7221 */ /* 0x041fe20000010000 */
[----:B------:R-:W-:Y:S01]  /*ab60*/  F2FP.F16.F32.PACK_AB R195, R132, R195 ;  /* 0x000000c384c3723e */ /* 0x000fe200000000ff */
[----:B------:R-:W-:Y:S01]  /*ab70*/  FADD.FTZ R14, R188, R127 ;  /* 0x0000007fbc0e7221 */ /* 0x000fe20000010000 */
[----:B------:R-:W-:Y:S01]  /*ab80*/  F2FP.F16.F32.PACK_AB R188, R145, R188 ;  /* 0x000000bc91bc723e */ /* 0x000fe200000000ff */
[----:B------:R-:W-:Y:S02]  /*ab90*/  FADD.FTZ R12, R189, R12 ;  /* 0x0000000cbd0c7221 */ /* 0x000fe40000010000 */
[----:B------:R-:W-:Y:S01]  /*aba0*/  FADD.FTZ R13, R145, R14 ;  /* 0x0000000e910d7221 */ /* 0x000fe20000010000 */
[----:B------:R-:W0:Y:S01]  /*abb0*/  MUFU.EX2 R182, R182 ;  /* 0x000000b600b67308 */ /* 0x000e220000000800 */
[C---:B-1----:R-:W-:Y:S01]  /*abc0*/  FADD.FTZ R12, R133.reuse, R12 ;  /* 0x0000000c850c7221 */ /* 0x042fe20000010000 */
[----:B------:R-:W-:Y:S01]  /*abd0*/  F2FP.F16.F32.PACK_AB R189, R133, R189 ;  /* 0x000000bd85bd723e */ /* 0x000fe200000000ff */
[----:B------:R-:W-:Y:S01]  /*abe0*/  FADD.FTZ R13, R190, R13 ;  /* 0x0000000dbe0d7221 */ /* 0x000fe20000010000 */
[C---:B------:R-:W-:Y:S01]  /*abf0*/  F2FP.F16.F32.PACK_AB R190, R148.reuse, R190 ;  /* 0x000000be94be723e */ /* 0x040fe200000000ff */
[----:B------:R-:W-:Y:S01]  /*ac00*/  FADD.FTZ R12, R191, R12 ;  /* 0x0000000cbf0c7221 */ /* 0x000fe20000010000 */
[C---:B------:R-:W-:Y:S01]  /*ac10*/  F2FP.F16.F32.PACK_AB R191, R125.reuse, R191 ;  /* 0x000000bf7dbf723e */ /* 0x040fe200000000ff */
[----:B------:R-:W-:Y:S01]  /*ac20*/  FADD.FTZ R13, R148, R13 ;  /* 0x0000000d940d7221 */ /* 0x000fe20000010000 */
[----:B------:R-:W1:Y:S01]  /*ac30*/  MUFU.EX2 R128, R128 ;  /* 0x0000008000807308 */ /* 0x000e620000000800 */
[----:B------:R-:W-:-:S02]  /*ac40*/  FADD.FTZ R12, R125, R12 ;  /* 0x0000000c7d0c7221 */ /* 0x000fc40000010000 */
[----:B------:R-:W-:Y:S01]  /*ac50*/  FADD.FTZ R13, R184, R13 ;  /* 0x0000000db80d7221 */ /* 0x000fe20000010000 */
[C---:B------:R-:W-:Y:S01]  /*ac60*/  F2FP.F16.F32.PACK_AB R184, R136.reuse, R184 ;  /* 0x000000b888b8723e */ /* 0x040fe200000000ff */
[----:B------:R-:W-:Y:S01]  /*ac70*/  FADD.FTZ R12, R185, R12 ;  /* 0x0000000cb90c7221 */ /* 0x000fe20000010000 */
[C---:B------:R-:W-:Y:S01]  /*ac80*/  F2FP.F16.F32.PACK_AB R185, R3.reuse, R185 ;  /* 0x000000b903b9723e */ /* 0x040fe200000000ff */
[----:B------:R-:W-:Y:S01]  /*ac90*/  FADD.FTZ R13, R136, R13 ;  /* 0x0000000d880d7221 */ /* 0x000fe20000010000 */
[----:B------:R-:W3:Y:S01]  /*aca0*/  MUFU.EX2 R9, R9 ;  /* 0x0000000900097308 */ /* 0x000ee20000000800 */
[----:B------:R-:W-:Y:S02]  /*acb0*/  FADD.FTZ R12, R3, R12 ;  /* 0x0000000c030c7221 */ /* 0x000fe40000010000 */
[----:B------:R-:W-:Y:S01]  /*acc0*/  FADD.FTZ R14, R186, R13 ;  /* 0x0000000dba0e7221 */ /* 0x000fe20000010000 */
[----:B------:R-:W-:Y:S01]  /*acd0*/  F2FP.F16.F32.PACK_AB R186, R137, R186 ;  /* 0x000000ba89ba723e */ /* 0x000fe200000000ff */
[----:B------:R-:W-:Y:S01]  /*ace0*/  FADD.FTZ R3, R187, R12 ;  /* 0x0000000cbb037221 */ /* 0x000fe20000010000 */
[C---:B------:R-:W-:Y:S01]  /*acf0*/  F2FP.F16.F32.PACK_AB R187, R4.reuse, R187 ;  /* 0x000000bb04bb723e */ /* 0x040fe200000000ff */
[----:B------:R-:W-:Y:S01]  /*ad00*/  FADD.FTZ R13, R137, R14 ;  /* 0x0000000e890d7221 */ /* 0x000fe20000010000 */
[----:B------:R-:W4:Y:S01]  /*ad10*/  MUFU.EX2 R10, R10 ;  /* 0x0000000a000a7308 */ /* 0x000f220000000800 */
[----:B------:R-:W-:-:S02]  /*ad20*/  FADD.FTZ R3, R4, R3 ;  /* 0x0000000304037221 */ /* 0x000fc40000010000 */
[----:B--2---:R-:W-:Y:S01]  /*ad30*/  FADD.FTZ R12, R180, R13 ;  /* 0x0000000db40c7221 */ /* 0x004fe20000010000 */
[C---:B------:R-:W-:Y:S01]  /*ad40*/  F2FP.F16.F32.PACK_AB R180, R129.reuse, R180 ;  /* 0x000000b481b4723e */ /* 0x040fe200000000ff */
[----:B------:R-:W-:Y:S02]  /*ad50*/  FADD.FTZ R4, R130, R3 ;  /* 0x0000000382047221 */ /* 0x000fe40000010000 */
[----:B------:R-:W-:Y:S02]  /*ad60*/  FADD.FTZ R3, R129, R12 ;  /* 0x0000000c81037221 */ /* 0x000fe40000010000 */
[----:B------:R-:W-:Y:S02]  /*ad70*/  FADD.FTZ R13, R131, R4 ;  /* 0x00000004830d7221 */ /* 0x000fe40000010000 */
[----:B0-----:R-:W-:Y:S01]  /*ad80*/  FADD.FTZ R3, R182, R3 ;  /* 0x00000003b6037221 */ /* 0x001fe20000010000 */
[----:B-1----:R-:W-:Y:S01]  /*ad90*/  F2FP.F16.F32.PACK_AB R182, R128, R182 ;  /* 0x000000b680b6723e */ /* 0x002fe200000000ff */
[----:B------:R-:W-:-:S02]  /*ada0*/  FADD.FTZ R4, R134, R13 ;  /* 0x0000000d86047221 */ /* 0x000fc40000010000 */
[----:B------:R-:W-:Y:S02]  /*adb0*/  FADD.FTZ R12, R128, R3 ;  /* 0x00000003800c7221 */ /* 0x000fe40000010000 */
[----:B------:R-:W-:Y:S02]  /*adc0*/  FADD.FTZ R3, R135, R4 ;  /* 0x0000000487037221 */ /* 0x000fe40000010000 */
[----:B------:R-:W-:Y:S01]  /*add0*/  FADD.FTZ R13, R11, R12 ;  /* 0x0000000c0b0d7221 */ /* 0x000fe20000010000 */
[----:B------:R-:W-:Y:S02]  /*ade0*/  IMAD.MOV.U32 R12, RZ, RZ, R17 ;  /* 0x000000ffff0c7224 */ /* 0x000fe400078e0011 */
[----:B------:R-:W-:Y:S01]  /*adf0*/  FADD.FTZ R3, R122, R3 ;  /* 0x000000037a037221 */ /* 0x000fe20000010000 */
[----:B------:R-:W-:-:S03]  /*ae00*/  FADD.FTZ R4, R120, R13 ;  /* 0x0000000d78047221 */ /* 0x000fc60000010000 */
[----:B------:R-:W-:Y:S01]  /*ae10*/  FADD.FTZ R3, R123, R3 ;  /* 0x000000037b037221 */ /* 0x000fe20000010000 */
[----:B------:R-:W-:-:S03]  /*ae20*/  FADD.FTZ R4, R121, R4 ;  /* 0x0000000479047221 */ /* 0x000fc60000010000 */
[----:B------:R-:W-:Y:S01]  /*ae30*/  FADD.FTZ R3, R126, R3 ;  /* 0x000000037e037221 */ /* 0x000fe20000010000 */
[----:B---3--:R-:W-:-:S03]  /*ae40*/  FADD.FTZ R4, R9, R4 ;  /* 0x0000000409047221 */ /* 0x008fc60000010000 */
[----:B----4-:R-:W-:Y:S01]  /*ae50*/  FADD.FTZ R3, R10, R3 ;  /* 0x000000030a037221 */ /* 0x010fe20000010000 */
[----:B------:R-:W-:Y:S02]  /*ae60*/  WARPGROUP.DEPBAR.LE gsb0, 0x0 ;  /* 0x00008000000079c5 */ /* 0x000fe40000010000 */
[----:B------:R-:W-:Y:S01]  /*ae70*/  @!P1 SYNCS.ARRIVE.TRANS64.RED.A1T0 RZ, [UR61], RZ ;  /* 0x000000ffffff99a7 */ /* 0x000fe2000810043d */
[----:B------:R-:W-:Y:S02]  /*ae80*/  F2FP.F16.F32.PACK_AB R178, R9, R121 ;  /* 0x0000007909b2723e */ /* 0x000fe400000000ff */
[----:B------:R-:W-:Y:S01]  /*ae90*/  F2FP.F16.F32.PACK_AB R176, R120, R11 ;  /* 0x0000000b78b0723e */ /* 0x000fe200000000ff */
[----:B------:R-:W-:Y:S01]  /*aea0*/  IMAD.MOV.U32 R11, RZ, RZ, R7 ;  /* 0x000000ffff0b7224 */ /* 0x000fe200078e0007 */
[----:B------:R-:W-:Y:S01]  /*aeb0*/  F2FP.F16.F32.PACK_AB R179, R10, R126 ;  /* 0x0000007e0ab3723e */ /* 0x000fe200000000ff */
[----:B------:R-:W-:Y:S01]  /*aec0*/  IMAD.MOV.U32 R10, RZ, RZ, R8 ;  /* 0x000000ffff0a7224 */ /* 0x000fe200078e0008 */
[----:B------:R-:W-:Y:S01]  /*aed0*/  F2FP.F16.F32.PACK_AB R177, R123, R122 ;  /* 0x0000007a7bb1723e */ /* 0x000fe200000000ff */
[----:B------:R-:W-:Y:S01]  /*aee0*/  @!P1 SYNCS.ARRIVE.TRANS64.RED.A1T0 RZ, [UR7], RZ ;  /* 0x000000ffffff99a7 */ /* 0x000fe20008100407 */
[----:B------:R-:W-:-:S06]  /*aef0*/  UIADD3 UR7, UR15, -0x1, URZ ;  /* 0xffffffff0f077890 */ /* 0x000fcc000fffe03f */
[----:B------:R-:W-:Y:S01]  /*af00*/  IMAD.U32 R9, RZ, RZ, UR7 ;  /* 0x00000007ff097e24 */ /* 0x000fe2000f8e00ff */
[----:B------:R-:W-:Y:S06]  /*af10*/  @P2 BRA `(.L_x_196) ;  /* 0xffffffb800dc2947 */ /* 0x000fec000383ffff */
.L_x_187:
        /* <DEDUP_REMOVED lines=99> */
.L_x_197:
[----:B------:R-:W-:Y:S01]  /*b550*/  IMAD R15, R16, 0x8, R2 ;  /* 0x00000008100f7824 */ /* 0x000fe200078e0202 */
[----:B------:R-:W-:-:S04]  /*b560*/  SHF.L.U32 R0, R17, 0x1f, RZ ;  /* 0x0000001f11007819 */ /* 0x000fc800000006ff */
[----:B------:R0:W1:Y:S01]  /*b570*/  SYNCS.PHASECHK.TRANS64.TRYWAIT P2, [R15+URZ+0x36850], R0 ;  /* 0x036850000f0075a7 */ /* 0x000062000804017f */
[----:B------:R-:W-:Y:S05]  /*b580*/  @!P0 BRA `(.L_x_198) ;  /* 0x0000000000048947 */ /* 0x000fea0003800000 */
[----:B------:R-:W-:Y:S01]  /*b590*/  BPT.TRAP 0x1 ;  /* 0x000000040000795c */ /* 0x000fe20000300000 */
.L_x_198:
[----:B-1----:R-:W-:Y:S05]  /*b5a0*/  @P2 BRA `(.L_x_199) ;  /* 0x0000000000082947 */ /* 0x002fea0003800000 */
[----:B------:R-:W1:Y:S02]  /*b5b0*/  SYNCS.PHASECHK.TRANS64.TRYWAIT P0, [R15+URZ+0x36850], R0 ;  /* 0x036850000f0075a7 */ /* 0x000e64000800017f */
[----:B-1----:R-:W-:Y:S05]  /*b5c0*/  @!P0 BRA `(.L_x_200) ;  /* 0x000000b800208947 */ /* 0x002fea0003800000 */
.L_x_199:
[----:B------:R-:W-:Y:S05]  /*b5d0*/  WARPSYNC.ALL ;  /* 0x0000000000007948 */ /* 0x000fea0003800000 */
[----:B------:R-:W-:Y:S01]  /*b5e0*/  VIADD R2, R2, 0x400 ;  /* 0x0000040002027836 */ /* 0x000fe20000000000 */
[----:B------:R-:W-:Y:S01]  /*b5f0*/  WARPGROUP.ARRIVE ;  /* 0x00000000000079c5 */ /* 0x000fe20000000000 */
[----:B------:R-:W-:Y:S01]  /*b600*/  IMAD.MOV.U32 R13, RZ, RZ, 0x40000040 ;  /* 0x40000040ff0d7424 */ /* 0x000fe200078e00ff */
[----:B------:R-:W2:Y:S01]  /*b610*/  SHFL.BFLY PT, R5, R4, 0x2, 0x1f ;  /* 0x0c401f0004057f89 */ /* 0x000ea200000e0000 */
[----:B------:R-:W-:Y:S01]  /*b620*/  IMAD.U32 R6, RZ, RZ, UR14 ;  /* 0x0000000eff067e24 */ /* 0x000fe2000f8e00ff */
[----:B------:R-:W-:Y:S01]  /*b630*/  SHF.R.U32.HI R2, RZ, 0x4, R2 ;  /* 0x00000004ff027819 */ /* 0x000fe20000011602 */
[----:B------:R-:W-:Y:S01]  /*b640*/  IMAD.U32 R14, RZ, RZ, UR14 ;  /* 0x0000000eff0e7e24 */ /* 0x000fe2000f8e00ff */
[----:B01----:R-:W0:Y:S01]  /*b650*/  SHFL.BFLY PT, R0, R3, 0x2, 0x1f ;  /* 0x0c401f0003007f89 */ /* 0x003e2200000e0000 */
[----:B------:R-:W-:Y:S01]  /*b660*/  VIADD R232, R232, 0x1 ;  /* 0x00000001e8e87836 */ /* 0x000fe20000000000 */
[----:B------:R-:W-:-:S04]  /*b670*/  LOP3.LUT R2, R2, 0x3fff, RZ, 0xc0, !PT ;  /* 0x00003fff02027812 */ /* 0x000fc800078ec0ff */
[----:B------:R-:W-:-:S05]  /*b680*/  LOP3.LUT R11, R2, 0x3800000, RZ, 0xfc, !PT ;  /* 0x03800000020b7812 */ /* 0x000fca00078efcff */
[----:B------:R-:W-:Y:S02]  /*b690*/  IMAD R10, R16, 0xa80, R11 ;  /* 0x00000a80100a7824 */ /* 0x000fe400078e020b */
[----:B------:R-:W-:Y:S02]  /*b6a0*/  IMAD.MOV.U32 R11, RZ, RZ, 0x40000040 ;  /* 0x40000040ff0b7424 */ /* 0x000fe400078e00ff */
[C---:B------:R-:W-:Y:S01]  /*b6b0*/  VIADD R12, R10.reuse, 0x80 ;  /* 0x000000800a0c7836 */ /* 0x040fe20000000000 */
[----:B------:R-:W-:Y:S01]  /*b6c0*/  R2UR UR6, R10 ;  /* 0x000000000a0672ca */ /* 0x000fe200000e0000 */
[----:B------:R-:W-:Y:S01]  /*b6d0*/  VIADD R16, R16, 0x1 ;  /* 0x0000000110107836 */ /* 0x000fe20000000000 */
[----:B------:R-:W-:Y:S01]  /*b6e0*/  R2UR UR7, R11 ;  /* 0x000000000b0772ca */ /* 0x000fe200000e0000 */
[----:B------:R-:W-:Y:S02]  /*b6f0*/  IMAD.MOV.U32 R11, RZ, RZ, 0x40000040 ;  /* 0x40000040ff0b7424 */ /* 0x000fe400078e00ff */
[----:B--2---:R-:W-:Y:S01]  /*b700*/  FADD.FTZ R5, R5, R4 ;  /* 0x0000000405057221 */ /* 0x004fe20000010000 */
[----:B------:R-:W-:Y:S01]  /*b710*/  IMAD.MOV.U32 R4, RZ, RZ, RZ ;  /* 0x000000ffff047224 */ /* 0x000fe200078e00ff */
[----:B------:R-:W-:Y:S01]  /*b720*/  ISETP.NE.AND P2, PT, R16, 0x2, PT ;  /* 0x000000021000780c */ /* 0x000fe20003f45270 */
[----:B0-----:R-:W-:Y:S01]  /*b730*/  FADD.FTZ R2, R0, R3 ;  /* 0x0000000300027221 */ /* 0x001fe20000010000 */
[----:B------:R-:W-:Y:S01]  /*b740*/  IMAD.MOV.U32 R3, RZ, RZ, RZ ;  /* 0x000000ffff037224 */ /* 0x000fe200078e00ff */
[----:B------:R-:W0:Y:S01]  /*b750*/  SHFL.BFLY PT, R0, R5, 0x1, 0x1f ;  /* 0x0c201f0005007f89 */ /* 0x000e2200000e0000 */
[----:B------:R-:W-:-:S03]  /*b760*/  SEL R16, R16, RZ, P2 ;  /* 0x000000ff10107207 */ /* 0x000fc60001000000 */
[----:B------:R-:W1:Y:S01]  /*b770*/  SHFL.BFLY PT, R9, R2, 0x1, 0x1f ;  /* 0x0c201f0002097f89 */ /* 0x000e6200000e0000 */
[----:B------:R-:W-:Y:S01]  /*b780*/  HGMMA.64x192x16.F32 R24, R200, gdesc[UR4].tnspB, R24, gsb0 ;  /* 0x42e00004c8187df0 */ /* 0x000fe20008000818 */
[----:B------:R-:W-:Y:S01]  /*b790*/  R2UR UR6, R12 ;  /* 0x000000000c0672ca */ /* 0x000fe200000e0000 */
[----:B------:R-:W-:Y:S01]  /*b7a0*/  VIADD R12, R10, 0x100 ;  /* 0x000001000a0c7836 */ /* 0x000fe20000000000 */
[----:B------:R-:W-:Y:S01]  /*b7b0*/  R2UR UR7, R13 ;  /* 0x000000000d0772ca */ /* 0x000fe200000e0000 */
[----:B------:R-:W-:Y:S01]  /*b7c0*/  IMAD.MOV.U32 R13, RZ, RZ, 0x40000040 ;  /* 0x40000040ff0d7424 */ /* 0x000fe200078e00ff */
[----:B------:R-:W-:Y:S02]  /*b7d0*/  WARPGROUP.DEPBAR.LE gsb0, 0x0 ;  /* 0x00008000000079c5 */ /* 0x000fe40000010000 */
[----:B------:R-:W-:-:S13]  /*b7e0*/  WARPGROUP.ARRIVE ;  /* 0x00000000000079c5 */ /* 0x000fda0000000000 */
        /* <DEDUP_REMOVED lines=16> */
[C---:B------:R-:W-:Y:S01]  /*b8f0*/  VIADD R12, R10.reuse, 0x280 ;  /* 0x000002800a0c7836 */ /* 0x040fe20000000000 */
[----:B------:R-:W-:Y:S01]  /*b900*/  R2UR UR7, R13 ;  /* 0x000000000d0772ca */ /* 0x000fe200000e0000 */
[----:B------:R-:W-:Y:S02]  /*b910*/  IMAD.MOV.U32 R13, RZ, RZ, 0x40000040 ;  /* 0x40000040ff0d7424 */ /* 0x000fe400078e00ff */
[----:B------:R-:W-:Y:S01]  /*b920*/  VIADD R10, R10, 0x300 ;  /* 0x000003000a0a7836 */ /* 0x000fe20000000000 */
[----:B------:R-:W-:Y:S02]  /*b930*/  WARPGROUP.DEPBAR.LE gsb0, 0x0 ;  /* 0x00008000000079c5 */ /* 0x000fe40000010000 */
[----:B------:R-:W-:-:S11]  /*b940*/  WARPGROUP.ARRIVE ;  /* 0x00000000000079c5 */ /* 0x000fd60000000000 */
[----:B------:R-:W-:Y:S01]  /*b950*/  HGMMA.64x192x16.F32 R24, R184, gdesc[UR4].tnspB, R24, gsb0 ;  /* 0x42e00004b8187df0 */ /* 0x000fe20008000818 */
[----:B------:R-:W-:Y:S01]  /*b960*/  R2UR UR6, R12 ;  /* 0x000000000c0672ca */ /* 0x000fe200000e0000 */
[----:B0-----:R-:W-:Y:S01]  /*b970*/  FADD.FTZ R12, R5, R0 ;  /* 0x00000000050c7221 */ /* 0x001fe20000010000 */
[----:B------:R-:W-:Y:S01]  /*b980*/  R2UR UR7, R13 ;  /* 0x000000000d0772ca */ /* 0x000fe200000e0000 */
[----:B-1----:R-:W-:Y:S01]  /*b990*/  FADD.FTZ R13, R2, R9 ;  /* 0x00000009020d7221 */ /* 0x002fe20000010000 */
[----:B------:R-:W-:Y:S01]  /*b9a0*/  SEL R0, RZ, 0x1, P2 ;  /* 0x00000001ff007807 */ /* 0x000fe20001000000 */
[----:B------:R-:W-:Y:S01]  /*b9b0*/  IMAD.MOV.U32 R2, RZ, RZ, -0x800000 ;  /* 0xff800000ff027424 */ /* 0x000fe200078e00ff */
[----:B------:R-:W-:Y:S02]  /*b9c0*/  FSETP.NE.FTZ.AND P0, PT, R12, RZ, PT ;  /* 0x000000ff0c00720b */ /* 0x000fe40003f15000 */
[----:B------:R-:W-:Y:S02]  /*b9d0*/  FSETP.NE.FTZ.AND P3, PT, R13, RZ, PT ;  /* 0x000000ff0d00720b */ /* 0x000fe40003f75000 */
[----:B------:R-:W-:Y:S01]  /*b9e0*/  LOP3.LUT R17, R17, R0, RZ, 0x3c, !PT ;  /* 0x0000000011117212 */ /* 0x000fe200078e3cff */
[----:B------:R-:W-:-:S08]  /*b9f0*/  IMAD.MOV.U32 R0, RZ, RZ, -0x800000 ;  /* 0xff800000ff007424 */ /* 0x000fd000078e00ff */
[----:B------:R-:W0:Y:S01]  /*ba00*/  @P0 MUFU.LG2 R9, R12 ;  /* 0x0000000c00090308 */ /* 0x000e220000000c00 */
[----:B------:R-:W-:Y:S01]  /*ba10*/  @P0 FMUL.FTZ R6, R6, 0.69314718246459960938 ;  /* 0x3f31721806060820 */ /* 0x000fe20000410000 */
[----:B------:R-:W-:-:S06]  /*ba20*/  @P3 FMUL.FTZ R14, R14, 0.69314718246459960938 ;  /* 0x3f3172180e0e3820 */ /* 0x000fcc0000410000 */
[----:B------:R-:W-:Y:S08]  /*ba30*/  @P0 MUFU.RCP R4, R12 ;  /* 0x0000000c00040308 */ /* 0x000ff00000001000 */
[----:B------:R-:W-:Y:S01]  /*ba40*/  @P3 MUFU.RCP R3, R13 ;  /* 0x0000000d00033308 */ /* 0x000fe20000001000 */
[----:B0-----:R-:W-:-:S04]  /*ba50*/  @P0 FMUL.FTZ R9, R9, 0.69314718246459960938 ;  /* 0x3f31721809090820 */ /* 0x001fc80000410000 */
[----:B------:R-:W-:Y:S01]  /*ba60*/  @P0 FFMA.FTZ R0, R6, R7, R9 ;  /* 0x0000000706000223 */ /* 0x000fe20000010009 */
[----:B------:R-:W-:Y:S01]  /*ba70*/  PLOP3.LUT P0, PT, PT, PT, PT, 0x8, 0x0 ;  /* 0x000000000000781c */ /* 0x000fe20003f0e170 */
[----:B------:R-:W-:Y:S02]  /*ba80*/  WARPGROUP.DEPBAR.LE gsb0, 0x0 ;  /* 0x00008000000079c5 */ /* 0x000fe40000010000 */
[----:B------:R-:W-:-:S06]  /*ba90*/  WARPGROUP.ARRIVE ;  /* 0x00000000000079c5 */ /* 0x000fcc0000000000 */
[----:B------:R-:W-:Y:S01]  /*baa0*/  HGMMA.64x192x16.F32 R24, R180, gdesc[UR4].tnspB, R24, gsb0 ;  /* 0x42e00004b4187df0 */ /* 0x000fe20008000818 */
[----:B------:R-:W-:Y:S02]  /*bab0*/  R2UR UR6, R10 ;  /* 0x000000000a0672ca */ /* 0x000fe400000e0000 */
[----:B------:R-:W-:Y:S01]  /*bac0*/  R2UR UR7, R11 ;  /* 0x000000000b0772ca */ /* 0x000fe200000e0000 */
[----:B------:R-:W-:Y:S01]  /*bad0*/  @!P1 VIADD R11, R15, 0x36860 ;  /* 0x000368600f0b9836 */ /* 0x000fe20000000000 */
[----:B------:R-:W0:Y:S04]  /*bae0*/  @P3 MUFU.LG2 R10, R13 ;  /* 0x0000000d000a3308 */ /* 0x000e280000000c00 */
[----:B------:R-:W-:Y:S01]  /*baf0*/  @!P1 PRMT R11, RZ, 0x654, R11 ;  /* 0x00000654ff0b9816 */ /* 0x000fe2000000000b */
[----:B0-----:R-:W-:-:S04]  /*bb00*/  @P3 FMUL.FTZ R5, R10, 0.69314718246459960938 ;  /* 0x3f3172180a053820 */ /* 0x001fc80000410000 */
[----:B------:R-:W-:Y:S01]  /*bb10*/  @P3 FFMA.FTZ R2, R14, R8, R5 ;  /* 0x000000080e023223 */ /* 0x000fe20000010005 */
[----:B------:R-:W-:Y:S02]  /*bb20*/  WARPGROUP.DEPBAR.LE gsb0, 0x0 ;  /* 0x00008000000079c5 */ /* 0x000fe40000010000 */
[----:B------:R-:W-:-:S06]  /*bb30*/  WARPGROUP.ARRIVE ;  /* 0x00000000000079c5 */ /* 0x000fcc0000000000 */
[----:B------:R-:W-:Y:S03]  /*bb40*/  HGMMA.64x192x16.F32 R24, R176, gdesc[UR4].tnspB, R24, gsb0 ;  /* 0x42e00004b0187df0 */ /* 0x000fe60008000818 */
[----:B------:R-:W-:Y:S02]  /*bb50*/  WARPGROUP.DEPBAR.LE gsb0, 0x0 ;  /* 0x00008000000079c5 */ /* 0x000fe40000010000 */
[----:B------:R0:W-:Y:S01]  /*bb60*/  @!P1 SYNCS.ARRIVE.TRANS64.RED.A1T0 RZ, [R11+URZ], RZ ;  /* 0x000000ff0bff99a7 */ /* 0x0001e2000810043f */
        /* <DEDUP_REMOVED lines=95> */
[----:B0-----:R-:W-:-:S07]  /*c160*/  FMUL.FTZ R119, R119, R3 ;  /* 0x0000000377777220 */ /* 0x001fce0000410000 */
.L_x_179:
[----:B------:R-:W0:Y:S08]  /*c170*/  S2UR UR4, SR_CgaCtaId ;  /* 0x00000000000479c3 */ /* 0x000e300000008800 */
[----:B------:R-:W-:Y:S06]  /*c180*/  BAR.SYNC.DEFER_BLOCKING 0x5, 0x180 ;  /* 0x0146000000007b1d */ /* 0x000fec0000010000 */
[----:B------:R-:W-:Y:S01]  /*c190*/  UMOV UR8, 0x400 ;  /* 0x0000040000087882 */ /* 0x000fe20000000000 */
[----:B------:R-:W-:Y:S01]  /*c1a0*/  BSSY B0, `(.L_x_201) ;  /* 0x00003e0000007945 */ /* 0x000fe20003800000 */
[----:B0-----:R-:W-:-:S09]  /*c1b0*/  ULEA UR8, UR4, UR8, 0x18 ;  /* 0x0000000804087291 */ /* 0x001fd2000f8ec03f */
[----:B------:R-:W0:Y:S02]  /*c1c0*/  LDS.128 R4, [UR8+0x368d0] ;  /* 0x0368d008ff047984 */ /* 0x000e240008000c00 */
[----:B0-----:R-:W-:Y:S02]  /*c1d0*/  R2UR UR5, R5 ;  /* 0x00000000050572ca */ /* 0x001fe400000e0000 */
[----:B------:R-:W-:Y:S02]  /*c1e0*/  R2UR UR6, R6 ;  /* 0x00000000060672ca */ /* 0x000fe400000e0000 */
[----:B------:R-:W-:Y:S01]  /*c1f0*/  R2UR UR7, R7 ;  /* 0x00000000070772ca */ /* 0x000fe200000e0000 */
[----:B------:R-:W-:Y:S06]  /*c200*/  BAR.ARV 0x4, 0x180 ;  /* 0x0106000000007b1d */ /* 0x000fec0000002000 */
[----:B------:R-:W-:Y:S08]  /*c210*/  @P0 BRA `(.L_x_202) ;  /* 0x0000002c00940947 */ /* 0x000ff00003800000 */
[----:B------:R-:W2:Y:S01]  /*c220*/  LDL R3, [R1+0x5c] ;  /* 0x00005c0001037983 */ /* 0x000ea20000100800 */
[----:B------:R-:W0:Y:S01]  /*c230*/  S2UR UR4, SR_SWINHI ;  /* 0x00000000000479c3 */ /* 0x000e220000002f00 */
[----:B------:R-:W-:Y:S01]  /*c240*/  IMAD.MOV.U32 R4, RZ, RZ, 0x2 ;  /* 0x00000002ff047424 */ /* 0x000fe200078e00ff */
[----:B------:R-:W-:Y:S01]  /*c250*/  R2UR UR21, R22 ;  /* 0x00000000161572ca */ /* 0x000fe200000e0000 */
[----:B------:R-:W-:Y:S01]  /*c260*/  ULDC.64 UR14, c[0x0][0xc00] ;  /* 0x00030000000e7ab9 */ /* 0x000fe20000000a00 */
[----:B------:R-:W-:Y:S01]  /*c270*/  R2UR UR18, R231 ;  /* 0x00000000e71272ca */ /* 0x000fe200000e0000 */
[----:B------:R-:W3:Y:S01]  /*c280*/  LDL R138, [R1+0x58] ;  /* 0x00005800018a7983 */ /* 0x000ee20000100800 */
[----:B------:R-:W-:Y:S02]  /*c290*/  R2UR UR17, R233 ;  /* 0x00000000e91172ca */ /* 0x000fe400000e0000 */
[----:B------:R-:W-:Y:S02]  /*c2a0*/  R2UR UR20, R229 ;  /* 0x00000000e51472ca */ /* 0x000fe400000e0000 */
[----:B------:R-:W-:-:S02]  /*c2b0*/  R2UR UR19, R23 ;  /* 0x00000000171372ca */ /* 0x000fc400000e0000 */
[----:B------:R-:W-:Y:S01]  /*c2c0*/  R2UR UR23, R228 ;  /* 0x00000000e41772ca */ /* 0x000fe200000e0000 */
[----:B------:R-:W-:Y:S01]  /*c2d0*/  UMOV UR10, UR8 ;  /* 0x00000008000a7c82 */ /* 0x000fe20008000000 */
[----:B0-----:R-:W-:-:S03]  /*c2e0*/  UMOV UR11, UR4 ;  /* 0x00000004000b7c82 */ /* 0x001fc60008000000 */
[----:B------:R-:W-:Y:S02]  /*c2f0*/  USHF.L.U32 UR4, UR18, 0x2, URZ ;  /* 0x0000000212047899 */ /* 0x000fe4000800063f */
[----:B------:R-:W-:Y:S02]  /*c300*/  USHF.L.U64.HI UR16, UR18, 0x2, UR17 ;  /* 0x0000000212107899 */ /* 0x000fe40008010211 */
[----:B------:R-:W-:-:S04]  /*c310*/  UIADD3 UR9, UP0, UR4, UR14, URZ ;  /* 0x0000000e04097290 */ /* 0x000fc8000ff1e03f */
[----:B------:R-:W-:Y:S01]  /*c320*/  UIADD3.X UR12, UR16, UR15, URZ, UP0, !UPT ;  /* 0x0000000f100c7290 */ /* 0x000fe200087fe43f */
[----:B------:R-:W-:Y:S01]  /*c330*/  ULDC.64 UR24, c[0x0][0x208] ;  /* 0x0000820000187ab9 */ /* 0x000fe20000000a00 */
[----:B------:R-:W-:Y:S01]  /*c340*/  BAR.SYNC.DEFER_BLOCKING 0x1, 0x100 ;  /* 0x0044000000007b1d */ /* 0x000fe20000010000 */
[----:B--2---:R-:W-:-:S03]  /*c350*/  IMAD.WIDE R4, R3, R4, UR10 ;  /* 0x0000000a03047e25 */ /* 0x004fc6000f8e0204 */
[C---:B------:R-:W-:Y:S02]  /*c360*/  LOP3.LUT R3, R4.reuse, 0x380, RZ, 0xc0, !PT ;  /* 0x0000038004037812 */ /* 0x040fe400078ec0ff */
[C---:B------:R-:W-:Y:S02]  /*c370*/  IADD3 R6, P2, R4.reuse, 0x20, RZ ;  /* 0x0000002004067810 */ /* 0x040fe40007f5e0ff */
[C---:B------:R-:W-:Y:S02]  /*c380*/  IADD3 R8, P1, R4.reuse, 0x40, RZ ;  /* 0x0000004004087810 */ /* 0x040fe40007f3e0ff */
[C---:B------:R-:W-:Y:S02]  /*c390*/  IADD3 R133, P6, R4.reuse, 0x60, RZ ;  /* 0x0000006004857810 */ /* 0x040fe40007fde0ff */
[C---:B------:R-:W-:Y:S02]  /*c3a0*/  IADD3 R135, P5, R4.reuse, 0x4000, RZ ;  /* 0x0000400004877810 */ /* 0x040fe40007fbe0ff */
[----:B------:R-:W-:Y:S01]  /*c3b0*/  SHF.R.U64 R3, R3, 0x3, RZ ;  /* 0x0000000303037819 */ /* 0x000fe200000012ff */
[--C-:B------:R-:W-:Y:S01]  /*c3c0*/  IMAD.X R11, RZ, RZ, R5.reuse, P2 ;  /* 0x000000ffff0b7224 */ /* 0x100fe200010e0605 */
[C---:B------:R-:W-:Y:S01]  /*c3d0*/  IADD3 R22, P0, R4.reuse, 0x4020, RZ ;  /* 0x0000402004167810 */ /* 0x040fe20007f1e0ff */
[--C-:B------:R-:W-:Y:S01]  /*c3e0*/  IMAD.X R13, RZ, RZ, R5.reuse, P1 ;  /* 0x000000ffff0d7224 */ /* 0x100fe200008e0605 */
[C---:B------:R-:W-:Y:S01]  /*c3f0*/  IADD3 R137, P4, R4.reuse, 0x4040, RZ ;  /* 0x0000404004897810 */ /* 0x040fe20007f9e0ff */
[--C-:B------:R-:W-:Y:S01]  /*c400*/  IMAD.X R15, RZ, RZ, R5.reuse, P6 ;  /* 0x000000ffff0f7224 */ /* 0x100fe200030e0605 */
[C---:B------:R-:W-:Y:S01]  /*c410*/  IADD3 R86, P3, R4.reuse, 0x4060, RZ ;  /* 0x0000406004567810 */ /* 0x040fe20007f7e0ff */
[----:B------:R-:W-:Y:S01]  /*c420*/  IMAD.X R81, RZ, RZ, R5, P5 ;  /* 0x000000ffff517224 */ /* 0x000fe200028e0605 */
[----:B------:R-:W-:-:S02]  /*c430*/  IADD3 R139, P2, R4, 0x8000, RZ ;  /* 0x00008000048b7810 */ /* 0x000fc40007f5e0ff */
[C---:B------:R-:W-:Y:S02]  /*c440*/  IADD3 R141, P1, R4.reuse, 0x8020, RZ ;  /* 0x00008020048d7810 */ /* 0x040fe40007f3e0ff */
[C---:B------:R-:W-:Y:S02]  /*c450*/  IADD3 R143, P6, R4.reuse, 0x8040, RZ ;  /* 0x00008040048f7810 */ /* 0x040fe40007fde0ff */
[----:B------:R-:W-:Y:S02]  /*c460*/  IADD3 R145, P5, R4, 0x8060, RZ ;  /* 0x0000806004917810 */ /* 0x000fe40007fbe0ff */
[----:B------:R-:W-:Y:S02]  /*c470*/  LOP3.LUT R4, R3, R4, RZ, 0x3c, !PT ;  /* 0x0000000403047212 */ /* 0x000fe400078e3cff */
[----:B------:R-:W-:Y:S02]  /*c480*/  LOP3.LUT R7, R8, 0x380, RZ, 0xc0, !PT ;  /* 0x0000038008077812 */ /* 0x000fe400078ec0ff */
[----:B------:R-:W-:-:S02]  /*c490*/  LOP3.LUT R3, R6, 0x380, RZ, 0xc0, !PT ;  /* 0x0000038006037812 */ /* 0x000fc400078ec0ff */
[----:B------:R-:W-:Y:S02]  /*c4a0*/  SHF.R.U64 R7, R7, 0x3, RZ ;  /* 0x0000000307077819 */ /* 0x000fe400000012ff */
[----:B------:R-:W-:Y:S02]  /*c4b0*/  SHF.R.U64 R3, R3, 0x3, RZ ;  /* 0x0000000303037819 */ /* 0x000fe400000012ff */
[----:B------:R-:W-:Y:S02]  /*c4c0*/  LOP3.LUT R12, R7, R8, RZ, 0x3c, !PT ;  /* 0x00000008070c7212 */ /* 0x000fe400078e3cff */
[----:B------:R-:W-:Y:S02]  /*c4d0*/  LOP3.LUT R10, R3, R6, RZ, 0x3c, !PT ;  /* 0x00000006030a7212 */ /* 0x000fe400078e3cff */
[----:B------:R-:W-:Y:S02]  /*c4e0*/  LOP3.LUT R8, R139, 0x380, RZ, 0xc0, !PT ;  /* 0x000003808b087812 */ /* 0x000fe400078ec0ff */
[----:B------:R-:W-:-:S02]  /*c4f0*/  LOP3.LUT R3, R22, 0x380, RZ, 0xc0, !PT ;  /* 0x0000038016037812 */ /* 0x000fc400078ec0ff */
[----:B------:R-:W-:Y:S02]  /*c500*/  LOP3.LUT R18, R135, 0x380, RZ, 0xc0, !PT ;  /* 0x0000038087127812 */ /* 0x000fe400078ec0ff */
[----:B------:R-:W-:Y:S02]  /*c510*/  SHF.R.U64 R8, R8, 0x3, RZ ;  /* 0x0000000308087819 */ /* 0x000fe400000012ff */
[----:B------:R-:W-:Y:S02]  /*c520*/  LOP3.LUT R14, R133, 0x380, RZ, 0xc0, !PT ;  /* 0x00000380850e7812 */ /* 0x000fe400078ec0ff */
[----:B------:R-:W-:Y:S02]  /*c530*/  SHF.R.U64 R3, R3, 0x3, RZ ;  /* 0x0000000303037819 */ /* 0x000fe400000012ff */
[----:B------:R-:W-:Y:S02]  /*c540*/  SHF.R.U64 R18, R18, 0x3, RZ ;  /* 0x0000000312127819 */ /* 0x000fe400000012ff */
[----:B------:R-:W-:-:S02]  /*c550*/  LOP3.LUT R6, R137, 0x380, RZ, 0xc0, !PT ;  /* 0x0000038089067812 */ /* 0x000fc400078ec0ff */
[----:B------:R-:W-:Y:S02]  /*c560*/  LOP3.LUT R7, R86, 0x380, RZ, 0xc0, !PT ;  /* 0x0000038056077812 */ /* 0x000fe400078ec0ff */
[----:B------:R-:W-:Y:S02]  /*c570*/  LOP3.LUT R126, R8, R139, RZ, 0x3c, !PT ;  /* 0x0000008b087e7212 */ /* 0x000fe400078e3cff */
[----:B------:R-:W-:Y:S02]  /*c580*/  SHF.R.U64 R14, R14, 0x3, RZ ;  /* 0x000000030e0e7819 */ /* 0x000fe400000012ff */
[----:B------:R-:W-:Y:S02]  /*c590*/  LOP3.LUT R82, R3, R22, RZ, 0x3c, !PT ;  /* 0x0000001603527212 */ /* 0x000fe400078e3cff */
[----:B------:R-:W-:Y:S02]  /*c5a0*/  LOP3.LUT R8, R141, 0x380, RZ, 0xc0, !PT ;  /* 0x000003808d087812 */ /* 0x000fe400078ec0ff */
[----:B------:R-:W-:-:S02]  /*c5b0*/  LOP3.LUT R80, R18, R135, RZ, 0x3c, !PT ;  /* 0x0000008712507212 */ /* 0x000fc400078e3cff */
[----:B------:R-:W-:Y:S02]  /*c5c0*/  LOP3.LUT R22, R145, 0x380, RZ, 0xc0, !PT ;  /* 0x0000038091167812 */ /* 0x000fe400078ec0ff */
[----:B------:R-:W-:Y:S02]  /*c5d0*/  SHF.R.U64 R6, R6, 0x3, RZ ;  /* 0x0000000306067819 */ /* 0x000fe400000012ff */
[----:B------:R-:W-:Y:S02]  /*c5e0*/  SHF.R.U64 R7, R7, 0x3, RZ ;  /* 0x0000000307077819 */ /* 0x000fe400000012ff */
[----:B------:R-:W-:Y:S01]  /*c5f0*/  LOP3.LUT R18, R143, 0x380, RZ, 0xc0, !PT ;  /* 0x000003808f127812 */ /* 0x000fe200078ec0ff */
[--C-:B------:R-:W-:Y:S01]  /*c600*/  IMAD.X R83, RZ, RZ, R5.reuse, P0 ;  /* 0x000000ffff537224 */ /* 0x100fe200000e0605 */
[----:B------:R-:W-:Y:S02]  /*c610*/  LOP3.LUT R14, R14, R133, RZ, 0x3c, !PT ;  /* 0x000000850e0e7212 */ /* 0x000fe400078e3cff */
[----:B------:R-:W-:Y:S01]  /*c620*/  SHF.R.U64 R8, R8, 0x3, RZ ;  /* 0x0000000308087819 */ /* 0x000fe200000012ff */
[--C-:B------:R-:W-:Y:S01]  /*c630*/  IMAD.X R85, RZ, RZ, R5.reuse, P4 ;  /* 0x000000ffff557224 */ /* 0x100fe200020e0605 */
[----:B------:R-:W-:Y:S01]  /*c640*/  SHF.R.U64 R22, R22, 0x3, RZ ;  /* 0x0000000316167819 */ /* 0x000fe200000012ff */
[--C-:B------:R-:W-:Y:S01]  /*c650*/  IMAD.X R87, RZ, RZ, R5.reuse, P3 ;  /* 0x000000ffff577224 */ /* 0x100fe200018e0605 */
[----:B------:R-:W-:Y:S01]  /*c660*/  LOP3.LUT R84, R6, R137, RZ, 0x3c, !PT ;  /* 0x0000008906547212 */ /* 0x000fe200078e3cff */
[--C-:B------:R-:W-:Y:S01]  /*c670*/  IMAD.X R127, RZ, RZ, R5.reuse, P2 ;  /* 0x000000ffff7f7224 */ /* 0x100fe200010e0605 */
[----:B------:R-:W-:Y:S01]  /*c680*/  LOP3.LUT R86, R7, R86, RZ, 0x3c, !PT ;  /* 0x0000005607567212 */ /* 0x000fe200078e3cff */
[--C-:B------:R-:W-:Y:S01]  /*c690*/  IMAD.X R129, RZ, RZ, R5.reuse, P1 ;  /* 0x000000ffff817224 */ /* 0x100fe200008e0605 */
[----:B------:R-:W-:Y:S01]  /*c6a0*/  MOV R3, R4 ;  /* 0x0000000400037202 */ /* 0x000fe20000000f00 */
[--C-:B------:R-:W-:Y:S01]  /*c6b0*/  IMAD.X R131, RZ, RZ, R5.reuse, P6 ;  /* 0x000000ffff837224 */ /* 0x100fe200030e0605 */
[----:B------:R-:W-:Y:S01]  /*c6c0*/  SHF.R.U64 R18, R18, 0x3, RZ ;  /* 0x0000000312127819 */ /* 0x000fe200000012ff */
[----:B------:R-:W-:Y:S01]  /*c6d0*/  IMAD.X R9, RZ, RZ, R5, P5 ;  /* 0x000000ffff097224 */ /* 0x000fe200028e0605 */
[----:B------:R-:W-:-:S02]  /*c6e0*/  F2FP.F16.F32.PACK_AB R4, R25, R24 ;  /* 0x000000181904723e */ /* 0x000fc400000000ff */
[----:B------:R-:W-:Y:S02]  /*c6f0*/  F2FP.F16.F32.PACK_AB R5, R27, R26 ;  /* 0x0000001a1b05723e */ /* 0x000fe400000000ff */
[----:B------:R-:W-:Y:S02]  /*c700*/  F2FP.F16.F32.PACK_AB R6, R29, R28 ;  /* 0x0000001c1d06723e */ /* 0x000fe400000000ff */
[----:B------:R-:W-:Y:S02]  /*c710*/  F2FP.F16.F32.PACK_AB R7, R31, R30 ;  /* 0x0000001e1f07723e */ /* 0x000fe400000000ff */
[----:B------:R-:W-:Y:S02]  /*c720*/  LOP3.LUT R128, R8, R141, RZ, 0x3c, !PT ;  /* 0x0000008d08807212 */ /* 0x000fe400078e3cff */
[----:B------:R-:W-:Y:S02]  /*c730*/  MOV R135, R12 ;  /* 0x0000000c00877202 */ /* 0x000fe40000000f00 */
[----:B------:R-:W-:-:S02]  /*c740*/  MOV R134, R14 ;  /* 0x0000000e00867202 */ /* 0x000fc40000000f00 */
[----:B------:R-:W-:Y:S02]  /*c750*/  LOP3.LUT R8, R22, R145, RZ, 0x3c, !PT ;  /* 0x0000009116087212 */ /* 0x000fe400078e3cff */
[----:B------:R-:W-:Y:S02]  /*c760*/  MOV R136, R10 ;  /* 0x0000000a00887202 */ /* 0x000fe40000000f00 */
[----:B------:R-:W-:Y:S02]  /*c770*/  F2FP.F16.F32.PACK_AB R12, R33, R32 ;  /* 0x00000020210c723e */ /* 0x000fe400000000ff */
[----:B------:R-:W-:Y:S02]  /*c780*/  F2FP.F16.F32.PACK_AB R13, R35, R34 ;  /* 0x00000022230d723e */ /* 0x000fe400000000ff */
[----:B------:R-:W-:Y:S02]  /*c790*/  F2FP.F16.F32.PACK_AB R14, R37, R36 ;  /* 0x00000024250e723e */ /* 0x000fe400000000ff */
[----:B------:R-:W-:-:S02]  /*c7a0*/  F2FP.F16.F32.PACK_AB R15, R39, R38 ;  /* 0x00000026270f723e */ /* 0x000fc400000000ff */
[----:B------:R-:W-:Y:S02]  /*c7b0*/  LOP3.LUT R130, R18, R143, RZ, 0x3c, !PT ;  /* 0x0000008f12827212 */ /* 0x000fe400078e3cff */
[----:B------:R-:W-:Y:S02]  /*c7c0*/  MOV R133, R80 ;  /* 0x0000005000857202 */ /* 0x000fe40000000f00 */
[----:B------:R-:W-:Y:S01]  /*c7d0*/  MOV R132, R82 ;  /* 0x0000005200847202 */ /* 0x000fe20000000f00 */
[----:B------:R0:W-:Y:S01]  /*c7e0*/  STSM.16.M88.4 [R3], R4 ;  /* 0x0000000403007844 */ /* 0x0001e20000000200 */
[----:B------:R-:W-:Y:S02]  /*c7f0*/  MOV R22, R84 ;  /* 0x0000005400167202 */ /* 0x000fe40000000f00 */
[----:B------:R-:W-:Y:S02]  /*c800*/  MOV R18, R86 ;  /* 0x0000005600127202 */ /* 0x000fe40000000f00 */
[----:B------:R-:W-:-:S02]  /*c810*/  F2FP.F16.F32.PACK_AB R80, R41, R40 ;  /* 0x000000282950723e */ /* 0x000fc400000000ff */
[----:B------:R-:W-:Y:S02]  /*c820*/  F2FP.F16.F32.PACK_AB R81, R43, R42 ;  /* 0x0000002a2b51723e */ /* 0x000fe400000000ff */
[----:B------:R-:W-:Y:S02]  /*c830*/  F2FP.F16.F32.PACK_AB R82, R45, R44 ;  /* 0x0000002c2d52723e */ /* 0x000fe400000000ff */
[----:B------:R-:W-:Y:S02]  /*c840*/  F2FP.F16.F32.PACK_AB R83, R47, R46 ;  /* 0x0000002e2f53723e */ /* 0x000fe400000000ff */
[----:B------:R-:W-:Y:S02]  /*c850*/  F2FP.F16.F32.PACK_AB R84, R49, R48 ;  /* 0x000000303154723e */ /* 0x000fe400000000ff */
[----:B------:R-:W-:Y:S02]  /*c860*/  F2FP.F16.F32.PACK_AB R85, R51, R50 ;  /* 0x000000323355723e */ /* 0x000fe400000000ff */
[----:B------:R-:W-:-:S02]  /*c870*/  F2FP.F16.F32.PACK_AB R86, R53, R52 ;  /* 0x000000343556723e */ /* 0x000fc400000000ff */
[----:B------:R-:W-:Y:S01]  /*c880*/  F2FP.F16.F32.PACK_AB R87, R55, R54 ;  /* 0x000000363757723e */ /* 0x000fe200000000ff */
[----:B------:R1:W-:Y:S01]  /*c890*/  STSM.16.M88.4 [R136], R12 ;  /* 0x0000000c88007844 */ /* 0x0003e20000000200 */
[----:B0-----:R-:W-:Y:S02]  /*c8a0*/  MOV R3, R8 ;  /* 0x0000000800037202 */ /* 0x001fe40000000f00 */
[----:B------:R-:W-:Y:S02]  /*c8b0*/  F2FP.F16.F32.PACK_AB R4, R57, R56 ;  /* 0x000000383904723e */ /* 0x000fe400000000ff */
[----:B------:R-:W-:Y:S02]  /*c8c0*/  F2FP.F16.F32.PACK_AB R5, R59, R58 ;  /* 0x0000003a3b05723e */ /* 0x000fe400000000ff */
[----:B------:R-:W-:Y:S02]  /*c8d0*/  F2FP.F16.F32.PACK_AB R6, R61, R60 ;  /* 0x0000003c3d06723e */ /* 0x000fe400000000ff */
[----:B------:R-:W-:-:S02]  /*c8e0*/  F2FP.F16.F32.PACK_AB R7, R63, R62 ;  /* 0x0000003e3f07723e */ /* 0x000fc400000000ff */
[----:B------:R-:W-:Y:S02]  /*c8f0*/  F2FP.F16.F32.PACK_AB R8, R65, R64 ;  /* 0x000000404108723e */ /* 0x000fe400000000ff */
[----:B------:R-:W-:Y:S02]  /*c900*/  F2FP.F16.F32.PACK_AB R9, R67, R66 ;  /* 0x000000424309723e */ /* 0x000fe400000000ff */
[----:B------:R-:W-:Y:S02]  /*c910*/  F2FP.F16.F32.PACK_AB R10, R69, R68 ;  /* 0x00000044450a723e */ /* 0x000fe400000000ff */
[----:B------:R-:W-:Y:S01]  /*c920*/  F2FP.F16.F32.PACK_AB R11, R71, R70 ;  /* 0x00000046470b723e */ /* 0x000fe200000000ff */
[----:B------:R0:W-:Y:S01]  /*c930*/  STSM.16.M88.4 [R135], R80 ;  /* 0x0000005087007844 */ /* 0x0001e20000000200 */
[----:B-1----:R-:W-:Y:S02]  /*c940*/  F2FP.F16.F32.PACK_AB R12, R73, R72 ;  /* 0x00000048490c723e */ /* 0x002fe400000000ff */
[----:B------:R-:W-:-:S02]  /*c950*/  F2FP.F16.F32.PACK_AB R13, R75, R74 ;  /* 0x0000004a4b0d723e */ /* 0x000fc400000000ff */
[----:B------:R-:W-:Y:S02]  /*c960*/  F2FP.F16.F32.PACK_AB R14, R77, R76 ;  /* 0x0000004c4d0e723e */ /* 0x000fe400000000ff */
[----:B------:R-:W-:Y:S01]  /*c970*/  F2FP.F16.F32.PACK_AB R15, R79, R78 ;  /* 0x0000004e4f0f723e */ /* 0x000fe200000000ff */
[----:B------:R1:W-:Y:S01]  /*c980*/  STSM.16.M88.4 [R134], R84 ;  /* 0x0000005486007844 */ /* 0x0003e20000000200 */
[----:B------:R-:W-:Y:S02]  /*c990*/  MOV R126, R126 ;  /* 0x0000007e007e7202 */ /* 0x000fe40000000f00 */
[----:B------:R-:W-:Y:S01]  /*c9a0*/  MOV R128, R128 ;  /* 0x0000008000807202 */ /* 0x000fe20000000f00 */
[----:B------:R2:W-:Y:S01]  /*c9b0*/  STSM.16.M88.4 [R133], R4 ;  /* 0x0000000485007844 */ /* 0x0005e20000000200 */
[----:B------:R-:W-:Y:S02]  /*c9c0*/  MOV R130, R130 ;  /* 0x0000008200827202 */ /* 0x000fe40000000f00 */
[----:B0-----:R-:W-:-:S02]  /*c9d0*/  F2FP.F16.F32.PACK_AB R80, R21, R20 ;  /* 0x000000141550723e */ /* 0x001fc400000000ff */
[----:B------:R-:W-:Y:S02]  /*c9e0*/  F2FP.F16.F32.PACK_AB R81, R123, R122 ;  /* 0x0000007a7b51723e */ /* 0x000fe400000000ff */
[----:B------:R-:W-:Y:S02]  /*c9f0*/  F2FP.F16.F32.PACK_AB R82, R121, R120 ;  /* 0x000000787952723e */ /* 0x000fe400000000ff */
[----:B------:R-:W-:Y:S01]  /*ca00*/  F2FP.F16.F32.PACK_AB R83, R125, R124 ;  /* 0x0000007c7d53723e */ /* 0x000fe200000000ff */
[----:B------:R0:W-:Y:S01]  /*ca10*/  STSM.16.M88.4 [R132], R8 ;  /* 0x0000000884007844 */ /* 0x0001e20000000200 */
[----:B-1----:R-:W-:Y:S02]  /*ca20*/  F2FP.F16.F32.PACK_AB R84, R89, R88 ;  /* 0x000000585954723e */ /* 0x002fe400000000ff */
[----:B------:R-:W-:Y:S02]  /*ca30*/  F2FP.F16.F32.PACK_AB R85, R91, R90 ;  /* 0x0000005a5b55723e */ /* 0x000fe400000000ff */
[----:B------:R-:W-:-:S02]  /*ca40*/  F2FP.F16.F32.PACK_AB R86, R93, R92 ;  /* 0x0000005c5d56723e */ /* 0x000fc400000000ff */
[----:B------:R-:W-:Y:S01]  /*ca50*/  F2FP.F16.F32.PACK_AB R87, R95, R94 ;  /* 0x0000005e5f57723e */ /* 0x000fe200000000ff */
[----:B------:R1:W-:Y:S01]  /*ca60*/  STSM.16.M88.4 [R22], R12 ;  /* 0x0000000c16007844 */ /* 0x0003e20000000200 */
[----:B--2---:R-:W-:Y:S02]  /*ca70*/  F2FP.F16.F32.PACK_AB R4, R97, R96 ;  /* 0x000000606104723e */ /* 0x004fe400000000ff */
[----:B------:R-:W-:Y:S02]  /*ca80*/  F2FP.F16.F32.PACK_AB R5, R99, R98 ;  /* 0x000000626305723e */ /* 0x000fe400000000ff */
[----:B------:R-:W-:Y:S02]  /*ca90*/  F2FP.F16.F32.PACK_AB R6, R101, R100 ;  /* 0x000000646506723e */ /* 0x000fe400000000ff */
[----:B------:R-:W-:Y:S02]  /*caa0*/  F2FP.F16.F32.PACK_AB R7, R103, R102 ;  /* 0x000000666707723e */ /* 0x000fe400000000ff */
        /* <DEDUP_REMOVED lines=9> */
[----:B------:R-:W-:Y:S04]  /*cb40*/  STSM.16.M88.4 [R126], R84 ;  /* 0x000000547e007844 */ /* 0x000fe80000000200 */
[----:B------:R-:W-:Y:S04]  /*cb50*/  STSM.16.M88.4 [R128], R4 ;  /* 0x0000000480007844 */ /* 0x000fe80000000200 */
[----:B------:R-:W-:Y:S04]  /*cb60*/  STSM.16.M88.4 [R130], R8 ;  /* 0x0000000882007844 */ /* 0x000fe80000000200 */
[----:B------:R1:W-:Y:S01]  /*cb70*/  STSM.16.M88.4 [R3], R12 ;  /* 0x0000000c03007844 */ /* 0x0003e20000000200 */
[----:B------:R-:W-:Y:S01]  /*cb80*/  BAR.SYNC.DEFER_BLOCKING 0x1, 0x100 ;  /* 0x0044000000007b1d */ /* 0x000fe20000010000 */
[----:B------:R-:W-:-:S04]  /*cb90*/  ISETP.NE.U32.AND P0, PT, RZ, UR14, PT ;  /* 0x0000000eff007c0c */ /* 0x000fc8000bf05070 */
[----:B------:R-:W-:Y:S01]  /*cba0*/  ISETP.NE.AND.EX P0, PT, RZ, UR15, PT, P0 ;  /* 0x0000000fff007c0c */ /* 0x000fe2000bf05300 */
[----:B0-----:R-:W-:Y:S02]  /*cbb0*/  IMAD.U32 R80, RZ, RZ, UR9 ;  /* 0x00000009ff507e24 */ /* 0x001fe4000f8e00ff */
[----:B------:R-:W-:Y:S01]  /*cbc0*/  IMAD.U32 R81, RZ, RZ, UR12 ;  /* 0x0000000cff517e24 */ /* 0x000fe2000f8e00ff */
[----:B------:R-:W-:Y:S01]  /*cbd0*/  ULDC.64 UR12, c[0x0][0xc08] ;  /* 0x00030200000c7ab9 */ /* 0x000fe20000000a00 */
[----:B-1----:R-:W0:Y:S08]  /*cbe0*/  LDC R3, c[0x0][0xbe8] ;  /* 0x0002fa00ff037b82 */ /* 0x002e300000000800 */
[----:B------:R-:W2:Y:S01]  /*cbf0*/  @P0 LDG.E R22, desc[UR24][R80.64] ;  /* 0x0000001850160981 */ /* 0x000ea2000c1e1900 */
[----:B------:R-:W-:-:S04]  /*cc00*/  UISETP.NE.U32.AND UP0, UPT, UR12, URZ, UPT ;  /* 0x0000003f0c00728c */ /* 0x000fc8000bf05070 */
[----:B------:R-:W-:Y:S01]  /*cc10*/  UISETP.NE.AND.EX UP0, UPT, UR13, URZ, UPT, UP0 ;  /* 0x0000003f0d00728c */ /* 0x000fe2000bf05300 */
[----:B0-----:R-:W-:-:S10]  /*cc20*/  ISETP.NE.AND P1, PT, R3, 0x1, PT ;  /* 0x000000010300780c */ /* 0x001fd40003f25270 */
[----:B------:R-:W-:Y:S01]  /*cc30*/  @UP0 UIADD3 UR12, UP1, UR4, UR12, URZ ;  /* 0x0000000c040c0290 */ /* 0x000fe2000ff3e03f */
[----:B------:R-:W-:Y:S02]  /*cc40*/  PLOP3.LUT P4, PT, PT, PT, UP0, 0x80, 0x0 ;  /* 0x000000000000781c */ /* 0x000fe40003f8f008 */
[----:B------:R-:W-:Y:S01]  /*cc50*/  ULDC UR4, c[0x0][0xa88] ;  /* 0x0002a20000047ab9 */ /* 0x000fe20000000800 */
[----:B------:R-:W-:Y:S01]  /*cc60*/  @UP0 UIADD3.X UR13, UR16, UR13, URZ, UP1, !UPT ;  /* 0x0000000d100d0290 */ /* 0x000fe20008ffe43f */
[----:B------:R-:W-:Y:S01]  /*cc70*/  IMAD.U32 R18, RZ, RZ, UR4 ;  /* 0x00000004ff127e24 */ /* 0x000fe2000f8e00ff */
[----:B------:R-:W-:Y:S01]  /*cc80*/  UISETP.NE.AND UP0, UPT, UR21, URZ, UPT ;  /* 0x0000003f1500728c */ /* 0x000fe2000bf05270 */
[----:B------:R-:W-:Y:S01]  /*cc90*/  ULDC UR4, c[0x0][0xad4] ;  /* 0x0002b50000047ab9 */ /* 0x000fe20000000800 */
[----:B------:R-:W0:Y:S02]  /*cca0*/  @P1 LDC R6, c[0x0][0xbec] ;  /* 0x0002fb00ff061b82 */ /* 0x000e240000000800 */
[----:B------:R-:W-:Y:S01]  /*ccb0*/  USEL UR4, UR21, UR4, UP0 ;  /* 0x0000000415047287 */ /* 0x000fe20008000000 */
[----:B------:R-:W-:-:S03]  /*ccc0*/  UMOV UR22, 0x9b8 ;  /* 0x000009b800167882 */ /* 0x000fc60000000000 */
[----:B------:R-:W-:Y:S02]  /*ccd0*/  UISETP.GT.AND UP1, UPT, UR4, 0x1, UPT ;  /* 0x000000010400788c */ /* 0x000fe4000bf24270 */
[----:B------:R-:W1:Y:S02]  /*cce0*/  @P1 LDC R9, c[0x0][0xbf0] ;  /* 0x0002fc00ff091b82 */ /* 0x000e640000000800 */
[----:B------:R-:W-:Y:S02]  /*ccf0*/  USEL UR22, UR22, 0x978, UP1 ;  /* 0x0000097816167887 */ /* 0x000fe40008800000 */
[----:B------:R-:W-:Y:S01]  /*cd00*/  UISETP.NE.U32.AND UP0, UPT, UR14, URZ, UPT ;  /* 0x0000003f0e00728c */ /* 0x000fe2000bf05070 */
[----:B------:R-:W-:Y:S01]  /*cd10*/  IMAD.U32 R11, RZ, RZ, UR20 ;  /* 0x00000014ff0b7e24 */ /* 0x000fe2000f8e00ff */
[----:B------:R-:W-:Y:S01]  /*cd20*/  UMOV UR4, URZ ;  /* 0x0000003f00047c82 */ /* 0x000fe20008000000 */
[----:B------:R-:W-:Y:S01]  /*cd30*/  IMAD.U32 R4, RZ, RZ, UR12 ;  /* 0x0000000cff047e24 */ /* 0x000fe2000f8e00ff */
[----:B------:R-:W-:Y:S01]  /*cd40*/  UISETP.NE.AND.EX UP0, UPT, UR15, URZ, UPT, UP0 ;  /* 0x0000003f0f00728c */ /* 0x000fe2000bf05300 */
[----:B------:R-:W-:-:S02]  /*cd50*/  IMAD.U32 R5, RZ, RZ, UR13 ;  /* 0x0000000dff057e24 */ /* 0x000fc4000f8e00ff */
[----:B---3--:R-:W-:Y:S01]  /*cd60*/  IMAD R11, R11, 0x80, R138 ;  /* 0x000000800b0b7824 */ /* 0x008fe200078e028a */
[----:B------:R-:W-:Y:S02]  /*cd70*/  USEL UR9, UR18, URZ, !UP0 ;  /* 0x0000003f12097287 */ /* 0x000fe4000c000000 */
[----:B------:R0:W5:Y:S01]  /*cd80*/  @P4 LDG.E R18, desc[UR24][R4.64] ;  /* 0x0000001804124981 */ /* 0x000162000c1e1900 */
[----:B------:R-:W-:Y:S01]  /*cd90*/  USEL UR20, UR19, URZ, UP1 ;  /* 0x0000003f13147287 */ /* 0x000fe20008800000 */
[----:B------:R-:W-:Y:S01]  /*cda0*/  ULDC.64 UR12, c[0x0][UR22+0x218] ;  /* 0x00008600160c7abb */ /* 0x000fe20008000a00 */
[----:B------:R-:W-:Y:S01]  /*cdb0*/  ULDC.64 UR14, c[0x0][UR22+0x220] ;  /* 0x00008800160e7abb */ /* 0x000fe20008000a00 */
[----:B------:R-:W-:Y:S02]  /*cdc0*/  USEL UR21, UR17, URZ, !UP0 ;  /* 0x0000003f11157287 */ /* 0x000fe4000c000000 */
[----:B------:R-:W-:Y:S01]  /*cdd0*/  UIMAD.WIDE.U32 UR18, UR12, UR23, URZ ;  /* 0x000000170c1272a5 */ /* 0x000fe2000f8e003f */
[----:B------:R-:W-:Y:S01]  /*cde0*/  ULDC.64 UR16, c[0x0][UR22+0x228] ;  /* 0x00008a0016107abb */ /* 0x000fe20008000a00 */
[----:B0-----:R-:W-:Y:S01]  /*cdf0*/  @P1 IMAD.HI.U32 R4, R11, R6, RZ ;  /* 0x000000060b041227 */ /* 0x001fe200078e00ff */
[----:B------:R-:W-:-:S02]  /*ce00*/  UIMAD UR15, UR15, UR9, URZ ;  /* 0x000000090f0f72a4 */ /* 0x000fc4000f8e023f */
[----:B------:R-:W-:Y:S01]  /*ce10*/  UIMAD UR23, UR13, UR23, URZ ;  /* 0x000000170d1772a4 */ /* 0x000fe2000f8e023f */
[----:B------:R-:W-:Y:S01]  /*ce20*/  IMAD.MOV.U32 R7, RZ, RZ, R11 ;  /* 0x000000ffff077224 */ /* 0x000fe200078e000b */
[----:B------:R-:W-:Y:S02]  /*ce30*/  UIMAD.WIDE.U32 UR12, UR14, UR9, URZ ;  /* 0x000000090e0c72a5 */ /* 0x000fe4000f8e003f */
[----:B------:R-:W-:Y:S01]  /*ce40*/  UIMAD.WIDE.U32 UR24, UR16, UR20, URZ ;  /* 0x00000014101872a5 */ /* 0x000fe2000f8e003f */
[----:B-1----:R-:W-:Y:S01]  /*ce50*/  @P1 SHF.R.U32.HI R7, RZ, R9, R4 ;  /* 0x00000009ff071219 */ /* 0x002fe20000011604 */
[----:B------:R-:W-:Y:S02]  /*ce60*/  UIMAD UR16, UR17, UR20, URZ ;  /* 0x00000014111072a4 */ /* 0x000fe4000f8e023f */
[----:B------:R-:W-:Y:S02]  /*ce70*/  UIMAD UR15, UR14, UR21, UR15 ;  /* 0x000000150e0f72a4 */ /* 0x000fe4000f8e020f */
[----:B------:R-:W-:Y:S01]  /*ce80*/  UIADD3 UR23, UR19, UR23, URZ ;  /* 0x0000001713177290 */ /* 0x000fe2000fffe03f */
[----:B------:R-:W-:Y:S01]  /*ce90*/  IMAD.MOV R6, RZ, RZ, -R7 ;  /* 0x000000ffff067224 */ /* 0x000fe200078e0a07 */
[----:B------:R-:W-:Y:S01]  /*cea0*/  UIADD3 UR14, UR13, UR15, URZ ;  /* 0x0000000f0d0e7290 */ /* 0x000fe2000fffe03f */
[----:B------:R-:W-:-:S02]  /*ceb0*/  IMAD.U32 R4, RZ, RZ, UR24 ;  /* 0x00000018ff047e24 */ /* 0x000fc4000f8e00ff */
[----:B------:R-:W-:Y:S01]  /*cec0*/  IMAD.U32 R5, RZ, RZ, UR25 ;  /* 0x00000019ff057e24 */ /* 0x000fe2000f8e00ff */
[----:B------:R-:W-:Y:S01]  /*ced0*/  SHF.R.S32.HI R5, RZ, 0x1f, R7 ;  /* 0x0000001fff057819 */ /* 0x000fe20000011407 */
[----:B------:R-:W-:-:S05]  /*cee0*/  IMAD R9, R3, R6, R11 ;  /* 0x0000000603097224 */ /* 0x000fca00078e020b */
[----:B------:R-:W-:Y:S02]  /*cef0*/  SHF.R.S32.HI R6, RZ, 0x1f, R9 ;  /* 0x0000001fff067819 */ /* 0x000fe40000011409 */
[----:B--2---:R-:W-:-:S13]  /*cf00*/  @P0 R2UR UR4, R22 ;  /* 0x00000000160402ca */ /* 0x004fda00000e0000 */
[----:B------:R-:W-:Y:S02]  /*cf10*/  UIADD3 UR18, UP0, UP2, UR12, UR18, UR4 ;  /* 0x000000120c127290 */ /* 0x000fe4000fa1e004 */
[----:B------:R-:W-:Y:S02]  /*cf20*/  UIADD3 UR12, UR25, UR16, URZ ;  /* 0x00000010190c7290 */ /* 0x000fe4000fffe03f */
[----:B------:R-:W-:Y:S02]  /*cf30*/  USHF.R.S32.HI UR16, URZ, 0x1f, UR4 ;  /* 0x0000001f3f107899 */ /* 0x000fe40008011404 */
[----:B------:R-:W-:Y:S02]  /*cf40*/  IADD3 R4, P2, P3, R7, UR18, R4 ;  /* 0x0000001207047c10 */ /* 0x000fe4000fb5e004 */
[----:B------:R-:W-:Y:S01]  /*cf50*/  UIADD3.X UR14, UR14, UR23, UR16, UP0, UP2 ;  /* 0x000000170e0e7290 */ /* 0x000fe200087e4410 */
[----:B------:R-:W-:Y:S01]  /*cf60*/  IMAD.U32 R8, RZ, RZ, UR12 ;  /* 0x0000000cff087e24 */ /* 0x000fe2000f8e00ff */
[----:B------:R-:W-:-:S02]  /*cf70*/  ULDC.64 UR12, c[0x0][UR22+0x210] ;  /* 0x00008400160c7abb */ /* 0x000fc40008000a00 */
[----:B------:R-:W-:Y:S02]  /*cf80*/  IMAD R7, R9, UR13, RZ ;  /* 0x0000000d09077c24 */ /* 0x000fe4000f8e02ff */
[----:B------:R-:W-:Y:S01]  /*cf90*/  IADD3.X R5, R5, UR14, R8, P2, P3 ;  /* 0x0000000e05057c10 */ /* 0x000fe200097e6408 */
[----:B------:R-:W-:Y:S01]  /*cfa0*/  ULDC.64 UR14, c[0x0][0xba8] ;  /* 0x0002ea00000e7ab9 */ /* 0x000fe20000000a00 */
[----:B------:R-:W-:Y:S01]  /*cfb0*/  IMAD R7, R6, UR12, R7 ;  /* 0x0000000c06077c24 */ /* 0x000fe2000f8e0207 */
[----:B------:R-:W-:Y:S01]  /*cfc0*/  @!UP1 ULDC UR14, c[0x0][0xb50] ;  /* 0x0002d400000e9ab9 */ /* 0x000fe20000000800 */
[----:B------:R-:W-:Y:S01]  /*cfd0*/  @!UP1 ULDC UR15, c[0x0][0xb54] ;  /* 0x0002d500000f9ab9 */ /* 0x000fe20000000800 */
[----:B------:R-:W-:-:S04]  /*cfe0*/  IMAD.WIDE.U32 R4, R9, UR12, R4 ;  /* 0x0000000c09047c25 */ /* 0x000fc8000f8e0004 */
[----:B------:R-:W-:Y:S01]  /*cff0*/  IMAD.IADD R5, R5, 0x1, R7 ;  /* 0x0000000105057824 */ /* 0x000fe200078e0207 */
[----:B------:R-:W-:-:S04]  /*d000*/  LEA R8, P2, R4, UR14, 0x2 ;  /* 0x0000000e04087c11 */ /* 0x000fc8000f8410ff */
[----:B------:R-:W-:Y:S01]  /*d010*/  LEA.HI.X R10, R4, UR15, R5, 0x2, P2 ;  /* 0x0000000f040a7c11 */ /* 0x000fe200090f1405 */
[----:B------:R-:W-:Y:S08]  /*d020*/  @P4 BRA `(.L_x_203) ;  /* 0x0000000000144947 */ /* 0x000ff00003800000 */
[----:B------:R-:W-:Y:S05]  /*d030*/  @!P0 BRA `(.L_x_203) ;  /* 0x0000000000108947 */ /* 0x000fea0003800000 */
[----:B------:R-:W-:Y:S02]  /*d040*/  ULDC.64 UR12, c[0x0][0x208] ;  /* 0x00008200000c7ab9 */ /* 0x000fe40000000a00 */
[----:B------:R-:W2:Y:S04]  /*d050*/  LDG.E R5, desc[UR12][R80.64] ;  /* 0x0000000c50057981 */ /* 0x000ea8000c1e1900 */
[----:B-----5:R-:W2:Y:S02]  /*d060*/  LDG.E R18, desc[UR12][R80.64+0x4] ;  /* 0x0000040c50127981 */ /* 0x020ea4000c1e1900 */
[----:B--2---:R-:W-:-:S07]  /*d070*/  IMAD.IADD R18, R18, 0x1, -R5 ;  /* 0x0000000112127824 */ /* 0x004fce00078e0a05 */
.L_x_203:
[----:B------:R-:W2:Y:S01]  /*d080*/  LDL R9, [R1+0x54] ;  /* 0x0000540001097983 */ /* 0x000ea20000100800 */
[----:B------:R-:W-:Y:S01]  /*d090*/  R2UR UR12, R229 ;  /* 0x00000000e50c72ca */ /* 0x000fe200000e0000 */
[----:B-----5:R-:W-:Y:S01]  /*d0a0*/  IMAD R18, R18, R3, RZ ;  /* 0x0000000312127224 */ /* 0x020fe200078e02ff */
[----:B------:R-:W-:Y:S01]  /*d0b0*/  LOP3.LUT P0, RZ, R234, 0x3, RZ, 0xc0, !PT ;  /* 0x00000003eaff7812 */ /* 0x000fe2000780c0ff */
[----:B------:R-:W-:Y:S04]  /*d0c0*/  SHFL.IDX PT, R4, R8, RZ, 0x1c1f ;  /* 0x001c1fff08047589 */ /* 0x000fe800000e0000 */
[----:B------:R-:W0:Y:S04]  /*d0d0*/  SHFL.IDX PT, R5, R10, RZ, 0x1c1f ;  /* 0x001c1fff0a057589 */ /* 0x000e2800000e0000 */
[----:B------:R-:W-:Y:S02]  /*d0e0*/  SHFL.IDX PT, R6, R8, 0x1, 0x1c1f ;  /* 0x003c1f0008067f89 */ /* 0x000fe400000e0000 */
[----:B------:R-:W-:Y:S01]  /*d0f0*/  IMAD.U32 R13, RZ, RZ, UR12 ;  /* 0x0000000cff0d7e24 */ /* 0x000fe2000f8e00ff */
[----:B------:R-:W-:Y:S01]  /*d100*/  ULDC.64 UR12, c[0x0][0x208] ;  /* 0x00008200000c7ab9 */ /* 0x000fe20000000a00 */
[----:B------:R-:W1:Y:S02]  /*d110*/  SHFL.IDX PT, R7, R10, 0x1, 0x1c1f ;  /* 0x003c1f000a077f89 */ /* 0x000e6400000e0000 */
[----:B--2---:R-:W-:-:S04]  /*d120*/  IMAD R13, R13, 0x80, R9 ;  /* 0x000000800d0d7824 */ /* 0x004fc800078e0209 */
[C---:B------:R-:W-:Y:S01]  /*d130*/  VIADD R9, R13.reuse, 0x8 ;  /* 0x000000080d097836 */ /* 0x040fe20000000000 */
[----:B------:R-:W-:-:S04]  /*d140*/  ISETP.GE.OR P2, PT, R13, R18, P0 ;  /* 0x000000120d00720c */ /* 0x000fc80000746670 */
[----:B------:R-:W-:-:S09]  /*d150*/  ISETP.GE.OR P0, PT, R9, R18, P0 ;  /* 0x000000120900720c */ /* 0x000fd20000706670 */
[----:B0-----:R0:W-:Y:S04]  /*d160*/  @!P2 ST.E desc[UR12][R4.64], R0 ;  /* 0x000000000400a985 */ /* 0x0011e8000c10190c */
[----:B-1----:R0:W-:Y:S01]  /*d170*/  @!P0 ST.E desc[UR12][R6.64], R2 ;  /* 0x0000000206008985 */ /* 0x0021e2000c10190c */
[----:B------:R-:W-:-:S13]  /*d180*/  PLOP3.LUT P0, PT, PT, PT, UP1, 0x80, 0x0 ;  /* 0x000000000000781c */ /* 0x000fda0003f0f018 */
[----:B0-----:R-:W-:Y:S05]  /*d190*/  @P0 BRA `(.L_x_204) ;  /* 0x0000000c006c0947 */ /* 0x001fea0003800000 */
[----:B------:R-:W-:Y:S01]  /*d1a0*/  IMAD.SHL.U32 R57, R19, 0x8, RZ ;  /* 0x0000000813397824 */ /* 0x000fe200078e00ff */
[----:B------:R-:W0:Y:S01]  /*d1b0*/  @P1 LDC R59, c[0x0][0xbec] ;  /* 0x0002fb00ff3b1b82 */ /* 0x000e220000000800 */
[----:B------:R-:W-:Y:S01]  /*d1c0*/  IMAD.MOV.U32 R5, RZ, RZ, 0x2 ;  /* 0x00000002ff057424 */ /* 0x000fe200078e00ff */
[----:B------:R-:W-:Y:S01]  /*d1d0*/  R2UR UR17, R229 ;  /* 0x00000000e51172ca */ /* 0x000fe200000e0000 */
[----:B------:R-:W-:Y:S01]  /*d1e0*/  IMAD R4, R230, 0x40, R57 ;  /* 0x00000040e6047824 */ /* 0x000fe200078e0239 */
[----:B------:R-:W-:Y:S01]  /*d1f0*/  ULDC.64 UR12, c[0x0][0x208] ;  /* 0x00008200000c7ab9 */ /* 0x000fe20000000a00 */
[----:B------:R-:W-:Y:S01]  /*d200*/  ULDC.64 UR14, c[0x0][0xaa0] ;  /* 0x0002a800000e7ab9 */ /* 0x000fe20000000a00 */
[----:B------:R-:W-:Y:S01]  /*d210*/  R2UR UR18, R228 ;  /* 0x00000000e41272ca */ /* 0x000fe200000e0000 */
[----:B------:R-:W-:Y:S01]  /*d220*/  IMAD.WIDE R4, R4, R5, UR10 ;  /* 0x0000000a04047e25 */ /* 0x000fe2000f8e0205 */
[----:B------:R-:W1:Y:S02]  /*d230*/  @P1 LDC R63, c[0x0][0xbf0] ;  /* 0x0002fc00ff3f1b82 */ /* 0x000e640000000800 */
[----:B------:R-:W-:-:S02]  /*d240*/  IADD3 R9, P4, R4, 0x1000, RZ ;  /* 0x0000100004097810 */ /* 0x000fc40007f9e0ff */
[C---:B------:R-:W-:Y:S02]  /*d250*/  IADD3 R13, P3, R4.reuse, 0x2000, RZ ;  /* 0x00002000040d7810 */ /* 0x040fe40007f7e0ff */
[C---:B------:R-:W-:Y:S02]  /*d260*/  IADD3 R21, P6, R4.reuse, 0x3000, RZ ;  /* 0x0000300004157810 */ /* 0x040fe40007fde0ff */
[C---:B------:R-:W-:Y:S02]  /*d270*/  IADD3 R25, P5, R4.reuse, 0x4000, RZ ;  /* 0x0000400004197810 */ /* 0x040fe40007fbe0ff */
[----:B------:R-:W-:Y:S02]  /*d280*/  IADD3 R29, P2, R4, 0x5000, RZ ;  /* 0x00005000041d7810 */ /* 0x000fe40007f5e0ff */
[----:B------:R-:W-:Y:S02]  /*d290*/  LOP3.LUT R8, R9, 0x380, RZ, 0xc0, !PT ;  /* 0x0000038009087812 */ /* 0x000fe400078ec0ff */
[----:B------:R-:W-:-:S02]  /*d2a0*/  LOP3.LUT R12, R13, 0x380, RZ, 0xc0, !PT ;  /* 0x000003800d0c7812 */ /* 0x000fc400078ec0ff */
[----:B------:R-:W-:Y:S02]  /*d2b0*/  LOP3.LUT R20, R21, 0x380, RZ, 0xc0, !PT ;  /* 0x0000038015147812 */ /* 0x000fe400078ec0ff */
[----:B------:R-:W-:Y:S02]  /*d2c0*/  LOP3.LUT R24, R25, 0x380, RZ, 0xc0, !PT ;  /* 0x0000038019187812 */ /* 0x000fe400078ec0ff */
[----:B------:R-:W-:Y:S02]  /*d2d0*/  LOP3.LUT R28, R29, 0x380, RZ, 0xc0, !PT ;  /* 0x000003801d1c7812 */ /* 0x000fe400078ec0ff */
[----:B------:R-:W-:Y:S02]  /*d2e0*/  SHF.R.U64 R8, R8, 0x3, RZ ;  /* 0x0000000308087819 */ /* 0x000fe400000012ff */
[----:B------:R-:W-:Y:S02]  /*d2f0*/  SHF.R.U64 R12, R12, 0x3, RZ ;  /* 0x000000030c0c7819 */ /* 0x000fe400000012ff */
[----:B------:R-:W-:-:S02]  /*d300*/  SHF.R.U64 R20, R20, 0x3, RZ ;  /* 0x0000000314147819 */ /* 0x000fc400000012ff */
[----:B------:R-:W-:Y:S02]  /*d310*/  SHF.R.U64 R24, R24, 0x3, RZ ;  /* 0x0000000318187819 */ /* 0x000fe400000012ff */
[----:B------:R-:W-:Y:S02]  /*d320*/  SHF.R.U64 R28, R28, 0x3, RZ ;  /* 0x000000031c1c7819 */ /* 0x000fe400000012ff */
[----:B------:R-:W-:Y:S01]  /*d330*/  LOP3.LUT R8, R8, R9, RZ, 0x3c, !PT ;  /* 0x0000000908087212 */ /* 0x000fe200078e3cff */
[--C-:B------:R-:W-:Y:S01]  /*d340*/  IMAD.X R9, RZ, RZ, R5.reuse, P4 ;  /* 0x000000ffff097224 */ /* 0x100fe200020e0605 */
[----:B------:R-:W-:Y:S01]  /*d350*/  LOP3.LUT R12, R12, R13, RZ, 0x3c, !PT ;  /* 0x0000000d0c0c7212 */ /* 0x000fe200078e3cff */
[--C-:B------:R-:W-:Y:S01]  /*d360*/  IMAD.X R13, RZ, RZ, R5.reuse, P3 ;  /* 0x000000ffff0d7224 */ /* 0x100fe200018e0605 */
[----:B------:R-:W-:Y:S01]  /*d370*/  LOP3.LUT R20, R20, R21, RZ, 0x3c, !PT ;  /* 0x0000001514147212 */ /* 0x000fe200078e3cff */
[--C-:B------:R-:W-:Y:S01]  /*d380*/  IMAD.X R21, RZ, RZ, R5.reuse, P6 ;  /* 0x000000ffff157224 */ /* 0x100fe200030e0605 */
[----:B------:R-:W-:Y:S01]  /*d390*/  LOP3.LUT R24, R24, R25, RZ, 0x3c, !PT ;  /* 0x0000001918187212 */ /* 0x000fe200078e3cff */
[--C-:B------:R-:W-:Y:S01]  /*d3a0*/  IMAD.X R25, RZ, RZ, R5.reuse, P5 ;  /* 0x000000ffff197224 */ /* 0x100fe200028e0605 */
[----:B------:R-:W-:Y:S01]  /*d3b0*/  LOP3.LUT R28, R28, R29, RZ, 0x3c, !PT ;  /* 0x0000001d1c1c7212 */ /* 0x000fe200078e3cff */
[----:B------:R-:W-:Y:S01]  /*d3c0*/  IMAD.X R29, RZ, RZ, R5, P2 ;  /* 0x000000ffff1d7224 */ /* 0x000fe200010e0605 */
[C---:B------:R-:W-:Y:S01]  /*d3d0*/  IADD3 R33, P0, R4.reuse, 0x6000, RZ ;  /* 0x0000600004217810 */ /* 0x040fe20007f1e0ff */
[----:B------:R-:W5:Y:S01]  /*d3e0*/  LD.E.128 R12, desc[UR12][R12.64] ;  /* 0x0000000c0c0c7980 */ /* 0x000f62000c101d00 */
[----:B------:R-:W-:-:S02]  /*d3f0*/  IADD3 R37, P4, R4, 0x7000, RZ ;  /* 0x0000700004257810 */ /* 0x000fc40007f9e0ff */
[C---:B------:R-:W-:Y:S01]  /*d400*/  IADD3 R41, P3, R4.reuse, 0x8000, RZ ;  /* 0x0000800004297810 */ /* 0x040fe20007f7e0ff */
[----:B------:R-:W5:Y:S01]  /*d410*/  LD.E.128 R20, desc[UR12][R20.64] ;  /* 0x0000000c14147980 */ /* 0x000f62000c101d00 */
[C---:B------:R-:W-:Y:S02]  /*d420*/  IADD3 R45, P6, R4.reuse, 0x9000, RZ ;  /* 0x00009000042d7810 */ /* 0x040fe40007fde0ff */
[C---:B------:R-:W-:Y:S01]  /*d430*/  IADD3 R49, P5, R4.reuse, 0xa000, RZ ;  /* 0x0000a00004317810 */ /* 0x040fe20007fbe0ff */
[----:B------:R-:W5:Y:S01]  /*d440*/  LD.E.128 R24, desc[UR12][R24.64] ;  /* 0x0000000c18187980 */ /* 0x000f62000c101d00 */
[----:B------:R-:W-:Y:S02]  /*d450*/  IADD3 R7, P2, R4, 0xb000, RZ ;  /* 0x0000b00004077810 */ /* 0x000fe40007f5e0ff */
[----:B------:R-:W-:Y:S01]  /*d460*/  LOP3.LUT R32, R33, 0x380, RZ, 0xc0, !PT ;  /* 0x0000038021207812 */ /* 0x000fe200078ec0ff */
[----:B------:R-:W5:Y:S01]  /*d470*/  LD.E.128 R28, desc[UR12][R28.64] ;  /* 0x0000000c1c1c7980 */ /* 0x000f62000c101d00 */
[----:B------:R-:W-:Y:S01]  /*d480*/  LOP3.LUT R36, R37, 0x380, RZ, 0xc0, !PT ;  /* 0x0000038025247812 */ /* 0x000fe200078ec0ff */
[----:B------:R-:W-:Y:S01]  /*d490*/  IMAD.X R53, RZ, RZ, R5, P2 ;  /* 0x000000ffff357224 */ /* 0x000fe200010e0605 */
[----:B------:R-:W-:-:S02]  /*d4a0*/  LOP3.LUT R40, R41, 0x380, RZ, 0xc0, !PT ;  /* 0x0000038029287812 */ /* 0x000fc400078ec0ff */
[----:B------:R-:W-:Y:S02]  /*d4b0*/  LOP3.LUT R44, R45, 0x380, RZ, 0xc0, !PT ;  /* 0x000003802d2c7812 */ /* 0x000fe400078ec0ff */
[----:B------:R-:W-:Y:S02]  /*d4c0*/  LOP3.LUT R48, R49, 0x380, RZ, 0xc0, !PT ;  /* 0x0000038031307812 */ /* 0x000fe400078ec0ff */
[----:B------:R-:W-:Y:S02]  /*d4d0*/  LOP3.LUT R11, R4, 0x380, RZ, 0xc0, !PT ;  /* 0x00000380040b7812 */ /* 0x000fe400078ec0ff */
[----:B------:R-:W-:Y:S02]  /*d4e0*/  LOP3.LUT R0, R7, 0x380, RZ, 0xc0, !PT ;  /* 0x0000038007007812 */ /* 0x000fe400078ec0ff */
[----:B------:R-:W-:Y:S02]  /*d4f0*/  SHF.R.U64 R32, R32, 0x3, RZ ;  /* 0x0000000320207819 */ /* 0x000fe400000012ff */
[----:B------:R-:W-:-:S02]  /*d500*/  SHF.R.U64 R36, R36, 0x3, RZ ;  /* 0x0000000324247819 */ /* 0x000fc400000012ff */
[----:B------:R-:W-:Y:S02]  /*d510*/  SHF.R.U64 R40, R40, 0x3, RZ ;  /* 0x0000000328287819 */ /* 0x000fe400000012ff */
[----:B------:R-:W-:Y:S02]  /*d520*/  SHF.R.U64 R44, R44, 0x3, RZ ;  /* 0x000000032c2c7819 */ /* 0x000fe400000012ff */
[----:B------:R-:W-:Y:S02]  /*d530*/  SHF.R.U64 R48, R48, 0x3, RZ ;  /* 0x0000000330307819 */ /* 0x000fe400000012ff */
        /* <DEDUP_REMOVED lines=12> */
[----:B------:R-:W-:Y:S01]  /*d600*/  LOP3.LUT R4, R11, R4, RZ, 0x3c, !PT ;  /* 0x000000040b047212 */ /* 0x000fe200078e3cff */
[----:B------:R-:W5:Y:S01]  /*d610*/  LD.E.128 R32, desc[UR12][R32.64] ;  /* 0x0000000c20207980 */ /* 0x000f62000c101d00 */
[----:B------:R-:W-:-:S03]  /*d620*/  LOP3.LUT R52, R0, R7, RZ, 0x3c, !PT ;  /* 0x0000000700347212 */ /* 0x000fc600078e3cff */
[----:B------:R-:W5:Y:S04]  /*d630*/  LD.E.128 R8, desc[UR12][R8.64] ;  /* 0x0000000c08087980 */ /* 0x000f68000c101d00 */
[----:B------:R-:W5:Y:S04]  /*d640*/  LD.E.128 R4, desc[UR12][R4.64] ;  /* 0x0000000c04047980 */ /* 0x000f68000c101d00 */
[----:B------:R-:W5:Y:S04]  /*d650*/  LD.E.128 R36, desc[UR12][R36.64] ;  /* 0x0000000c24247980 */ /* 0x000f68000c101d00 */
[----:B------:R-:W5:Y:S04]  /*d660*/  LD.E.128 R40, desc[UR12][R40.64] ;  /* 0x0000000c28287980 */ /* 0x000f68000c101d00 */
[----:B------:R-:W5:Y:S04]  /*d670*/  LD.E.128 R44, desc[UR12][R44.64] ;  /* 0x0000000c2c2c7980 */ /* 0x000f68000c101d00 */
[----:B------:R-:W5:Y:S04]  /*d680*/  LD.E.128 R48, desc[UR12][R48.64] ;  /* 0x0000000c30307980 */ /* 0x000f68000c101d00 */
[----:B------:R-:W5:Y:S01]  /*d690*/  LD.E.128 R52, desc[UR12][R52.64] ;  /* 0x0000000c34347980 */ /* 0x000f62000c101d00 */
[----:B------:R-:W-:-:S02]  /*d6a0*/  UIMAD UR12, UR16, UR14, URZ ;  /* 0x0000000e100c72a4 */ /* 0x000fc4000f8e023f */
[----:B------:R-:W-:Y:S01]  /*d6b0*/  UIMAD.WIDE.U32 UR10, UR4, UR14, URZ ;  /* 0x0000000e040a72a5 */ /* 0x000fe2000f8e003f */
[----:B------:R-:W-:Y:S01]  /*d6c0*/  IMAD R0, R19, 0x20, R230 ;  /* 0x0000002013007824 */ /* 0x000fe200078e02e6 */
[----:B------:R-:W-:Y:S01]  /*d6d0*/  UIMAD UR12, UR4, UR15, UR12 ;  /* 0x0000000f040c72a4 */ /* 0x000fe2000f8e020c */
[----:B------:R-:W-:Y:S01]  /*d6e0*/  IMAD.U32 R61, RZ, RZ, UR17 ;  /* 0x00000011ff3d7e24 */ /* 0x000fe2000f8e00ff */
[----:B------:R-:W-:Y:S01]  /*d6f0*/  USHF.R.S32.HI UR4, URZ, 0x1f, UR9 ;  /* 0x0000001f3f047899 */ /* 0x000fe20008011409 */
[----:B------:R-:W-:Y:S01]  /*d700*/  @!PT LDS RZ, [RZ] ;  /* 0x00000000fffff984 */ /* 0x000fe20000000800 */
[----:B------:R-:W-:Y:S01]  /*d710*/  @!PT LDS RZ, [RZ] ;  /* 0x00000000fffff984 */ /* 0x000fe20000000800 */
[----:B------:R-:W-:Y:S01]  /*d720*/  @!PT LDS RZ, [RZ] ;  /* 0x00000000fffff984 */ /* 0x000fe20000000800 */
[----:B------:R-:W-:Y:S01]  /*d730*/  @!PT LDS RZ, [RZ] ;  /* 0x00000000fffff984 */ /* 0x000fe20000000800 */
[----:B------:R2:W-:Y:S06]  /*d740*/  MEMBAR.ALL.CTA ;  /* 0x0000000000007992 */ /* 0x0005ec0000008000 */
[----:B--2---:R-:W2:Y:S01]  /*d750*/  FENCE.VIEW.ASYNC.S ;  /* 0x00000000000073c6 */ /* 0x004ea20000000000 */
[----:B------:R-:W-:Y:S01]  /*d760*/  UIADD3 UR11, UR11, UR12, URZ ;  /* 0x0000000c0b0b7290 */ /* 0x000fe2000fffe03f */
[----:B------:R-:W-:Y:S01]  /*d770*/  IMAD R56, R61, 0x80, R0 ;  /* 0x000000803d387824 */ /* 0x000fe200078e0200 */
[----:B------:R-:W-:Y:S01]  /*d780*/  ULDC.64 UR14, c[0x0][0xaf0] ;  /* 0x0002bc00000e7ab9 */ /* 0x000fe20000000a00 */
[----:B------:R-:W-:-:S02]  /*d790*/  ULDC.64 UR12, c[0x0][0xae8] ;  /* 0x0002ba00000c7ab9 */ /* 0x000fc40000000a00 */
[----:B------:R-:W-:Y:S01]  /*d7a0*/  UIMAD.WIDE.U32 UR10, UR18, UR12, UR10 ;  /* 0x0000000c120a72a5 */ /* 0x000fe2000f8e000a */
[----:B0-----:R-:W-:Y:S01]  /*d7b0*/  @P1 IMAD.HI.U32 R0, R56, R59, RZ ;  /* 0x0000003b38001227 */ /* 0x001fe200078e00ff */
[----:B------:R-:W-:Y:S02]  /*d7c0*/  UIMAD UR4, UR4, UR14, URZ ;  /* 0x0000000e040472a4 */ /* 0x000fe4000f8e023f */
[----:B------:R-:W-:Y:S01]  /*d7d0*/  UIMAD UR11, UR18, UR13, UR11 ;  /* 0x0000000d120b72a4 */ /* 0x000fe2000f8e020b */
[----:B------:R-:W-:Y:S01]  /*d7e0*/  IMAD.MOV.U32 R61, RZ, RZ, R56 ;  /* 0x000000ffff3d7224 */ /* 0x000fe200078e0038 */
[----:B-1----:R-:W-:Y:S01]  /*d7f0*/  @P1 SHF.R.U32.HI R61, RZ, R63, R0 ;  /* 0x0000003fff3d1219 */ /* 0x002fe20000011600 */
[----:B------:R-:W-:Y:S02]  /*d800*/  UIMAD UR4, UR9, UR15, UR4 ;  /* 0x0000000f090472a4 */ /* 0x000fe4000f8e0204 */
[----:B------:R-:W-:Y:S01]  /*d810*/  UIMAD.WIDE.U32 UR10, UR9, UR14, UR10 ;  /* 0x0000000e090a72a5 */ /* 0x000fe2000f8e000a */
[--C-:B------:R-:W-:Y:S01]  /*d820*/  SHF.R.S32.HI R0, RZ, 0x1f, R61.reuse ;  /* 0x0000001fff007819 */ /* 0x100fe2000001143d */
[----:B------:R-:W-:Y:S01]  /*d830*/  IMAD.MOV R2, RZ, RZ, -R61 ;  /* 0x000000ffff027224 */ /* 0x000fe200078e0a3d */
[----:B------:R-:W-:Y:S01]  /*d840*/  ULDC.64 UR12, c[0x0][0xae0] ;  /* 0x0002b800000c7ab9 */ /* 0x000fe20000000a00 */
[----:B------:R-:W-:-:S02]  /*d850*/  UIADD3 UR4, UR11, UR4, URZ ;  /* 0x000000040b047290 */ /* 0x000fc4000fffe03f */
[----:B------:R-:W-:Y:S02]  /*d860*/  IMAD R0, R0, UR12, RZ ;  /* 0x0000000c00007c24 */ /* 0x000fe4000f8e02ff */
[----:B------:R-:W-:Y:S02]  /*d870*/  IMAD R63, R3, R2, R56 ;  /* 0x00000002033f7224 */ /* 0x000fe400078e0238 */
[----:B------:R-:W-:Y:S02]  /*d880*/  IMAD.U32 R59, RZ, RZ, UR11 ;  /* 0x0000000bff3b7e24 */ /* 0x000fe4000f8e00ff */
[----:B------:R-:W-:Y:S01]  /*d890*/  IMAD.U32 R58, RZ, RZ, UR10 ;  /* 0x0000000aff3a7e24 */ /* 0x000fe2000f8e00ff */
[----:B------:R-:W-:Y:S01]  /*d8a0*/  ULDC.64 UR10, c[0x0][0xad8] ;  /* 0x0002b600000a7ab9 */ /* 0x000fe20000000a00 */
[----:B------:R-:W-:Y:S02]  /*d8b0*/  IMAD.U32 R59, RZ, RZ, UR4 ;  /* 0x00000004ff3b7e24 */ /* 0x000fe4000f8e00ff */
[C---:B------:R-:W-:Y:S01]  /*d8c0*/  IMAD R65, R61.reuse, UR13, R0 ;  /* 0x0000000d3d417c24 */ /* 0x040fe2000f8e0200 */
[----:B------:R-:W-:Y:S01]  /*d8d0*/  SHF.R.S32.HI R0, RZ, 0x1f, R63 ;  /* 0x0000001fff007819 */ /* 0x000fe2000001143f */
[----:B------:R-:W-:-:S04]  /*d8e0*/  IMAD.WIDE.U32 R2, R61, UR12, R58 ;  /* 0x0000000c3d027c25 */ /* 0x000fc8000f8e003a */
[----:B------:R-:W-:Y:S02]  /*d8f0*/  IMAD.U32 R67, RZ, RZ, UR17 ;  /* 0x00000011ff437e24 */ /* 0x000fe4000f8e00ff */
[----:B------:R-:W-:Y:S02]  /*d900*/  IMAD.IADD R3, R3, 0x1, R65 ;  /* 0x0000000103037824 */ /* 0x000fe400078e0241 */
[----:B------:R-:W-:Y:S02]  /*d910*/  IMAD R0, R0, UR10, RZ ;  /* 0x0000000a00007c24 */ /* 0x000fe4000f8e02ff */
[----:B------:R-:W-:Y:S01]  /*d920*/  IMAD R67, R67, 0x80, R230 ;  /* 0x0000008043437824 */ /* 0x000fe200078e02e6 */
[----:B------:R-:W-:Y:S01]  /*d930*/  UIADD3 UR8, UR8, 0x36820, URZ ;  /* 0x0003682008087890 */ /* 0x000fe2000fffe03f */
[C---:B------:R-:W-:Y:S02]  /*d940*/  IMAD R65, R63.reuse, UR11, R0 ;  /* 0x0000000b3f417c24 */ /* 0x040fe4000f8e0200 */
[----:B------:R-:W-:Y:S01]  /*d950*/  IMAD.WIDE.U32 R2, R63, UR10, R2 ;  /* 0x0000000a3f027c25 */ /* 0x000fe2000f8e0002 */
[----:B------:R-:W-:Y:S01]  /*d960*/  ISETP.GE.AND P2, PT, R67, R18, PT ;  /* 0x000000124300720c */ /* 0x000fe20003f46270 */
[----:B------:R-:W-:Y:S01]  /*d970*/  ULDC.64 UR10, c[0x0][0xa80] ;  /* 0x0002a000000a7ab9 */ /* 0x000fe20000000a00 */
[----:B------:R-:W-:Y:S01]  /*d980*/  UPRMT UR8, URZ, 0x654, UR8 ;  /* 0x000006543f087896 */ /* 0x000fe20008000008 */
[----:B------:R-:W-:Y:S01]  /*d990*/  IMAD.IADD R3, R3, 0x1, R65 ;  /* 0x0000000103037824 */ /* 0x000fe200078e0241 */
[----:B------:R-:W-:Y:S01]  /*d9a0*/  LEA R0, P3, R2, UR10, 0x1 ;  /* 0x0000000a02007c11 */ /* 0x000fe2000f8608ff */
[----:B------:R-:W-:-:S03]  /*d9b0*/  VIADD R59, R67, 0x20 ;  /* 0x00000020433b7836 */ /* 0x000fc60000000000 */
[----:B------:R-:W-:Y:S01]  /*d9c0*/  LEA.HI.X R56, R2, UR11, R3, 0x1, P3 ;  /* 0x0000000b02387c11 */ /* 0x000fe200098f0c03 */
[----:B------:R-:W-:Y:S02]  /*d9d0*/  VIADD R61, R67, 0x40 ;  /* 0x00000040433d7836 */ /* 0x000fe40000000000 */
[C---:B------:R-:W-:Y:S01]  /*d9e0*/  VIADD R65, R57.reuse, 0x40 ;  /* 0x0000004039417836 */ /* 0x040fe20000000000 */
[----:B--2---:R-:W-:Y:S01]  /*d9f0*/  SYNCS.ARRIVE.TRANS64.RED.A1T0 RZ, [UR8], RZ ;  /* 0x000000ffffff79a7 */ /* 0x004fe20008100408 */
[----:B------:R-:W-:Y:S01]  /*da00*/  VIADD R69, R57, 0x80 ;  /* 0x0000008039457836 */ /* 0x000fe20000000000 */
[----:B------:R0:W1:Y:S01]  /*da10*/  SHFL.IDX PT, R60, R0, RZ, 0x181f ;  /* 0x00181fff003c7589 */ /* 0x00006200000e0000 */
[----:B------:R-:W-:Y:S03]  /*da20*/  BSSY B1, `(.L_x_205) ;  /* 0x0000016000017945 */ /* 0x000fe60003800000 */
[----:B------:R0:W2:Y:S01]  /*da30*/  SHFL.IDX PT, R62, R56, RZ, 0x181f ;  /* 0x00181fff383e7589 */ /* 0x0000a200000e0000 */
[----:B------:R-:W-:-:S02]  /*da40*/  ISETP.GE.AND P0, PT, R59, R18, PT ;  /* 0x000000123b00720c */ /* 0x000fc40003f06270 */
[----:B------:R-:W-:Y:S02]  /*da50*/  ISETP.GE.AND P1, PT, R61, R18, PT ;  /* 0x000000123d00720c */ /* 0x000fe40003f26270 */
[----:B------:R-:W-:Y:S02]  /*da60*/  SHF.R.S32.HI R63, RZ, 0x1f, R57 ;  /* 0x0000001fff3f7819 */ /* 0x000fe40000011439 */
[----:B------:R-:W-:Y:S02]  /*da70*/  SHF.R.S32.HI R64, RZ, 0x1f, R65 ;  /* 0x0000001fff407819 */ /* 0x000fe40000011441 */
[----:B------:R-:W-:Y:S01]  /*da80*/  SHF.R.S32.HI R66, RZ, 0x1f, R69 ;  /* 0x0000001fff427819 */ /* 0x000fe20000011445 */
[----:B0-----:R-:W-:Y:S06]  /*da90*/  @P2 BRA `(.L_x_206) ;  /* 0x0000000000382947 */ /* 0x001fec0003800000 */
[----:B------:R-:W-:Y:S01]  /*daa0*/  ULDC UR4, c[0x0][0xac8] ;  /* 0x0002b20000047ab9 */ /* 0x000fe20000000800 */
[----:B------:R-:W-:Y:S01]  /*dab0*/  ULDC.64 UR8, c[0x0][0x208] ;  /* 0x0000820000087ab9 */ /* 0x000fe20000000a00 */
[----:B------:R-:W-:Y:S02]  /*dac0*/  ISETP.GE.AND P4, PT, R57, UR4, PT ;  /* 0x0000000439007c0c */ /* 0x000fe4000bf86270 */
[----:B------:R-:W-:Y:S02]  /*dad0*/  ISETP.GE.AND P3, PT, R65, UR4, PT ;  /* 0x0000000441007c0c */ /* 0x000fe4000bf66270 */
[----:B------:R-:W-:-:S09]  /*dae0*/  ISETP.GE.AND P2, PT, R69, UR4, PT ;  /* 0x0000000445007c0c */ /* 0x000fd2000bf46270 */
[-C--:B-1----:R-:W-:Y:S02]  /*daf0*/  @!P4 LEA R2, P6, R57, R60.reuse, 0x1 ;  /* 0x0000003c3902c211 */ /* 0x082fe400078c08ff */
[----:B------:R-:W-:Y:S02]  /*db00*/  @!P3 LEA R58, P5, R65, R60, 0x1 ;  /* 0x0000003c413ab211 */ /* 0x000fe400078a08ff */
[----:B--2---:R-:W-:Y:S02]  /*db10*/  @!P4 LEA.HI.X R3, R57, R62, R63, 0x1, P6 ;  /* 0x0000003e3903c211 */ /* 0x004fe400030f0c3f */
[----:B------:R-:W-:Y:S02]  /*db20*/  @!P2 LEA R60, P6, R69, R60, 0x1 ;  /* 0x0000003c453ca211 */ /* 0x000fe400078c08ff */
[-C--:B------:R-:W-:Y:S01]  /*db30*/  @!P3 LEA.HI.X R59, R65, R62.reuse, R64, 0x1, P5 ;  /* 0x0000003e413bb211 */ /* 0x080fe200028f0c40 */
[----:B-----5:R0:W-:Y:S01]  /*db40*/  @!P4 ST.E.128 desc[UR8][R2.64], R4 ;  /* 0x000000040200c985 */ /* 0x0201e2000c101d08 */
[----:B------:R-:W-:-:S03]  /*db50*/  @!P2 LEA.HI.X R61, R69, R62, R66, 0x1, P6 ;  /* 0x0000003e453da211 */ /* 0x000fc600030f0c42 */
[----:B------:R0:W-:Y:S04]  /*db60*/  @!P3 ST.E.128 desc[UR8][R58.64], R24 ;  /* 0x000000183a00b985 */ /* 0x0001e8000c101d08 */
[----:B------:R0:W-:Y:S02]  /*db70*/  @!P2 ST.E.128 desc[UR8][R60.64], R40 ;  /* 0x000000283c00a985 */ /* 0x0001e4000c101d08 */
.L_x_206:
[----:B------:R-:W-:Y:S05]  /*db80*/  BSYNC B1 ;  /* 0x0000000000017941 */ /* 0x000fea0003800000 */
.L_x_205:
[----:B0----5:R0:W3:Y:S01]  /*db90*/  SHFL.IDX PT, R24, R56, 0x1, 0x181f ;  /* 0x00381f0038187f89 */ /* 0x0210e200000e0000 */
[----:B------:R-:W-:Y:S03]  /*dba0*/  BSSY B1, `(.L_x_207) ;  /* 0x0000011000017945 */ /* 0x000fe60003800000 */
[----:B------:R0:W4:Y:S01]  /*dbb0*/  SHFL.IDX PT, R6, R0, 0x1, 0x181f ;  /* 0x00381f0000067f89 */ /* 0x00012200000e0000 */
[----:B------:R-:W-:Y:S05]  /*dbc0*/  @P0 BRA `(.L_x_208) ;  /* 0x0000000000380947 */ /* 0x000fea0003800000 */
[----:B------:R-:W-:Y:S01]  /*dbd0*/  ULDC UR4, c[0x0][0xac8] ;  /* 0x0002b20000047ab9 */ /* 0x000fe20000000800 */
[----:B------:R-:W-:Y:S01]  /*dbe0*/  ULDC.64 UR8, c[0x0][0x208] ;  /* 0x0000820000087ab9 */ /* 0x000fe20000000a00 */
[----:B------:R-:W-:Y:S02]  /*dbf0*/  ISETP.GE.AND P4, PT, R57, UR4, PT ;  /* 0x0000000439007c0c */ /* 0x000fe4000bf86270 */
[----:B------:R-:W-:Y:S02]  /*dc00*/  ISETP.GE.AND P5, PT, R65, UR4, PT ;  /* 0x0000000441007c0c */ /* 0x000fe4000bfa6270 */
[----:B------:R-:W-:-:S09]  /*dc10*/  ISETP.GE.AND P6, PT, R69, UR4, PT ;  /* 0x0000000445007c0c */ /* 0x000fd2000bfc6270 */
[-C--:B----4-:R-:W-:Y:S02]  /*dc20*/  @!P4 LEA R2, P0, R57, R6.reuse, 0x1 ;  /* 0x000000063902c211 */ /* 0x090fe400078008ff */
[-C--:B------:R-:W-:Y:S02]  /*dc30*/  @!P5 LEA R4, P2, R65, R6.reuse, 0x1 ;  /* 0x000000064104d211 */ /* 0x080fe400078408ff */
[----:B------:R-:W-:Y:S02]  /*dc40*/  @!P6 LEA R6, P3, R69, R6, 0x1 ;  /* 0x000000064506e211 */ /* 0x000fe400078608ff */
[-C--:B---3--:R-:W-:Y:S02]  /*dc50*/  @!P4 LEA.HI.X R3, R57, R24.reuse, R63, 0x1, P0 ;  /* 0x000000183903c211 */ /* 0x088fe400000f0c3f */
[-C--:B------:R-:W-:Y:S02]  /*dc60*/  @!P5 LEA.HI.X R5, R65, R24.reuse, R64, 0x1, P2 ;  /* 0x000000184105d211 */ /* 0x080fe400010f0c40 */
[----:B------:R-:W-:Y:S01]  /*dc70*/  @!P6 LEA.HI.X R7, R69, R24, R66, 0x1, P3 ;  /* 0x000000184507e211 */ /* 0x000fe200018f0c42 */
[----:B------:R3:W-:Y:S04]  /*dc80*/  @!P4 ST.E.128 desc[UR8][R2.64], R8 ;  /* 0x000000080200c985 */ /* 0x0007e8000c101d08 */
[----:B------:R3:W-:Y:S04]  /*dc90*/  @!P5 ST.E.128 desc[UR8][R4.64], R28 ;  /* 0x0000001c0400d985 */ /* 0x0007e8000c101d08 */
[----:B------:R3:W-:Y:S02]  /*dca0*/  @!P6 ST.E.128 desc[UR8][R6.64], R44 ;  /* 0x0000002c0600e985 */ /* 0x0007e4000c101d08 */
.L_x_208:
[----:B------:R-:W-:Y:S05]  /*dcb0*/  BSYNC B1 ;  /* 0x0000000000017941 */ /* 0x000fea0003800000 */
.L_x_207:
[----:B---3--:R3:W0:Y:S01]  /*dcc0*/  SHFL.IDX PT, R8, R56, 0x2, 0x181f ;  /* 0x00581f0038087f89 */ /* 0x00862200000e0000 */
[----:B------:R-:W-:Y:S03]  /*dcd0*/  BSSY B1, `(.L_x_209) ;  /* 0x0000011000017945 */ /* 0x000fe60003800000 */
[----:B----4-:R3:W4:Y:S01]  /*dce0*/  SHFL.IDX PT, R6, R0, 0x2, 0x181f ;  /* 0x00581f0000067f89 */ /* 0x01072200000e0000 */
        /* <DEDUP_REMOVED lines=9> */
[-C--:B0-----:R-:W-:Y:S02]  /*dd80*/  @!P3 LEA.HI.X R3, R57, R8.reuse, R63, 0x1, P0 ;  /* 0x000000083903b211 */ /* 0x081fe400000f0c3f */
[-C--:B------:R-:W-:Y:S02]  /*dd90*/  @!P4 LEA.HI.X R5, R65, R8.reuse, R64, 0x1, P1 ;  /* 0x000000084105c211 */ /* 0x080fe400008f0c40 */
[----:B------:R-:W-:Y:S01]  /*dda0*/  @!P5 LEA.HI.X R7, R69, R8, R66, 0x1, P2 ;  /* 0x000000084507d211 */ /* 0x000fe200010f0c42 */
[----:B------:R0:W-:Y:S04]  /*ddb0*/  @!P3 ST.E.128 desc[UR8][R2.64], R12 ;  /* 0x0000000c0200b985 */ /* 0x0001e8000c101d08 */
[----:B------:R0:W-:Y:S04]  /*ddc0*/  @!P4 ST.E.128 desc[UR8][R4.64], R32 ;  /* 0x000000200400c985 */ /* 0x0001e8000c101d08 */
[----:B------:R0:W-:Y:S02]  /*ddd0*/  @!P5 ST.E.128 desc[UR8][R6.64], R48 ;  /* 0x000000300600d985 */ /* 0x0001e4000c101d08 */
.L_x_210:
[----:B------:R-:W-:Y:S05]  /*dde0*/  BSYNC B1 ;  /* 0x0000000000017941 */ /* 0x000fea0003800000 */
.L_x_209:
[----:B0-----:R-:W-:Y:S01]  /*ddf0*/  VIADD R3, R67, 0x60 ;  /* 0x0000006043037836 */ /* 0x001fe20000000000 */
[----:B---3--:R-:W0:Y:S04]  /*de00*/  SHFL.IDX PT, R56, R56, 0x3, 0x181f ;  /* 0x00781f0038387f89 */ /* 0x008e2800000e0000 */
[----:B------:R-:W-:Y:S01]  /*de10*/  ISETP.GE.AND P0, PT, R3, R18, PT ;  /* 0x000000120300720c */ /* 0x000fe20003f06270 */
[----:B------:R-:W3:-:S12]  /*de20*/  SHFL.IDX PT, R0, R0, 0x3, 0x181f ;  /* 0x00781f0000007f89 */ /* 0x000ed800000e0000 */
[----:B------:R-:W-:Y:S05]  /*de30*/  @P0 BRA `(.L_x_211) ;  /* 0x0000002000580947 */ /* 0x000fea0003800000 */
[----:B------:R-:W-:Y:S01]  /*de40*/  ULDC UR4, c[0x0][0xac8] ;  /* 0x0002b20000047ab9 */ /* 0x000fe20000000800 */
[----:B------:R-:W-:Y:S01]  /*de50*/  ULDC.64 UR8, c[0x0][0x208] ;  /* 0x0000820000087ab9 */ /* 0x000fe20000000a00 */
[----:B------:R-:W-:Y:S02]  /*de60*/  ISETP.GE.AND P2, PT, R57, UR4, PT ;  /* 0x0000000439007c0c */ /* 0x000fe4000bf46270 */
[----:B------:R-:W-:-:S11]  /*de70*/  ISETP.GE.AND P3, PT, R65, UR4, PT ;  /* 0x0000000441007c0c */ /* 0x000fd6000bf66270 */
[-C--:B---3--:R-:W-:Y:S02]  /*de80*/  @!P2 LEA R2, P0, R57, R0.reuse, 0x1 ;  /* 0x000000003902a211 */ /* 0x088fe400078008ff */
[----:B------:R-:W-:Y:S02]  /*de90*/  @!P3 LEA R4, P1, R65, R0, 0x1 ;  /* 0x000000004104b211 */ /* 0x000fe400078208ff */
[-C--:B0-----:R-:W-:Y:S02]  /*dea0*/  @!P2 LEA.HI.X R3, R57, R56.reuse, R63, 0x1, P0 ;  /* 0x000000383903a211 */ /* 0x081fe400000f0c3f */
[----:B------:R-:W-:Y:S02]  /*deb0*/  ISETP.GE.AND P0, PT, R69, UR4, PT ;  /* 0x0000000445007c0c */ /* 0x000fe4000bf06270 */
[----:B------:R-:W-:Y:S01]  /*dec0*/  @!P3 LEA.HI.X R5, R65, R56, R64, 0x1, P1 ;  /* 0x000000384105b211 */ /* 0x000fe200008f0c40 */
[----:B------:R0:W-:Y:S04]  /*ded0*/  @!P2 ST.E.128 desc[UR8][R2.64], R20 ;  /* 0x000000140200a985 */ /* 0x0001e8000c101d08 */
[----:B------:R0:W-:Y:S06]  /*dee0*/  @!P3 ST.E.128 desc[UR8][R4.64], R36 ;  /* 0x000000240400b985 */ /* 0x0001ec000c101d08 */
[----:B------:R-:W-:Y:S05]  /*def0*/  @P0 BRA `(.L_x_211) ;  /* 0x0000002000280947 */ /* 0x000fea0003800000 */
[----:B0-----:R-:W-:Y:S01]  /*df00*/  LEA R2, P0, R69, R0, 0x1 ;  /* 0x0000000045027211 */ /* 0x001fe200078008ff */
[----:B------:R-:W-:-:S03]  /*df10*/  ULDC.64 UR8, c[0x0][0x208] ;  /* 0x0000820000087ab9 */ /* 0x000fc60000000a00 */
[----:B------:R-:W-:-:S05]  /*df20*/  LEA.HI.X R3, R69, R56, R66, 0x1, P0 ;  /* 0x0000003845037211 */ /* 0x000fca00000f0c42 */
[----:B------:R0:W-:Y:S01]  /*df30*/  ST.E.128 desc[UR8][R2.64], R52 ;  /* 0x0000003402007985 */ /* 0x0001e2000c101d08 */
[----:B------:R-:W-:Y:S05]  /*df40*/  BRA `(.L_x_211) ;  /* 0x0000002000147947 */ /* 0x000fea0003800000 */
.L_x_204:
[----:B------:R-:W-:Y:S01]  /*df50*/  ULDC.64 UR14, c[0x0][0xb08] ;  /* 0x0002c200000e7ab9 */ /* 0x000fe20000000a00 */
[----:B------:R-:W-:Y:S01]  /*df60*/  R2UR UR18, R228 ;  /* 0x00000000e41272ca */ /* 0x000fe200000e0000 */
[----:B------:R-:W-:Y:S01]  /*df70*/  UIMAD UR12, UR16, UR14, URZ ;  /* 0x0000000e100c72a4 */ /* 0x000fe2000f8e023f */
[----:B------:R-:W0:Y:S01]  /*df80*/  @P1 LDC R0, c[0x0][0xbec] ;  /* 0x0002fb00ff001b82 */ /* 0x000e220000000800 */
[----:B------:R-:W-:Y:S01]  /*df90*/  UIMAD.WIDE.U32 UR10, UR4, UR14, URZ ;  /* 0x0000000e040a72a5 */ /* 0x000fe2000f8e003f */
[----:B------:R-:W-:Y:S01]  /*dfa0*/  R2UR UR17, R23 ;  /* 0x00000000171172ca */ /* 0x000fe200000e0000 */
[----:B------:R-:W-:Y:S01]  /*dfb0*/  UIMAD UR12, UR4, UR15, UR12 ;  /* 0x0000000f040c72a4 */ /* 0x000fe2000f8e020c */
[----:B------:R-:W-:Y:S01]  /*dfc0*/  IMAD.MOV.U32 R5, RZ, RZ, R11 ;  /* 0x000000ffff057224 */ /* 0x000fe200078e000b */
[----:B------:R-:W-:Y:S01]  /*dfd0*/  USHF.R.S32.HI UR4, URZ, 0x1f, UR9 ;  /* 0x0000001f3f047899 */ /* 0x000fe20008011409 */
[----:B------:R-:W-:Y:S01]  /*dfe0*/  ISETP.GE.AND P0, PT, R13, R18, PT ;  /* 0x000000120d00720c */ /* 0x000fe20003f06270 */
[----:B------:R-:W-:Y:S01]  /*dff0*/  UIADD3 UR11, UR11, UR12, URZ ;  /* 0x0000000c0b0b7290 */ /* 0x000fe2000fffe03f */
[----:B------:R-:W1:Y:S01]  /*e000*/  @P1 LDC R7, c[0x0][0xbf0] ;  /* 0x0002fc00ff071b82 */ /* 0x000e620000000800 */
[----:B------:R-:W-:Y:S01]  /*e010*/  UIADD3 UR8, UR8, 0x36820, URZ ;  /* 0x0003682008087890 */ /* 0x000fe2000fffe03f */
[----:B------:R-:W-:Y:S01]  /*e020*/  BSSY B1, `(.L_x_212) ;  /* 0x000009c000017945 */ /* 0x000fe20003800000 */
[----:B------:R-:W-:Y:S01]  /*e030*/  ULDC.64 UR12, c[0x0][0xb38] ;  /* 0x0002ce00000c7ab9 */ /* 0x000fe20000000a00 */
[----:B------:R-:W-:Y:S01]  /*e040*/  SHF.R.S32.HI R80, RZ, 0x1f, R208 ;  /* 0x0000001fff507819 */ /* 0x000fe200000114d0 */
[----:B------:R-:W-:Y:S01]  /*e050*/  UIMAD.WIDE.U32 UR10, UR18, UR12, UR10 ;  /* 0x0000000c120a72a5 */ /* 0x000fe2000f8e000a */
[----:B------:R-:W-:Y:S01]  /*e060*/  SHF.R.S32.HI R81, RZ, 0x1f, R209 ;  /* 0x0000001fff517819 */ /* 0x000fe200000114d1 */
[----:B------:R-:W-:Y:S01]  /*e070*/  UPRMT UR8, URZ, 0x654, UR8 ;  /* 0x000006543f087896 */ /* 0x000fe20008000008 */
[----:B------:R-:W-:Y:S01]  /*e080*/  SHF.R.S32.HI R82, RZ, 0x1f, R210 ;  /* 0x0000001fff527819 */ /* 0x000fe200000114d2 */
[----:B------:R-:W-:Y:S01]  /*e090*/  UIMAD UR11, UR18, UR13, UR11 ;  /* 0x0000000d120b72a4 */ /* 0x000fe2000f8e020b */
[----:B------:R-:W-:-:S02]  /*e0a0*/  SHF.R.S32.HI R83, RZ, 0x1f, R211 ;  /* 0x0000001fff537819 */ /* 0x000fc400000114d3 */
[----:B------:R-:W-:Y:S01]  /*e0b0*/  ULDC.64 UR12, c[0x0][0xb40] ;  /* 0x0002d000000c7ab9 */ /* 0x000fe20000000a00 */
[----:B------:R-:W-:Y:S01]  /*e0c0*/  SHF.R.S32.HI R84, RZ, 0x1f, R212 ;  /* 0x0000001fff547819 */ /* 0x000fe200000114d4 */
[----:B------:R-:W-:Y:S01]  /*e0d0*/  UIMAD UR4, UR4, UR12, URZ ;  /* 0x0000000c040472a4 */ /* 0x000fe2000f8e023f */
[----:B------:R-:W-:Y:S01]  /*e0e0*/  SHF.R.S32.HI R85, RZ, 0x1f, R213 ;  /* 0x0000001fff557819 */ /* 0x000fe200000114d5 */
[----:B------:R-:W-:Y:S01]  /*e0f0*/  UIMAD.WIDE.U32 UR10, UR9, UR12, UR10 ;  /* 0x0000000c090a72a5 */ /* 0x000fe2000f8e000a */
[----:B0-----:R-:W-:Y:S01]  /*e100*/  @P1 IMAD.HI.U32 R0, R11, R0, RZ ;  /* 0x000000000b001227 */ /* 0x001fe200078e00ff */
[----:B------:R-:W-:Y:S01]  /*e110*/  UIMAD UR4, UR9, UR13, UR4 ;  /* 0x0000000d090472a4 */ /* 0x000fe2000f8e0204 */
[----:B------:R-:W-:Y:S01]  /*e120*/  SYNCS.ARRIVE.TRANS64.RED.A1T0 RZ, [UR8], RZ ;  /* 0x000000ffffff79a7 */ /* 0x000fe20008100408 */
[----:B------:R-:W-:Y:S01]  /*e130*/  SHF.R.S32.HI R86, RZ, 0x1f, R214 ;  /* 0x0000001fff567819 */ /* 0x000fe200000114d6 */
[----:B------:R-:W-:Y:S01]  /*e140*/  ULDC.64 UR12, c[0x0][0xb48] ;  /* 0x0002d200000c7ab9 */ /* 0x000fe20000000a00 */
[----:B------:R-:W-:Y:S01]  /*e150*/  UIADD3 UR11, UR11, UR4, URZ ;  /* 0x000000040b0b7290 */ /* 0x000fe2000fffe03f */
[----:B------:R-:W-:-:S02]  /*e160*/  SHF.R.S32.HI R87, RZ, 0x1f, R215 ;  /* 0x0000001fff577819 */ /* 0x000fc400000114d7 */
[----:B-1----:R-:W-:Y:S01]  /*e170*/  @P1 SHF.R.U32.HI R5, RZ, R7, R0 ;  /* 0x00000007ff051219 */ /* 0x002fe20000011600 */
[----:B------:R-:W-:Y:S01]  /*e180*/  UIMAD.WIDE.U32 UR10, UR17, UR12, UR10 ;  /* 0x0000000c110a72a5 */ /* 0x000fe2000f8e000a */
[----:B------:R-:W-:Y:S02]  /*e190*/  SHF.R.S32.HI R126, RZ, 0x1f, R216 ;  /* 0x0000001fff7e7819 */ /* 0x000fe400000114d8 */
[--C-:B------:R-:W-:Y:S01]  /*e1a0*/  SHF.R.S32.HI R0, RZ, 0x1f, R5.reuse ;  /* 0x0000001fff007819 */ /* 0x100fe20000011405 */
[----:B------:R-:W-:Y:S01]  /*e1b0*/  IMAD.MOV R2, RZ, RZ, -R5 ;  /* 0x000000ffff027224 */ /* 0x000fe200078e0a05 */
[----:B------:R-:W-:Y:S01]  /*e1c0*/  UIMAD UR4, UR17, UR13, UR11 ;  /* 0x0000000d110472a4 */ /* 0x000fe2000f8e020b */
[----:B------:R-:W-:Y:S02]  /*e1d0*/  SHF.R.S32.HI R127, RZ, 0x1f, R217 ;  /* 0x0000001fff7f7819 */ /* 0x000fe400000114d9 */
[----:B------:R-:W-:Y:S01]  /*e1e0*/  ULDC.64 UR12, c[0x0][0xb30] ;  /* 0x0002cc00000c7ab9 */ /* 0x000fe20000000a00 */
[----:B------:R-:W-:Y:S01]  /*e1f0*/  IMAD R7, R3, R2, R11 ;  /* 0x0000000203077224 */ /* 0x000fe200078e020b */
[----:B------:R-:W-:Y:S01]  /*e200*/  SHF.R.S32.HI R128, RZ, 0x1f, R218 ;  /* 0x0000001fff807819 */ /* 0x000fe200000114da */
[----:B------:R-:W-:Y:S01]  /*e210*/  IMAD R0, R0, UR12, RZ ;  /* 0x0000000c00007c24 */ /* 0x000fe2000f8e02ff */
[----:B------:R-:W-:Y:S01]  /*e220*/  SHF.R.S32.HI R129, RZ, 0x1f, R219 ;  /* 0x0000001fff817819 */ /* 0x000fe200000114db */
[----:B------:R-:W-:Y:S01]  /*e230*/  IMAD.U32 R3, RZ, RZ, UR11 ;  /* 0x0000000bff037e24 */ /* 0x000fe2000f8e00ff */
[----:B------:R-:W-:Y:S01]  /*e240*/  SHF.R.S32.HI R130, RZ, 0x1f, R220 ;  /* 0x0000001fff827819 */ /* 0x000fe200000114dc */
[----:B------:R-:W-:Y:S01]  /*e250*/  IMAD.U32 R2, RZ, RZ, UR10 ;  /* 0x0000000aff027e24 */ /* 0x000fe2000f8e00ff */
[----:B------:R-:W-:Y:S01]  /*e260*/  ULDC.64 UR10, c[0x0][0xb28] ;  /* 0x0002ca00000a7ab9 */ /* 0x000fe20000000a00 */
[----:B------:R-:W-:Y:S01]  /*e270*/  IMAD.U32 R3, RZ, RZ, UR4 ;  /* 0x00000004ff037e24 */ /* 0x000fe2000f8e00ff */
[----:B------:R-:W-:Y:S01]  /*e280*/  SHF.R.S32.HI R131, RZ, 0x1f, R221 ;  /* 0x0000001fff837819 */ /* 0x000fe200000114dd */
[C---:B------:R-:W-:Y:S01]  /*e290*/  IMAD R11, R5.reuse, UR13, R0 ;  /* 0x0000000d050b7c24 */ /* 0x040fe2000f8e0200 */
[----:B------:R-:W-:Y:S01]  /*e2a0*/  SHF.R.S32.HI R0, RZ, 0x1f, R7 ;  /* 0x0000001fff007819 */ /* 0x000fe20000011407 */
[----:B------:R-:W-:Y:S01]  /*e2b0*/  IMAD.WIDE.U32 R2, R5, UR12, R2 ;  /* 0x0000000c05027c25 */ /* 0x000fe2000f8e0002 */
[----:B------:R-:W-:-:S02]  /*e2c0*/  SHF.R.S32.HI R132, RZ, 0x1f, R222 ;  /* 0x0000001fff847819 */ /* 0x000fc400000114de */
[----:B------:R-:W-:Y:S01]  /*e2d0*/  SHF.R.S32.HI R133, RZ, 0x1f, R223 ;  /* 0x0000001fff857819 */ /* 0x000fe200000114df */
[----:B------:R-:W-:Y:S01]  /*e2e0*/  IMAD R0, R0, UR10, RZ ;  /* 0x0000000a00007c24 */ /* 0x000fe2000f8e02ff */
[----:B------:R-:W-:Y:S01]  /*e2f0*/  SHF.R.S32.HI R134, RZ, 0x1f, R224 ;  /* 0x0000001fff867819 */ /* 0x000fe200000114e0 */
[----:B------:R-:W-:Y:S01]  /*e300*/  IMAD.IADD R3, R3, 0x1, R11 ;  /* 0x0000000103037824 */ /* 0x000fe200078e020b */
[----:B------:R-:W-:Y:S01]  /*e310*/  SHF.R.S32.HI R135, RZ, 0x1f, R225 ;  /* 0x0000001fff877819 */ /* 0x000fe200000114e1 */
[C---:B------:R-:W-:Y:S01]  /*e320*/  IMAD R5, R7.reuse, UR11, R0 ;  /* 0x0000000b07057c24 */ /* 0x040fe2000f8e0200 */
[----:B------:R-:W-:Y:S01]  /*e330*/  SHF.R.S32.HI R136, RZ, 0x1f, R226 ;  /* 0x0000001fff887819 */ /* 0x000fe200000114e2 */
[----:B------:R-:W-:Y:S01]  /*e340*/  IMAD.WIDE.U32 R2, R7, UR10, R2 ;  /* 0x0000000a07027c25 */ /* 0x000fe2000f8e0002 */
[----:B------:R-:W-:Y:S01]  /*e350*/  ULDC.64 UR10, c[0x0][0xb00] ;  /* 0x0002c000000a7ab9 */ /* 0x000fe20000000a00 */
[----:B------:R-:W-:Y:S02]  /*e360*/  SHF.R.S32.HI R137, RZ, 0x1f, R227 ;  /* 0x0000001fff897819 */ /* 0x000fe400000114e3 */
[----:B------:R-:W-:Y:S01]  /*e370*/  IMAD.IADD R3, R3, 0x1, R5 ;  /* 0x0000000103037824 */ /* 0x000fe200078e0205 */
[----:B------:R-:W-:-:S04]  /*e380*/  LEA R0, P1, R2, UR10, 0x2 ;  /* 0x0000000a02007c11 */ /* 0x000fc8000f8210ff */
[----:B------:R-:W-:Y:S02]  /*e390*/  LEA.HI.X R8, R2, UR11, R3, 0x2, P1 ;  /* 0x0000000b02087c11 */ /* 0x000fe400088f1403 */
[----:B------:R0:W1:Y:S04]  /*e3a0*/  SHFL.IDX PT, R2, R0, RZ, 0x1c1f ;  /* 0x001c1fff00027589 */ /* 0x00006800000e0000 */
[----:B------:R0:W2:Y:S01]  /*e3b0*/  SHFL.IDX PT, R3, R8, RZ, 0x1c1f ;  /* 0x001c1fff08037589 */ /* 0x0000a200000e0000 */
[----:B------:R-:W-:Y:S05]  /*e3c0*/  @P0 BRA `(.L_x_213) ;  /* 0x0000000400840947 */ /* 0x000fea0003800000 */
[----:B------:R-:W-:Y:S01]  /*e3d0*/  ULDC UR4, c[0x0][0xac8] ;  /* 0x0002b20000047ab9 */ /* 0x000fe20000000800 */
[----:B------:R-:W-:Y:S01]  /*e3e0*/  ULDC.64 UR8, c[0x0][0x208] ;  /* 0x0000820000087ab9 */ /* 0x000fe20000000a00 */
[----:B------:R-:W-:Y:S02]  /*e3f0*/  ISETP.GE.AND P1, PT, R227, UR4, PT ;  /* 0x00000004e3007c0c */ /* 0x000fe4000bf26270 */
[----:B------:R-:W-:Y:S02]  /*e400*/  ISETP.GE.AND P0, PT, R226, UR4, PT ;  /* 0x00000004e2007c0c */ /* 0x000fe4000bf06270 */
[----:B------:R-:W-:Y:S02]  /*e410*/  ISETP.GE.AND P2, PT, R204, UR4, PT ;  /* 0x00000004cc007c0c */ /* 0x000fe4000bf46270 */
[----:B------:R-:W-:Y:S02]  /*e420*/  ISETP.GE.AND P3, PT, R225, UR4, PT ;  /* 0x00000004e1007c0c */ /* 0x000fe4000bf66270 */
[----:B------:R-:W-:-:S05]  /*e430*/  ISETP.GE.AND P4, PT, R224, UR4, PT ;  /* 0x00000004e0007c0c */ /* 0x000fca000bf86270 */
[CC--:B-1----:R-:W-:Y:S02]  /*e440*/  @!P1 LEA R6, P5, R227.reuse, R2.reuse, 0x2 ;  /* 0x00000002e3069211 */ /* 0x0c2fe400078a10ff */
[-C--:B------:R-:W-:Y:S02]  /*e450*/  @!P0 LEA R10, P6, R226, R2.reuse, 0x2 ;  /* 0x00000002e20a8211 */ /* 0x080fe400078c10ff */
[----:B--2---:R-:W-:Y:S01]  /*e460*/  @!P2 IMAD.WIDE R4, R204, 0x4, R2 ;  /* 0x00000004cc04a825 */ /* 0x004fe200078e0202 */
[-C--:B------:R-:W-:Y:S02]  /*e470*/  @!P1 LEA.HI.X R7, R227, R3.reuse, R137, 0x2, P5 ;  /* 0x00000003e3079211 */ /* 0x080fe400028f1489 */
[----:B------:R-:W-:Y:S02]  /*e480*/  @!P0 LEA.HI.X R11, R226, R3, R136, 0x2, P6 ;  /* 0x00000003e20b8211 */ /* 0x000fe400030f1488 */
[----:B------:R-:W-:Y:S01]  /*e490*/  ISETP.GE.AND P5, PT, R223, UR4, PT ;  /* 0x00000004df007c0c */ /* 0x000fe2000bfa6270 */
[----:B------:R1:W-:Y:S01]  /*e4a0*/  @!P2 ST.E.64 desc[UR8][R4.64], R24 ;  /* 0x000000180400a985 */ /* 0x0003e2000c101b08 */
[----:B------:R-:W-:-:S02]  /*e4b0*/  @!P3 LEA R12, P6, R225, R2, 0x2 ;  /* 0x00000002e10cb211 */ /* 0x000fc400078c10ff */
[----:B------:R-:W-:Y:S01]  /*e4c0*/  @!P4 LEA R14, P2, R224, R2, 0x2 ;  /* 0x00000002e00ec211 */ /* 0x000fe200078410ff */
[----:B------:R2:W-:Y:S01]  /*e4d0*/  @!P1 ST.E.64 desc[UR8][R6.64], R28 ;  /* 0x0000001c06009985 */ /* 0x0005e2000c101b08 */
[-C--:B------:R-:W-:Y:S02]  /*e4e0*/  @!P3 LEA.HI.X R13, R225, R3.reuse, R135, 0x2, P6 ;  /* 0x00000003e10db211 */ /* 0x080fe400030f1487 */
[----:B------:R-:W-:Y:S01]  /*e4f0*/  ISETP.GE.AND P1, PT, R221, UR4, PT ;  /* 0x00000004dd007c0c */ /* 0x000fe2000bf26270 */
[----:B------:R3:W-:Y:S01]  /*e500*/  @!P0 ST.E.64 desc[UR8][R10.64], R32 ;  /* 0x000000200a008985 */ /* 0x0007e2000c101b08 */
[----:B------:R-:W-:Y:S02]  /*e510*/  ISETP.GE.AND P0, PT, R222, UR4, PT ;  /* 0x00000004de007c0c */ /* 0x000fe4000bf06270 */
[----:B------:R-:W-:Y:S01]  /*e520*/  @!P4 LEA.HI.X R15, R224, R3, R134, 0x2, P2 ;  /* 0x00000003e00fc211 */ /* 0x000fe200010f1486 */
[----:B------:R4:W-:Y:S01]  /*e530*/  @!P3 ST.E.64 desc[UR8][R12.64], R36 ;  /* 0x000000240c00b985 */ /* 0x0009e2000c101b08 */
[----:B------:R-:W-:-:S02]  /*e540*/  ISETP.GE.AND P2, PT, R220, UR4, PT ;  /* 0x00000004dc007c0c */ /* 0x000fc4000bf46270 */
[----:B------:R-:W-:Y:S01]  /*e550*/  @!P5 LEA R22, P6, R223, R2, 0x2 ;  /* 0x00000002df16d211 */ /* 0x000fe200078c10ff */
[----:B------:R5:W-:Y:S01]  /*e560*/  @!P4 ST.E.64 desc[UR8][R14.64], R40 ;  /* 0x000000280e00c985 */ /* 0x000be2000c101b08 */
[----:B------:R-:W-:Y:S02]  /*e570*/  ISETP.GE.AND P3, PT, R219, UR4, PT ;  /* 0x00000004db007c0c */ /* 0x000fe4000bf66270 */
[----:B------:R-:W-:-:S03]  /*e580*/  @!P5 LEA.HI.X R23, R223, R3, R133, 0x2, P6 ;  /* 0x00000003df17d211 */ /* 0x000fc600030f1485 */
[CC--:B-1----:R-:W-:Y:S02]  /*e590*/  @!P0 LEA R4, P4, R222.reuse, R2.reuse, 0x2 ;  /* 0x00000002de048211 */ /* 0x0c2fe400078810ff */
[----:B------:R1:W-:Y:S01]  /*e5a0*/  @!P5 ST.E.64 desc[UR8][R22.64], R44 ;  /* 0x0000002c1600d985 */ /* 0x0003e2000c101b08 */
[CC--:B--2---:R-:W-:Y:S02]  /*e5b0*/  @!P1 LEA R6, P5, R221.reuse, R2.reuse, 0x2 ;  /* 0x00000002dd069211 */ /* 0x0c4fe400078a10ff */
[-C--:B------:R-:W-:Y:S02]  /*e5c0*/  @!P0 LEA.HI.X R5, R222, R3.reuse, R132, 0x2, P4 ;  /* 0x00000003de058211 */ /* 0x080fe400020f1484 */
[----:B------:R-:W-:Y:S02]  /*e5d0*/  ISETP.GE.AND P4, PT, R218, UR4, PT ;  /* 0x00000004da007c0c */ /* 0x000fe4000bf86270 */
[----:B---3--:R-:W-:Y:S01]  /*e5e0*/  @!P2 LEA R10, P6, R220, R2, 0x2 ;  /* 0x00000002dc0aa211 */ /* 0x008fe200078c10ff */
[----:B------:R-:W-:Y:S01]  /*e5f0*/  @!P0 ST.E.64 desc[UR8][R4.64], R48 ;  /* 0x0000003004008985 */ /* 0x000fe2000c101b08 */
[----:B------:R-:W-:-:S02]  /*e600*/  @!P1 LEA.HI.X R7, R221, R3, R131, 0x2, P5 ;  /* 0x00000003dd079211 */ /* 0x000fc400028f1483 */
[----:B------:R-:W-:Y:S02]  /*e610*/  ISETP.GE.AND P5, PT, R217, UR4, PT ;  /* 0x00000004d9007c0c */ /* 0x000fe4000bfa6270 */
[----:B------:R-:W-:Y:S01]  /*e620*/  @!P2 LEA.HI.X R11, R220, R3, R130, 0x2, P6 ;  /* 0x00000003dc0ba211 */ /* 0x000fe200030f1482 */
[----:B------:R2:W-:Y:S01]  /*e630*/  @!P1 ST.E.64 desc[UR8][R6.64], R52 ;  /* 0x0000003406009985 */ /* 0x0005e2000c101b08 */
[-C--:B----4-:R-:W-:Y:S02]  /*e640*/  @!P3 LEA R12, P6, R219, R2.reuse, 0x2 ;  /* 0x00000002db0cb211 */ /* 0x090fe400078c10ff */
[----:B------:R-:W-:Y:S01]  /*e650*/  ISETP.GE.AND P1, PT, R215, UR4, PT ;  /* 0x00000004d7007c0c */ /* 0x000fe2000bf26270 */
[----:B------:R3:W-:Y:S01]  /*e660*/  @!P2 ST.E.64 desc[UR8][R10.64], R56 ;  /* 0x000000380a00a985 */ /* 0x0007e2000c101b08 */
[----:B------:R-:W-:Y:S02]  /*e670*/  ISETP.GE.AND P2, PT, R216, UR4, PT ;  /* 0x00000004d8007c0c */ /* 0x000fe4000bf46270 */
[----:B-----5:R-:W-:-:S02]  /*e680*/  @!P4 LEA R14, P0, R218, R2, 0x2 ;  /* 0x00000002da0ec211 */ /* 0x020fc400078010ff */
[-C--:B------:R-:W-:Y:S02]  /*e690*/  @!P3 LEA.HI.X R13, R219, R3.reuse, R129, 0x2, P6 ;  /* 0x00000003db0db211 */ /* 0x080fe400030f1481 */
[-C--:B------:R-:W-:Y:S02]  /*e6a0*/  @!P4 LEA.HI.X R15, R218, R3.reuse, R128, 0x2, P0 ;  /* 0x00000003da0fc211 */ /* 0x080fe400000f1480 */
[----:B------:R-:W-:Y:S01]  /*e6b0*/  ISETP.GE.AND P0, PT, R214, UR4, PT ;  /* 0x00000004d6007c0c */ /* 0x000fe2000bf06270 */
[----:B------:R-:W-:Y:S01]  /*e6c0*/  @!P3 ST.E.64 desc[UR8][R12.64], R60 ;  /* 0x0000003c0c00b985 */ /* 0x000fe2000c101b08 */
[-C--:B-1----:R-:W-:Y:S02]  /*e6d0*/  @!P5 LEA R22, P6, R217, R2.reuse, 0x2 ;  /* 0x00000002d916d211 */ /* 0x082fe400078c10ff */
[----:B--2---:R-:W-:Y:S01]  /*e6e0*/  @!P1 LEA R6, P3, R215, R2, 0x2 ;  /* 0x00000002d7069211 */ /* 0x004fe200078610ff */
[----:B------:R1:W-:Y:S01]  /*e6f0*/  @!P4 ST.E.64 desc[UR8][R14.64], R64 ;  /* 0x000000400e00c985 */ /* 0x0003e2000c101b08 */
[----:B------:R-:W-:-:S02]  /*e700*/  @!P5 LEA.HI.X R23, R217, R3, R127, 0x2, P6 ;  /* 0x00000003d917d211 */ /* 0x000fc400030f147f */
[-C--:B------:R-:W-:Y:S02]  /*e710*/  @!P2 LEA R4, P6, R216, R2.reuse, 0x2 ;  /* 0x00000002d804a211 */ /* 0x080fe400078c10ff */
[----:B------:R-:W-:Y:S01]  /*e720*/  ISETP.GE.AND P4, PT, R212, UR4, PT ;  /* 0x00000004d4007c0c */ /* 0x000fe2000bf86270 */
[----:B------:R2:W-:Y:S01]  /*e730*/  @!P5 ST.E.64 desc[UR8][R22.64], R68 ;  /* 0x000000441600d985 */ /* 0x0005e2000c101b08 */
[----:B------:R-:W-:Y:S02]  /*e740*/  ISETP.GE.AND P5, PT, R213, UR4, PT ;  /* 0x00000004d5007c0c */ /* 0x000fe4000bfa6270 */
[-C--:B------:R-:W-:Y:S02]  /*e750*/  @!P2 LEA.HI.X R5, R216, R3.reuse, R126, 0x2, P6 ;  /* 0x00000003d805a211 */ /* 0x080fe400030f147e */
[----:B---3--:R-:W-:Y:S02]  /*e760*/  @!P0 LEA R10, P6, R214, R2, 0x2 ;  /* 0x00000002d60a8211 */ /* 0x008fe400078c10ff */
[----:B------:R-:W-:Y:S01]  /*e770*/  @!P1 LEA.HI.X R7, R215, R3, R87, 0x2, P3 ;  /* 0x00000003d7079211 */ /* 0x000fe200018f1457 */
[----:B------:R3:W-:Y:S01]  /*e780*/  @!P2 ST.E.64 desc[UR8][R4.64], R72 ;  /* 0x000000480400a985 */ /* 0x0007e2000c101b08 */
[----:B------:R-:W-:-:S02]  /*e790*/  ISETP.GE.AND P3, PT, R211, UR4, PT ;  /* 0x00000004d3007c0c */ /* 0x000fc4000bf66270 */
[-C--:B------:R-:W-:Y:S01]  /*e7a0*/  @!P0 LEA.HI.X R11, R214, R3.reuse, R86, 0x2, P6 ;  /* 0x00000003d60b8211 */ /* 0x080fe200030f1456 */
[----:B------:R4:W-:Y:S01]  /*e7b0*/  @!P1 ST.E.64 desc[UR8][R6.64], R76 ;  /* 0x0000004c06009985 */ /* 0x0009e2000c101b08 */
[-C--:B-1----:R-:W-:Y:S02]  /*e7c0*/  @!P4 LEA R14, P2, R212, R2.reuse, 0x2 ;  /* 0x00000002d40ec211 */ /* 0x082fe400078410ff */
[C---:B------:R-:W-:Y:S01]  /*e7d0*/  @!P5 LEA R12, P1, R213.reuse, R2, 0x2 ;  /* 0x00000002d50cd211 */ /* 0x040fe200078210ff */
[----:B------:R1:W-:Y:S01]  /*e7e0*/  @!P0 ST.E.64 desc[UR8][R10.64], R20 ;  /* 0x000000140a008985 */ /* 0x0003e2000c101b08 */
[----:B------:R-:W-:Y:S02]  /*e7f0*/  ISETP.GE.AND P0, PT, R210, UR4, PT ;  /* 0x00000004d2007c0c */ /* 0x000fe4000bf06270 */
[----:B------:R-:W-:Y:S02]  /*e800*/  @!P5 LEA.HI.X R13, R213, R3, R85, 0x2, P1 ;  /* 0x00000003d50dd211 */ /* 0x000fe400008f1455 */
[----:B------:R-:W-:-:S02]  /*e810*/  ISETP.GE.AND P1, PT, R209, UR4, PT ;  /* 0x00000004d1007c0c */ /* 0x000fc4000bf26270 */
[CC--:B--2---:R-:W-:Y:S01]  /*e820*/  @!P3 LEA R22, P6, R211.reuse, R2.reuse, 0x2 ;  /* 0x00000002d316b211 */ /* 0x0c4fe200078c10ff */
[----:B------:R2:W-:Y:S01]  /*e830*/  @!P5 ST.E.64 desc[UR8][R12.64], R120 ;  /* 0x000000780c00d985 */ /* 0x0005e2000c101b08 */
[-C--:B------:R-:W-:Y:S02]  /*e840*/  @!P4 LEA.HI.X R15, R212, R3.reuse, R84, 0x2, P2 ;  /* 0x00000003d40fc211 */ /* 0x080fe400010f1454 */
[----:B------:R-:W-:Y:S02]  /*e850*/  @!P3 LEA.HI.X R23, R211, R3, R83, 0x2, P6 ;  /* 0x00000003d317b211 */ /* 0x000fe400030f1453 */
[----:B------:R-:W-:Y:S01]  /*e860*/  ISETP.GE.AND P2, PT, R206, UR4, PT ;  /* 0x00000004ce007c0c */ /* 0x000fe2000bf46270 */
[----:B------:R5:W-:Y:S01]  /*e870*/  @!P4 ST.E.64 desc[UR8][R14.64], R88 ;  /* 0x000000580e00c985 */ /* 0x000be2000c101b08 */
[----:B------:R-:W-:Y:S02]  /*e880*/  ISETP.GE.AND P4, PT, R208, UR4, PT ;  /* 0x00000004d0007c0c */ /* 0x000fe4000bf86270 */
[----:B---3--:R-:W-:Y:S01]  /*e890*/  @!P0 LEA R4, P5, R210, R2, 0x2 ;  /* 0x00000002d2048211 */ /* 0x008fe200078a10ff */
[----:B------:R3:W-:Y:S01]  /*e8a0*/  @!P3 ST.E.64 desc[UR8][R22.64], R92 ;  /* 0x0000005c1600b985 */ /* 0x0007e2000c101b08 */
[----:B------:R-:W-:-:S02]  /*e8b0*/  ISETP.GE.AND P3, PT, R207, UR4, PT ;  /* 0x00000004cf007c0c */ /* 0x000fc4000bf66270 */
[-C--:B------:R-:W-:Y:S02]  /*e8c0*/  @!P0 LEA.HI.X R5, R210, R3.reuse, R82, 0x2, P5 ;  /* 0x00000003d2058211 */ /* 0x080fe400028f1452 */
[----:B------:R-:W-:Y:S02]  /*e8d0*/  ISETP.GE.AND P5, PT, R205, UR4, PT ;  /* 0x00000004cd007c0c */ /* 0x000fe4000bfa6270 */
[CC--:B----4-:R-:W-:Y:S01]  /*e8e0*/  @!P1 LEA R6, P6, R209.reuse, R2.reuse, 0x2 ;  /* 0x00000002d1069211 */ /* 0x0d0fe200078c10ff */
[----:B------:R3:W-:Y:S02]  /*e8f0*/  @!P0 ST.E.64 desc[UR8][R4.64], R96 ;  /* 0x0000006004008985 */ /* 0x0007e4000c101b08 */
[-C--:B-1----:R-:W-:Y:S02]  /*e900*/  @!P4 LEA R10, P0, R208, R2.reuse, 0x2 ;  /* 0x00000002d00ac211 */ /* 0x082fe400078010ff */
[----:B------:R-:W-:Y:S02]  /*e910*/  @!P1 LEA.HI.X R7, R209, R3, R81, 0x2, P6 ;  /* 0x00000003d1079211 */ /* 0x000fe400030f1451 */
[----:B--2---:R-:W-:-:S02]  /*e920*/  @!P3 LEA R12, P6, R207, R2, 0x2 ;  /* 0x00000002cf0cb211 */ /* 0x004fc400078c10ff */
[-C--:B------:R-:W-:Y:S01]  /*e930*/  @!P4 LEA.HI.X R11, R208, R3.reuse, R80, 0x2, P0 ;  /* 0x00000003d00bc211 */ /* 0x080fe200000f1450 */
[----:B------:R3:W-:Y:S01]  /*e940*/  @!P1 ST.E.64 desc[UR8][R6.64], R100 ;  /* 0x0000006406009985 */ /* 0x0007e2000c101b08 */
[CC--:B-----5:R-:W-:Y:S02]  /*e950*/  @!P2 LEA R14, P1, R206.reuse, R2.reuse, 0x2 ;  /* 0x00000002ce0ea211 */ /* 0x0e0fe400078210ff */
[----:B------:R-:W-:Y:S01]  /*e960*/  @!P5 LEA R2, P0, R205, R2, 0x2 ;  /* 0x00000002cd02d211 */ /* 0x000fe200078010ff */
[----:B------:R3:W-:Y:S01]  /*e970*/  @!P4 ST.E.64 desc[UR8][R10.64], R104 ;  /* 0x000000680a00c985 */ /* 0x0007e2000c101b08 */
[-C--:B------:R-:W-:Y:S02]  /*e980*/  @!P3 LEA.HI.X R13, R207, R3.reuse, R237, 0x2, P6 ;  /* 0x00000003cf0db211 */ /* 0x080fe400030f14ed */
[-C--:B------:R-:W-:Y:S02]  /*e990*/  @!P2 LEA.HI.X R15, R206, R3.reuse, R236, 0x2, P1 ;  /* 0x00000003ce0fa211 */ /* 0x080fe400008f14ec */
[----:B------:R-:W-:Y:S01]  /*e9a0*/  @!P5 LEA.HI.X R3, R205, R3, R235, 0x2, P0 ;  /* 0x00000003cd03d211 */ /* 0x000fe200000f14eb */
[----:B------:R3:W-:Y:S04]  /*e9b0*/  @!P3 ST.E.64 desc[UR8][R12.64], R108 ;  /* 0x0000006c0c00b985 */ /* 0x0007e8000c101b08 */
[----:B------:R3:W-:Y:S04]  /*e9c0*/  @!P2 ST.E.64 desc[UR8][R14.64], R112 ;  /* 0x000000700e00a985 */ /* 0x0007e8000c101b08 */
[----:B------:R3:W-:Y:S02]  /*e9d0*/  @!P5 ST.E.64 desc[UR8][R2.64], R116 ;  /* 0x000000740200d985 */ /* 0x0007e4000c101b08 */
.L_x_213:
[----:B------:R-:W-:Y:S05]  /*e9e0*/  BSYNC B1 ;  /* 0x0000000000017941 */ /* 0x000fea0003800000 */
.L_x_212:
[----:B------:R-:W-:Y:S01]  /*e9f0*/  ISETP.GE.AND P0, PT, R9, R18, PT ;  /* 0x000000120900720c */ /* 0x000fe20003f06270 */
[----:B---3--:R3:W4:Y:S04]  /*ea00*/  SHFL.IDX PT, R5, R8, 0x1, 0x1c1f ;  /* 0x003c1f0008057f89 */ /* 0x00872800000e0000 */
[----:B------:R3:W0:Y:S08]  /*ea10*/  SHFL.IDX PT, R4, R0, 0x1, 0x1c1f ;  /* 0x003c1f0000047f89 */ /* 0x00063000000e0000 */
[----:B---3--:R-:W-:Y:S05]  /*ea20*/  @P0 BRA `(.L_x_211) ;  /* 0x00000014005c0947 */ /* 0x008fea0003800000 */
[----:B------:R-:W-:Y:S01]  /*ea30*/  ULDC UR4, c[0x0][0xac8] ;  /* 0x0002b20000047ab9 */ /* 0x000fe20000000800 */
[----:B------:R-:W-:Y:S01]  /*ea40*/  ULDC.64 UR8, c[0x0][0x208] ;  /* 0x0000820000087ab9 */ /* 0x000fe20000000a00 */
[----:B------:R-:W-:Y:S02]  /*ea50*/  ISETP.GE.AND P2, PT, R227, UR4, PT ;  /* 0x00000004e3007c0c */ /* 0x000fe4000bf46270 */
[----:B------:R-:W-:Y:S02]  /*ea60*/  ISETP.GE.AND P1, PT, R204, UR4, PT ;  /* 0x00000004cc007c0c */ /* 0x000fe4000bf26270 */
[----:B------:R-:W-:Y:S02]  /*ea70*/  ISETP.GE.AND P5, PT, R226, UR4, PT ;  /* 0x00000004e2007c0c */ /* 0x000fe4000bfa6270 */
[----:B------:R-:W-:Y:S02]  /*ea80*/  ISETP.GE.AND P4, PT, R225, UR4, PT ;  /* 0x00000004e1007c0c */ /* 0x000fe4000bf86270 */
[----:B------:R-:W-:-:S05]  /*ea90*/  ISETP.GE.AND P3, PT, R224, UR4, PT ;  /* 0x00000004e0007c0c */ /* 0x000fca000bf66270 */
[CC--:B0-----:R-:W-:Y:S02]  /*eaa0*/  @!P2 LEA R6, P0, R227.reuse, R4.reuse, 0x2 ;  /* 0x00000004e306a211 */ /* 0x0c1fe400078010ff */
[----:B-12-4-:R-:W-:Y:S02]  /*eab0*/  @!P1 IMAD.WIDE R2, R204, 0x4, R4 ;  /* 0x00000004cc029825 */ /* 0x016fe400078e0204 */
[----:B------:R-:W-:Y:S02]  /*eac0*/  @!P2 LEA.HI.X R7, R227, R5, R137, 0x2, P0 ;  /* 0x00000005e307a211 */ /* 0x000fe400000f1489 */
[----:B------:R-:W-:Y:S01]  /*ead0*/  ISETP.GE.AND P0, PT, R223, UR4, PT ;  /* 0x00000004df007c0c */ /* 0x000fe2000bf06270 */
[----:B------:R0:W-:Y:S01]  /*eae0*/  @!P1 ST.E.64 desc[UR8][R2.64], R26 ;  /* 0x0000001a02009985 */ /* 0x0001e2000c101b08 */
[-C--:B------:R-:W-:Y:S02]  /*eaf0*/  @!P5 LEA R8, P6, R226, R4.reuse, 0x2 ;  /* 0x00000004e208d211 */ /* 0x080fe400078c10ff */
[----:B------:R-:W-:Y:S01]  /*eb00*/  ISETP.GE.AND P1, PT, R222, UR4, PT ;  /* 0x00000004de007c0c */ /* 0x000fe2000bf26270 */
[----:B------:R1:W-:Y:S01]  /*eb10*/  @!P2 ST.E.64 desc[UR8][R6.64], R30 ;  /* 0x0000001e0600a985 */ /* 0x0003e2000c101b08 */
[----:B------:R-:W-:-:S02]  /*eb20*/  @!P4 LEA R10, P2, R225, R4, 0x2 ;  /* 0x00000004e10ac211 */ /* 0x000fc400078410ff */
[-C--:B------:R-:W-:Y:S02]  /*eb30*/  @!P5 LEA.HI.X R9, R226, R5.reuse, R136, 0x2, P6 ;  /* 0x00000005e209d211 */ /* 0x080fe400030f1488 */
[----:B------:R-:W-:Y:S02]  /*eb40*/  @!P4 LEA.HI.X R11, R225, R5, R135, 0x2, P2 ;  /* 0x00000005e10bc211 */ /* 0x000fe400010f1487 */
[----:B------:R-:W-:Y:S01]  /*eb50*/  ISETP.GE.AND P2, PT, R221, UR4, PT ;  /* 0x00000004dd007c0c */ /* 0x000fe2000bf46270 */
[----:B------:R-:W-:Y:S01]  /*eb60*/  @!P5 ST.E.64 desc[UR8][R8.64], R34 ;  /* 0x000000220800d985 */ /* 0x000fe2000c101b08 */
[----:B------:R-:W-:-:S03]  /*eb70*/  @!P3 LEA R12, P6, R224, R4, 0x2 ;  /* 0x00000004e00cb211 */ /* 0x000fc600078c10ff */
[----:B------:R2:W-:Y:S01]  /*eb80*/  @!P4 ST.E.64 desc[UR8][R10.64], R38 ;  /* 0x000000260a00c985 */ /* 0x0005e2000c101b08 */
[CC--:B0-----:R-:W-:Y:S02]  /*eb90*/  @!P0 LEA R2, P4, R223.reuse, R4.reuse, 0x2 ;  /* 0x00000004df028211 */ /* 0x0c1fe400078810ff */
[-C--:B------:R-:W-:Y:S02]  /*eba0*/  @!P3 LEA.HI.X R13, R224, R5.reuse, R134, 0x2, P6 ;  /* 0x00000005e00db211 */ /* 0x080fe400030f1486 */
[----:B------:R-:W-:Y:S02]  /*ebb0*/  @!P0 LEA.HI.X R3, R223, R5, R133, 0x2, P4 ;  /* 0x00000005df038211 */ /* 0x000fe400020f1485 */
[----:B------:R-:W-:Y:S01]  /*ebc0*/  ISETP.GE.AND P4, PT, R219, UR4, PT ;  /* 0x00000004db007c0c */ /* 0x000fe2000bf86270 */
[----:B------:R0:W-:Y:S01]  /*ebd0*/  @!P3 ST.E.64 desc[UR8][R12.64], R42 ;  /* 0x0000002a0c00b985 */ /* 0x0001e2000c101b08 */
[----:B------:R-:W-:Y:S02]  /*ebe0*/  ISETP.GE.AND P3, PT, R220, UR4, PT ;  /* 0x00000004dc007c0c */ /* 0x000fe4000bf66270 */
[-C--:B-1----:R-:W-:Y:S01]  /*ebf0*/  @!P1 LEA R6, P5, R222, R4.reuse, 0x2 ;  /* 0x00000004de069211 */ /* 0x082fe200078a10ff */
[----:B------:R1:W-:Y:S01]  /*ec00*/  @!P0 ST.E.64 desc[UR8][R2.64], R46 ;  /* 0x0000002e02008985 */ /* 0x0003e2000c101b08 */
[----:B------:R-:W-:-:S02]  /*ec10*/  @!P2 LEA R14, P6, R221, R4, 0x2 ;  /* 0x00000004dd0ea211 */ /* 0x000fc400078c10ff */
[-C--:B------:R-:W-:Y:S02]  /*ec20*/  @!P1 LEA.HI.X R7, R222, R5.reuse, R132, 0x2, P5 ;  /* 0x00000005de079211 */ /* 0x080fe400028f1484 */
[----:B------:R-:W-:Y:S02]  /*ec30*/  ISETP.GE.AND P5, PT, R218, UR4, PT ;  /* 0x00000004da007c0c */ /* 0x000fe4000bfa6270 */
[----:B------:R-:W-:Y:S01]  /*ec40*/  @!P2 LEA.HI.X R15, R221, R5, R131, 0x2, P6 ;  /* 0x00000005dd0fa211 */ /* 0x000fe200030f1483 */
[----:B------:R3:W-:Y:S01]  /*ec50*/  @!P1 ST.E.64 desc[UR8][R6.64], R50 ;  /* 0x0000003206009985 */ /* 0x0007e2000c101b08 */
[-C--:B--2---:R-:W-:Y:S02]  /*ec60*/  @!P4 LEA R10, P0, R219, R4.reuse, 0x2 ;  /* 0x00000004db0ac211 */ /* 0x084fe400078010ff */
[----:B------:R-:W-:Y:S01]  /*ec70*/  @!P3 LEA R8, P6, R220, R4, 0x2 ;  /* 0x00000004dc08b211 */ /* 0x000fe200078c10ff */
[----:B------:R2:W-:Y:S01]  /*ec80*/  @!P2 ST.E.64 desc[UR8][R14.64], R54 ;  /* 0x000000360e00a985 */ /* 0x0005e2000c101b08 */
[----:B------:R-:W-:-:S02]  /*ec90*/  ISETP.GE.AND P2, PT, R217, UR4, PT ;  /* 0x00000004d9007c0c */ /* 0x000fc4000bf46270 */
[----:B------:R-:W-:Y:S02]  /*eca0*/  ISETP.GE.AND P1, PT, R216, UR4, PT ;  /* 0x00000004d8007c0c */ /* 0x000fe4000bf26270 */
[-C--:B------:R-:W-:Y:S02]  /*ecb0*/  @!P4 LEA.HI.X R11, R219, R5.reuse, R129, 0x2, P0 ;  /* 0x00000005db0bc211 */ /* 0x080fe400000f1481 */
[----:B------:R-:W-:Y:S02]  /*ecc0*/  ISETP.GE.AND P0, PT, R215, UR4, PT ;  /* 0x00000004d7007c0c */ /* 0x000fe4000bf06270 */
[----:B------:R-:W-:Y:S02]  /*ecd0*/  @!P3 LEA.HI.X R9, R220, R5, R130, 0x2, P6 ;  /* 0x00000005dc09b211 */ /* 0x000fe400030f1482 */
[----:B0-----:R-:W-:-:S03]  /*ece0*/  @!P5 LEA R12, P6, R218, R4, 0x2 ;  /* 0x00000004da0cd211 */ /* 0x001fc600078c10ff */
[----:B------:R0:W-:Y:S01]  /*ecf0*/  @!P3 ST.E.64 desc[UR8][R8.64], R58 ;  /* 0x0000003a0800b985 */ /* 0x0001e2000c101b08 */
[-C--:B------:R-:W-:Y:S02]  /*ed00*/  @!P5 LEA.HI.X R13, R218, R5.reuse, R128, 0x2, P6 ;  /* 0x00000005da0dd211 */ /* 0x080fe400030f1480 */
[CC--:B-1----:R-:W-:Y:S01]  /*ed10*/  @!P2 LEA R2, P6, R217.reuse, R4.reuse, 0x2 ;  /* 0x00000004d902a211 */ /* 0x0c2fe200078c10ff */
[----:B------:R1:W-:Y:S01]  /*ed20*/  @!P4 ST.E.64 desc[UR8][R10.64], R62 ;  /* 0x0000003e0a00c985 */ /* 0x0003e2000c101b08 */
[-C--:B---3--:R-:W-:Y:S02]  /*ed30*/  @!P1 LEA R6, P3, R216, R4.reuse, 0x2 ;  /* 0x00000004d8069211 */ /* 0x088fe400078610ff */
[----:B------:R-:W-:Y:S01]  /*ed40*/  @!P2 LEA.HI.X R3, R217, R5, R127, 0x2, P6 ;  /* 0x00000005d903a211 */ /* 0x000fe200030f147f */
[----:B------:R3:W-:Y:S01]  /*ed50*/  @!P5 ST.E.64 desc[UR8][R12.64], R66 ;  /* 0x000000420c00d985 */ /* 0x0007e2000c101b08 */
[----:B------:R-:W-:Y:S02]  /*ed60*/  ISETP.GE.AND P5, PT, R214, UR4, PT ;  /* 0x00000004d6007c0c */ /* 0x000fe4000bfa6270 */
[----:B------:R-:W-:Y:S01]  /*ed70*/  ISETP.GE.AND P4, PT, R213, UR4, PT ;  /* 0x00000004d5007c0c */ /* 0x000fe2000bf86270 */
[----:B------:R4:W-:Y:S01]  /*ed80*/  @!P2 ST.E.64 desc[UR8][R2.64], R70 ;  /* 0x000000460200a985 */ /* 0x0009e2000c101b08 */
[----:B--2---:R-:W-:-:S02]  /*ed90*/  @!P0 LEA R14, P6, R215, R4, 0x2 ;  /* 0x00000004d70e8211 */ /* 0x004fc400078c10ff */
[-C--:B------:R-:W-:Y:S02]  /*eda0*/  @!P1 LEA.HI.X R7, R216, R5.reuse, R126, 0x2, P3 ;  /* 0x00000005d8079211 */ /* 0x080fe400018f147e */
[----:B------:R-:W-:Y:S02]  /*edb0*/  @!P0 LEA.HI.X R15, R215, R5, R87, 0x2, P6 ;  /* 0x00000005d70f8211 */ /* 0x000fe400030f1457 */
[----:B------:R-:W-:Y:S01]  /*edc0*/  ISETP.GE.AND P3, PT, R212, UR4, PT ;  /* 0x00000004d4007c0c */ /* 0x000fe2000bf66270 */
[----:B------:R2:W-:Y:S02]  /*edd0*/  @!P1 ST.E.64 desc[UR8][R6.64], R74 ;  /* 0x0000004a06009985 */ /* 0x0005e4000c101b08 */
[----:B0-----:R-:W-:Y:S02]  /*ede0*/  @!P5 LEA R8, P1, R214, R4, 0x2 ;  /* 0x00000004d608d211 */ /* 0x001fe400078210ff */
[----:B------:R-:W-:Y:S01]  /*edf0*/  @!P0 ST.E.64 desc[UR8][R14.64], R78 ;  /* 0x0000004e0e008985 */ /* 0x000fe2000c101b08 */
[----:B------:R-:W-:-:S02]  /*ee00*/  ISETP.GE.AND P0, PT, R211, UR4, PT ;  /* 0x00000004d3007c0c */ /* 0x000fc4000bf06270 */
[CC--:B-1----:R-:W-:Y:S02]  /*ee10*/  @!P4 LEA R10, P2, R213.reuse, R4.reuse, 0x2 ;  /* 0x00000004d50ac211 */ /* 0x0c2fe400078410ff */
[-C--:B------:R-:W-:Y:S02]  /*ee20*/  @!P5 LEA.HI.X R9, R214, R5.reuse, R86, 0x2, P1 ;  /* 0x00000005d609d211 */ /* 0x080fe400008f1456 */
[-C--:B------:R-:W-:Y:S02]  /*ee30*/  @!P4 LEA.HI.X R11, R213, R5.reuse, R85, 0x2, P2 ;  /* 0x00000005d50bc211 */ /* 0x080fe400010f1455 */
[----:B---3--:R-:W-:Y:S01]  /*ee40*/  @!P3 LEA R12, P6, R212, R4, 0x2 ;  /* 0x00000004d40cb211 */ /* 0x008fe200078c10ff */
[----:B------:R0:W-:Y:S01]  /*ee50*/  @!P5 ST.E.64 desc[UR8][R8.64], R122 ;  /* 0x0000007a0800d985 */ /* 0x0001e2000c101b08 */
[----:B------:R-:W-:Y:S02]  /*ee60*/  ISETP.GE.AND P1, PT, R210, UR4, PT ;  /* 0x00000004d2007c0c */ /* 0x000fe4000bf26270 */
[----:B------:R-:W-:Y:S01]  /*ee70*/  @!P3 LEA.HI.X R13, R212, R5, R84, 0x2, P6 ;  /* 0x00000005d40db211 */ /* 0x000fe200030f1454 */
[----:B------:R1:W-:Y:S01]  /*ee80*/  @!P4 ST.E.64 desc[UR8][R10.64], R124 ;  /* 0x0000007c0a00c985 */ /* 0x0003e2000c101b08 */
[----:B------:R-:W-:-:S02]  /*ee90*/  ISETP.GE.AND P4, PT, R209, UR4, PT ;  /* 0x00000004d1007c0c */ /* 0x000fc4000bf86270 */
[CC--:B----4-:R-:W-:Y:S01]  /*eea0*/  @!P0 LEA R2, P5, R211.reuse, R4.reuse, 0x2 ;  /* 0x00000004d3028211 */ /* 0x0d0fe200078a10ff */
[----:B------:R3:W-:Y:S01]  /*eeb0*/  @!P3 ST.E.64 desc[UR8][R12.64], R90 ;  /* 0x0000005a0c00b985 */ /* 0x0007e2000c101b08 */
[----:B------:R-:W-:Y:S02]  /*eec0*/  ISETP.GE.AND P3, PT, R208, UR4, PT ;  /* 0x00000004d0007c0c */ /* 0x000fe4000bf66270 */
[----:B------:R-:W-:Y:S02]  /*eed0*/  @!P0 LEA.HI.X R3, R211, R5, R83, 0x2, P5 ;  /* 0x00000005d3038211 */ /* 0x000fe400028f1453 */
[----:B------:R-:W-:Y:S02]  /*eee0*/  ISETP.GE.AND P5, PT, R206, UR4, PT ;  /* 0x00000004ce007c0c */ /* 0x000fe4000bfa6270 */
[----:B------:R-:W-:Y:S01]  /*eef0*/  ISETP.GE.AND P2, PT, R207, UR4, PT ;  /* 0x00000004cf007c0c */ /* 0x000fe2000bf46270 */
[----:B------:R4:W-:Y:S01]  /*ef00*/  @!P0 ST.E.64 desc[UR8][R2.64], R94 ;  /* 0x0000005e02008985 */ /* 0x0009e2000c101b08 */
[----:B--2---:R-:W-:-:S02]  /*ef10*/  @!P1 LEA R6, P6, R210, R4, 0x2 ;  /* 0x00000004d2069211 */ /* 0x004fc400078c10ff */
[CC--:B0-----:R-:W-:Y:S02]  /*ef20*/  @!P4 LEA R8, P0, R209.reuse, R4.reuse, 0x2 ;  /* 0x00000004d108c211 */ /* 0x0c1fe400078010ff */
[-C--:B------:R-:W-:Y:S02]  /*ef30*/  @!P1 LEA.HI.X R7, R210, R5.reuse, R82, 0x2, P6 ;  /* 0x00000005d2079211 */ /* 0x080fe400030f1452 */
[-C--:B------:R-:W-:Y:S02]  /*ef40*/  @!P4 LEA.HI.X R9, R209, R5.reuse, R81, 0x2, P0 ;  /* 0x00000005d109c211 */ /* 0x080fe400000f1451 */
[-C--:B-1----:R-:W-:Y:S01]  /*ef50*/  @!P3 LEA R10, P6, R208, R4.reuse, 0x2 ;  /* 0x00000004d00ab211 */ /* 0x082fe200078c10ff */
[----:B------:R4:W-:Y:S01]  /*ef60*/  @!P1 ST.E.64 desc[UR8][R6.64], R98 ;  /* 0x0000006206009985 */ /* 0x0009e2000c101b08 */
[CC--:B------:R-:W-:Y:S02]  /*ef70*/  @!P5 LEA R14, P0, R206.reuse, R4.reuse, 0x2 ;  /* 0x00000004ce0ed211 */ /* 0x0c0fe400078010ff */
[----:B---3--:R-:W-:Y:S01]  /*ef80*/  @!P2 LEA R12, P1, R207, R4, 0x2 ;  /* 0x00000004cf0ca211 */ /* 0x008fe200078210ff */
[----:B------:R4:W-:Y:S01]  /*ef90*/  @!P4 ST.E.64 desc[UR8][R8.64], R102 ;  /* 0x000000660800c985 */ /* 0x0009e2000c101b08 */
[----:B------:R-:W-:-:S02]  /*efa0*/  @!P5 LEA.HI.X R15, R206, R5, R236, 0x2, P0 ;  /* 0x00000005ce0fd211 */ /* 0x000fc400000f14ec */
[----:B------:R-:W-:Y:S02]  /*efb0*/  ISETP.GE.AND P0, PT, R205, UR4, PT ;  /* 0x00000004cd007c0c */ /* 0x000fe4000bf06270 */
[-C--:B------:R-:W-:Y:S02]  /*efc0*/  @!P3 LEA.HI.X R11, R208, R5.reuse, R80, 0x2, P6 ;  /* 0x00000005d00bb211 */ /* 0x080fe400030f1450 */
[----:B------:R-:W-:-:S03]  /*efd0*/  @!P2 LEA.HI.X R13, R207, R5, R237, 0x2, P1 ;  /* 0x00000005cf0da211 */ /* 0x000fc600008f14ed */
[----:B------:R4:W-:Y:S04]  /*efe0*/  @!P3 ST.E.64 desc[UR8][R10.64], R106 ;  /* 0x0000006a0a00b985 */ /* 0x0009e8000c101b08 */
[----:B------:R4:W-:Y:S04]  /*eff0*/  @!P2 ST.E.64 desc[UR8][R12.64], R110 ;  /* 0x0000006e0c00a985 */ /* 0x0009e8000c101b08 */
[----:B------:R4:W-:Y:S01]  /*f000*/  @!P5 ST.E.64 desc[UR8][R14.64], R114 ;  /* 0x000000720e00d985 */ /* 0x0009e2000c101b08 */
[----:B------:R-:W-:Y:S05]  /*f010*/  @P0 BRA `(.L_x_211) ;  /* 0x0000000c00e00947 */ /* 0x000fea0003800000 */
[----:B----4-:R-:W-:Y:S01]  /*f020*/  LEA R2, P0, R205, R4, 0x2 ;  /* 0x00000004cd027211 */ /* 0x010fe200078010ff */
[----:B------:R-:W-:-:S03]  /*f030*/  ULDC.64 UR8, c[0x0][0x208] ;  /* 0x0000820000087ab9 */ /* 0x000fc60000000a00 */
[----:B------:R-:W-:-:S05]  /*f040*/  LEA.HI.X R3, R205, R5, R235, 0x2, P0 ;  /* 0x00000005cd037211 */ /* 0x000fca00000f14eb */
[----:B------:R3:W-:Y:S01]  /*f050*/  ST.E.64 desc[UR8][R2.64], R118 ;  /* 0x0000007602007985 */ /* 0x0007e2000c101b08 */
[----:B------:R-:W-:Y:S05]  /*f060*/  BRA `(.L_x_211) ;  /* 0x0000000c00cc7947 */ /* 0x000fea0003800000 */
.L_x_202:
[----:B------:R-:W-:Y:S01]  /*f070*/  ULDC.64 UR8, c[0x0][0xc00] ;  /* 0x0003000000087ab9 */ /* 0x000fe20000000a00 */
[----:B------:R-:W-:Y:S01]  /*f080*/  R2UR UR4, R231 ;  /* 0x00000000e70472ca */ /* 0x000fe200000e0000 */
[----:B------:R-:W-:Y:S01]  /*f090*/  UISETP.NE.U32.AND UP0, UPT, UR8, URZ, UPT ;  /* 0x0000003f0800728c */ /* 0x000fe2000bf05070 */
[----:B------:R-:W-:Y:S01]  /*f0a0*/  R2UR UR10, R22 ;  /* 0x00000000160a72ca */ /* 0x000fe200000e0000 */
[----:B------:R-:W-:Y:S02]  /*f0b0*/  ULDC.64 UR12, c[0x0][0x208] ;  /* 0x00008200000c7ab9 */ /* 0x000fe40000000a00 */
[----:B------:R-:W-:-:S03]  /*f0c0*/  UISETP.NE.AND.EX UP0, UPT, UR9, URZ, UPT, UP0 ;  /* 0x0000003f0900728c */ /* 0x000fc6000bf05300 */
[----:B------:R-:W-:-:S03]  /*f0d0*/  ULDC.64 UR8, c[0x0][0xc00] ;  /* 0x0003000000087ab9 */ /* 0x000fc60000000a00 */
[----:B------:R-:W-:Y:S02]  /*f0e0*/  PLOP3.LUT P1, PT, PT, PT, UP0, 0x80, 0x0 ;  /* 0x000000000000781c */ /* 0x000fe40003f2f008 */
[----:B------:R-:W-:-:S06]  /*f0f0*/  UIMAD.WIDE UR8, UR4, 0x4, UR8 ;  /* 0x00000004040878a5 */ /* 0x000fcc000f8e0208 */
[----:B------:R-:W-:Y:S02]  /*f100*/  IMAD.U32 R2, RZ, RZ, UR8 ;  /* 0x00000008ff027e24 */ /* 0x000fe4000f8e00ff */
[----:B------:R-:W-:Y:S01]  /*f110*/  IMAD.U32 R3, RZ, RZ, UR9 ;  /* 0x00000009ff037e24 */ /* 0x000fe2000f8e00ff */
[----:B------:R-:W-:-:S04]  /*f120*/  ULDC.64 UR8, c[0x0][0xc08] ;  /* 0x0003020000087ab9 */ /* 0x000fc80000000a00 */
[----:B------:R-:W2:Y:S01]  /*f130*/  @P1 LDG.E R6, desc[UR12][R2.64] ;  /* 0x0000000c02061981 */ /* 0x000ea2000c1e1900 */
[----:B------:R-:W-:Y:S01]  /*f140*/  UISETP.NE.U32.AND UP1, UPT, UR8, URZ, UPT ;  /* 0x0000003f0800728c */ /* 0x000fe2000bf25070 */
[----:B------:R-:W0:Y:S03]  /*f150*/  S2R R7, SR_TID.X ;  /* 0x0000000000077919 */ /* 0x000e260000002100 */
[----:B------:R-:W-:-:S06]  /*f160*/  UISETP.NE.AND.EX UP1, UPT, UR9, URZ, UPT, UP1 ;  /* 0x0000003f0900728c */ /* 0x000fcc000bf25310 */
[----:B------:R-:W-:-:S05]  /*f170*/  PLOP3.LUT P2, PT, PT, PT, UP1, 0x80, 0x0 ;  /* 0x000000000000781c */ /* 0x000fca0003f4f018 */
[----:B------:R-:W-:Y:S02]  /*f180*/  @UP1 ULDC.64 UR8, c[0x0][0xc08] ;  /* 0x0003020000081ab9 */ /* 0x000fe40000000a00 */
[----:B------:R-:W-:-:S03]  /*f190*/  @UP1 UIMAD.WIDE UR8, UR4, 0x4, UR8 ;  /* 0x00000004040818a5 */ /* 0x000fc6000f8e0208 */
[----:B------:R-:W-:Y:S02]  /*f1a0*/  ULDC UR4, c[0x0][0xa88] ;  /* 0x0002a20000047ab9 */ /* 0x000fe40000000800 */
[----:B------:R-:W-:Y:S01]  /*f1b0*/  IMAD.U32 R0, RZ, RZ, UR4 ;  /* 0x00000004ff007e24 */ /* 0x000fe2000f8e00ff */
[----:B------:R-:W-:Y:S01]  /*f1c0*/  UMOV UR4, URZ ;  /* 0x0000003f00047c82 */ /* 0x000fe20008000000 */
[----:B------:R-:W-:Y:S01]  /*f1d0*/  UISETP.NE.AND UP1, UPT, UR10, URZ, UPT ;  /* 0x0000003f0a00728c */ /* 0x000fe2000bf25270 */
[----:B------:R-:W-:Y:S02]  /*f1e0*/  IMAD.U32 R4, RZ, RZ, UR8 ;  /* 0x00000008ff047e24 */ /* 0x000fe4000f8e00ff */
[----:B------:R-:W-:-:S05]  /*f1f0*/  IMAD.U32 R5, RZ, RZ, UR9 ;  /* 0x00000009ff057e24 */ /* 0x000fca000f8e00ff */
[----:B------:R1:W5:Y:S01]  /*f200*/  @P2 LDG.E R0, desc[UR12][R4.64] ;  /* 0x0000000c04002981 */ /* 0x000362000c1e1900 */
[----:B0-----:R-:W-:Y:S02]  /*f210*/  VIADD R7, R7, 0xffffff80 ;  /* 0xffffff8007077836 */ /* 0x001fe40000000000 */
[----:B------:R-:W-:Y:S02]  /*f220*/  @!UP1 ULDC UR10, c[0x0][0xad4] ;  /* 0x0002b500000a9ab9 */ /* 0x000fe40000000800 */
[----:B------:R-:W-:Y:S01]  /*f230*/  IMAD.U32 R22, RZ, RZ, UR10 ;  /* 0x0000000aff167e24 */ /* 0x000fe2000f8e00ff */
[----:B------:R-:W-:Y:S02]  /*f240*/  ISETP.GT.AND P0, PT, R7, 0x7f, PT ;  /* 0x0000007f0700780c */ /* 0x000fe40003f04270 */
[----:B--2---:R-:W-:-:S13]  /*f250*/  @P1 R2UR UR4, R6 ;  /* 0x00000000060412ca */ /* 0x004fda00000e0000 */
[----:B------:R-:W-:Y:S01]  /*f260*/  USHF.R.S32.HI UR21, URZ, 0x1f, UR4 ;  /* 0x0000001f3f157899 */ /* 0x000fe20008011404 */
[----:B-1----:R-:W-:Y:S11]  /*f270*/  @P2 BRA `(.L_x_214) ;  /* 0x0000000000142947 */ /* 0x002ff60003800000 */
[----:B------:R-:W-:Y:S05]  /*f280*/  @!P1 BRA `(.L_x_214) ;  /* 0x0000000000109947 */ /* 0x000fea0003800000 */
[----:B------:R-:W-:Y:S02]  /*f290*/  ULDC.64 UR8, c[0x0][0x208] ;  /* 0x0000820000087ab9 */ /* 0x000fe40000000a00 */
[----:B------:R-:W2:Y:S04]  /*f2a0*/  LDG.E R5, desc[UR8][R2.64] ;  /* 0x0000000802057981 */ /* 0x000ea8000c1e1900 */
[----:B-----5:R-:W2:Y:S02]  /*f2b0*/  LDG.E R0, desc[UR8][R2.64+0x4] ;  /* 0x0000040802007981 */ /* 0x020ea4000c1e1900 */
[----:B--2---:R-:W-:-:S07]  /*f2c0*/  IMAD.IADD R0, R0, 0x1, -R5 ;  /* 0x0000000100007824 */ /* 0x004fce00078e0a05 */
.L_x_214:
[----:B------:R-:W-:Y:S01]  /*f2d0*/  R2UR UR8, R231 ;  /* 0x00000000e70872ca */ /* 0x000fe200000e0000 */
[----:B------:R-:W-:Y:S01]  /*f2e0*/  BSSY B1, `(.L_x_215) ;  /* 0x0000040000017945 */ /* 0x000fe20003800000 */
[----:B------:R-:W-:-:S11]  /*f2f0*/  R2UR UR9, R233 ;  /* 0x00000000e90972ca */ /* 0x000fd600000e0000 */
[----:B------:R-:W-:Y:S02]  /*f300*/  USEL UR8, UR8, URZ, !UP0 ;  /* 0x0000003f08087287 */ /* 0x000fe4000c000000 */
[----:B------:R-:W-:Y:S01]  /*f310*/  USEL UR9, UR9, URZ, !UP0 ;  /* 0x0000003f09097287 */ /* 0x000fe2000c000000 */
[----:B------:R-:W-:Y:S11]  /*f320*/  @P0 BRA `(.L_x_216) ;  /* 0x0000000000ec0947 */ /* 0x000ff60003800000 */
[----:B------:R-:W0:Y:S01]  /*f330*/  S2R R3, SR_TID.X ;  /* 0x0000000000037919 */ /* 0x000e220000002100 */
[----:B------:R-:W1:Y:S01]  /*f340*/  LDC R9, c[0x0][0xbe8] ;  /* 0x0002fa00ff097b82 */ /* 0x000e620000000800 */
[----:B------:R-:W-:-:S13]  /*f350*/  R2UR UR10, R229 ;  /* 0x00000000e50a72ca */ /* 0x000fda00000e0000 */
[----:B------:R-:W-:-:S04]  /*f360*/  IMAD.U32 R2, RZ, RZ, UR10 ;  /* 0x0000000aff027e24 */ /* 0x000fc8000f8e00ff */
[----:B0-----:R-:W-:Y:S02]  /*f370*/  IMAD R2, R2, 0x80, R3 ;  /* 0x0000008002027824 */ /* 0x001fe400078e0203 */
[----:B-1---5:R-:W-:Y:S02]  /*f380*/  IMAD R3, R0, R9, RZ ;  /* 0x0000000900037224 */ /* 0x022fe400078e02ff */
[----:B------:R-:W-:-:S05]  /*f390*/  VIADD R4, R2, 0xffffff80 ;  /* 0xffffff8002047836 */ /* 0x000fca0000000000 */
[----:B------:R-:W-:-:S13]  /*f3a0*/  ISETP.GE.AND P0, PT, R4, R3, PT ;  /* 0x000000030400720c */ /* 0x000fda0003f06270 */
[----:B------:R-:W-:Y:S05]  /*f3b0*/  @P0 BRA `(.L_x_216) ;  /* 0x0000000000c80947 */ /* 0x000fea0003800000 */
[----:B------:R-:W-:Y:S01]  /*f3c0*/  ISETP.NE.AND P0, PT, R9, 0x1, PT ;  /* 0x000000010900780c */ /* 0x000fe20003f05270 */
[----:B------:R-:W-:Y:S01]  /*f3d0*/  UMOV UR19, 0x9b8 ;  /* 0x000009b800137882 */ /* 0x000fe20000000000 */
[----:B------:R-:W-:Y:S01]  /*f3e0*/  R2UR UR11, R22 ;  /* 0x00000000160b72ca */ /* 0x000fe200000e0000 */
[----:B------:R-:W-:Y:S01]  /*f3f0*/  IMAD.MOV.U32 R5, RZ, RZ, R4 ;  /* 0x000000ffff057224 */ /* 0x000fe200078e0004 */
[----:B------:R-:W-:Y:S01]  /*f400*/  R2UR UR10, R23 ;  /* 0x00000000170a72ca */ /* 0x000fe200000e0000 */
[----:B------:R-:W-:Y:S01]  /*f410*/  ULDC.64 UR24, c[0x0][0x208] ;  /* 0x0000820000187ab9 */ /* 0x000fe20000000a00 */
[----:B------:R-:W-:-:S07]  /*f420*/  R2UR UR20, R228 ;  /* 0x00000000e41472ca */ /* 0x000fce00000e0000 */
[----:B------:R-:W0:Y:S02]  /*f430*/  @P0 LDC R3, c[0x0][0xbec] ;  /* 0x0002fb00ff030b82 */ /* 0x000e240000000800 */
[----:B------:R-:W-:-:S04]  /*f440*/  UISETP.GT.AND UP0, UPT, UR11, 0x1, UPT ;  /* 0x000000010b00788c */ /* 0x000fc8000bf04270 */
[----:B------:R-:W-:Y:S02]  /*f450*/  USEL UR19, UR19, 0x978, UP0 ;  /* 0x0000097813137887 */ /* 0x000fe40008000000 */
[----:B------:R-:W1:Y:S01]  /*f460*/  @P0 LDC R7, c[0x0][0xbf0] ;  /* 0x0002fc00ff070b82 */ /* 0x000e620000000800 */
[----:B------:R-:W-:-:S09]  /*f470*/  USEL UR18, UR10, URZ, UP0 ;  /* 0x0000003f0a127287 */ /* 0x000fd20008000000 */
[----:B------:R-:W-:Y:S01]  /*f480*/  ULDC.64 UR12, c[0x0][UR19+0x220] ;  /* 0x00008800130c7abb */ /* 0x000fe20008000a00 */
[----:B------:R-:W-:Y:S01]  /*f490*/  ULDC.64 UR10, c[0x0][UR19+0x218] ;  /* 0x00008600130a7abb */ /* 0x000fe20008000a00 */
[----:B------:R-:W-:Y:S01]  /*f4a0*/  ULDC.64 UR14, c[0x0][UR19+0x228] ;  /* 0x00008a00130e7abb */ /* 0x000fe20008000a00 */
[----:B------:R-:W-:Y:S02]  /*f4b0*/  UIMAD UR13, UR13, UR8, URZ ;  /* 0x000000080d0d72a4 */ /* 0x000fe4000f8e023f */
[----:B------:R-:W-:Y:S01]  /*f4c0*/  UIMAD.WIDE.U32 UR16, UR10, UR20, URZ ;  /* 0x000000140a1072a5 */ /* 0x000fe2000f8e003f */
[----:B0-----:R-:W-:Y:S01]  /*f4d0*/  @P0 IMAD.HI.U32 R2, R4, R3, RZ ;  /* 0x0000000304020227 */ /* 0x001fe200078e00ff */
[----:B------:R-:W-:Y:S02]  /*f4e0*/  UIMAD UR20, UR11, UR20, URZ ;  /* 0x000000140b1472a4 */ /* 0x000fe4000f8e023f */
[----:B------:R-:W-:Y:S02]  /*f4f0*/  UIMAD.WIDE.U32 UR22, UR14, UR18, URZ ;  /* 0x000000120e1672a5 */ /* 0x000fe4000f8e003f */
[----:B------:R-:W-:-:S02]  /*f500*/  UIMAD.WIDE.U32 UR10, UR12, UR8, URZ ;  /* 0x000000080c0a72a5 */ /* 0x000fc4000f8e003f */
[----:B------:R-:W-:Y:S01]  /*f510*/  UIMAD UR14, UR15, UR18, URZ ;  /* 0x000000120f0e72a4 */ /* 0x000fe2000f8e023f */
[----:B-1----:R-:W-:Y:S01]  /*f520*/  @P0 SHF.R.U32.HI R5, RZ, R7, R2 ;  /* 0x00000007ff050219 */ /* 0x002fe20000011602 */
[----:B------:R-:W-:Y:S01]  /*f530*/  UIMAD UR13, UR12, UR9, UR13 ;  /* 0x000000090c0d72a4 */ /* 0x000fe2000f8e020d */
[----:B------:R-:W-:Y:S01]  /*f540*/  IMAD.U32 R2, RZ, RZ, UR22 ;  /* 0x00000016ff027e24 */ /* 0x000fe2000f8e00ff */
[----:B------:R-:W-:Y:S01]  /*f550*/  UIADD3 UR16, UP1, UP2, UR10, UR16, UR4 ;  /* 0x000000100a107290 */ /* 0x000fe2000fa3e004 */
[----:B------:R-:W-:Y:S01]  /*f560*/  IMAD.U32 R3, RZ, RZ, UR23 ;  /* 0x00000017ff037e24 */ /* 0x000fe2000f8e00ff */
[----:B------:R-:W-:Y:S01]  /*f570*/  UIADD3 UR14, UR23, UR14, URZ ;  /* 0x0000000e170e7290 */ /* 0x000fe2000fffe03f */
[--C-:B------:R-:W-:Y:S01]  /*f580*/  IMAD.MOV R7, RZ, RZ, -R5.reuse ;  /* 0x000000ffff077224 */ /* 0x100fe200078e0a05 */
[----:B------:R-:W-:Y:S02]  /*f590*/  UIADD3 UR20, UR17, UR20, URZ ;  /* 0x0000001411147290 */ /* 0x000fe4000fffe03f */
[----:B------:R-:W-:Y:S01]  /*f5a0*/  UIADD3 UR12, UR11, UR13, URZ ;  /* 0x0000000d0b0c7290 */ /* 0x000fe2000fffe03f */
[----:B------:R-:W-:Y:S01]  /*f5b0*/  IMAD R7, R9, R7, R4 ;  /* 0x0000000709077224 */ /* 0x000fe200078e0204 */
[----:B------:R-:W-:Y:S01]  /*f5c0*/  IADD3 R2, P0, P1, R5, UR16, R2 ;  /* 0x0000001005027c10 */ /* 0x000fe2000f91e002 */
[----:B------:R-:W-:Y:S01]  /*f5d0*/  IMAD.U32 R6, RZ, RZ, UR14 ;  /* 0x0000000eff067e24 */ /* 0x000fe2000f8e00ff */
[----:B------:R-:W-:Y:S01]  /*f5e0*/  UIADD3.X UR12, UR12, UR20, UR21, UP1, UP2 ;  /* 0x000000140c0c7290 */ /* 0x000fe20008fe4415 */
[----:B------:R-:W-:Y:S01]  /*f5f0*/  SHF.R.S32.HI R5, RZ, 0x1f, R5 ;  /* 0x0000001fff057819 */ /* 0x000fe20000011405 */
[----:B------:R-:W-:Y:S01]  /*f600*/  ULDC.64 UR10, c[0x0][UR19+0x210] ;  /* 0x00008400130a7abb */ /* 0x000fe20008000a00 */
[----:B------:R-:W-:Y:S01]  /*f610*/  SHF.R.S32.HI R4, RZ, 0x1f, R7 ;  /* 0x0000001fff047819 */ /* 0x000fe20000011407 */
[----:B------:R-:W-:-:S02]  /*f620*/  IMAD R9, R7, UR11, RZ ;  /* 0x0000000b07097c24 */ /* 0x000fc4000f8e02ff */
        /* <DEDUP_REMOVED lines=9> */
[----:B------:R-:W-:-:S05]  /*f6c0*/  IMAD.MOV.U32 R3, RZ, RZ, -0x800000 ;  /* 0xff800000ff037424 */ /* 0x000fca00078e00ff */
[----:B------:R0:W-:Y:S03]  /*f6d0*/  STG.E desc[UR24][R4.64], R3 ;  /* 0x0000000304007986 */ /* 0x0001e6000c101918 */
.L_x_216:
[----:B------:R-:W-:Y:S05]  /*f6e0*/  BSYNC B1 ;  /* 0x0000000000017941 */ /* 0x000fea0003800000 */
.L_x_215:
[----:B------:R-:W-:-:S13]  /*f6f0*/  R2UR UR10, R22 ;  /* 0x00000000160a72ca */ /* 0x000fda00000e0000 */
[----:B------:R-:W-:-:S06]  /*f700*/  UISETP.GT.AND UP0, UPT, UR10, 0x1, UPT ;  /* 0x000000010a00788c */ /* 0x000fcc000bf04270 */
[----:B------:R-:W-:-:S13]  /*f710*/  PLOP3.LUT P0, PT, PT, PT, UP0, 0x80, 0x0 ;  /* 0x000000000000781c */ /* 0x000fda0003f0f008 */
[----:B------:R-:W-:Y:S05]  /*f720*/  @P0 BRA `(.L_x_211) ;  /* 0x00000008001c0947 */ /* 0x000fea0003800000 */
[----:B------:R-:W1:Y:S01]  /*f730*/  LDC R11, c[0x0][0xbe8] ;  /* 0x0002fa00ff0b7b82 */ /* 0x000e620000000800 */
[----:B------:R-:W-:Y:S01]  /*f740*/  ULDC.64 UR14, c[0x0][0xaa0] ;  /* 0x0002a800000e7ab9 */ /* 0x000fe20000000a00 */
[----:B------:R-:W-:Y:S01]  /*f750*/  R2UR UR16, R229 ;  /* 0x00000000e51072ca */ /* 0x000fe200000e0000 */
[----:B------:R-:W-:Y:S01]  /*f760*/  UIMAD UR12, UR21, UR14, URZ ;  /* 0x0000000e150c72a4 */ /* 0x000fe2000f8e023f */
[----:B------:R-:W-:Y:S01]  /*f770*/  R2UR UR17, R228 ;  /* 0x00000000e41172ca */ /* 0x000fe200000e0000 */
[----:B------:R-:W-:Y:S01]  /*f780*/  UIMAD.WIDE.U32 UR10, UR4, UR14, URZ ;  /* 0x0000000e040a72a5 */ /* 0x000fe2000f8e003f */
[----:B------:R-:W-:Y:S01]  /*f790*/  IMAD R2, R19, 0x20, R230 ;  /* 0x0000002013027824 */ /* 0x000fe200078e02e6 */
[----:B------:R-:W-:Y:S01]  /*f7a0*/  UIMAD UR12, UR4, UR15, UR12 ;  /* 0x0000000f040c72a4 */ /* 0x000fe2000f8e020c */
[----:B------:R-:W-:Y:S03]  /*f7b0*/  BSSY B1, `(.L_x_217) ;  /* 0x0000045000017945 */ /* 0x000fe60003800000 */
[----:B------:R-:W-:-:S03]  /*f7c0*/  UIADD3 UR11, UR11, UR12, URZ ;  /* 0x0000000c0b0b7290 */ /* 0x000fc6000fffe03f */
[----:B------:R-:W-:Y:S01]  /*f7d0*/  ULDC.64 UR12, c[0x0][0xae8] ;  /* 0x0002ba00000c7ab9 */ /* 0x000fe20000000a00 */
[----:B0-----:R-:W-:Y:S02]  /*f7e0*/  IMAD.U32 R5, RZ, RZ, UR16 ;  /* 0x00000010ff057e24 */ /* 0x001fe4000f8e00ff */
[----:B------:R-:W-:Y:S02]  /*f7f0*/  UIMAD.WIDE.U32 UR10, UR17, UR12, UR10 ;  /* 0x0000000c110a72a5 */ /* 0x000fe4000f8e000a */
[----:B------:R-:W-:Y:S02]  /*f800*/  IMAD R6, R5, 0x80, R2 ;  /* 0x0000008005067824 */ /* 0x000fe400078e0202 */
[----:B------:R-:W-:Y:S02]  /*f810*/  UIMAD UR11, UR17, UR13, UR11 ;  /* 0x0000000d110b72a4 */ /* 0x000fe4000f8e020b */
[----:B------:R-:W-:Y:S01]  /*f820*/  IMAD.MOV.U32 R5, RZ, RZ, R6 ;  /* 0x000000ffff057224 */ /* 0x000fe200078e0006 */
[----:B-1----:R-:W-:Y:S01]  /*f830*/  ISETP.NE.AND P0, PT, R11, 0x1, PT ;  /* 0x000000010b00780c */ /* 0x002fe20003f05270 */
[----:B------:R-:W-:-:S02]  /*f840*/  ULDC.64 UR12, c[0x0][0xaf0] ;  /* 0x0002bc00000c7ab9 */ /* 0x000fc40000000a00 */
[----:B------:R-:W-:-:S04]  /*f850*/  UIMAD UR9, UR9, UR12, URZ ;  /* 0x0000000c090972a4 */ /* 0x000fc8000f8e023f */
[----:B------:R-:W-:Y:S02]  /*f860*/  UIMAD UR4, UR8, UR13, UR9 ;  /* 0x0000000d080472a4 */ /* 0x000fe4000f8e0209 */
[----:B------:R-:W-:-:S03]  /*f870*/  UIMAD.WIDE.U32 UR8, UR8, UR12, UR10 ;  /* 0x0000000c080872a5 */ /* 0x000fc6000f8e000a */
[----:B------:R-:W-:Y:S01]  /*f880*/  ULDC.64 UR10, c[0x0][0xae0] ;  /* 0x0002b800000a7ab9 */ /* 0x000fe20000000a00 */
[----:B------:R-:W0:Y:S01]  /*f890*/  @P0 LDC R3, c[0x0][0xbec] ;  /* 0x0002fb00ff030b82 */ /* 0x000e220000000800 */
[----:B------:R-:W-:-:S07]  /*f8a0*/  UIADD3 UR4, UR9, UR4, URZ ;  /* 0x0000000409047290 */ /* 0x000fce000fffe03f */
[----:B------:R-:W1:Y:S01]  /*f8b0*/  @P0 LDC R7, c[0x0][0xbf0] ;  /* 0x0002fc00ff070b82 */ /* 0x000e620000000800 */
[----:B0-----:R-:W-:-:S04]  /*f8c0*/  @P0 IMAD.HI.U32 R2, R6, R3, RZ ;  /* 0x0000000306020227 */ /* 0x001fc800078e00ff */
[----:B------:R-:W-:Y:S02]  /*f8d0*/  IMAD.U32 R3, RZ, RZ, UR9 ;  /* 0x00000009ff037e24 */ /* 0x000fe4000f8e00ff */
[----:B------:R-:W-:Y:S01]  /*f8e0*/  IMAD.U32 R3, RZ, RZ, UR4 ;  /* 0x00000004ff037e24 */ /* 0x000fe2000f8e00ff */
[----:B-1----:R-:W-:-:S04]  /*f8f0*/  @P0 SHF.R.U32.HI R5, RZ, R7, R2 ;  /* 0x00000007ff050219 */ /* 0x002fc80000011602 */
[--C-:B------:R-:W-:Y:S01]  /*f900*/  SHF.R.S32.HI R2, RZ, 0x1f, R5.reuse ;  /* 0x0000001fff027819 */ /* 0x100fe20000011405 */
[----:B------:R-:W-:-:S04]  /*f910*/  IMAD.MOV R7, RZ, RZ, -R5 ;  /* 0x000000ffff077224 */ /* 0x000fc800078e0a05 */
[----:B------:R-:W-:Y:S02]  /*f920*/  IMAD R4, R2, UR10, RZ ;  /* 0x0000000a02047c24 */ /* 0x000fe4000f8e02ff */
[----:B------:R-:W-:Y:S01]  /*f930*/  IMAD.U32 R2, RZ, RZ, UR8 ;  /* 0x00000008ff027e24 */ /* 0x000fe2000f8e00ff */
[----:B------:R-:W-:Y:S01]  /*f940*/  ULDC.64 UR8, c[0x0][0xad8] ;  /* 0x0002b60000087ab9 */ /* 0x000fe20000000a00 */
[----:B------:R-:W-:Y:S02]  /*f950*/  IMAD R7, R11, R7, R6 ;  /* 0x000000070b077224 */ /* 0x000fe400078e0206 */
[C---:B------:R-:W-:Y:S02]  /*f960*/  IMAD R9, R5.reuse, UR11, R4 ;  /* 0x0000000b05097c24 */ /* 0x040fe4000f8e0204 */
[----:B------:R-:W-:Y:S01]  /*f970*/  IMAD.WIDE.U32 R2, R5, UR10, R2 ;  /* 0x0000000a05027c25 */ /* 0x000fe2000f8e0002 */
[----:B------:R-:W-:-:S03]  /*f980*/  SHF.R.S32.HI R4, RZ, 0x1f, R7 ;  /* 0x0000001fff047819 */ /* 0x000fc60000011407 */
[----:B------:R-:W-:Y:S02]  /*f990*/  IMAD.U32 R5, RZ, RZ, UR16 ;  /* 0x00000010ff057e24 */ /* 0x000fe4000f8e00ff */
[----:B------:R-:W-:Y:S02]  /*f9a0*/  IMAD.IADD R3, R3, 0x1, R9 ;  /* 0x0000000103037824 */ /* 0x000fe400078e0209 */
[----:B------:R-:W-:Y:S02]  /*f9b0*/  IMAD R8, R5, 0x80, R230 ;  /* 0x0000008005087824 */ /* 0x000fe400078e02e6 */
[----:B------:R-:W-:Y:S02]  /*f9c0*/  IMAD R6, R4, UR8, RZ ;  /* 0x0000000804067c24 */ /* 0x000fe4000f8e02ff */
[----:B-----5:R-:W-:Y:S02]  /*f9d0*/  IMAD R11, R0, R11, RZ ;  /* 0x0000000b000b7224 */ /* 0x020fe400078e02ff */
[----:B------:R-:W-:-:S02]  /*f9e0*/  VIADD R4, R8, 0x40 ;  /* 0x0000004008047836 */ /* 0x000fc40000000000 */
[C---:B------:R-:W-:Y:S01]  /*f9f0*/  IMAD R5, R7.reuse, UR9, R6 ;  /* 0x0000000907057c24 */ /* 0x040fe2000f8e0206 */
[-C--:B------:R-:W-:Y:S01]  /*fa00*/  ISETP.GE.AND P2, PT, R8, R11.reuse, PT ;  /* 0x0000000b0800720c */ /* 0x080fe20003f46270 */
[----:B------:R-:W-:Y:S01]  /*fa10*/  IMAD.WIDE.U32 R2, R7, UR8, R2 ;  /* 0x0000000807027c25 */ /* 0x000fe2000f8e0002 */
[----:B------:R-:W-:Y:S01]  /*fa20*/  ULDC.64 UR8, c[0x0][0xa80] ;  /* 0x0002a00000087ab9 */ /* 0x000fe20000000a00 */
[----:B------:R-:W-:Y:S02]  /*fa30*/  ISETP.GE.AND P1, PT, R4, R11, PT ;  /* 0x0000000b0400720c */ /* 0x000fe40003f26270 */
[----:B------:R-:W-:Y:S01]  /*fa40*/  IMAD.IADD R3, R3, 0x1, R5 ;  /* 0x0000000103037824 */ /* 0x000fe200078e0205 */
[----:B------:R-:W-:Y:S01]  /*fa50*/  LEA R4, P3, R2, UR8, 0x1 ;  /* 0x0000000802047c11 */ /* 0x000fe2000f8608ff */
[----:B------:R-:W-:Y:S02]  /*fa60*/  VIADD R0, R8, 0x20 ;  /* 0x0000002008007836 */ /* 0x000fe40000000000 */
[----:B------:R-:W-:Y:S01]  /*fa70*/  IMAD.SHL.U32 R7, R19, 0x8, RZ ;  /* 0x0000000813077824 */ /* 0x000fe200078e00ff */
[----:B------:R-:W-:-:S02]  /*fa80*/  LEA.HI.X R5, R2, UR9, R3, 0x1, P3 ;  /* 0x0000000902057c11 */ /* 0x000fc400098f0c03 */
[----:B------:R-:W-:Y:S01]  /*fa90*/  ISETP.GE.AND P0, PT, R0, R11, PT ;  /* 0x0000000b0000720c */ /* 0x000fe20003f06270 */
[C---:B------:R-:W-:Y:S01]  /*faa0*/  VIADD R9, R7.reuse, 0x80 ;  /* 0x0000008007097836 */ /* 0x040fe20000000000 */
[----:B------:R0:W1:Y:S01]  /*fab0*/  SHFL.IDX PT, R2, R4, RZ, 0x181f ;  /* 0x00181fff04027589 */ /* 0x00006200000e0000 */
[----:B------:R-:W-:Y:S01]  /*fac0*/  VIADD R13, R7, 0x40 ;  /* 0x00000040070d7836 */ /* 0x000fe20000000000 */
[----:B------:R-:W-:Y:S02]  /*fad0*/  SHF.R.S32.HI R12, RZ, 0x1f, R7 ;  /* 0x0000001fff0c7819 */ /* 0x000fe40000011407 */
[----:B------:R0:W2:Y:S01]  /*fae0*/  SHFL.IDX PT, R0, R5, RZ, 0x181f ;  /* 0x00181fff05007589 */ /* 0x0000a200000e0000 */
[----:B------:R-:W-:Y:S02]  /*faf0*/  SHF.R.S32.HI R6, RZ, 0x1f, R9 ;  /* 0x0000001fff067819 */ /* 0x000fe40000011409 */
[----:B------:R-:W-:Y:S01]  /*fb00*/  SHF.R.S32.HI R10, RZ, 0x1f, R13 ;  /* 0x0000001fff0a7819 */ /* 0x000fe2000001140d */
[----:B------:R-:W-:Y:S06]  /*fb10*/  @P2 BRA `(.L_x_218) ;  /* 0x0000000000382947 */ /* 0x000fec0003800000 */
        /* <DEDUP_REMOVED lines=10> */
[----:B------:R3:W-:Y:S01]  /*fbc0*/  @!P4 ST.E.128 desc[UR8][R14.64], RZ ;  /* 0x000000ff0e00c985 */ /* 0x0007e2000c101d08 */
[----:B------:R-:W-:-:S03]  /*fbd0*/  @!P2 LEA.HI.X R3, R9, R0, R6, 0x1, P6 ;  /* 0x000000000903a211 */ /* 0x000fc600030f0c06 */
[----:B------:R3:W-:Y:S04]  /*fbe0*/  @!P3 ST.E.128 desc[UR8][R20.64], RZ ;  /* 0x000000ff1400b985 */ /* 0x0007e8000c101d08 */
[----:B------:R3:W-:Y:S02]  /*fbf0*/  @!P2 ST.E.128 desc[UR8][R2.64], RZ ;  /* 0x000000ff0200a985 */ /* 0x0007e4000c101d08 */
.L_x_218:
[----:B------:R-:W-:Y:S05]  /*fc00*/  BSYNC B1 ;  /* 0x0000000000017941 */ /* 0x000fea0003800000 */
.L_x_217:
[----:B--2---:R2:W4:Y:S01]  /*fc10*/  SHFL.IDX PT, R0, R5, 0x1, 0x181f ;  /* 0x00381f0005007f89 */ /* 0x00452200000e0000 */
[----:B------:R-:W-:Y:S03]  /*fc20*/  BSSY B1, `(.L_x_219) ;  /* 0x0000011000017945 */ /* 0x000fe60003800000 */
[----:B-1-3--:R2:W1:Y:S01]  /*fc30*/  SHFL.IDX PT, R2, R4, 0x1, 0x181f ;  /* 0x00381f0004027f89 */ /* 0x00a46200000e0000 */
[----:B------:R-:W-:Y:S05]  /*fc40*/  @P0 BRA `(.L_x_220) ;  /* 0x0000000000380947 */ /* 0x000fea0003800000 */
[----:B------:R-:W-:Y:S01]  /*fc50*/  ULDC UR4, c[0x0][0xac8] ;  /* 0x0002b20000047ab9 */ /* 0x000fe20000000800 */
[----:B------:R-:W-:Y:S01]  /*fc60*/  ULDC.64 UR8, c[0x0][0x208] ;  /* 0x0000820000087ab9 */ /* 0x000fe20000000a00 */
[----:B------:R-:W-:Y:S02]  /*fc70*/  ISETP.GE.AND P4, PT, R7, UR4, PT ;  /* 0x0000000407007c0c */ /* 0x000fe4000bf86270 */
[----:B------:R-:W-:Y:S02]  /*fc80*/  ISETP.GE.AND P5, PT, R13, UR4, PT ;  /* 0x000000040d007c0c */ /* 0x000fe4000bfa6270 */
[----:B------:R-:W-:-:S09]  /*fc90*/  ISETP.GE.AND P6, PT, R9, UR4, PT ;  /* 0x0000000409007c0c */ /* 0x000fd2000bfc6270 */
[-C--:B-1----:R-:W-:Y:S02]  /*fca0*/  @!P4 LEA R14, P0, R7, R2.reuse, 0x1 ;  /* 0x00000002070ec211 */ /* 0x082fe400078008ff */
[-C--:B------:R-:W-:Y:S02]  /*fcb0*/  @!P5 LEA R20, P2, R13, R2.reuse, 0x1 ;  /* 0x000000020d14d211 */ /* 0x080fe400078408ff */
[----:B------:R-:W-:Y:S02]  /*fcc0*/  @!P6 LEA R2, P3, R9, R2, 0x1 ;  /* 0x000000020902e211 */ /* 0x000fe400078608ff */
[-C--:B----4-:R-:W-:Y:S02]  /*fcd0*/  @!P4 LEA.HI.X R15, R7, R0.reuse, R12, 0x1, P0 ;  /* 0x00000000070fc211 */ /* 0x090fe400000f0c0c */
[-C--:B------:R-:W-:Y:S02]  /*fce0*/  @!P5 LEA.HI.X R21, R13, R0.reuse, R10, 0x1, P2 ;  /* 0x000000000d15d211 */ /* 0x080fe400010f0c0a */
[----:B------:R-:W-:Y:S01]  /*fcf0*/  @!P6 LEA.HI.X R3, R9, R0, R6, 0x1, P3 ;  /* 0x000000000903e211 */ /* 0x000fe200018f0c06 */
[----:B------:R3:W-:Y:S04]  /*fd00*/  @!P4 ST.E.128 desc[UR8][R14.64], RZ ;  /* 0x000000ff0e00c985 */ /* 0x0007e8000c101d08 */
[----:B------:R3:W-:Y:S04]  /*fd10*/  @!P5 ST.E.128 desc[UR8][R20.64], RZ ;  /* 0x000000ff1400d985 */ /* 0x0007e8000c101d08 */
[----:B------:R3:W-:Y:S02]  /*fd20*/  @!P6 ST.E.128 desc[UR8][R2.64], RZ ;  /* 0x000000ff0200e985 */ /* 0x0007e4000c101d08 */
.L_x_220:
[----:B------:R-:W-:Y:S05]  /*fd30*/  BSYNC B1 ;  /* 0x0000000000017941 */ /* 0x000fea0003800000 */
.L_x_219:
[----:B----4-:R4:W0:Y:S01]  /*fd40*/  SHFL.IDX PT, R0, R5, 0x2, 0x181f ;  /* 0x00581f0005007f89 */ /* 0x01082200000e0000 */
        /* <DEDUP_REMOVED lines=11> */
[-C--:B0-----:R-:W-:Y:S02]  /*fe00*/  @!P3 LEA.HI.X R15, R7, R0.reuse, R12, 0x1, P0 ;  /* 0x00000000070fb211 */ /* 0x081fe400000f0c0c */
[-C--:B------:R-:W-:Y:S02]  /*fe10*/  @!P4 LEA.HI.X R21, R13, R0.reuse, R10, 0x1, P1 ;  /* 0x000000000d15c211 */ /* 0x080fe400008f0c0a */
[----:B------:R-:W-:Y:S01]  /*fe20*/  @!P5 LEA.HI.X R3, R9, R0, R6, 0x1, P2 ;  /* 0x000000000903d211 */ /* 0x000fe200010f0c06 */
[----:B------:R3:W-:Y:S04]  /*fe30*/  @!P3 ST.E.128 desc[UR8][R14.64], RZ ;  /* 0x000000ff0e00b985 */ /* 0x0007e8000c101d08 */
[----:B------:R3:W-:Y:S04]  /*fe40*/  @!P4 ST.E.128 desc[UR8][R20.64], RZ ;  /* 0x000000ff1400c985 */ /* 0x0007e8000c101d08 */
[----:B------:R3:W-:Y:S02]  /*fe50*/  @!P5 ST.E.128 desc[UR8][R2.64], RZ ;  /* 0x000000ff0200d985 */ /* 0x0007e4000c101d08 */
.L_x_222:
[----:B------:R-:W-:Y:S05]  /*fe60*/  BSYNC B1 ;  /* 0x0000000000017941 */ /* 0x000fea0003800000 */
.L_x_221:
[----:B0-----:R-:W-:Y:S01]  /*fe70*/  VIADD R0, R8, 0x60 ;  /* 0x0000006008007836 */ /* 0x001fe20000000000 */
[----:B--2-4-:R-:W0:Y:S04]  /*fe80*/  SHFL.IDX PT, R5, R5, 0x3, 0x181f ;  /* 0x00781f0005057f89 */ /* 0x014e2800000e0000 */
[----:B------:R-:W-:Y:S01]  /*fe90*/  ISETP.GE.AND P0, PT, R0, R11, PT ;  /* 0x0000000b0000720c */ /* 0x000fe20003f06270 */
[----:B-1-3--:R1:W2:-:S12]  /*fea0*/  SHFL.IDX PT, R2, R4, 0x3, 0x181f ;  /* 0x00781f0004027f89 */ /* 0x00a29800000e0000 */
[----:B-1----:R-:W-:Y:S05]  /*feb0*/  @P0 BRA `(.L_x_211) ;  /* 0x0000000000380947 */ /* 0x002fea0003800000 */
[----:B------:R-:W-:Y:S01]  /*fec0*/  ULDC UR4, c[0x0][0xac8] ;  /* 0x0002b20000047ab9 */ /* 0x000fe20000000800 */
[----:B------:R-:W-:Y:S01]  /*fed0*/  ULDC.64 UR8, c[0x0][0x208] ;  /* 0x0000820000087ab9 */ /* 0x000fe20000000a00 */
[----:B------:R-:W-:Y:S02]  /*fee0*/  ISETP.GE.AND P3, PT, R7, UR4, PT ;  /* 0x0000000407007c0c */ /* 0x000fe4000bf66270 */
[----:B------:R-:W-:Y:S02]  /*fef0*/  ISETP.GE.AND P4, PT, R13, UR4, PT ;  /* 0x000000040d007c0c */ /* 0x000fe4000bf86270 */
[----:B------:R-:W-:-:S09]  /*ff00*/  ISETP.GE.AND P5, PT, R9, UR4, PT ;  /* 0x0000000409007c0c */ /* 0x000fd2000bfa6270 */
[-C--:B--2---:R-:W-:Y:S02]  /*ff10*/  @!P3 LEA R14, P0, R7, R2.reuse, 0x1 ;  /* 0x00000002070eb211 */ /* 0x084fe400078008ff */
        /* <DEDUP_REMOVED lines=8> */
.L_x_211:
[----:B------:R-:W-:Y:S05]  /*ffa0*/  BSYNC B0 ;  /* 0x0000000000007941 */ /* 0x000fea0003800000 */
.L_x_201:
[----:B------:R-:W-:Y:S02]  /*ffb0*/  ULDC UR4, c[0x0][0xc3c] ;  /* 0x00030f0000047ab9 */ /* 0x000fe40000000800 */
[----:B------:R-:W-:-:S06]  /*ffc0*/  UISETP.GE.AND UP0, UPT, UR7, UR4, UPT ;  /* 0x000000040700728c */ /* 0x000fcc000bf06270 */
[----:B------:R-:W-:-:S13]  /*ffd0*/  PLOP3.LUT P0, PT, PT, PT, UP0, 0x80, 0x0 ;  /* 0x000000000000781c */ /* 0x000fda0003f0f008 */
[----:B------:R-:W-:Y:S05]  /*ffe0*/  @!P0 BRA `(.L_x_223) ;  /* 0xffffff1000448947 */ /* 0x000fea000383ffff */
[----:B------:R-:W-:Y:S05]  /*fff0*/  EXIT ;  /* 0x000000000000794d */ /* 0x000fea0003800000 */
.L_x_175:
[----:B------:R-:W-:-:S08]  /*10000*/  NOP ;  /* 0x0000000000007918 */ /* 0x000fd00000000000 */
[----:B0-----:R-:W0:-:S00]  /*10010*/  USETMAXREG.DEALLOC.CTAPOOL 0x18 ;  /* 0x00000018000079c8 */ /* 0x001e0000080e0500 */
[----:B0-----:R-:W-:Y:S01]  /*10020*/  LOP3.LUT R0, R0, 0x3, RZ, 0xc0, !PT ;  /* 0x0000000300007812 */ /* 0x001fe200078ec0ff */
[----:B------:R-:W-:-:S05]  /*10030*/  IMAD.MOV.U32 R6, RZ, RZ, RZ ;  /* 0x000000ffff067224 */ /* 0x000fca00078e00ff */
[----:B------:R-:W0:Y:S02]  /*10040*/  SHFL.IDX PT, R0, R0, RZ, 0x1f ;  /* 0x00001fff00007589 */ /* 0x000e2400000e0000 */
[----:B0-----:R-:W-:-:S04]  /*10050*/  ISETP.NE.AND P0, PT, R0, RZ, PT ;  /* 0x000000ff0000720c */ /* 0x001fc80003f05270 */
[----:B------:R-:W-:-:S05]  /*10060*/  P2R R0, PR, RZ, 0x1 ;  /* 0x00000001ff007803 */ /* 0x000fca0000000000 */
[----:B------:R0:W-:Y:S04]  /*10070*/  STL [R1+0x64], R0 ;  /* 0x0000640001007387 */ /* 0x0001e80000100800 */
[----:B------:R-:W-:Y:S05]  /*10080*/  @!P0 BRA `(.L_x_224) ;  /* 0x0000000000248947 */ /* 0x000fea0003800000 */
[----:B------:R-:W1:Y:S08]  /*10090*/  S2UR UR5, SR_CgaCtaId ;  /* 0x00000000000579c3 */ /* 0x000e700000008800 */
[----:B------:R-:W-:Y:S06]  /*100a0*/  BAR.SYNC.DEFER_BLOCKING 0x5, 0x180 ;  /* 0x0146000000007b1d */ /* 0x000fec0000010000 */
[----:B------:R-:W-:-:S02]  /*100b0*/  UMOV UR4, 0x400 ;  /* 0x0000040000047882 */ /* 0x000fc40000000000 */
[----:B-1----:R-:W-:-:S09]  /*100c0*/  ULEA UR4, UR5, UR4, 0x18 ;  /* 0x0000000405047291 */ /* 0x002fd2000f8ec03f */
[----:B------:R-:W1:Y:S04]  /*100d0*/  LDS.128 R4, [UR4+0x368d0] ;  /* 0x0368d004ff047984 */ /* 0x000e680008000c00 */
[----:B-1----:R2:W-:Y:S04]  /*100e0*/  STL.64 [R1], R4 ;  /* 0x0000000401007387 */ /* 0x0025e80000100a00 */
[----:B------:R2:W-:Y:S01]  /*100f0*/  STL.64 [R1+0x8], R6 ;  /* 0x0000080601007387 */ /* 0x0005e20000100a00 */
[----:B------:R-:W-:Y:S06]  /*10100*/  BAR.ARV 0x4, 0x180 ;  /* 0x0106000000007b1d */ /* 0x000fec0000002000 */
[----:B------:R-:W-:Y:S05]  /*10110*/  BRA `(.L_x_225) ;  /* 0x0000000800b07947 */ /* 0x000fea0003800000 */
.L_x_224:
[----:B0-----:R-:W0:Y:S01]  /*10120*/  S2R R0, SR_TID.X ;  /* 0x0000000000007919 */ /* 0x001e220000002100 */
[----:B------:R-:W-:Y:S01]  /*10130*/  ULDC UR4, c[0x0][0xc3c] ;  /* 0x00030f0000047ab9 */ /* 0x000fe20000000800 */
[----:B------:R-:W-:Y:S01]  /*10140*/  ULDC.64 UR6, c[0x0][0x208] ;  /* 0x0000820000067ab9 */ /* 0x000fe20000000a00 */
[----:B------:R-:W-:Y:S01]  /*10150*/  IMAD.MOV.U32 R9, RZ, RZ, RZ ;  /* 0x000000ffff097224 */ /* 0x000fe200078e00ff */
[----:B------:R-:W-:Y:S01]  /*10160*/  ULDC UR5, c[0x0][0xc38] ;  /* 0x00030e0000057ab9 */ /* 0x000fe20000000800 */
[----:B0-----:R-:W-:-:S04]  /*10170*/  LOP3.LUT R0, R0, 0x1f, RZ, 0xc0, !PT ;  /* 0x0000001f00007812 */ /* 0x001fc800078ec0ff */
[----:B------:R-:W-:-:S04]  /*10180*/  ISETP.NE.AND P0, PT, R0, 0x1f, PT ;  /* 0x0000001f0000780c */ /* 0x000fc80003f05270 */
[----:B------:R-:W-:-:S13]  /*10190*/  ISETP.GE.OR P1, PT, R0, UR4, !P0 ;  /* 0x0000000400007c0c */ /* 0x000fda000c726670 */
[----:B------:R-:W0:Y:S08]  /*101a0*/  @!P1 LDC.64 R2, c[0x0][0xc80] ;  /* 0x00032000ff029b82 */ /* 0x000e300000000a00 */
[----:B------:R-:W1:Y:S01]  /*101b0*/  @!P1 LDC.64 R4, c[0x0][0xc78] ;  /* 0x00031e00ff049b82 */ /* 0x000e620000000a00 */
[----:B0-----:R-:W-:-:S05]  /*101c0*/  @!P1 IMAD.WIDE.U32 R2, R0, 0x4, R2 ;  /* 0x0000000400029825 */ /* 0x001fca00078e0002 */
[----:B------:R1:W2:Y:S02]  /*101d0*/  @!P1 LDG.E R6, desc[UR6][R2.64] ;  /* 0x0000000602069981 */ /* 0x0002a4000c1e1900 */
[----:B-1----:R-:W-:-:S05]  /*101e0*/  @!P1 IMAD.WIDE.U32 R2, R0, 0x4, R4 ;  /* 0x0000000400029825 */ /* 0x002fca00078e0004 */
[----:B------:R-:W2:Y:S01]  /*101f0*/  @!P1 LDG.E R9, desc[UR6][R2.64] ;  /* 0x0000000602099981 */ /* 0x000ea2000c1e1900 */
[C---:B------:R-:W-:Y:S01]  /*10200*/  ISETP.NE.AND P1, PT, R0.reuse, RZ, PT ;  /* 0x000000ff0000720c */ /* 0x040fe20003f25270 */
[----:B------:R-:W0:Y:S01]  /*10210*/  S2UR UR6, SR_CTAID.X ;  /* 0x00000000000679c3 */ /* 0x000e220000002500 */
[C---:B------:R-:W-:Y:S01]  /*10220*/  ISETP.GE.U32.AND P2, PT, R0.reuse, 0x2, PT ;  /* 0x000000020000780c */ /* 0x040fe20003f46070 */
[----:B------:R-:W-:Y:S01]  /*10230*/  UMOV UR4, URZ ;  /* 0x0000003f00047c82 */ /* 0x000fe20008000000 */
[C---:B------:R-:W-:Y:S02]  /*10240*/  ISETP.GE.U32.AND P3, PT, R0.reuse, 0x4, PT ;  /* 0x000000040000780c */ /* 0x040fe40003f66070 */
[C---:B------:R-:W-:Y:S02]  /*10250*/  ISETP.GE.U32.AND P4, PT, R0.reuse, 0x8, PT ;  /* 0x000000080000780c */ /* 0x040fe40003f86070 */
[----:B------:R-:W-:Y:S01]  /*10260*/  ISETP.GE.U32.AND P5, PT, R0, 0x10, PT ;  /* 0x000000100000780c */ /* 0x000fe20003fa6070 */
[----:B--2---:R-:W-:-:S05]  /*10270*/  IMAD R4, R6, R9, RZ ;  /* 0x0000000906047224 */ /* 0x004fca00078e02ff */
[----:B------:R-:W1:Y:S02]  /*10280*/  SHFL.UP PT, R5, R4, 0x1, RZ ;  /* 0x0420000004057989 */ /* 0x000e6400000e00ff */
[----:B-1----:R-:W-:-:S05]  /*10290*/  SEL R5, R5, RZ, P1 ;  /* 0x000000ff05057207 */ /* 0x002fca0000800000 */
[----:B------:R-:W-:-:S05]  /*102a0*/  IMAD.IADD R5, R4, 0x1, R5 ;  /* 0x0000000104057824 */ /* 0x000fca00078e0205 */
        /* <DEDUP_REMOVED lines=12> */
[----:B------:R-:W1:Y:S02]  /*10370*/  SHFL.IDX PT, R4, R2, 0x1f, 0x1f ;  /* 0x03e01f0002047f89 */ /* 0x000e6400000e0000 */
[----:B-1----:R-:W-:-:S04]  /*10380*/  IMAD R7, R4, UR5, RZ ;  /* 0x0000000504077c24 */ /* 0x002fc8000f8e02ff */
[----:B------:R-:W-:Y:S01]  /*10390*/  IMAD.MOV.U32 R4, RZ, RZ, R7 ;  /* 0x000000ffff047224 */ /* 0x000fe200078e0007 */
[----:B0-----:R-:W-:-:S13]  /*103a0*/  ISETP.GT.AND P6, PT, R7, UR6, PT ;  /* 0x0000000607007c0c */ /* 0x001fda000bfc4270 */
[----:B------:R-:W-:Y:S05]  /*103b0*/  @P6 BRA `(.L_x_226) ;  /* 0x0000000000a86947 */ /* 0x000fea0003800000 */
[----:B------:R-:W-:Y:S01]  /*103c0*/  IMAD.MOV.U32 R7, RZ, RZ, R4 ;  /* 0x000000ffff077224 */ /* 0x000fe200078e0004 */
[----:B------:R-:W-:Y:S01]  /*103d0*/  UMOV UR4, URZ ;  /* 0x0000003f00047c82 */ /* 0x000fe20008000000 */
[----:B------:R-:W-:-:S05]  /*103e0*/  ULDC UR5, c[0x0][0xc38] ;  /* 0x00030e0000057ab9 */ /* 0x000fca0000000800 */
.L_x_228:
[----:B------:R-:W0:Y:S01]  /*103f0*/  LDC R2, c[0x0][0xc3c] ;  /* 0x00030f00ff027b82 */ /* 0x000e220000000800 */
[----:B------:R-:W-:Y:S01]  /*10400*/  ULDC UR7, c[0x0][0xc3c] ;  /* 0x00030f0000077ab9 */ /* 0x000fe20000000800 */
[----:B------:R-:W-:Y:S01]  /*10410*/  UIADD3 UR4, UR4, 0x1f, URZ ;  /* 0x0000001f04047890 */ /* 0x000fe2000fffe03f */
[----:B------:R-:W-:-:S05]  /*10420*/  IMAD.U32 R3, RZ, RZ, UR7 ;  /* 0x00000007ff037e24 */ /* 0x000fca000f8e00ff */
[----:B------:R1:W-:Y:S01]  /*10430*/  STL [R1+0xc], R3 ;  /* 0x00000c0301007387 */ /* 0x0003e20000100800 */
[----:B0-----:R-:W-:-:S13]  /*10440*/  ISETP.LE.AND P6, PT, R2, UR4, PT ;  /* 0x0000000402007c0c */ /* 0x001fda000bfc3270 */
[----:B-1----:R-:W-:Y:S05]  /*10450*/  @P6 BRA `(.L_x_227) ;  /* 0x0000000400a86947 */ /* 0x002fea0003800000 */
[----:B------:R-:W-:Y:S01]  /*10460*/  VIADD R9, R0, UR4 ;  /* 0x0000000400097c36 */ /* 0x000fe20008000000 */
[----:B------:R-:W-:Y:S01]  /*10470*/  ULDC.64 UR8, c[0x0][0x208] ;  /* 0x0000820000087ab9 */ /* 0x000fe20000000a00 */
[----:B------:R-:W-:-:S03]  /*10480*/  IMAD.MOV.U32 R6, RZ, RZ, RZ ;  /* 0x000000ffff067224 */ /* 0x000fc600078e00ff */
[----:B------:R-:W-:-:S13]  /*10490*/  ISETP.GE.OR P6, PT, R9, R2, !P0 ;  /* 0x000000020900720c */ /* 0x000fda00047c6670 */
[----:B------:R-:W0:Y:S08]  /*104a0*/  @!P6 LDC.64 R2, c[0x0][0xc80] ;  /* 0x00032000ff02eb82 */ /* 0x000e300000000a00 */
[----:B------:R-:W1:Y:S01]  /*104b0*/  @!P6 LDC.64 R4, c[0x0][0xc78] ;  /* 0x00031e00ff04eb82 */ /* 0x000e620000000a00 */
[----:B0-----:R-:W-:-:S05]  /*104c0*/  @!P6 IMAD.WIDE R2, R9, 0x4, R2 ;  /* 0x000000040902e825 */ /* 0x001fca00078e0202 */
[----:B------:R1:W2:Y:S02]  /*104d0*/  @!P6 LDG.E R6, desc[UR8][R2.64] ;  /* 0x000000080206e981 */ /* 0x0002a4000c1e1900 */
[----:B-1----:R-:W-:-:S04]  /*104e0*/  @!P6 IMAD.WIDE R2, R9, 0x4, R4 ;  /* 0x000000040902e825 */ /* 0x002fc800078e0204 */
[----:B------:R-:W-:-:S06]  /*104f0*/  IMAD.MOV.U32 R9, RZ, RZ, RZ ;  /* 0x000000ffff097224 */ /* 0x000fcc00078e00ff */
[----:B------:R-:W2:Y:S02]  /*10500*/  @!P6 LDG.E R9, desc[UR8][R2.64] ;  /* 0x000000080209e981 */ /* 0x000ea4000c1e1900 */
[----:B--2---:R-:W-:-:S05]  /*10510*/  IMAD R11, R6, R9, RZ ;  /* 0x00000009060b7224 */ /* 0x004fca00078e02ff */
[----:B------:R-:W0:Y:S02]  /*10520*/  SHFL.UP PT, R4, R11, 0x1, RZ ;  /* 0x042000000b047989 */ /* 0x000e2400000e00ff */
[----:B0-----:R-:W-:-:S05]  /*10530*/  SEL R4, R4, RZ, P1 ;  /* 0x000000ff04047207 */ /* 0x001fca0000800000 */
[----:B------:R-:W-:-:S05]  /*10540*/  IMAD.IADD R4, R11, 0x1, R4 ;  /* 0x000000010b047824 */ /* 0x000fca00078e0204 */
        /* <DEDUP_REMOVED lines=12> */
[----:B------:R-:W0:Y:S02]  /*10610*/  SHFL.IDX PT, R4, R2, 0x1f, 0x1f ;  /* 0x03e01f0002047f89 */ /* 0x000e2400000e0000 */
[----:B0-----:R-:W-:-:S04]  /*10620*/  IMAD R4, R4, UR5, RZ ;  /* 0x0000000504047c24 */ /* 0x001fc8000f8e02ff */
[----:B------:R-:W-:-:S05]  /*10630*/  IMAD.IADD R7, R4, 0x1, R7 ;  /* 0x0000000104077824 */ /* 0x000fca00078e0207 */
[----:B------:R-:W-:-:S13]  /*10640*/  ISETP.GT.AND P6, PT, R7, UR6, PT ;  /* 0x0000000607007c0c */ /* 0x000fda000bfc4270 */
[----:B------:R-:W-:Y:S05]  /*10650*/  @!P6 BRA `(.L_x_228) ;  /* 0xfffffffc0064e947 */ /* 0x000fea000383ffff */
.L_x_226:
[----:B------:R-:W-:Y:S02]  /*10660*/  IMAD.IADD R11, R7, 0x1, -R4 ;  /* 0x00000001070b7824 */ /* 0x000fe400078e0a04 */
[----:B------:R-:W-:Y:S02]  /*10670*/  IMAD.MOV.U32 R12, RZ, RZ, RZ ;  /* 0x000000ffff0c7224 */ /* 0x000fe400078e00ff */
[----:B------:R-:W-:-:S05]  /*10680*/  IMAD R3, R2, UR5, R11 ;  /* 0x0000000502037c24 */ /* 0x000fca000f8e020b */
[----:B------:R-:W-:-:S13]  /*10690*/  ISETP.GT.AND P0, PT, R3, UR6, PT ;  /* 0x0000000603007c0c */ /* 0x000fda000bf04270 */
[----:B------:R-:W-:-:S04]  /*106a0*/  VOTE.ANY R10, PT, !P0 ;  /* 0x00000000000a7806 */ /* 0x000fc800040e0100 */
[----:B------:R-:W0:Y:S01]  /*106b0*/  POPC R5, R10 ;  /* 0x0000000a00057309 */ /* 0x000e220000000000 */
[----:B------:R-:W-:Y:S01]  /*106c0*/  ISETP.NE.AND P0, PT, R10, RZ, PT ;  /* 0x000000ff0a00720c */ /* 0x000fe20003f05270 */
[----:B0-----:R-:W0:Y:S04]  /*106d0*/  SHFL.IDX PT, R6, R6, R5, 0x1f ;  /* 0x00001f0506067589 */ /* 0x001e2800000e0000 */
[----:B------:R-:W1:Y:S01]  /*106e0*/  SHFL.IDX PT, R8, R9, R5, 0x1f ;  /* 0x00001f0509087589 */ /* 0x000e6200000e0000 */
[----:B0-----:R-:W-:-:S04]  /*106f0*/  IABS R4, R6 ;  /* 0x0000000600047213 */ /* 0x001fc80000000000 */
[----:B------:R-:W0:Y:S01]  /*10700*/  I2F.RP R13, R4 ;  /* 0x00000004000d7306 */ /* 0x000e220000209400 */
[----:B-1----:R-:W-:-:S07]  /*10710*/  IABS R7, R8 ;  /* 0x0000000800077213 */ /* 0x002fce0000000000 */
[----:B------:R-:W-:Y:S08]  /*10720*/  I2F.RP R10, R7 ;  /* 0x00000007000a7306 */ /* 0x000ff00000209400 */
[----:B0-----:R-:W0:Y:S02]  /*10730*/  MUFU.RCP R13, R13 ;  /* 0x0000000d000d7308 */ /* 0x001e240000001000 */
[----:B0-----:R-:W-:-:S06]  /*10740*/  VIADD R3, R13, 0xffffffe ;  /* 0x0ffffffe0d037836 */ /* 0x001fcc0000000000 */
[----:B------:R-:W0:Y:S02]  /*10750*/  F2I.FTZ.U32.TRUNC.NTZ R3, R3 ;  /* 0x0000000300037305 */ /* 0x000e24000021f000 */
[----:B0-----:R-:W-:Y:S01]  /*10760*/  IMAD.MOV R15, RZ, RZ, -R3 ;  /* 0x000000ffff0f7224 */ /* 0x001fe200078e0a03 */
[----:B------:R-:W-:Y:S06]  /*10770*/  @!P0 BRA `(.L_x_229) ;  /* 0x0000000000088947 */ /* 0x000fec0003800000 */
[----:B------:R-:W-:-:S05]  /*10780*/  VIADD R9, R5, 0xffffffff ;  /* 0xffffffff05097836 */ /* 0x000fca0000000000 */
[----:B------:R0:W1:Y:S02]  /*10790*/  SHFL.IDX PT, R12, R2, R9, 0x1f ;  /* 0x00001f09020c7589 */ /* 0x00006400000e0000 */
.L_x_229:
[----:B-1----:R-:W-:Y:S01]  /*107a0*/  IMAD R11, R12, UR5, R11 ;  /* 0x000000050c0b7c24 */ /* 0x002fe2000f8e020b */
[----:B------:R-:W1:Y:S01]  /*107b0*/  MUFU.RCP R10, R10 ;  /* 0x0000000a000a7308 */ /* 0x000e620000001000 */
[----:B0-----:R-:W-:Y:S02]  /*107c0*/  IMAD R9, R15, R4, RZ ;  /* 0x000000040f097224 */ /* 0x001fe400078e02ff */
[----:B------:R-:W-:Y:S01]  /*107d0*/  IMAD.MOV.U32 R2, RZ, RZ, RZ ;  /* 0x000000ffff027224 */ /* 0x000fe200078e00ff */
[----:B------:R0:W-:Y:S03]  /*107e0*/  STL [R1], R11 ;  /* 0x0000000b01007387 */ /* 0x0001e60000100800 */
[----:B------:R-:W-:Y:S01]  /*107f0*/  IMAD.HI.U32 R2, R3, R9, R2 ;  /* 0x0000000903027227 */ /* 0x000fe200078e0002 */
[----:B------:R-:W-:Y:S02]  /*10800*/  IADD3 R9, -R11, UR6, RZ ;  /* 0x000000060b097c10 */ /* 0x000fe4000fffe1ff */
[----:B------:R-:W-:-:S02]  /*10810*/  IABS R3, R6 ;  /* 0x0000000600037213 */ /* 0x000fc40000000000 */
[----:B------:R-:W-:-:S03]  /*10820*/  IABS R13, R9 ;  /* 0x00000009000d7213 */ /* 0x000fc60000000000 */
[----:B------:R-:W-:Y:S02]  /*10830*/  IMAD.MOV R12, RZ, RZ, -R3 ;  /* 0x000000ffff0c7224 */ /* 0x000fe400078e0a03 */
[----:B0-----:R-:W-:-:S04]  /*10840*/  IMAD.HI.U32 R11, R2, R13, RZ ;  /* 0x0000000d020b7227 */ /* 0x001fc800078e00ff */
[----:B-1----:R-:W-:Y:S02]  /*10850*/  VIADD R3, R10, 0xffffffe ;  /* 0x0ffffffe0a037836 */ /* 0x002fe40000000000 */
[----:B------:R-:W-:-:S04]  /*10860*/  IMAD R13, R11, R12, R13 ;  /* 0x0000000c0b0d7224 */ /* 0x000fc800078e020d */
[----:B------:R-:W0:Y:S01]  /*10870*/  F2I.FTZ.U32.TRUNC.NTZ R3, R3 ;  /* 0x0000000300037305 */ /* 0x000e22000021f000 */
[----:B------:R-:W-:-:S13]  /*10880*/  ISETP.GT.U32.AND P1, PT, R4, R13, PT ;  /* 0x0000000d0400720c */ /* 0x000fda0003f24070 */
[----:B------:R-:W-:Y:S02]  /*10890*/  @!P1 IMAD.IADD R13, R13, 0x1, -R4 ;  /* 0x000000010d0d9824 */ /* 0x000fe400078e0a04 */
[----:B0-----:R-:W-:Y:S02]  /*108a0*/  IMAD.MOV R2, RZ, RZ, -R3 ;  /* 0x000000ffff027224 */ /* 0x001fe400078e0a03 */
[----:B------:R-:W-:Y:S01]  /*108b0*/  @!P1 VIADD R11, R11, 0x1 ;  /* 0x000000010b0b9836 */ /* 0x000fe20000000000 */
[----:B------:R-:W-:Y:S01]  /*108c0*/  ISETP.GE.U32.AND P0, PT, R13, R4, PT ;  /* 0x000000040d00720c */ /* 0x000fe20003f06070 */
[----:B------:R-:W-:Y:S01]  /*108d0*/  IMAD R13, R2, R7, RZ ;  /* 0x00000007020d7224 */ /* 0x000fe200078e02ff */
[----:B------:R-:W-:Y:S01]  /*108e0*/  ISETP.NE.AND P1, PT, R6, RZ, PT ;  /* 0x000000ff0600720c */ /* 0x000fe20003f25270 */
[----:B------:R-:W-:-:S04]  /*108f0*/  IMAD.MOV.U32 R2, RZ, RZ, RZ ;  /* 0x000000ffff027224 */ /* 0x000fc800078e00ff */
[----:B------:R-:W-:Y:S01]  /*10900*/  IMAD.HI.U32 R4, R3, R13, R2 ;  /* 0x0000000d03047227 */ /* 0x000fe200078e0002 */
[----:B------:R-:W-:-:S04]  /*10910*/  LOP3.LUT R2, R9, R6, RZ, 0x3c, !PT ;  /* 0x0000000609027212 */ /* 0x000fc800078e3cff */
[----:B------:R-:W-:Y:S01]  /*10920*/  ISETP.GE.AND P2, PT, R2, RZ, PT ;  /* 0x000000ff0200720c */ /* 0x000fe20003f46270 */
[----:B------:R-:W-:Y:S01]  /*10930*/  @P0 VIADD R11, R11, 0x1 ;  /* 0x000000010b0b0836 */ /* 0x000fe20000000000 */
[----:B------:R-:W-:-:S05]  /*10940*/  IABS R2, R8 ;  /* 0x0000000800027213 */ /* 0x000fca0000000000 */
[----:B------:R-:W-:-:S06]  /*10950*/  IMAD.MOV R2, RZ, RZ, -R2 ;  /* 0x000000ffff027224 */ /* 0x000fcc00078e0a02 */
[----:B------:R-:W-:Y:S01]  /*10960*/  @!P2 IMAD.MOV R11, RZ, RZ, -R11 ;  /* 0x000000ffff0ba224 */ /* 0x000fe200078e0a0b */
[----:B------:R-:W-:-:S04]  /*10970*/  @!P1 LOP3.LUT R11, RZ, R6, RZ, 0x33, !PT ;  /* 0x00000006ff0b9212 */ /* 0x000fc800078e33ff */
[-C--:B------:R-:W-:Y:S01]  /*10980*/  IABS R3, R11.reuse ;  /* 0x0000000b00037213 */ /* 0x080fe20000000000 */
[----:B------:R-:W-:-:S04]  /*10990*/  IMAD R6, R6, R11, RZ ;  /* 0x0000000b06067224 */ /* 0x000fc800078e02ff */
[----:B------:R-:W-:-:S04]  /*109a0*/  IMAD.HI.U32 R4, R4, R3, RZ ;  /* 0x0000000304047227 */ /* 0x000fc800078e00ff */
[----:B------:R-:W-:Y:S02]  /*109b0*/  IMAD R2, R4, R2, R3 ;  /* 0x0000000204027224 */ /* 0x000fe400078e0203 */
[----:B------:R-:W-:-:S03]  /*109c0*/  IMAD.IADD R6, R9, 0x1, -R6 ;  /* 0x0000000109067824 */ /* 0x000fc600078e0a06 */
[----:B------:R-:W-:Y:S02]  /*109d0*/  ISETP.GT.U32.AND P1, PT, R7, R2, PT ;  /* 0x000000020700720c */ /* 0x000fe40003f24070 */
[----:B------:R1:W-:Y:S11]  /*109e0*/  STL [R1+0x4], R6 ;  /* 0x0000040601007387 */ /* 0x0003f60000100800 */
[----:B------:R-:W-:-:S02]  /*109f0*/  @!P1 IMAD.IADD R2, R2, 0x1, -R7 ;  /* 0x0000000102029824 */ /* 0x000fc400078e0a07 */
[----:B------:R-:W-:Y:S01]  /*10a00*/  @!P1 VIADD R4, R4, 0x1 ;  /* 0x0000000104049836 */ /* 0x000fe20000000000 */
[----:B------:R-:W-:Y:S02]  /*10a10*/  ISETP.NE.AND P1, PT, R8, RZ, PT ;  /* 0x000000ff0800720c */ /* 0x000fe40003f25270 */
[----:B------:R-:W-:Y:S02]  /*10a20*/  ISETP.GE.U32.AND P0, PT, R2, R7, PT ;  /* 0x000000070200720c */ /* 0x000fe40003f06070 */
[----:B------:R-:W-:-:S04]  /*10a30*/  LOP3.LUT R2, R11, R8, RZ, 0x3c, !PT ;  /* 0x000000080b027212 */ /* 0x000fc800078e3cff */
[----:B------:R-:W-:-:S07]  /*10a40*/  ISETP.GE.AND P2, PT, R2, RZ, PT ;  /* 0x000000ff0200720c */ /* 0x000fce0003f46270 */
[----:B------:R-:W-:-:S06]  /*10a50*/  @P0 VIADD R4, R4, 0x1 ;  /* 0x0000000104040836 */ /* 0x000fcc0000000000 */
[----:B------:R-:W-:Y:S01]  /*10a60*/  @!P2 IMAD.MOV R4, RZ, RZ, -R4 ;  /* 0x000000ffff04a224 */ /* 0x000fe200078e0a04 */
[----:B------:R-:W-:-:S05]  /*10a70*/  @!P1 LOP3.LUT R4, RZ, R8, RZ, 0x33, !PT ;  /* 0x00000008ff049212 */ /* 0x000fca00078e33ff */
[--C-:B------:R-:W-:Y:S02]  /*10a80*/  IMAD.MOV R2, RZ, RZ, -R4.reuse ;  /* 0x000000ffff027224 */ /* 0x100fe400078e0a04 */
[C---:B------:R-:W-:Y:S02]  /*10a90*/  IMAD R4, R8.reuse, 0x1000000, R4 ;  /* 0x0100000008047824 */ /* 0x040fe400078e0204 */
[----:B------:R-:W-:Y:S02]  /*10aa0*/  IMAD R11, R8, R2, R11 ;  /* 0x00000002080b7224 */ /* 0x000fe400078e020b */
[----:B------:R-:W-:Y:S02]  /*10ab0*/  VIADD R2, R5, UR4 ;  /* 0x0000000405027c36 */ /* 0x000fe40008000000 */
[----:B------:R-:W-:-:S03]  /*10ac0*/  IMAD R3, R11, 0x10000, R4 ;  /* 0x000100000b037824 */ /* 0x000fc600078e0204 */
[----:B------:R1:W-:Y:S04]  /*10ad0*/  STL [R1+0xc], R2 ;  /* 0x00000c0201007387 */ /* 0x0003e80000100800 */
[----:B------:R1:W-:Y:S01]  /*10ae0*/  STL [R1+0x8], R3 ;  /* 0x0000080301007387 */ /* 0x0003e20000100800 */
[----:B------:R-:W-:Y:S05]  /*10af0*/  BRA `(.L_x_230) ;  /* 0x0000000000107947 */ /* 0x000fea0003800000 */
.L_x_227:
[----:B------:R-:W-:Y:S01]  /*10b00*/  IMAD.U32 R2, RZ, RZ, UR6 ;  /* 0x00000006ff027e24 */ /* 0x000fe2000f8e00ff */
[----:B------:R0:W-:Y:S04]  /*10b10*/  STL [R1+0x4], RZ ;  /* 0x000004ff01007387 */ /* 0x0001e80000100800 */
[----:B------:R0:W-:Y:S04]  /*10b20*/  STL [R1+0x8], RZ ;  /* 0x000008ff01007387 */ /* 0x0001e80000100800 */
[----:B------:R0:W-:Y:S02]  /*10b30*/  STL [R1], R2 ;  /* 0x0000000201007387 */ /* 0x0001e40000100800 */
.L_x_230:
[----:B------:R-:W2:Y:S04]  /*10b40*/  LDL R4, [R1] ;  /* 0x0000000001047983 */ /* 0x000ea80000100800 */
[----:B------:R-:W2:Y:S04]  /*10b50*/  LDL R5, [R1+0x4] ;  /* 0x0000040001057983 */ /* 0x000ea80000100800 */
[----:B-1----:R-:W2:Y:S04]  /*10b60*/  LDL R6, [R1+0x8] ;  /* 0x0000080001067983 */ /* 0x002ea80000100800 */
[----:B------:R-:W2:Y:S01]  /*10b70*/  LDL R7, [R1+0xc] ;  /* 0x00000c0001077983 */ /* 0x000ea20000100800 */
[----:B------:R-:W-:-:S13]  /*10b80*/  ISETP.NE.AND P0, PT, R0, RZ, PT ;  /* 0x000000ff0000720c */ /* 0x000fda0003f05270 */
[----:B------:R-:W1:Y:S01]  /*10b90*/  @!P0 S2R R3, SR_CgaCtaId ;  /* 0x0000000000038919 */ /* 0x000e620000008800 */
[----:B------:R-:W-:-:S04]  /*10ba0*/  @!P0 MOV R0, 0x400 ;  /* 0x0000040000008802 */ /* 0x000fc80000000f00 */
[----:B-1----:R-:W-:-:S05]  /*10bb0*/  @!P0 LEA R0, R3, R0, 0x18 ;  /* 0x0000000003008211 */ /* 0x002fca00078ec0ff */
[----:B--2---:R1:W-:Y:S01]  /*10bc0*/  @!P0 STS.128 [R0+0x368d0], R4 ;  /* 0x0368d00400008388 */ /* 0x0043e20000000c00 */
[----:B------:R-:W-:Y:S06]  /*10bd0*/  BAR.ARV 0x5, 0x180 ;  /* 0x0146000000007b1d */ /* 0x000fec0000002000 */
.L_x_225:
[----:B01----:R-:W3:Y:S01]  /*10be0*/  LDL R0, [R1+0xc] ;  /* 0x00000c0001007983 */ /* 0x003ee20000100800 */
[----:B------:R-:W-:Y:S01]  /*10bf0*/  ULDC UR4, c[0x0][0xc3c] ;  /* 0x00030f0000047ab9 */ /* 0x000fe20000000800 */
[----:B------:R-:W-:Y:S02]  /*10c00*/  IMAD.MOV.U32 R19, RZ, RZ, RZ ;  /* 0x000000ffff137224 */ /* 0x000fe400078e00ff */
[----:B------:R0:W-:Y:S01]  /*10c10*/  STL [R1+0x48], RZ ;  /* 0x000048ff01007387 */ /* 0x0001e20000100800 */
[----:B---3--:R-:W-:Y:S01]  /*10c20*/  ISETP.GE.AND P0, PT, R0, UR4, PT ;  /* 0x0000000400007c0c */ /* 0x008fe2000bf06270 */
[----:B------:R-:W-:-:S05]  /*10c30*/  IMAD.MOV.U32 R0, RZ, RZ, 0x1 ;  /* 0x00000001ff007424 */ /* 0x000fca00078e00ff */
[----:B------:R0:W-:Y:S07]  /*10c40*/  STL [R1+0x14], R0 ;  /* 0x0000140001007387 */ /* 0x0001ee0000100800 */
[----:B------:R-:W-:Y:S05]  /*10c50*/  @P0 BRA `(.L_x_231) ;  /* 0x0000005c00300947 */ /* 0x000fea0003800000 */
[----:B--2---:R-:W1:Y:S01]  /*10c60*/  S2R R5, SR_TID.X ;  /* 0x0000000000057919 */ /* 0x004e620000002100 */
[----:B------:R-:W2:Y:S01]  /*10c70*/  S2UR UR5, SR_CgaCtaId ;  /* 0x00000000000579c3 */ /* 0x000ea20000008800 */
[----:B------:R-:W-:Y:S01]  /*10c80*/  UMOV UR4, 0x400 ;  /* 0x0000040000047882 */ /* 0x000fe20000000000 */
[----:B------:R-:W-:Y:S01]  /*10c90*/  BSSY B8, `(.L_x_231) ;  /* 0x00005c8000087945 */ /* 0x000fe20003800000 */
[----:B------:R-:W-:Y:S01]  /*10ca0*/  IMAD.MOV.U32 R19, RZ, RZ, RZ ;  /* 0x000000ffff137224 */ /* 0x000fe200078e00ff */
[----:B------:R-:W-:Y:S01]  /*10cb0*/  ULDC UR38, c[0x0][0xc] ;  /* 0x0000030000267ab9 */ /* 0x000fe20000000800 */
[----:B------:R-:W-:Y:S01]  /*10cc0*/  ULDC.64 UR36, c[0x0][0x198] ;  /* 0x0000660000247ab9 */ /* 0x000fe20000000a00 */
[----:B--2---:R-:W-:-:S06]  /*10cd0*/  ULEA UR4, UR5, UR4, 0x18 ;  /* 0x0000000405047291 */ /* 0x004fcc000f8ec03f */
[----:B------:R-:W-:Y:S01]  /*10ce0*/  IMAD.U32 R18, RZ, RZ, UR4 ;  /* 0x00000004ff127e24 */ /* 0x000fe2000f8e00ff */
[C---:B-1----:R-:W-:Y:S01]  /*10cf0*/  LOP3.LUT R4, R5.reuse, 0x7f, RZ, 0xc0, !PT ;  /* 0x0000007f05047812 */ /* 0x042fe200078ec0ff */
[----:B0-----:R-:W-:-:S05]  /*10d00*/  IMAD.SHL.U32 R0, R5, 0x8, RZ ;  /* 0x0000000805007824 */ /* 0x001fca00078e00ff */
[C---:B------:R-:W-:Y:S02]  /*10d10*/  LOP3.LUT R2, R0.reuse, 0x1f8, RZ, 0xc0, !PT ;  /* 0x000001f800027812 */ /* 0x040fe400078ec0ff */
[----:B------:R-:W-:Y:S02]  /*10d20*/  LOP3.LUT R0, R0, 0x38, RZ, 0xc0, !PT ;  /* 0x0000003800007812 */ /* 0x000fe400078ec0ff */
[----:B------:R-:W-:Y:S01]  /*10d30*/  LOP3.LUT R3, R2, 0x38, R5, 0x78, !PT ;  /* 0x0000003802037812 */ /* 0x000fe200078e7805 */
[----:B------:R-:W-:Y:S01]  /*10d40*/  IMAD.SHL.U32 R2, R4, 0x8, RZ ;  /* 0x0000000804027824 */ /* 0x000fe200078e00ff */
[----:B------:R-:W-:-:S04]  /*10d50*/  SHF.R.U32.HI R4, RZ, 0x3, R4 ;  /* 0x00000003ff047819 */ /* 0x000fc80000011604 */
[----:B------:R-:W-:Y:S01]  /*10d60*/  LOP3.LUT R3, R3, 0x200, R2, 0xf8, !PT ;  /* 0x0000020003037812 */ /* 0x000fe200078ef802 */
[----:B------:R-:W-:-:S04]  /*10d70*/  IMAD.SHL.U32 R2, R5, 0x10, RZ ;  /* 0x0000001005027824 */ /* 0x000fc800078e00ff */
[----:B------:R-:W-:Y:S01]  /*10d80*/  IMAD R3, R3, 0x2, R18 ;  /* 0x0000000203037824 */ /* 0x000fe200078e0212 */
[----:B------:R-:W-:Y:S01]  /*10d90*/  LOP3.LUT R4, R4, 0x70, R2, 0xf8, !PT ;  /* 0x0000007004047812 */ /* 0x000fe200078ef802 */
[----:B------:R-:W-:-:S03]  /*10da0*/  IMAD.MOV.U32 R2, RZ, RZ, 0x1 ;  /* 0x00000001ff027424 */ /* 0x000fc600078e00ff */
[----:B------:R-:W-:Y:S04]  /*10db0*/  STL [R1+0x24], R3 ;  /* 0x0000240301007387 */ /* 0x000fe80000100800 */
[----:B------:R0:W-:Y:S04]  /*10dc0*/  STL [R1+0x14], R2 ;  /* 0x0000140201007387 */ /* 0x0001e80000100800 */
[----:B------:R1:W-:Y:S01]  /*10dd0*/  STL [R1+0x48], RZ ;  /* 0x000048ff01007387 */ /* 0x0003e20000100800 */
[C---:B0-----:R-:W-:Y:S02]  /*10de0*/  LOP3.LUT R2, R0.reuse, 0x40, RZ, 0xfc, !PT ;  /* 0x0000004000027812 */ /* 0x041fe400078efcff */
[----:B-1----:R-:W-:-:S07]  /*10df0*/  LOP3.LUT R0, R0, 0x80, RZ, 0xfc, !PT ;  /* 0x0000008000007812 */ /* 0x002fce00078efcff */
.L_x_337:
[----:B------:R-:W2:Y:S01]  /*10e00*/  LDL R0, [R1+0xc] ;  /* 0x00000c0001007983 */ /* 0x000ea20000100800 */
[----:B------:R-:W2:Y:S01]  /*10e10*/  LDC.64 R2, c[0x0][0xc88] ;  /* 0x00032200ff027b82 */ /* 0x000ea20000000a00 */
[----:B------:R-:W-:Y:S01]  /*10e20*/  ULDC.64 UR4, c[0x0][0x208] ;  /* 0x0000820000047ab9 */ /* 0x000fe20000000a00 */
[----:B--2---:R-:W-:-:S05]  /*10e30*/  IMAD.WIDE R2, R0, 0x4, R2 ;  /* 0x0000000400027825 */ /* 0x004fca00078e0202 */
[----:B------:R-:W2:Y:S01]  /*10e40*/  LDG.E R11, desc[UR4][R2.64] ;  /* 0x00000004020b7981 */ /* 0x000ea2000c1e1900 */
[----:B------:R-:W-:Y:S05]  /*10e50*/  YIELD ;  /* 0x0000000000007946 */ /* 0x000fea0003800000 */
[----:B------:R-:W-:Y:S01]  /*10e60*/  ULDC.64 UR4, c[0x0][0xa28] ;  /* 0x00028a0000047ab9 */ /* 0x000fe20000000a00 */
[----:B------:R-:W-:Y:S01]  /*10e70*/  IMAD.MOV.U32 R0, RZ, RZ, RZ ;  /* 0x000000ffff007224 */ /* 0x000fe200078e00ff */
[----:B------:R-:W-:Y:S01]  /*10e80*/  ISETP.NE.U32.AND P0, PT, RZ, UR4, PT ;  /* 0x00000004ff007c0c */ /* 0x000fe2000bf05070 */
[----:B------:R-:W-:Y:S01]  /*10e90*/  ULDC.64 UR10, c[0x0][0x208] ;  /* 0x00008200000a7ab9 */ /* 0x000fe20000000a00 */
[----:B01----:R-:W-:Y:S01]  /*10ea0*/  IMAD.MOV.U32 R6, RZ, RZ, RZ ;  /* 0x000000ffff067224 */ /* 0x003fe200078e00ff */
[----:B------:R-:W-:Y:S01]  /*10eb0*/  ULDC.64 UR6, c[0x0][0xa18] ;  /* 0x0002860000067ab9 */ /* 0x000fe20000000a00 */
[----:B------:R-:W-:Y:S01]  /*10ec0*/  ISETP.NE.AND.EX P0, PT, RZ, UR5, PT, P0 ;  /* 0x00000005ff007c0c */ /* 0x000fe2000bf05300 */
[----:B------:R-:W-:Y:S01]  /*10ed0*/  ULDC.64 UR8, c[0x0][0xa08] ;  /* 0x0002820000087ab9 */ /* 0x000fe20000000a00 */
[----:B--2---:R-:W-:Y:S01]  /*10ee0*/  SHF.R.S32.HI R4, RZ, 0x1f, R11 ;  /* 0x0000001fff047819 */ /* 0x004fe2000001140b */
[----:B------:R-:W-:-:S10]  /*10ef0*/  IMAD.SHL.U32 R17, R11, 0x4, RZ ;  /* 0x000000040b117824 */ /* 0x000fd400078e00ff */
[C---:B------:R-:W-:Y:S01]  /*10f00*/  @P0 LEA R2, P1, R11.reuse, UR4, 0x2 ;  /* 0x000000040b020c11 */ /* 0x040fe2000f8210ff */
[----:B------:R-:W-:Y:S03]  /*10f10*/  STL [R1+0x2c], R11 ;  /* 0x00002c0b01007387 */ /* 0x000fe60000100800 */
[C-C-:B------:R-:W-:Y:S01]  /*10f20*/  @P0 LEA.HI.X R3, R11.reuse, UR5, R4.reuse, 0x2, P1 ;  /* 0x000000050b030c11 */ /* 0x140fe200088f1404 */
[----:B------:R-:W-:Y:S01]  /*10f30*/  ULDC.64 UR4, c[0x0][0xa00] ;  /* 0x0002800000047ab9 */ /* 0x000fe20000000a00 */
[----:B------:R-:W-:Y:S01]  /*10f40*/  SHF.L.U64.HI R10, R11, 0x2, R4 ;  /* 0x000000020b0a7819 */ /* 0x000fe20000010204 */
[----:B------:R0:W-:Y:S01]  /*10f50*/  STL [R1+0x3c], R4 ;  /* 0x00003c0401007387 */ /* 0x0001e20000100800 */
[----:B------:R-:W-:-:S03]  /*10f60*/  ISETP.NE.U32.AND P1, PT, RZ, UR4, PT ;  /* 0x00000004ff007c0c */ /* 0x000fc6000bf25070 */
[----:B------:R1:W5:Y:S01]  /*10f70*/  @P0 LDG.E R0, desc[UR10][R2.64] ;  /* 0x0000000a02000981 */ /* 0x000362000c1e1900 */
[----:B------:R-:W-:Y:S01]  /*10f80*/  ISETP.NE.AND.EX P1, PT, RZ, UR5, PT, P1 ;  /* 0x00000005ff007c0c */ /* 0x000fe2000bf25310 */
[----:B------:R-:W-:Y:S01]  /*10f90*/  IMAD.MOV.U32 R8, RZ, RZ, RZ ;  /* 0x000000ffff087224 */ /* 0x000fe200078e00ff */
[----:B------:R-:W-:Y:S01]  /*10fa0*/  ISETP.NE.U32.AND P2, PT, RZ, UR6, PT ;  /* 0x00000006ff007c0c */ /* 0x000fe2000bf45070 */
[----:B------:R-:W-:Y:S01]  /*10fb0*/  STL [R1+0x1c], R10 ;  /* 0x00001c0a01007387 */ /* 0x000fe20000100800 */
[----:B------:R-:W-:Y:S02]  /*10fc0*/  ISETP.NE.U32.AND P0, PT, RZ, UR8, PT ;  /* 0x00000008ff007c0c */ /* 0x000fe4000bf05070 */
[C---:B0-----:R-:W-:Y:S02]  /*10fd0*/  IADD3 R4, P4, R17.reuse, UR8, RZ ;  /* 0x0000000811047c10 */ /* 0x041fe4000ff9e0ff */
[----:B-1----:R-:W-:Y:S02]  /*10fe0*/  IADD3 R2, P3, R17, UR4, RZ ;  /* 0x0000000411027c10 */ /* 0x002fe4000ff7e0ff */
[----:B------:R-:W-:-:S02]  /*10ff0*/  ISETP.NE.AND.EX P2, PT, RZ, UR7, PT, P2 ;  /* 0x00000007ff007c0c */ /* 0x000fc4000bf45320 */
[C---:B------:R-:W-:Y:S02]  /*11000*/  IADD3.X R3, R10.reuse, UR5, RZ, P3, !PT ;  /* 0x000000050a037c10 */ /* 0x040fe40009ffe4ff */
[----:B------:R-:W-:Y:S02]  /*11010*/  ISETP.NE.AND.EX P0, PT, RZ, UR9, PT, P0 ;  /* 0x00000009ff007c0c */ /* 0x000fe4000bf05300 */
[----:B------:R-:W-:Y:S01]  /*11020*/  IADD3.X R5, R10, UR9, RZ, P4, !PT ;  /* 0x000000090a057c10 */ /* 0x000fe2000a7fe4ff */
[----:B------:R-:W2:Y:S01]  /*11030*/  @P1 LDG.E R6, desc[UR10][R2.64] ;  /* 0x0000000a02061981 */ /* 0x000ea2000c1e1900 */
[----:B------:R-:W-:Y:S02]  /*11040*/  ULDC UR4, c[0x0][0x288] ;  /* 0x0000a20000047ab9 */ /* 0x000fe40000000800 */
[----:B------:R-:W-:Y:S01]  /*11050*/  IMAD.U32 R9, RZ, RZ, UR4 ;  /* 0x00000004ff097e24 */ /* 0x000fe2000f8e00ff */
[----:B------:R-:W-:-:S06]  /*11060*/  ULDC.64 UR4, c[0x0][0x418] ;  /* 0x0001060000047ab9 */ /* 0x000fcc0000000a00 */
[----:B------:R-:W5:Y:S04]  /*11070*/  @P0 LDG.E R8, desc[UR10][R4.64] ;  /* 0x0000000a04080981 */ /* 0x000f68000c1e1900 */
[----:B--2---:R0:W-:Y:S02]  /*11080*/  STL [R1+0x30], R6 ;  /* 0x0000300601007387 */ /* 0x0041e40000100800 */
[----:B0-----:R-:W-:-:S04]  /*11090*/  @P2 IADD3 R6, P3, R17, UR6, RZ ;  /* 0x0000000611062c10 */ /* 0x001fc8000ff7e0ff */
[----:B------:R-:W-:-:S05]  /*110a0*/  @P2 IADD3.X R7, R10, UR7, RZ, P3, !PT ;  /* 0x000000070a072c10 */ /* 0x000fca0009ffe4ff */
[----:B------:R0:W2:Y:S01]  /*110b0*/  @P2 LDG.E R9, desc[UR10][R6.64] ;  /* 0x0000000a06092981 */ /* 0x0000a2000c1e1900 */
[----:B------:R-:W-:-:S03]  /*110c0*/  UISETP.NE.U32.AND UP0, UPT, UR4, URZ, UPT ;  /* 0x0000003f0400728c */ /* 0x000fc6000bf05070 */
[----:B------:R-:W-:Y:S01]  /*110d0*/  ULDC UR4, c[0x0][0x424] ;  /* 0x0001090000047ab9 */ /* 0x000fe20000000800 */
[----:B------:R-:W-:-:S03]  /*110e0*/  UISETP.NE.AND.EX UP0, UPT, UR5, URZ, UPT, UP0 ;  /* 0x0000003f0500728c */ /* 0x000fc6000bf05300 */
[----:B------:R-:W-:Y:S01]  /*110f0*/  ULDC UR5, c[0x0][0x2f0] ;  /* 0x0000bc0000057ab9 */ /* 0x000fe20000000800 */
[----:B------:R-:W-:-:S04]  /*11100*/  USEL UR4, UR4, 0x1, UP0 ;  /* 0x0000000104047887 */ /* 0x000fc80008000000 */
[----:B------:R-:W-:-:S06]  /*11110*/  UIMAD UR4, UR4, UR5, URZ ;  /* 0x00000005040472a4 */ /* 0x000fcc000f8e023f */
[----:B0-----:R-:W-:Y:S01]  /*11120*/  IMAD.U32 R6, RZ, RZ, UR4 ;  /* 0x00000004ff067e24 */ /* 0x001fe2000f8e00ff */
[----:B--2---:R0:W-:Y:S01]  /*11130*/  STL [R1+0x44], R9 ;  /* 0x0000440901007387 */ /* 0x0041e20000100800 */
[----:B------:R-:W-:Y:S05]  /*11140*/  @P2 BRA `(.L_x_232) ;  /* 0x0000000000182947 */ /* 0x000fea0003800000 */
[----:B------:R-:W-:Y:S05]  /*11150*/  @!P1 BRA `(.L_x_232) ;  /* 0x0000000000149947 */ /* 0x000fea0003800000 */
[----:B------:R-:W-:Y:S02]  /*11160*/  ULDC.64 UR4, c[0x0][0x208] ;  /* 0x0000820000047ab9 */ /* 0x000fe40000000a00 */
[----:B------:R-:W2:Y:S04]  /*11170*/  LDG.E R7, desc[UR4][R2.64] ;  /* 0x0000000402077981 */ /* 0x000ea8000c1e1900 */
[----:B------:R-:W2:Y:S02]  /*11180*/  LDG.E R2, desc[UR4][R2.64+0x4] ;  /* 0x0000040402027981 */ /* 0x000ea4000c1e1900 */
[----:B--2---:R-:W-:-:S05]  /*11190*/  IMAD.IADD R2, R2, 0x1, -R7 ;  /* 0x0000000102027824 */ /* 0x004fca00078e0a07 */
[----:B------:R1:W-:Y:S02]  /*111a0*/  STL [R1+0x44], R2 ;  /* 0x0000440201007387 */ /* 0x0003e40000100800 */
.L_x_232:
[----:B------:R-:W0:Y:S01]  /*111b0*/  LDL.LU R3, [R1+0x8] ;  /* 0x0000080001037983 */ /* 0x000e220000300800 */
[----:B------:R-:W-:Y:S02]  /*111c0*/  ULDC.64 UR4, c[0x0][0xa20] ;  /* 0x0002880000047ab9 */ /* 0x000fe40000000a00 */
[----:B------:R-:W-:-:S04]  /*111d0*/  ISETP.NE.U32.AND P1, PT, RZ, UR4, PT ;  /* 0x00000004ff007c0c */ /* 0x000fc8000bf25070 */
[----:B------:R-:W-:Y:S02]  /*111e0*/  ISETP.NE.AND.EX P1, PT, RZ, UR5, PT, P1 ;  /* 0x00000005ff007c0c */ /* 0x000fe4000bf25310 */
[C---:B0-----:R-:W-:Y:S02]  /*111f0*/  LOP3.LUT R9, R3.reuse, 0xff000000, RZ, 0xc0, !PT ;  /* 0xff00000003097812 */ /* 0x041fe400078ec0ff */
[C---:B-1----:R-:W-:Y:S02]  /*11200*/  LOP3.LUT R2, R3.reuse, 0xff0000, RZ, 0xc0, !PT ;  /* 0x00ff000003027812 */ /* 0x042fe400078ec0ff */
[----:B------:R-:W-:Y:S02]  /*11210*/  SHF.R.U32.HI R9, RZ, 0x8, R9 ;  /* 0x00000008ff097819 */ /* 0x000fe40000011609 */
[----:B------:R-:W-:Y:S01]  /*11220*/  LOP3.LUT R16, R3, 0xffff, RZ, 0xc0, !PT ;  /* 0x0000ffff03107812 */ /* 0x000fe200078ec0ff */
[----:B-----5:R-:W-:Y:S01]  /*11230*/  IMAD.IADD R3, R8, 0x1, R0 ;  /* 0x0000000108037824 */ /* 0x020fe200078e0200 */
[----:B------:R-:W-:Y:S01]  /*11240*/  LEA.HI R9, R2, R9, RZ, 0x10 ;  /* 0x0000000902097211 */ /* 0x000fe200078f80ff */
[----:B------:R-:W-:-:S05]  /*11250*/  IMAD.MOV.U32 R2, RZ, RZ, R11 ;  /* 0x000000ffff027224 */ /* 0x000fca00078e000b */
[----:B------:R0:W-:Y:S04]  /*11260*/  STL [R1+0x10], R2 ;  /* 0x0000100201007387 */ /* 0x0001e80000100800 */
[----:B------:R0:W-:Y:S01]  /*11270*/  STL [R1+0x18], R3 ;  /* 0x0000180301007387 */ /* 0x0001e20000100800 */
[----:B------:R-:W-:Y:S05]  /*11280*/  @!P1 BRA `(.L_x_233) ;  /* 0x0000000000149947 */ /* 0x000fea0003800000 */
[----:B------:R-:W-:Y:S01]  /*11290*/  IADD3 R6, P0, R17, UR4, RZ ;  /* 0x0000000411067c10 */ /* 0x000fe2000ff1e0ff */
[----:B------:R-:W-:-:S03]  /*112a0*/  ULDC.64 UR6, c[0x0][0x208] ;  /* 0x0000820000067ab9 */ /* 0x000fc60000000a00 */
[----:B------:R-:W-:-:S05]  /*112b0*/  IADD3.X R7, R10, UR5, RZ, P0, !PT ;  /* 0x000000050a077c10 */ /* 0x000fca00087fe4ff */
[----:B------:R1:W5:Y:S01]  /*112c0*/  LDG.E R6, desc[UR6][R6.64] ;  /* 0x0000000606067981 */ /* 0x000362000c1e1900 */
[----:B------:R-:W-:Y:S05]  /*112d0*/  BRA `(.L_x_234) ;  /* 0x0000000000147947 */ /* 0x000fea0003800000 */
.L_x_233:
[----:B------:R-:W-:Y:S05]  /*112e0*/  @!P0 BRA `(.L_x_234) ;  /* 0x0000000000108947 */ /* 0x000fea0003800000 */
[----:B------:R-:W-:Y:S02]  /*112f0*/  ULDC.64 UR4, c[0x0][0x208] ;  /* 0x0000820000047ab9 */ /* 0x000fe40000000a00 */
[----:B------:R-:W2:Y:S04]  /*11300*/  LDG.E R6, desc[UR4][R4.64] ;  /* 0x0000000404067981 */ /* 0x000ea8000c1e1900 */
[----:B------:R-:W2:Y:S02]  /*11310*/  LDG.E R4, desc[UR4][R4.64+0x4] ;  /* 0x0000040404047981 */ /* 0x000ea4000c1e1900 */
[----:B--2---:R-:W-:-:S07]  /*11320*/  IMAD.IADD R6, R4, 0x1, -R6 ;  /* 0x0000000104067824 */ /* 0x004fce00078e0a06 */
.L_x_234:
[----:B-----5:R-:W-:Y:S01]  /*11330*/  IMAD.IADD R6, R6, 0x1, -R0 ;  /* 0x0000000106067824 */ /* 0x020fe200078e0a00 */
[----:B------:R-:W-:Y:S01]  /*11340*/  LOP3.LUT R10, R9, 0xff, RZ, 0xc0, !PT ;  /* 0x000000ff090a7812 */ /* 0x000fe200078ec0ff */
[----:B0-----:R-:W-:Y:S01]  /*11350*/  IMAD.MOV.U32 R2, RZ, RZ, RZ ;  /* 0x000000ffff027224 */ /* 0x001fe200078e00ff */
[----:B------:R-:W-:Y:S01]  /*11360*/  BSSY B0, `(.L_x_235) ;  /* 0x000002b000007945 */ /* 0x000fe20003800000 */
[C---:B------:R-:W-:Y:S01]  /*11370*/  VIADD R3, R6.reuse, 0x6f ;  /* 0x0000006f06037836 */ /* 0x040fe20000000000 */
[----:B------:R-:W-:Y:S01]  /*11380*/  ISETP.GE.AND P0, PT, R6, 0x1, PT ;  /* 0x000000010600780c */ /* 0x000fe20003f06270 */
[----:B------:R-:W-:Y:S02]  /*11390*/  IMAD.MOV.U32 R4, RZ, RZ, RZ ;  /* 0x000000ffff047224 */ /* 0x000fe400078e00ff */
[----:B------:R-:W-:-:S03]  /*113a0*/  IMAD.HI R2, R3, -0x6db6db6d, R2 ;  /* 0x9249249303027827 */ /* 0x000fc600078e0202 */
[----:B------:R0:W-:Y:S01]  /*113b0*/  STL [R1+0x34], R4 ;  /* 0x0000340401007387 */ /* 0x0001e20000100800 */
[----:B------:R-:W-:Y:S01]  /*113c0*/  IMAD.MOV.U32 R11, RZ, RZ, R4 ;  /* 0x000000ffff0b7224 */ /* 0x000fe200078e0004 */
[----:B------:R-:W-:-:S04]  /*113d0*/  SHF.R.U32.HI R0, RZ, 0x1f, R2 ;  /* 0x0000001fff007819 */ /* 0x000fc80000011602 */
[----:B------:R-:W-:-:S05]  /*113e0*/  LEA.HI.SX32 R8, R2, R0, 0x1a ;  /* 0x0000000002087211 */ /* 0x000fca00078fd2ff */
[----:B------:R0:W-:Y:S04]  /*113f0*/  STL [R1+0x40], R8 ;  /* 0x0000400801007387 */ /* 0x0001e80000100800 */
[----:B------:R0:W-:Y:S01]  /*11400*/  STL [R1+0x58], R10 ;  /* 0x0000580a01007387 */ /* 0x0001e20000100800 */
[----:B------:R-:W-:Y:S05]  /*11410*/  @!P0 BRA `(.L_x_236) ;  /* 0x00000000007c8947 */ /* 0x000fea0003800000 */
[----:B------:R-:W-:-:S04]  /*11420*/  SHF.R.U32.HI R0, RZ, 0x10, R9 ;  /* 0x00000010ff007819 */ /* 0x000fc80000011609 */
[----:B------:R-:W-:-:S13]  /*11430*/  ISETP.NE.AND P0, PT, R0, RZ, PT ;  /* 0x000000ff0000720c */ /* 0x000fda0003f05270 */
[----:B------:R-:W0:Y:S02]  /*11440*/  @!P0 LDC R0, c[0x0][0x9f0] ;  /* 0x00027c00ff008b82 */ /* 0x000e240000000800 */
[----:B0-----:R-:W-:-:S04]  /*11450*/  IABS R4, R0 ;  /* 0x0000000000047213 */ /* 0x001fc80000000000 */
[----:B------:R-:W0:Y:S08]  /*11460*/  I2F.RP R2, R4 ;  /* 0x0000000400027306 */ /* 0x000e300000209400 */
[----:B0-----:R-:W0:Y:S02]  /*11470*/  MUFU.RCP R2, R2 ;  /* 0x0000000200027308 */ /* 0x001e240000001000 */
[----:B0-----:R-:W-:-:S06]  /*11480*/  VIADD R2, R2, 0xffffffe ;  /* 0x0ffffffe02027836 */ /* 0x001fcc0000000000 */
[----:B------:R-:W0:Y:S02]  /*11490*/  F2I.FTZ.U32.TRUNC.NTZ R3, R2 ;  /* 0x0000000200037305 */ /* 0x000e24000021f000 */
[----:B0-----:R-:W-:-:S04]  /*114a0*/  IMAD.MOV R2, RZ, RZ, -R3 ;  /* 0x000000ffff027224 */ /* 0x001fc800078e0a03 */
[----:B------:R-:W-:Y:S02]  /*114b0*/  IMAD R5, R2, R4, RZ ;  /* 0x0000000402057224 */ /* 0x000fe400078e02ff */
[----:B------:R-:W-:-:S04]  /*114c0*/  IMAD.MOV.U32 R2, RZ, RZ, RZ ;  /* 0x000000ffff027224 */ /* 0x000fc800078e00ff */
[----:B-1----:R-:W-:Y:S01]  /*114d0*/  IMAD.HI.U32 R7, R3, R5, R2 ;  /* 0x0000000503077227 */ /* 0x002fe200078e0002 */
[----:B------:R-:W-:Y:S02]  /*114e0*/  IABS R2, R0 ;  /* 0x0000000000027213 */ /* 0x000fe40000000000 */
[----:B------:R-:W-:-:S03]  /*114f0*/  IADD3 R3, R0, -0x1, R8 ;  /* 0xffffffff00037810 */ /* 0x000fc60007ffe008 */
[----:B------:R-:W-:Y:S01]  /*11500*/  IMAD.MOV R2, RZ, RZ, -R2 ;  /* 0x000000ffff027224 */ /* 0x000fe200078e0a02 */
[----:B------:R-:W-:Y:S02]  /*11510*/  IABS R5, R3 ;  /* 0x0000000300057213 */ /* 0x000fe40000000000 */
[----:B------:R-:W-:Y:S01]  /*11520*/  LOP3.LUT R3, R3, R0, RZ, 0x3c, !PT ;  /* 0x0000000003037212 */ /* 0x000fe200078e3cff */
[----:B------:R-:W-:Y:S02]  /*11530*/  IMAD.MOV.U32 R6, RZ, RZ, R2 ;  /* 0x000000ffff067224 */ /* 0x000fe400078e0002 */
[----:B------:R-:W-:Y:S01]  /*11540*/  IMAD.HI.U32 R2, R7, R5, RZ ;  /* 0x0000000507027227 */ /* 0x000fe200078e00ff */
[----:B------:R-:W-:-:S03]  /*11550*/  ISETP.GE.AND P2, PT, R3, RZ, PT ;  /* 0x000000ff0300720c */ /* 0x000fc60003f46270 */
[----:B------:R-:W-:-:S05]  /*11560*/  IMAD R5, R2, R6, R5 ;  /* 0x0000000602057224 */ /* 0x000fca00078e0205 */
[----:B------:R-:W-:-:S13]  /*11570*/  ISETP.GT.U32.AND P1, PT, R4, R5, PT ;  /* 0x000000050400720c */ /* 0x000fda0003f24070 */
[----:B------:R-:W-:Y:S02]  /*11580*/  @!P1 IMAD.IADD R5, R5, 0x1, -R4 ;  /* 0x0000000105059824 */ /* 0x000fe400078e0a04 */
[----:B------:R-:W-:Y:S01]  /*11590*/  @!P1 VIADD R2, R2, 0x1 ;  /* 0x0000000102029836 */ /* 0x000fe20000000000 */
[----:B------:R-:W-:Y:S02]  /*115a0*/  ISETP.NE.AND P1, PT, R0, RZ, PT ;  /* 0x000000ff0000720c */ /* 0x000fe40003f25270 */
[----:B------:R-:W-:-:S13]  /*115b0*/  ISETP.GE.U32.AND P0, PT, R5, R4, PT ;  /* 0x000000040500720c */ /* 0x000fda0003f06070 */
[----:B------:R-:W-:-:S04]  /*115c0*/  @P0 VIADD R2, R2, 0x1 ;  /* 0x0000000102020836 */ /* 0x000fc80000000000 */
[----:B------:R-:W-:Y:S01]  /*115d0*/  @!P2 IMAD.MOV R2, RZ, RZ, -R2 ;  /* 0x000000ffff02a224 */ /* 0x000fe200078e0a02 */
[----:B------:R-:W-:-:S05]  /*115e0*/  @!P1 LOP3.LUT R2, RZ, R0, RZ, 0x33, !PT ;  /* 0x00000000ff029212 */ /* 0x000fca00078e33ff */
[----:B------:R-:W-:-:S05]  /*115f0*/  IMAD.MOV.U32 R11, RZ, RZ, R2 ;  /* 0x000000ffff0b7224 */ /* 0x000fca00078e0002 */
[----:B------:R2:W-:Y:S02]  /*11600*/  STL [R1+0x34], R11 ;  /* 0x0000340b01007387 */ /* 0x0005e40000100800 */
.L_x_236:
[----:B------:R-:W-:Y:S05]  /*11610*/  BSYNC B0 ;  /* 0x0000000000007941 */ /* 0x000fea0003800000 */
.L_x_235:
[----:B------:R-:W-:Y:S01]  /*11620*/  IMAD.MOV.U32 R0, RZ, RZ, R11 ;  /* 0x000000ffff007224 */ /* 0x000fe200078e000b */
[----:B------:R-:W-:Y:S03]  /*11630*/  BSSY B7, `(.L_x_237) ;  /* 0x0000451000077945 */ /* 0x000fe60003800000 */
[----:B------:R-:W-:-:S05]  /*11640*/  IMAD R2, R10, R0, RZ ;  /* 0x000000000a027224 */ /* 0x000fca00078e02ff */
[----:B------:R-:W-:Y:S01]  /*11650*/  VIADDMNMX R0, R2, R0, R8, PT ;  /* 0x0000000002007246 */ /* 0x000fe20003800108 */
[----:B------:R3:W-:Y:S03]  /*11660*/  STL [R1+0x28], R2 ;  /* 0x0000280201007387 */ /* 0x0007e60000100800 */
[----:B------:R-:W-:Y:S01]  /*11670*/  ISETP.GT.AND P0, PT, R0, R2, PT ;  /* 0x000000020000720c */ /* 0x000fe20003f04270 */
[----:B------:R3:W-:-:S12]  /*11680*/  STL [R1+0x38], R0 ;  /* 0x0000380001007387 */ /* 0x0007d80000100800 */
[----:B---3--:R-:W-:Y:S05]  /*11690*/  @P0 BRA `(.L_x_238) ;  /* 0x00000000004c0947 */ /* 0x008fea0003800000 */
[----:B------:R-:W3:Y:S02]  /*116a0*/  S2R R0, SR_TID.X ;  /* 0x0000000000007919 */ /* 0x000ee40000002100 */
[----:B---3--:R-:W-:-:S04]  /*116b0*/  LOP3.LUT R0, R0, 0x7f, RZ, 0xc0, !PT ;  /* 0x0000007f00007812 */ /* 0x008fc800078ec0ff */
[----:B------:R-:W-:-:S13]  /*116c0*/  ISETP.NE.AND P0, PT, R0, RZ, PT ;  /* 0x000000ff0000720c */ /* 0x000fda0003f05270 */
[----:B------:R-:W-:Y:S05]  /*116d0*/  @P0 BRA `(.L_x_239) ;  /* 0x0000004400180947 */ /* 0x000fea0003800000 */
[----:B------:R-:W3:Y:S01]  /*116e0*/  S2R R5, SR_LANEID ;  /* 0x0000000000057919 */ /* 0x000ee20000000000 */
[----:B------:R-:W-:Y:S01]  /*116f0*/  VOTEU.ANY UR4, UPT, PT ;  /* 0x0000000000047886 */ /* 0x000fe200038e0100 */
[----:B------:R-:W4:Y:S01]  /*11700*/  LDC.64 R2, c[0x0][0xc60] ;  /* 0x00031800ff027b82 */ /* 0x000f220000000a00 */
[----:B------:R-:W3:Y:S01]  /*11710*/  FLO.U32 R0, UR4 ;  /* 0x0000000400007d00 */ /* 0x000ee200080e0000 */
[----:B------:R-:W-:Y:S01]  /*11720*/  ULDC.64 UR6, c[0x0][0x208] ;  /* 0x0000820000067ab9 */ /* 0x000fe20000000a00 */
[----:B---3--:R-:W-:-:S06]  /*11730*/  ISETP.EQ.U32.AND P0, PT, R0, R5, PT ;  /* 0x000000050000720c */ /* 0x008fcc0003f02070 */
[----:B------:R-:W4:Y:S07]  /*11740*/  POPC R5, UR4 ;  /* 0x0000000400057d09 */ /* 0x000f2e0008000000 */
[----:B----4-:R-:W3:Y:S01]  /*11750*/  @P0 ATOMG.E.ADD.STRONG.GPU PT, R3, desc[UR6][R2.64], R5 ;  /* 0x00000005020309a8 */ /* 0x010ee200081ee1c6 */
[----:B0-----:R-:W0:Y:S02]  /*11760*/  S2R R4, SR_LTMASK ;  /* 0x0000000000047919 */ /* 0x001e240000003900 */
[----:B0-----:R-:W-:-:S04]  /*11770*/  LOP3.LUT R4, R4, UR4, RZ, 0xc0, !PT ;  /* 0x0000000404047c12 */ /* 0x001fc8000f8ec0ff */
[----:B-1----:R-:W0:Y:S01]  /*11780*/  POPC R7, R4 ;  /* 0x0000000400077309 */ /* 0x002e220000000000 */
[----:B---3--:R-:W0:Y:S02]  /*11790*/  SHFL.IDX PT, R0, R3, R0, 0x1f ;  /* 0x00001f0003007589 */ /* 0x008e2400000e0000 */
[----:B0-----:R-:W-:-:S05]  /*117a0*/  IADD3 R0, R0, UR38, R7 ;  /* 0x0000002600007c10 */ /* 0x001fca000fffe007 */
[----:B------:R3:W-:Y:S01]  /*117b0*/  STL [R1], R0 ;  /* 0x0000000001007387 */ /* 0x0007e20000100800 */
[----:B------:R-:W-:Y:S05]  /*117c0*/  BRA `(.L_x_239) ;  /* 0x0000004000dc7947 */ /* 0x000fea0003800000 */
.L_x_238:
[----:B------:R-:W-:Y:S01]  /*117d0*/  VIADD R0, R18, 0x21400 ;  /* 0x0002140012007836 */ /* 0x000fe20000000000 */
[----:B------:R-:W-:Y:S04]  /*117e0*/  BSSY B6, `(.L_x_240) ;  /* 0x0000013000067945 */ /* 0x000fe80003800000 */
[----:B------:R-:W-:-:S13]  /*117f0*/  LOP3.LUT P0, RZ, R0, 0x3ff, RZ, 0xc0, !PT ;  /* 0x000003ff00ff7812 */ /* 0x000fda000780c0ff */
[----:B------:R-:W-:Y:S05]  /*11800*/  @!P0 BRA `(.L_x_241) ;  /* 0x0000000000408947 */ /* 0x000fea0003800000 */
[----:B------:R-:W-:Y:S01]  /*11810*/  MOV R2, 0x0 ;  /* 0x0000000000027802 */ /* 0x000fe20000000f00 */
[----:B------:R-:W-:Y:S01]  /*11820*/  ULDC.64 UR6, c[0x4][0xa8] ;  /* 0x01002a0000067ab9 */ /* 0x000fe20000000a00 */
[----:B------:R-:W-:Y:S01]  /*11830*/  ULDC.64 UR8, c[0x4][0xb0] ;  /* 0x01002c0000087ab9 */ /* 0x000fe20000000a00 */
[----:B------:R-:W-:Y:S01]  /*11840*/  ULDC.64 UR4, c[0x4][0x8] ;  /* 0x0100020000047ab9 */ /* 0x000fe20000000a00 */
[----:B0-----:R-:W-:Y:S02]  /*11850*/  IMAD.U32 R4, RZ, RZ, UR6 ;  /* 0x00000006ff047e24 */ /* 0x001fe4000f8e00ff */
[----:B------:R-:W0:Y:S01]  /*11860*/  LDC.64 R2, c[0x4][R2] ;  /* 0x0100000002027b82 */ /* 0x000e220000000a00 */
[----:B------:R-:W-:Y:S02]  /*11870*/  IMAD.U32 R5, RZ, RZ, UR7 ;  /* 0x00000007ff057e24 */ /* 0x000fe4000f8e00ff */
[----:B------:R-:W-:Y:S02]  /*11880*/  IMAD.U32 R6, RZ, RZ, UR8 ;  /* 0x00000008ff067e24 */ /* 0x000fe4000f8e00ff */
[----:B-1----:R-:W-:-:S02]  /*11890*/  IMAD.U32 R7, RZ, RZ, UR9 ;  /* 0x00000009ff077e24 */ /* 0x002fc4000f8e00ff */
[----:B------:R-:W-:Y:S02]  /*118a0*/  IMAD.U32 R10, RZ, RZ, UR4 ;  /* 0x00000004ff0a7e24 */ /* 0x000fe4000f8e00ff */
[----:B--2---:R-:W-:Y:S02]  /*118b0*/  IMAD.U32 R11, RZ, RZ, UR5 ;  /* 0x00000005ff0b7e24 */ /* 0x004fe4000f8e00ff */
[----:B------:R-:W-:Y:S02]  /*118c0*/  IMAD.MOV.U32 R8, RZ, RZ, 0x70 ;  /* 0x00000070ff087424 */ /* 0x000fe400078e00ff */
[----:B------:R-:W-:Y:S02]  /*118d0*/  IMAD.MOV.U32 R12, RZ, RZ, 0x1 ;  /* 0x00000001ff0c7424 */ /* 0x000fe400078e00ff */
[----:B------:R-:W-:-:S07]  /*118e0*/  IMAD.MOV.U32 R13, RZ, RZ, RZ ;  /* 0x000000ffff0d7224 */ /* 0x000fce00078e00ff */
[----:B------:R-:W-:-:S07]  /*118f0*/  LEPC R20, `(.L_x_241) ;  /* 0x000000001014794e */ /* 0x000fce0000000000 */
[----:B0-----:R-:W-:Y:S05]  /*11900*/  CALL.ABS.NOINC R2 ;  /* 0x0000000002007343 */ /* 0x001fea0003c00000 */
.L_x_241:
[----:B------:R-:W-:Y:S05]  /*11910*/  BSYNC B6 ;  /* 0x0000000000067941 */ /* 0x000fea0003800000 */
.L_x_240:
        /* <DEDUP_REMOVED lines=8> */
[----:B------:R3:W4:Y:S01]  /*119a0*/  LDC.64 R2, c[0x4][R0] ;  /* 0x0100000000027b82 */ /* 0x0007220000000a00 */
[----:B0-----:R-:W-:Y:S02]  /*119b0*/  IMAD.U32 R4, RZ, RZ, UR6 ;  /* 0x00000006ff047e24 */ /* 0x001fe4000f8e00ff */
[----:B------:R-:W-:Y:S02]  /*119c0*/  IMAD.U32 R5, RZ, RZ, UR7 ;  /* 0x00000007ff057e24 */ /* 0x000fe4000f8e00ff */
[----:B------:R-:W-:Y:S02]  /*119d0*/  IMAD.U32 R6, RZ, RZ, UR8 ;  /* 0x00000008ff067e24 */ /* 0x000fe4000f8e00ff */
[----:B-1----:R-:W-:-:S02]  /*119e0*/  IMAD.U32 R7, RZ, RZ, UR9 ;  /* 0x00000009ff077e24 */ /* 0x002fc4000f8e00ff */
[----:B------:R-:W-:Y:S02]  /*119f0*/  IMAD.U32 R10, RZ, RZ, UR4 ;  /* 0x00000004ff0a7e24 */ /* 0x000fe4000f8e00ff */
[----:B--2---:R-:W-:Y:S02]  /*11a00*/  IMAD.U32 R11, RZ, RZ, UR5 ;  /* 0x00000005ff0b7e24 */ /* 0x004fe4000f8e00ff */
[----:B------:R-:W-:Y:S02]  /*11a10*/  IMAD.MOV.U32 R8, RZ, RZ, 0x70 ;  /* 0x00000070ff087424 */ /* 0x000fe400078e00ff */
[----:B------:R-:W-:Y:S02]  /*11a20*/  IMAD.MOV.U32 R12, RZ, RZ, 0x1 ;  /* 0x00000001ff0c7424 */ /* 0x000fe400078e00ff */
[----:B---3--:R-:W-:-:S07]  /*11a30*/  IMAD.MOV.U32 R13, RZ, RZ, RZ ;  /* 0x000000ffff0d7224 */ /* 0x008fce00078e00ff */
[----:B------:R-:W-:-:S07]  /*11a40*/  LEPC R20, `(.L_x_244) ;  /* 0x000000001014794e */ /* 0x000fce0000000000 */
[----:B----4-:R-:W-:Y:S05]  /*11a50*/  CALL.ABS.NOINC R2 ;  /* 0x0000000002007343 */ /* 0x010fea0003c00000 */
.L_x_244:
[----:B------:R-:W-:Y:S01]  /*11a60*/  MOV R2, 0x0 ;  /* 0x0000000000027802 */ /* 0x000fe20000000f00 */
[----:B------:R-:W-:Y:S01]  /*11a70*/  ULDC.64 UR6, c[0x4][0xa8] ;  /* 0x01002a0000067ab9 */ /* 0x000fe20000000a00 */
[----:B------:R-:W-:Y:S01]  /*11a80*/  ULDC.64 UR8, c[0x4][0xb0] ;  /* 0x01002c0000087ab9 */ /* 0x000fe20000000a00 */
[----:B------:R-:W-:Y:S01]  /*11a90*/  ULDC.64 UR4, c[0x4][0x18] ;  /* 0x0100060000047ab9 */ /* 0x000fe20000000a00 */
[----:B------:R-:W-:Y:S02]  /*11aa0*/  IMAD.U32 R4, RZ, RZ, UR6 ;  /* 0x00000006ff047e24 */ /* 0x000fe4000f8e00ff */
[----:B------:R-:W0:Y:S01]  /*11ab0*/  LDC.64 R2, c[0x4][R2] ;  /* 0x0100000002027b82 */ /* 0x000e220000000a00 */
[----:B------:R-:W-:Y:S02]  /*11ac0*/  IMAD.U32 R5, RZ, RZ, UR7 ;  /* 0x00000007ff057e24 */ /* 0x000fe4000f8e00ff */
[----:B------:R-:W-:Y:S02]  /*11ad0*/  IMAD.U32 R6, RZ, RZ, UR8 ;  /* 0x00000008ff067e24 */ /* 0x000fe4000f8e00ff */
[----:B------:R-:W-:-:S02]  /*11ae0*/  IMAD.U32 R7, RZ, RZ, UR9 ;  /* 0x00000009ff077e24 */ /* 0x000fc4000f8e00ff */
[----:B------:R-:W-:Y:S02]  /*11af0*/  IMAD.U32 R10, RZ, RZ, UR4 ;  /* 0x00000004ff0a7e24 */ /* 0x000fe4000f8e00ff */
[----:B------:R-:W-:Y:S02]  /*11b00*/  IMAD.U32 R11, RZ, RZ, UR5 ;  /* 0x00000005ff0b7e24 */ /* 0x000fe4000f8e00ff */
[----:B------:R-:W-:Y:S02]  /*11b10*/  IMAD.MOV.U32 R8, RZ, RZ, 0x70 ;  /* 0x00000070ff087424 */ /* 0x000fe400078e00ff */
[----:B------:R-:W-:Y:S02]  /*11b20*/  IMAD.MOV.U32 R12, RZ, RZ, 0x1 ;  /* 0x00000001ff0c7424 */ /* 0x000fe400078e00ff */
[----:B------:R-:W-:-:S07]  /*11b30*/  IMAD.MOV.U32 R13, RZ, RZ, RZ ;  /* 0x000000ffff0d7224 */ /* 0x000fce00078e00ff */
[----:B------:R-:W-:-:S07]  /*11b40*/  LEPC R20, `(.L_x_243) ;  /* 0x000000001014794e */ /* 0x000fce0000000000 */
[----:B0-----:R-:W-:Y:S05]  /*11b50*/  CALL.ABS.NOINC R2 ;  /* 0x0000000002007343 */ /* 0x001fea0003c00000 */
.L_x_243:
[----:B------:R-:W-:Y:S05]  /*11b60*/  BSYNC B6 ;  /* 0x0000000000067941 */ /* 0x000fea0003800000 */
.L_x_242:
[----:B0-----:R-:W3:Y:S01]  /*11b70*/  LDL.LU R4, [R1+0x1c] ;  /* 0x00001c0001047983 */ /* 0x001ee20000300800 */
[----:B------:R-:W-:-:S03]  /*11b80*/  ULDC.64 UR4, c[0x0][0x9f8] ;  /* 0x00027e0000047ab9 */ /* 0x000fc60000000a00 */
[----:B-1----:R-:W4:Y:S01]  /*11b90*/  LDL R7, [R1+0x10] ;  /* 0x0000100001077983 */ /* 0x002f220000100800 */
[----:B------:R-:W-:Y:S01]  /*11ba0*/  ISETP.NE.U32.AND P0, PT, RZ, UR4, PT ;  /* 0x00000004ff007c0c */ /* 0x000fe2000bf05070 */
[----:B------:R-:W-:Y:S02]  /*11bb0*/  ULDC.64 UR6, c[0x0][0x208] ;  /* 0x0000820000067ab9 */ /* 0x000fe40000000a00 */
[----:B------:R-:W5:Y:S01]  /*11bc0*/  LDL R0, [R1+0x38] ;  /* 0x0000380001007983 */ /* 0x000f620000100800 */
[----:B------:R-:W-:-:S13]  /*11bd0*/  ISETP.NE.AND.EX P0, PT, RZ, UR5, PT, P0 ;  /* 0x00000005ff007c0c */ /* 0x000fda000bf05300 */
[----:B------:R-:W-:-:S04]  /*11be0*/  @P0 IADD3 R2, P1, R17, UR4, RZ ;  /* 0x0000000411020c10 */ /* 0x000fc8000ff3e0ff */
[----:B---3--:R-:W-:Y:S01]  /*11bf0*/  @P0 IADD3.X R3, R4, UR5, RZ, P1, !PT ;  /* 0x0000000504030c10 */ /* 0x008fe20008ffe4ff */
[----:B------:R-:W-:-:S04]  /*11c00*/  ULDC.64 UR4, c[0x0][0xa08] ;  /* 0x0002820000047ab9 */ /* 0x000fc80000000a00 */
[----:B----4-:R0:W3:Y:S02]  /*11c10*/  @P0 LDG.E R7, desc[UR6][R2.64] ;  /* 0x0000000602070981 */ /* 0x0100e4000c1e1900 */
[----:B0-----:R-:W0:Y:S01]  /*11c20*/  LDC.64 R2, c[0x0][0x418] ;  /* 0x00010600ff027b82 */ /* 0x001e220000000a00 */
[----:B-----5:R-:W-:Y:S01]  /*11c30*/  VIADD R0, R0, 0xffffffff ;  /* 0xffffffff00007836 */ /* 0x020fe20000000000 */
[----:B---3--:R-:W-:Y:S01]  /*11c40*/  SHF.R.S32.HI R8, RZ, 0x1f, R7 ;  /* 0x0000001fff087819 */ /* 0x008fe20000011407 */
[----:B------:R1:W-:Y:S04]  /*11c50*/  @P0 STL [R1+0x10], R7 ;  /* 0x0000100701000387 */ /* 0x0003e80000100800 */
[----:B------:R1:W-:Y:S01]  /*11c60*/  STL [R1+0x1c], R8 ;  /* 0x00001c0801007387 */ /* 0x0003e20000100800 */
[----:B0-----:R-:W-:Y:S01]  /*11c70*/  LOP3.LUT P0, RZ, R2, UR4, RZ, 0xfc, !PT ;  /* 0x0000000402ff7c12 */ /* 0x001fe2000f80fcff */
[----:B------:R-:W-:-:S03]  /*11c80*/  UMOV UR4, 0xffffffff ;  /* 0xffffffff00047882 */ /* 0x000fc60000000000 */
[----:B------:R-:W-:-:S04]  /*11c90*/  LOP3.LUT P0, RZ, R3, UR5, RZ, 0xfc, P0 ;  /* 0x0000000503ff7c12 */ /* 0x000fc8000800fcff */
[----:B------:R-:W-:Y:S01]  /*11ca0*/  SEL R17, R7, RZ, !P0 ;  /* 0x000000ff07117207 */ /* 0x000fe20004000000 */
[----:B-1----:R-:W-:Y:S08]  /*11cb0*/  BRA.DIV UR4, `(.L_x_245) ;  /* 0x0000005204787947 */ /* 0x002ff0000b800000 */
[----:B------:R-:W0:Y:S02]  /*11cc0*/  S2R R4, SR_TID.X ;  /* 0x0000000000047919 */ /* 0x000e240000002100 */
[----:B0-----:R-:W-:-:S04]  /*11cd0*/  SHF.R.U32.HI R4, RZ, 0x5, R4 ;  /* 0x00000005ff047819 */ /* 0x001fc80000011604 */
[----:B------:R-:W-:-:S05]  /*11ce0*/  LOP3.LUT R4, R4, 0x3, RZ, 0xc0, !PT ;  /* 0x0000000304047812 */ /* 0x000fca00078ec0ff */
[----:B------:R0:W1:Y:S02]  /*11cf0*/  SHFL.IDX PT, R14, R4, RZ, 0x1f ;  /* 0x00001fff040e7589 */ /* 0x00006400000e0000 */
.L_x_353:
[----:B------:R-:W-:Y:S01]  /*11d00*/  PLOP3.LUT P1, PT, PT, PT, PT, 0x8, 0x0 ;  /* 0x000000000000781c */ /* 0x000fe20003f2e170 */
[----:B------:R3:W-:Y:S01]  /*11d10*/  STL [R1+0x8], R0 ;  /* 0x0000080001007387 */ /* 0x0007e20000100800 */
[----:B-1----:R-:W-:Y:S02]  /*11d20*/  ISETP.NE.AND P0, PT, R14, RZ, PT ;  /* 0x000000ff0e00720c */ /* 0x002fe40003f05270 */
[----:B0-----:R-:W-:-:S05]  /*11d30*/  P2R R4, PR, RZ, 0x2 ;  /* 0x00000002ff047803 */ /* 0x001fca0000000000 */
[----:B------:R3:W-:Y:S06]  /*11d40*/  STL [R1+0x20], R4 ;  /* 0x0000200401007387 */ /* 0x0007ec0000100800 */
[----:B------:R-:W-:Y:S05]  /*11d50*/  @P0 BRA `(.L_x_246) ;  /* 0x0000000400340947 */ /* 0x000fea0003800000 */
[----:B------:R-:W-:-:S03]  /*11d60*/  UMOV UR4, 0xffffffff ;  /* 0xffffffff00047882 */ /* 0x000fc60000000000 */
[----:B------:R-:W-:Y:S05]  /*11d70*/  BRA.DIV UR4, `(.L_x_247) ;  /* 0x00000052047c7947 */ /* 0x000fea000b800000 */
[----:B------:R-:W-:-:S13]  /*11d80*/  ELECT P6, URZ, PT ;  /* 0x00000000003f782f */ /* 0x000fda00038c0000 */
.L_x_356:
[----:B------:R-:W-:Y:S05]  /*11d90*/  @!P6 BRA `(.L_x_246) ;  /* 0x000000040024e947 */ /* 0x000fea0003800000 */
[----:B------:R-:W-:-:S04]  /*11da0*/  ISETP.NE.U32.AND P0, PT, R2, RZ, PT ;  /* 0x000000ff0200720c */ /* 0x000fc80003f05070 */
[----:B------:R-:W-:-:S13]  /*11db0*/  ISETP.NE.AND.EX P0, PT, R3, RZ, PT, P0 ;  /* 0x000000ff0300720c */ /* 0x000fda0003f05300 */
[----:B------:R-:W-:Y:S05]  /*11dc0*/  @!P0 BRA `(.L_x_248) ;  /* 0x0000000000548947 */ /* 0x000fea0003800000 */
[----:B------:R-:W0:Y:S01]  /*11dd0*/  LDC R6, c[0x0][0x43c] ;  /* 0x00010f00ff067b82 */ /* 0x000e220000000800 */
[----:B------:R-:W-:Y:S01]  /*11de0*/  IMAD.MOV.U32 R9, RZ, RZ, R0 ;  /* 0x000000ffff097224 */ /* 0x000fe200078e0000 */
[----:B------:R-:W-:Y:S01]  /*11df0*/  ULDC.64 UR4, c[0x0][0x428] ;  /* 0x00010a0000047ab9 */ /* 0x000fe20000000a00 */
[----:B------:R-:W-:Y:S02]  /*11e00*/  ULDC.64 UR6, c[0x0][0x208] ;  /* 0x0000820000067ab9 */ /* 0x000fe40000000a00 */
[----:B---3--:R-:W-:Y:S01]  /*11e10*/  IMAD.MOV.U32 R0, RZ, RZ, R9 ;  /* 0x000000ffff007224 */ /* 0x008fe200078e0009 */
[----:B0-----:R-:W-:-:S13]  /*11e20*/  ISETP.NE.AND P0, PT, R6, 0x1, PT ;  /* 0x000000010600780c */ /* 0x001fda0003f05270 */
[----:B------:R-:W0:Y:S02]  /*11e30*/  @P0 LDC.64 R4, c[0x0][0x440] ;  /* 0x00011000ff040b82 */ /* 0x000e240000000a00 */
[----:B0-----:R-:W-:-:S05]  /*11e40*/  @P0 IMAD.HI.U32 R4, R9, R4, RZ ;  /* 0x0000000409040227 */ /* 0x001fca00078e00ff */
[----:B------:R-:W-:-:S04]  /*11e50*/  @P0 SHF.R.U32.HI R0, RZ, R5, R4 ;  /* 0x00000005ff000219 */ /* 0x000fc80000011604 */
[--C-:B------:R-:W-:Y:S01]  /*11e60*/  SHF.R.S32.HI R5, RZ, 0x1f, R0.reuse ;  /* 0x0000001fff057819 */ /* 0x100fe20000011400 */
[----:B------:R-:W-:-:S04]  /*11e70*/  IMAD.MOV R4, RZ, RZ, -R0 ;  /* 0x000000ffff047224 */ /* 0x000fc800078e0a00 */
[----:B------:R-:W-:Y:S02]  /*11e80*/  IMAD R9, R6, R4, R9 ;  /* 0x0000000406097224 */ /* 0x000fe400078e0209 */
[----:B------:R-:W-:Y:S02]  /*11e90*/  IMAD R6, R8, UR4, RZ ;  /* 0x0000000408067c24 */ /* 0x000fe4000f8e02ff */
[----:B------:R-:W-:Y:S01]  /*11ea0*/  IMAD.MOV.U32 R4, RZ, RZ, R0 ;  /* 0x000000ffff047224 */ /* 0x000fe200078e0000 */
[----:B------:R0:W-:Y:S01]  /*11eb0*/  STL [R1+0x8], R9 ;  /* 0x0000080901007387 */ /* 0x0001e20000100800 */
[C---:B------:R-:W-:Y:S02]  /*11ec0*/  IMAD R0, R7.reuse, UR5, R6 ;  /* 0x0000000507007c24 */ /* 0x040fe4000f8e0206 */
[----:B------:R-:W-:-:S04]  /*11ed0*/  IMAD.WIDE.U32 R4, R7, UR4, R4 ;  /* 0x0000000407047c25 */ /* 0x000fc8000f8e0004 */
[----:B------:R-:W-:Y:S01]  /*11ee0*/  IMAD.IADD R0, R5, 0x1, R0 ;  /* 0x0000000105007824 */ /* 0x000fe200078e0200 */
[----:B------:R-:W-:-:S04]  /*11ef0*/  LEA R2, P0, R4, R2, 0x2 ;  /* 0x0000000204027211 */ /* 0x000fc800078010ff */
[----:B------:R-:W-:-:S05]  /*11f00*/  LEA.HI.X R3, R4, R3, R0, 0x2, P0 ;  /* 0x0000000304037211 */ /* 0x000fca00000f1400 */
[----:B------:R0:W5:Y:S04]  /*11f10*/  LDG.E R17, desc[UR6][R2.64] ;  /* 0x0000000602117981 */ /* 0x000168000c1e1900 */
.L_x_248:
[----:B0-----:R-:W4:Y:S01]  /*11f20*/  LDL R2, [R1+0x14] ;  /* 0x0000140001027983 */ /* 0x001f220000100800 */
[----:B---3--:R-:W-:Y:S01]  /*11f30*/  IMAD R0, R19, 0x8, R18 ;  /* 0x0000000813007824 */ /* 0x008fe200078e0212 */
[----:B----4-:R-:W-:-:S04]  /*11f40*/  SHF.L.U32 R2, R2, 0x1f, RZ ;  /* 0x0000001f02027819 */ /* 0x010fc800000006ff */
[----:B------:R-:W0:Y:S02]  /*11f50*/  SYNCS.PHASECHK.TRANS64.TRYWAIT P0, [R0+URZ+0x36840], R2 ;  /* 0x03684002000075a7 */ /* 0x000e24000800017f */
[----:B0-----:R-:W-:Y:S05]  /*11f60*/  @!P0 BRA `(.L_x_249) ;  /* 0x0000005000208947 */ /* 0x001fea0003800000 */
.L_x_357:
[----:B------:R-:W1:Y:S02]  /*11f70*/  S2R R3, SR_TID.X ;  /* 0x0000000000037919 */ /* 0x000e640000002100 */
[----:B-1----:R-:W-:-:S04]  /*11f80*/  LOP3.LUT R3, R3, 0x7f, RZ, 0xc0, !PT ;  /* 0x0000007f03037812 */ /* 0x002fc800078ec0ff */
[----:B------:R-:W-:-:S13]  /*11f90*/  ISETP.NE.AND P0, PT, R3, RZ, PT ;  /* 0x000000ff0300720c */ /* 0x000fda0003f05270 */
[----:B------:R-:W-:Y:S05]  /*11fa0*/  @P0 BRA `(.L_x_250) ;  /* 0x00000000001c0947 */ /* 0x000fea0003800000 */
[----:B------:R-:W1:Y:S01]  /*11fb0*/  S2R R3, SR_TID.X ;  /* 0x0000000000037919 */ /* 0x000e620000002100 */
[----:B0-----:R-:W-:-:S04]  /*11fc0*/  IMAD.MOV.U32 R2, RZ, RZ, 0xa800 ;  /* 0x0000a800ff027424 */ /* 0x001fc800078e00ff */
[----:B------:R3:W-:Y:S01]  /*11fd0*/  SYNCS.ARRIVE.TRANS64 RZ, [R0+URZ+0x36830], R2 ;  /* 0x0368300200ff79a7 */ /* 0x0007e2000800003f */
[----:B-1----:R-:W-:-:S04]  /*11fe0*/  LOP3.LUT R3, R3, 0x1f, RZ, 0xc0, !PT ;  /* 0x0000001f03037812 */ /* 0x002fc800078ec0ff */
[----:B------:R-:W-:-:S13]  /*11ff0*/  ISETP.NE.AND P0, PT, R3, RZ, PT ;  /* 0x000000ff0300720c */ /* 0x000fda0003f05270 */
[----:B---3--:R-:W-:Y:S05]  /*12000*/  @!P0 BRA `(.L_x_250) ;  /* 0x0000000000048947 */ /* 0x008fea0003800000 */
[----:B------:R-:W-:Y:S01]  /*12010*/  BPT.TRAP 0x1 ;  /* 0x000000040000795c */ /* 0x000fe20000300000 */
.L_x_250:
[----:B------:R-:W3:Y:S04]  /*12020*/  LDL R3, [R1+0x8] ;  /* 0x0000080001037983 */ /* 0x000ee80000100800 */
[----:B0-----:R-:W4:Y:S01]  /*12030*/  LDL R2, [R1+0x18] ;  /* 0x0000180001027983 */ /* 0x001f220000100800 */
[----:B------:R-:W-:Y:S01]  /*12040*/  R2UR UR9, R0 ;  /* 0x00000000000972ca */ /* 0x000fe200000e0000 */
[----:B------:R-:W-:Y:S01]  /*12050*/  IMAD R0, R19, 0xa800, R18 ;  /* 0x0000a80013007824 */ /* 0x000fe200078e0212 */
[----:B------:R-:W-:Y:S01]  /*12060*/  UIADD3 UR4, UP0, UR36, 0x370, URZ ;  /* 0x0000037024047890 */ /* 0x000fe2000ff1e03f */
[----:B------:R-:W-:Y:S01]  /*12070*/  R2UR UR12, R16 ;  /* 0x00000000100c72ca */ /* 0x000fe200000e0000 */
[----:B------:R-:W-:Y:S01]  /*12080*/  UMOV UR10, URZ ;  /* 0x0000003f000a7c82 */ /* 0x000fe20008000000 */
[----:B-----5:R-:W-:Y:S01]  /*12090*/  R2UR UR13, R17 ;  /* 0x00000000110d72ca */ /* 0x020fe200000e0000 */
[----:B------:R-:W-:Y:S01]  /*120a0*/  UMOV UR6, 0x0 ;  /* 0x0000000000067882 */ /* 0x000fe20000000000 */
[----:B------:R-:W-:Y:S01]  /*120b0*/  R2UR UR8, R0 ;  /* 0x00000000000872ca */ /* 0x000fe200000e0000 */
[----:B------:R-:W-:Y:S01]  /*120c0*/  UMOV UR7, 0x14f00000 ;  /* 0x14f0000000077882 */ /* 0x000fe20000000000 */
[----:B------:R-:W-:Y:S01]  /*120d0*/  PLOP3.LUT P0, PT, PT, PT, PT, 0x80, 0x0 ;  /* 0x000000000000781c */ /* 0x000fe20003f0f070 */
[----:B------:R-:W-:-:S03]  /*120e0*/  UMOV UR16, 0x40 ;  /* 0x0000004000107882 */ /* 0x000fc60000000000 */
[----:B------:R-:W-:Y:S01]  /*120f0*/  UIADD3 UR9, UR9, 0x36830, URZ ;  /* 0x0003683009097890 */ /* 0x000fe2000fffe03f */
[----:B------:R-:W-:-:S05]  /*12100*/  P2R R0, PR, RZ, 0x1 ;  /* 0x00000001ff007803 */ /* 0x000fca0000000000 */
[----:B------:R0:W-:Y:S01]  /*12110*/  STL [R1+0x20], R0 ;  /* 0x0000200001007387 */ /* 0x0001e20000100800 */
[----:B------:R-:W-:Y:S02]  /*12120*/  UIADD3 UR14, UR8, 0x21400, URZ ;  /* 0x00021400080e7890 */ /* 0x000fe4000fffe03f */
[----:B------:R-:W-:Y:S02]  /*12130*/  UIADD3 UR15, UR8, 0x24c00, URZ ;  /* 0x00024c00080f7890 */ /* 0x000fe4000fffe03f */
[----:B------:R-:W-:-:S03]  /*12140*/  UIADD3 UR17, UR8, 0x28400, URZ ;  /* 0x0002840008117890 */ /* 0x000fc6000fffe03f */
[----:B------:R-:W-:Y:S01]  /*12150*/  UMOV UR8, UR14 ;  /* 0x0000000e00087c82 */ /* 0x000fe20008000000 */
[----:B------:R-:W-:Y:S01]  /*12160*/  UMOV UR14, 0x80 ;  /* 0x00000080000e7882 */ /* 0x000fe20000000000 */
[----:B---3--:R-:W-:Y:S02]  /*12170*/  R2UR UR11, R3 ;  /* 0x00000000030b72ca */ /* 0x008fe400000e0000 */
[----:B----4-:R-:W-:-:S13]  /*12180*/  R2UR UR5, R2 ;  /* 0x00000000020572ca */ /* 0x010fda00000e0000 */
[----:B------:R-:W-:Y:S02]  /*12190*/  UIMAD UR11, UR11, 0x70, UR5 ;  /* 0x000000700b0b78a4 */ /* 0x000fe4000f8e0205 */
[----:B------:R-:W-:-:S09]  /*121a0*/  UIADD3.X UR5, URZ, UR37, URZ, UP0, !UPT ;  /* 0x000000253f057290 */ /* 0x000fd200087fe43f */
[----:B------:R1:W-:Y:S02]  /*121b0*/  UTMALDG.4D [UR8], [UR4], desc[UR6] ;  /* 0x00000608040075b4 */ /* 0x0003e40008019000 */
[----:B-1----:R-:W-:Y:S01]  /*121c0*/  UMOV UR8, UR15 ;  /* 0x0000000f00087c82 */ /* 0x002fe20008000000 */
[----:B------:R-:W-:Y:S02]  /*121d0*/  UMOV UR10, UR16 ;  /* 0x00000010000a7c82 */ /* 0x000fe40008000000 */
[----:B------:R1:W-:Y:S02]  /*121e0*/  UTMALDG.4D [UR8], [UR4], desc[UR6] ;  /* 0x00000608040075b4 */ /* 0x0003e40008019000 */
[----:B-1----:R-:W-:Y:S01]  /*121f0*/  UMOV UR8, UR17 ;  /* 0x0000001100087c82 */ /* 0x002fe20008000000 */
[----:B------:R-:W-:Y:S02]  /*12200*/  UMOV UR10, UR14 ;  /* 0x0000000e000a7c82 */ /* 0x000fe40008000000 */
[----:B------:R0:W-:Y:S02]  /*12210*/  UTMALDG.4D [UR8], [UR4], desc[UR6] ;  /* 0x00000608040075b4 */ /* 0x0001e40008019000 */
[----:B0-----:R-:W-:Y:S01]  /*12220*/  NOP ;  /* 0x0000000000007918 */ /* 0x001fe20000000000 */
.L_x_246:
[----:B------:R-:W4:Y:S04]  /*12230*/  LDL.LU R3, [R1+0x30] ;  /* 0x0000300001037983 */ /* 0x000f280000300800 */
[----:B------:R-:W5:Y:S04]  /*12240*/  LDL.LU R5, [R1+0x2c] ;  /* 0x00002c0001057983 */ /* 0x000f680000300800 */
[----:B---3--:R-:W3:Y:S01]  /*12250*/  LDL.LU R4, [R1+0x3c] ;  /* 0x00003c0001047983 */ /* 0x008ee20000300800 */
[----:B------:R-:W-:Y:S05]  /*12260*/  WARPSYNC.ALL ;  /* 0x0000000000007948 */ /* 0x000fea0003800000 */
[----:B------:R-:W-:Y:S01]  /*12270*/  ULDC.64 UR6, c[0x0][0xa00] ;  /* 0x0002800000067ab9 */ /* 0x000fe20000000a00 */
[----:B------:R-:W-:Y:S01]  /*12280*/  ULDC.64 UR4, c[0x0][0x298] ;  /* 0x0000a60000047ab9 */ /* 0x000fe20000000a00 */
[----:B------:R-:W-:Y:S01]  /*12290*/  BAR.SYNC.DEFER_BLOCKING 0x8, 0x180 ;  /* 0x0206000000007b1d */ /* 0x000fe20000010000 */
[----:B------:R-:W-:Y:S01]  /*122a0*/  ISETP.NE.U32.AND P0, PT, RZ, UR6, PT ;  /* 0x00000006ff007c0c */ /* 0x000fe2000bf05070 */
[----:B------:R-:W-:-:S03]  /*122b0*/  VIADD R2, R18, 0x15400 ;  /* 0x0001540012027836 */ /* 0x000fc60000000000 */
[----:B------:R-:W-:Y:S01]  /*122c0*/  ISETP.NE.AND.EX P0, PT, RZ, UR7, PT, P0 ;  /* 0x00000007ff007c0c */ /* 0x000fe2000bf05300 */
[----:B------:R-:W-:Y:S01]  /*122d0*/  BSSY B6, `(.L_x_251) ;  /* 0x000001e000067945 */ /* 0x000fe20003800000 */
[----:B------:R-:W-:Y:S02]  /*122e0*/  LOP3.LUT P1, RZ, R2, 0x3ff, RZ, 0xc0, !PT ;  /* 0x000003ff02ff7812 */ /* 0x000fe4000782c0ff */
[----:B----4-:R-:W-:Y:S02]  /*122f0*/  SHF.R.S32.HI R0, RZ, 0x1f, R3 ;  /* 0x0000001fff007819 */ /* 0x010fe40000011403 */
[----:B-----5:R-:W-:-:S03]  /*12300*/  SEL R5, R5, RZ, !P0 ;  /* 0x000000ff05057207 */ /* 0x020fc60004000000 */
[----:B------:R-:W-:Y:S01]  /*12310*/  IMAD R0, R0, UR4, RZ ;  /* 0x0000000400007c24 */ /* 0x000fe2000f8e02ff */
[----:B---3--:R-:W-:-:S03]  /*12320*/  SEL R4, R4, RZ, !P0 ;  /* 0x000000ff04047207 */ /* 0x008fc60004000000 */
[C---:B------:R-:W-:Y:S02]  /*12330*/  IMAD R0, R3.reuse, UR5, R0 ;  /* 0x0000000503007c24 */ /* 0x040fe4000f8e0200 */
[----:B------:R-:W-:-:S04]  /*12340*/  IMAD.WIDE.U32 R2, R3, UR4, RZ ;  /* 0x0000000403027c25 */ /* 0x000fc8000f8e00ff */
[----:B------:R-:W-:Y:S01]  /*12350*/  IMAD.IADD R0, R3, 0x1, R0 ;  /* 0x0000000103007824 */ /* 0x000fe200078e0200 */
[----:B------:R0:W-:Y:S04]  /*12360*/  STL.64 [R1+0x50], R2 ;  /* 0x0000500201007387 */ /* 0x0001e80000100a00 */
[----:B------:R0:W-:Y:S04]  /*12370*/  STL [R1+0x2c], R5 ;  /* 0x00002c0501007387 */ /* 0x0001e80000100800 */
[----:B------:R0:W-:Y:S04]  /*12380*/  STL [R1+0x3c], R4 ;  /* 0x00003c0401007387 */ /* 0x0001e80000100800 */
[----:B------:R0:W-:Y:S01]  /*12390*/  STL [R1+0x30], R0 ;  /* 0x0000300001007387 */ /* 0x0001e20000100800 */
[----:B------:R-:W-:Y:S05]  /*123a0*/  @!P1 BRA `(.L_x_252) ;  /* 0x0000000000409947 */ /* 0x000fea0003800000 */
[----:B0-----:R-:W-:Y:S01]  /*123b0*/  MOV R2, 0x0 ;  /* 0x0000000000027802 */ /* 0x001fe20000000f00 */
        /* <DEDUP_REMOVED lines=9> */
[----:B--2---:R-:W-:Y:S02]  /*12450*/  IMAD.U32 R11, RZ, RZ, UR5 ;  /* 0x00000005ff0b7e24 */ /* 0x004fe4000f8e00ff */
[----:B------:R-:W-:Y:S02]  /*12460*/  IMAD.MOV.U32 R8, RZ, RZ, 0x70 ;  /* 0x00000070ff087424 */ /* 0x000fe400078e00ff */
[----:B------:R-:W-:Y:S02]  /*12470*/  IMAD.MOV.U32 R12, RZ, RZ, 0x1 ;  /* 0x00000001ff0c7424 */ /* 0x000fe400078e00ff */
[----:B------:R-:W-:-:S07]  /*12480*/  IMAD.MOV.U32 R13, RZ, RZ, RZ ;  /* 0x000000ffff0d7224 */ /* 0x000fce00078e00ff */
[----:B------:R-:W-:-:S07]  /*12490*/  LEPC R20, `(.L_x_252) ;  /* 0x000000001014794e */ /* 0x000fce0000000000 */
[----:B0-----:R-:W-:Y:S05]  /*124a0*/  CALL.ABS.NOINC R2 ;  /* 0x0000000002007343 */ /* 0x001fea0003c00000 */
.L_x_252:
[----:B------:R-:W-:Y:S05]  /*124b0*/  BSYNC B6 ;  /* 0x0000000000067941 */ /* 0x000fea0003800000 */
.L_x_251:
[----:B0-----:R-:W3:Y:S01]  /*124c0*/  LDL.LU R0, [R1+0x3c] ;  /* 0x00003c0001007983 */ /* 0x001ee20000300800 */
[----:B------:R-:W0:Y:S01]  /*124d0*/  LDC R8, c[0x0][0x448] ;  /* 0x00011200ff087b82 */ /* 0x000e220000000800 */
[----:B------:R-:W-:Y:S01]  /*124e0*/  ULDC.64 UR4, c[0x0][0x2d8] ;  /* 0x0000b60000047ab9 */ /* 0x000fe20000000a00 */
[----:B------:R-:W-:Y:S01]  /*124f0*/  ULDC.64 UR6, c[0x0][0x280] ;  /* 0x0000a00000067ab9 */ /* 0x000fe20000000a00 */
[----:B------:R-:W4:Y:S04]  /*12500*/  LDL.LU R4, [R1+0x30] ;  /* 0x0000300001047983 */ /* 0x000f280000300800 */
[----:B------:R-:W4:Y:S04]  /*12510*/  LDL.LU.64 R2, [R1+0x50] ;  /* 0x0000500001027983 */ /* 0x000f280000300a00 */
[----:B------:R-:W3:Y:S04]  /*12520*/  LDL.LU R6, [R1+0x2c] ;  /* 0x00002c0001067983 */ /* 0x000ee80000300800 */
[----:B------:R-:W3:Y:S01]  /*12530*/  LDL.LU R5, [R1+0x4] ;  /* 0x0000040001057983 */ /* 0x000ee20000300800 */
[----:B0-----:R-:W-:Y:S01]  /*12540*/  ISETP.NE.AND P0, PT, R8, 0x1, PT ;  /* 0x000000010800780c */ /* 0x001fe20003f05270 */
[----:B------:R-:W2:-:S12]  /*12550*/  S2R R9, SR_TID.X ;  /* 0x0000000000097919 */ /* 0x000e980000002100 */
[----:B------:R-:W0:Y:S01]  /*12560*/  @P0 LDC R7, c[0x0][0x450] ;  /* 0x00011400ff070b82 */ /* 0x000e220000000800 */
[----:B--2---:R-:W-:-:S05]  /*12570*/  IMAD.SHL.U32 R11, R9, 0x8, RZ ;  /* 0x00000008090b7824 */ /* 0x004fca00078e00ff */
[----:B------:R-:W-:-:S04]  /*12580*/  LOP3.LUT R11, R11, 0x38, RZ, 0xc0, !PT ;  /* 0x000000380b0b7812 */ /* 0x000fc800078ec0ff */
[----:B------:R-:W-:Y:S01]  /*12590*/  LOP3.LUT R10, R11, 0x40, RZ, 0xfc, !PT ;  /* 0x000000400b0a7812 */ /* 0x000fe200078efcff */
[----:B----4-:R-:W-:Y:S02]  /*125a0*/  IMAD.MOV.U32 R3, RZ, RZ, R4 ;  /* 0x000000ffff037224 */ /* 0x010fe400078e0004 */
[----:B------:R-:W1:Y:S01]  /*125b0*/  S2R R4, SR_TID.X ;  /* 0x0000000000047919 */ /* 0x000e620000002100 */
[----:B------:R-:W-:-:S04]  /*125c0*/  IMAD.WIDE.U32 R2, R16, UR4, R2 ;  /* 0x0000000410027c25 */ /* 0x000fc8000f8e0002 */
[----:B------:R-:W-:Y:S01]  /*125d0*/  IMAD R3, R16, UR5, R3 ;  /* 0x0000000510037c24 */ /* 0x000fe2000f8e0203 */
[----:B------:R-:W-:Y:S02]  /*125e0*/  ULDC.64 UR4, c[0x0][0x2e0] ;  /* 0x0000b80000047ab9 */ /* 0x000fe40000000a00 */
[----:B---3--:R-:W-:Y:S02]  /*125f0*/  IMAD R0, R0, UR4, RZ ;  /* 0x0000000400007c24 */ /* 0x008fe4000f8e02ff */
[----:B------:R-:W-:-:S04]  /*12600*/  IMAD.WIDE.U32 R2, R6, UR4, R2 ;  /* 0x0000000406027c25 */ /* 0x000fc8000f8e0002 */
[----:B------:R-:W-:Y:S01]  /*12610*/  IMAD R0, R6, UR5, R0 ;  /* 0x0000000506007c24 */ /* 0x000fe2000f8e0200 */
[----:B------:R-:W-:Y:S01]  /*12620*/  ULDC.64 UR4, c[0x0][0x2d0] ;  /* 0x0000b40000047ab9 */ /* 0x000fe20000000a00 */
[C---:B-1----:R-:W-:Y:S01]  /*12630*/  LOP3.LUT R6, R4.reuse, 0x7f, RZ, 0xc0, !PT ;  /* 0x0000007f04067812 */ /* 0x042fe200078ec0ff */
[----:B------:R-:W-:-:S03]  /*12640*/  IMAD.SHL.U32 R4, R4, 0x10, RZ ;  /* 0x0000001004047824 */ /* 0x000fc600078e00ff */
[----:B------:R-:W-:-:S04]  /*12650*/  SHF.R.U32.HI R6, RZ, 0x3, R6 ;  /* 0x00000003ff067819 */ /* 0x000fc80000011606 */
[----:B------:R-:W-:Y:S02]  /*12660*/  LOP3.LUT R4, R6, 0x70, R4, 0xf8, !PT ;  /* 0x0000007006047812 */ /* 0x000fe400078ef804 */
[----:B------:R-:W1:Y:S01]  /*12670*/  @P0 LDC R6, c[0x0][0x44c] ;  /* 0x00011300ff060b82 */ /* 0x000e620000000800 */
[----:B------:R-:W-:Y:S02]  /*12680*/  IMAD.SHL.U32 R5, R5, 0x80, RZ ;  /* 0x0000008005057824 */ /* 0x000fe400078e00ff */
[----:B------:R-:W-:-:S03]  /*12690*/  IMAD.IADD R3, R3, 0x1, R0 ;  /* 0x0000000103037824 */ /* 0x000fc600078e0200 */
[----:B------:R-:W-:-:S05]  /*126a0*/  LOP3.LUT R0, R4, R5, RZ, 0xfc, !PT ;  /* 0x0000000504007212 */ /* 0x000fca00078efcff */
[----:B------:R-:W-:Y:S02]  /*126b0*/  IMAD.MOV.U32 R4, RZ, RZ, R0 ;  /* 0x000000ffff047224 */ /* 0x000fe400078e0000 */
[----:B-1----:R-:W-:-:S05]  /*126c0*/  @P0 IMAD.HI.U32 R6, R0, R6, RZ ;  /* 0x0000000600060227 */ /* 0x002fca00078e00ff */
[----:B0-----:R-:W-:-:S05]  /*126d0*/  @P0 SHF.R.U32.HI R4, RZ, R7, R6 ;  /* 0x00000007ff040219 */ /* 0x001fca0000011606 */
[----:B------:R-:W-:-:S04]  /*126e0*/  IMAD.MOV R6, RZ, RZ, -R4 ;  /* 0x000000ffff067224 */ /* 0x000fc800078e0a04 */
[----:B------:R-:W-:Y:S01]  /*126f0*/  IMAD R0, R8, R6, R0 ;  /* 0x0000000608007224 */ /* 0x000fe200078e0200 */
[----:B------:R-:W-:Y:S01]  /*12700*/  SHF.R.S32.HI R6, RZ, 0x1f, R4 ;  /* 0x0000001fff067819 */ /* 0x000fe20000011404 */
[----:B------:R-:W-:-:S04]  /*12710*/  IMAD.WIDE.U32 R2, R4, UR4, R2 ;  /* 0x0000000404027c25 */ /* 0x000fc8000f8e0002 */
[----:B------:R-:W-:-:S04]  /*12720*/  IMAD R6, R6, UR4, RZ ;  /* 0x0000000406067c24 */ /* 0x000fc8000f8e02ff */
[----:B------:R-:W-:Y:S01]  /*12730*/  IMAD R4, R4, UR5, R6 ;  /* 0x0000000504047c24 */ /* 0x000fe2000f8e0206 */
[----:B------:R-:W-:-:S03]  /*12740*/  ULDC.64 UR4, c[0x0][0x2c8] ;  /* 0x0000b20000047ab9 */ /* 0x000fc60000000a00 */
[----:B------:R-:W-:Y:S01]  /*12750*/  IMAD.IADD R3, R3, 0x1, R4 ;  /* 0x0000000103037824 */ /* 0x000fe200078e0204 */
[----:B------:R-:W-:Y:S01]  /*12760*/  SHF.R.S32.HI R4, RZ, 0x1f, R0 ;  /* 0x0000001fff047819 */ /* 0x000fe20000011400 */
[----:B------:R-:W-:-:S04]  /*12770*/  IMAD.WIDE.U32 R2, R0, UR4, R2 ;  /* 0x0000000400027c25 */ /* 0x000fc8000f8e0002 */
[----:B------:R-:W-:Y:S01]  /*12780*/  IMAD R4, R4, UR4, RZ ;  /* 0x0000000404047c24 */ /* 0x000fe2000f8e02ff */
[----:B------:R-:W-:Y:S02]  /*12790*/  ULDC UR4, c[0x0][0x2b8] ;  /* 0x0000ae0000047ab9 */ /* 0x000fe40000000800 */
[----:B------:R-:W-:Y:S02]  /*127a0*/  ISETP.GE.AND P1, PT, R10, UR4, PT ;  /* 0x000000040a007c0c */ /* 0x000fe4000bf26270 */
[----:B------:R0:W5:Y:S01]  /*127b0*/  LDL R10, [R1+0x24] ;  /* 0x00002400010a7983 */ /* 0x0001620000100800 */
[----:B------:R-:W-:Y:S01]  /*127c0*/  IMAD R0, R0, UR5, R4 ;  /* 0x0000000500007c24 */ /* 0x000fe2000f8e0204 */
[----:B------:R-:W-:Y:S02]  /*127d0*/  LOP3.LUT R9, R11, 0x80, RZ, 0xfc, !PT ;  /* 0x000000800b097812 */ /* 0x000fe400078efcff */
[----:B------:R-:W-:Y:S01]  /*127e0*/  LEA R4, P3, R2, UR6, 0x1 ;  /* 0x0000000602047c11 */ /* 0x000fe2000f8608ff */
[----:B------:R-:W-:Y:S01]  /*127f0*/  IMAD.IADD R0, R3, 0x1, R0 ;  /* 0x0000000103007824 */ /* 0x000fe200078e0200 */
[----:B------:R-:W-:-:S02]  /*12800*/  ISETP.GE.AND P2, PT, R11, UR4, PT ;  /* 0x000000040b007c0c */ /* 0x000fc4000bf46270 */
[----:B------:R-:W-:Y:S01]  /*12810*/  ISETP.GE.AND P0, PT, R9, UR4, PT ;  /* 0x0000000409007c0c */ /* 0x000fe2000bf06270 */
[----:B------:R-:W-:Y:S01]  /*12820*/  UMOV UR4, 0xffffffff ;  /* 0xffffffff00047882 */ /* 0x000fe20000000000 */
[----:B------:R-:W-:Y:S02]  /*12830*/  LEA.HI.X R3, R2, UR7, R0, 0x1, P3 ;  /* 0x0000000702037c11 */ /* 0x000fe400098f0c00 */
[----:B0-----:R-:W-:Y:S09]  /*12840*/  BRA.DIV UR4, `(.L_x_253) ;  /* 0x0000004604fc7947 */ /* 0x001ff2000b800000 */
[----:B------:R-:W2:Y:S01]  /*12850*/  LDL.LU R7, [R1+0x44] ;  /* 0x0000440001077983 */ /* 0x000ea20000300800 */
[----:B------:R-:W0:Y:S02]  /*12860*/  S2R R6, SR_TID.X ;  /* 0x0000000000067919 */ /* 0x000e240000002100 */
[----:B0-----:R-:W-:-:S04]  /*12870*/  LOP3.LUT R6, R6, 0x7f, RZ, 0xc0, !PT ;  /* 0x0000007f06067812 */ /* 0x001fc800078ec0ff */
[----:B------:R-:W-:-:S05]  /*12880*/  SHF.R.U32.HI R6, RZ, 0x3, R6 ;  /* 0x00000003ff067819 */ /* 0x000fca0000011606 */
[----:B------:R-:W-:Y:S02]  /*12890*/  IMAD.IADD R0, R6, 0x1, R5 ;  /* 0x0000000106007824 */ /* 0x000fe400078e0205 */
[----:B------:R-:W0:Y:S02]  /*128a0*/  S2R R6, SR_TID.X ;  /* 0x0000000000067919 */ /* 0x000e240000002100 */
[----:B------:R-:W-:Y:S01]  /*128b0*/  VIADD R5, R0, 0x10 ;  /* 0x0000001000057836 */ /* 0x000fe20000000000 */
[----:B------:R-:W-:Y:S01]  /*128c0*/  SHFL.IDX PT, R9, R3, 0x1, 0x181f ;  /* 0x00381f0003097f89 */ /* 0x000fe200000e0000 */
[----:B0-----:R-:W-:-:S03]  /*128d0*/  IMAD.SHL.U32 R11, R6, 0x8, RZ ;  /* 0x00000008060b7824 */ /* 0x001fc600078e00ff */
[----:B------:R-:W-:Y:S02]  /*128e0*/  SHFL.IDX PT, R6, R3, RZ, 0x181f ;  /* 0x00181fff03067589 */ /* 0x000fe400000e0000 */
[----:B------:R-:W-:Y:S01]  /*128f0*/  LOP3.LUT R11, R11, 0x38, RZ, 0xc0, !PT ;  /* 0x000000380b0b7812 */ /* 0x000fe200078ec0ff */
[----:B------:R-:W-:Y:S01]  /*12900*/  ULDC.64 UR4, c[0x0][0x208] ;  /* 0x0000820000047ab9 */ /* 0x000fe20000000a00 */
[----:B--2---:R-:W-:Y:S02]  /*12910*/  IMAD R2, R7, R8, RZ ;  /* 0x0000000807027224 */ /* 0x004fe400078e02ff */
[----:B------:R-:W0:Y:S03]  /*12920*/  SHFL.IDX PT, R7, R4, RZ, 0x181f ;  /* 0x00181fff04077589 */ /* 0x000e2600000e0000 */
[-C--:B------:R-:W-:Y:S02]  /*12930*/  ISETP.GE.AND P4, PT, R0, R2.reuse, PT ;  /* 0x000000020000720c */ /* 0x080fe40003f86270 */
[----:B------:R-:W-:-:S02]  /*12940*/  ISETP.GE.AND P3, PT, R5, R2, PT ;  /* 0x000000020500720c */ /* 0x000fc40003f66270 */
[----:B------:R-:W1:Y:S09]  /*12950*/  SHFL.IDX PT, R5, R4, 0x1, 0x181f ;  /* 0x00381f0004057f89 */ /* 0x000e7200000e0000 */
[----:B0-----:R-:W-:-:S05]  /*12960*/  @!P4 LEA R7, P5, R11, R7, 0x1 ;  /* 0x000000070b07c211 */ /* 0x001fca00078a08ff */
[----:B------:R-:W-:-:S05]  /*12970*/  @!P4 IMAD.X R6, RZ, RZ, R6, P5 ;  /* 0x000000ffff06c224 */ /* 0x000fca00028e0606 */
[----:B------:R-:W-:-:S04]  /*12980*/  @!P4 LOP3.LUT R7, R7, R6, RZ, 0x3c, !PT ;  /* 0x000000060707c212 */ /* 0x000fc800078e3cff */
[----:B------:R-:W-:Y:S02]  /*12990*/  @!P4 LOP3.LUT R6, R7, R6, RZ, 0x3c, !PT ;  /* 0x000000060706c212 */ /* 0x000fe400078e3cff */
[----:B-1----:R-:W-:Y:S02]  /*129a0*/  @!P3 LEA R8, P5, R11, R5, 0x1 ;  /* 0x000000050b08b211 */ /* 0x002fe400078a08ff */
[----:B------:R-:W-:-:S03]  /*129b0*/  @!P4 LOP3.LUT R7, R7, R6, RZ, 0x3c, !PT ;  /* 0x000000060707c212 */ /* 0x000fc600078e3cff */
[----:B------:R-:W-:Y:S02]  /*129c0*/  @!P3 IMAD.X R5, RZ, RZ, R9, P5 ;  /* 0x000000ffff05b224 */ /* 0x000fe400028e0609 */
[----:B-----5:R-:W-:Y:S04]  /*129d0*/  @!P4 LDGSTS.E.BYPASS.LTC128B.128 [R10+0x15400], desc[UR4][R6.64], !P2 ;  /* 0x15400000060acfae */ /* 0x020fe8000d101d44 */
[----:B------:R-:W-:Y:S04]  /*129e0*/  @!P4 LDGSTS.E.BYPASS.LTC128B.128 [R10+0x19400], desc[UR4][R6.64+0x80], !P1 ;  /* 0x19400080060acfae */ /* 0x000fe8000c901d44 */
[----:B------:R0:W-:Y:S02]  /*129f0*/  @!P4 LDGSTS.E.BYPASS.LTC128B.128 [R10+0x1d400], desc[UR4][R6.64+0x100], !P0 ;  /* 0x1d400100060acfae */ /* 0x0001e4000c101d44 */
[----:B0-----:R-:W-:-:S02]  /*12a00*/  @!P3 IMAD.MOV.U32 R6, RZ, RZ, R8 ;  /* 0x000000ffff06b224 */ /* 0x001fc400078e0008 */
[----:B------:R-:W-:Y:S02]  /*12a10*/  @!P3 IMAD.MOV.U32 R7, RZ, RZ, R5 ;  /* 0x000000ffff07b224 */ /* 0x000fe400078e0005 */
[----:B------:R-:W-:-:S03]  /*12a20*/  VIADD R5, R0, 0x20 ;  /* 0x0000002000057836 */ /* 0x000fc60000000000 */
[----:B------:R-:W-:Y:S04]  /*12a30*/  @!P3 LDGSTS.E.BYPASS.LTC128B.128 [R10+0x15c00], desc[UR4][R6.64], !P2 ;  /* 0x15c00000060abfae */ /* 0x000fe8000d101d44 */
[----:B------:R-:W-:Y:S04]  /*12a40*/  @!P3 LDGSTS.E.BYPASS.LTC128B.128 [R10+0x19c00], desc[UR4][R6.64+0x80], !P1 ;  /* 0x19c00080060abfae */ /* 0x000fe8000c901d44 */
[----:B------:R0:W-:Y:S01]  /*12a50*/  @!P3 LDGSTS.E.BYPASS.LTC128B.128 [R10+0x1dc00], desc[UR4][R6.64+0x100], !P0 ;  /* 0x1dc00100060abfae */ /* 0x0001e2000c101d44 */
[----:B------:R-:W-:-:S03]  /*12a60*/  ISETP.GE.AND P3, PT, R5, R2, PT ;  /* 0x000000020500720c */ /* 0x000fc60003f66270 */
[----:B------:R-:W1:Y:S04]  /*12a70*/  SHFL.IDX PT, R5, R4, 0x2, 0x181f ;  /* 0x00581f0004057f89 */ /* 0x000e6800000e0000 */
[----:B------:R-:W0:Y:S06]  /*12a80*/  SHFL.IDX PT, R8, R3, 0x2, 0x181f ;  /* 0x00581f0003087f89 */ /* 0x000e2c00000e0000 */
[----:B-1----:R-:W-:-:S05]  /*12a90*/  @!P3 LEA R5, P4, R11, R5, 0x1 ;  /* 0x000000050b05b211 */ /* 0x002fca00078808ff */
[----:B0-----:R-:W-:-:S04]  /*12aa0*/  @!P3 IMAD.X R6, RZ, RZ, R8, P4 ;  /* 0x000000ffff06b224 */ /* 0x001fc800020e0608 */
[----:B------:R-:W-:Y:S02]  /*12ab0*/  @!P3 IMAD.MOV.U32 R7, RZ, RZ, R6 ;  /* 0x000000ffff07b224 */ /* 0x000fe400078e0006 */
[----:B------:R-:W-:Y:S02]  /*12ac0*/  @!P3 IMAD.MOV.U32 R6, RZ, RZ, R5 ;  /* 0x000000ffff06b224 */ /* 0x000fe400078e0005 */
[----:B------:R-:W-:-:S03]  /*12ad0*/  VIADD R5, R0, 0x30 ;  /* 0x0000003000057836 */ /* 0x000fc60000000000 */
[----:B------:R-:W-:Y:S04]  /*12ae0*/  @!P3 LDGSTS.E.BYPASS.LTC128B.128 [R10+0x16400], desc[UR4][R6.64], !P2 ;  /* 0x16400000060abfae */ /* 0x000fe8000d101d44 */
[----:B------:R-:W-:Y:S04]  /*12af0*/  @!P3 LDGSTS.E.BYPASS.LTC128B.128 [R10+0x1a400], desc[UR4][R6.64+0x80], !P1 ;  /* 0x1a400080060abfae */ /* 0x000fe8000c901d44 */
[----:B------:R0:W-:Y:S01]  /*12b00*/  @!P3 LDGSTS.E.BYPASS.LTC128B.128 [R10+0x1e400], desc[UR4][R6.64+0x100], !P0 ;  /* 0x1e400100060abfae */ /* 0x0001e2000c101d44 */
[----:B------:R-:W-:-:S03]  /*12b10*/  ISETP.GE.AND P3, PT, R5, R2, PT ;  /* 0x000000020500720c */ /* 0x000fc60003f66270 */
[----:B------:R-:W1:Y:S04]  /*12b20*/  SHFL.IDX PT, R5, R4, 0x3, 0x181f ;  /* 0x00781f0004057f89 */ /* 0x000e6800000e0000 */
[----:B0-----:R-:W0:Y:S06]  /*12b30*/  SHFL.IDX PT, R6, R3, 0x3, 0x181f ;  /* 0x00781f0003067f89 */ /* 0x001e2c00000e0000 */
        /* <DEDUP_REMOVED lines=27> */
[----:B------:R-:W-:Y:S02]  /*12cf0*/  @!P3 LDGSTS.E.BYPASS.LTC128B.128 [R10+0x17c00], desc[UR4][R6.64], !P2 ;  /* 0x17c00000060abfae */ /* 0x000fe4000d101d44 */
[----:B------:R-:W-:Y:S02]  /*12d00*/  ISETP.GE.AND P4, PT, R5, R2, PT ;  /* 0x000000020500720c */ /* 0x000fe40003f86270 */
[----:B------:R-:W0:Y:S04]  /*12d10*/  SHFL.IDX PT, R5, R4, 0x6, 0x181f ;  /* 0x00d81f0004057f89 */ /* 0x000e2800000e0000 */
[----:B------:R-:W-:Y:S04]  /*12d20*/  @!P3 LDGSTS.E.BYPASS.LTC128B.128 [R10+0x1bc00], desc[UR4][R6.64+0x80], !P1 ;  /* 0x1bc00080060abfae */ /* 0x000fe8000c901d44 */
[----:B------:R1:W-:Y:S04]  /*12d30*/  @!P3 LDGSTS.E.BYPASS.LTC128B.128 [R10+0x1fc00], desc[UR4][R6.64+0x100], !P0 ;  /* 0x1fc00100060abfae */ /* 0x0003e8000c101d44 */
[----:B-1----:R-:W1:Y:S01]  /*12d40*/  SHFL.IDX PT, R6, R3, 0x6, 0x181f ;  /* 0x00d81f0003067f89 */ /* 0x002e6200000e0000 */
[----:B0-----:R-:W-:-:S05]  /*12d50*/  @!P4 LEA R5, P3, R11, R5, 0x1 ;  /* 0x000000050b05c211 */ /* 0x001fca00078608ff */
[----:B-1----:R-:W-:-:S04]  /*12d60*/  @!P4 IMAD.X R6, RZ, RZ, R6, P3 ;  /* 0x000000ffff06c224 */ /* 0x002fc800018e0606 */
[----:B------:R-:W-:Y:S02]  /*12d70*/  @!P4 IMAD.MOV.U32 R7, RZ, RZ, R6 ;  /* 0x000000ffff07c224 */ /* 0x000fe400078e0006 */
[----:B------:R-:W-:Y:S02]  /*12d80*/  @!P4 IMAD.MOV.U32 R6, RZ, RZ, R5 ;  /* 0x000000ffff06c224 */ /* 0x000fe400078e0005 */
[----:B------:R0:W1:Y:S04]  /*12d90*/  SHFL.IDX PT, R5, R3, 0x7, 0x181f ;  /* 0x00f81f0003057f89 */ /* 0x00006800000e0000 */
[----:B------:R0:W-:Y:S04]  /*12da0*/  @!P4 LDGSTS.E.BYPASS.LTC128B.128 [R10+0x18400], desc[UR4][R6.64], !P2 ;  /* 0x18400000060acfae */ /* 0x0001e8000d101d44 */
[----:B------:R0:W-:Y:S04]  /*12db0*/  @!P4 LDGSTS.E.BYPASS.LTC128B.128 [R10+0x1c400], desc[UR4][R6.64+0x80], !P1 ;  /* 0x1c400080060acfae */ /* 0x0001e8000c901d44 */
[----:B------:R0:W-:Y:S04]  /*12dc0*/  @!P4 LDGSTS.E.BYPASS.LTC128B.128 [R10+0x20400], desc[UR4][R6.64+0x100], !P0 ;  /* 0x20400100060acfae */ /* 0x0001e8000c101d44 */
[----:B------:R0:W2:Y:S02]  /*12dd0*/  SHFL.IDX PT, R3, R4, 0x7, 0x181f ;  /* 0x00f81f0004037f89 */ /* 0x0000a400000e0000 */
.L_x_374:
[----:B------:R-:W-:Y:S01]  /*12de0*/  VIADD R0, R0, 0x70 ;  /* 0x0000007000007836 */ /* 0x000fe20000000000 */
[----:B------:R-:W-:Y:S04]  /*12df0*/  BSSY B0, `(.L_x_254) ;  /* 0x000000f000007945 */ /* 0x000fe80003800000 */
[----:B------:R-:W-:-:S13]  /*12e00*/  ISETP.GE.AND P3, PT, R0, R2, PT ;  /* 0x000000020000720c */ /* 0x000fda0003f66270 */
[----:B------:R-:W-:Y:S05]  /*12e10*/  @P3 BRA `(.L_x_255) ;  /* 0x0000000000303947 */ /* 0x000fea0003800000 */
[----:B0-----:R-:W0:Y:S01]  /*12e20*/  S2R R4, SR_TID.X ;  /* 0x0000000000047919 */ /* 0x001e220000002100 */
[----:B------:R-:W-:Y:S01]  /*12e30*/  ULDC.64 UR4, c[0x0][0x208] ;  /* 0x0000820000047ab9 */ /* 0x000fe20000000a00 */
[----:B0-----:R-:W-:-:S05]  /*12e40*/  IMAD.SHL.U32 R4, R4, 0x8, RZ ;  /* 0x0000000804047824 */ /* 0x001fca00078e00ff */
[----:B------:R-:W-:-:S04]  /*12e50*/  LOP3.LUT R4, R4, 0x38, RZ, 0xc0, !PT ;  /* 0x0000003804047812 */ /* 0x000fc800078ec0ff */
[----:B--2---:R-:W-:-:S05]  /*12e60*/  LEA R2, P3, R4, R3, 0x1 ;  /* 0x0000000304027211 */ /* 0x004fca00078608ff */
[----:B-1----:R-:W-:-:S05]  /*12e70*/  IMAD.X R3, RZ, RZ, R5, P3 ;  /* 0x000000ffff037224 */ /* 0x002fca00018e0605 */
[----:B------:R-:W-:Y:S01]  /*12e80*/  @!PT LDS RZ, [RZ] ;  /* 0x00000000fffff984 */ /* 0x000fe20000000800 */
[----:B------:R-:W-:Y:S01]  /*12e90*/  @!PT LDS RZ, [RZ] ;  /* 0x00000000fffff984 */ /* 0x000fe20000000800 */
[----:B------:R-:W-:Y:S01]  /*12ea0*/  @!PT LDS RZ, [RZ] ;  /* 0x00000000fffff984 */ /* 0x000fe20000000800 */
[----:B------:R3:W-:Y:S04]  /*12eb0*/  LDGSTS.E.BYPASS.LTC128B.128 [R10+0x18c00], desc[UR4][R2.64], !P2 ;  /* 0x18c00000020a7fae */ /* 0x0007e8000d101d44 */
[----:B------:R3:W-:Y:S04]  /*12ec0*/  LDGSTS.E.BYPASS.LTC128B.128 [R10+0x1cc00], desc[UR4][R2.64+0x80], !P1 ;  /* 0x1cc00080020a7fae */ /* 0x0007e8000c901d44 */
[----:B------:R3:W-:Y:S02]  /*12ed0*/  LDGSTS.E.BYPASS.LTC128B.128 [R10+0x20c00], desc[UR4][R2.64+0x100], !P0 ;  /* 0x20c00100020a7fae */ /* 0x0007e4000c101d44 */
.L_x_255:
[----:B------:R-:W-:Y:S05]  /*12ee0*/  BSYNC B0 ;  /* 0x0000000000007941 */ /* 0x000fea0003800000 */
.L_x_254:
[----:B------:R-:W-:Y:S01]  /*12ef0*/  NOP ;  /* 0x0000000000007918 */ /* 0x000fe20000000000 */
[----:B------:R-:W-:Y:S01]  /*12f00*/  PLOP3.LUT P0, PT, PT, PT, PT, 0x80, 0x0 ;  /* 0x000000000000781c */ /* 0x000fe20003f0f070 */
[----:B0-----:R-:W-:-:S12]  /*12f10*/  VIADD R6, R18, 0x36800 ;  /* 0x0003680012067836 */ /* 0x001fd80000000000 */
.L_x_256:
[----:B------:R-:W-:Y:S02]  /*12f20*/  PLOP3.LUT P1, PT, P1, P0, PT, 0xa2, 0x0 ;  /* 0x000000000000781c */ /* 0x000fe40000f21472 */
[----:B------:R-:W-:-:S08]  /*12f30*/  @P0 R2UR P1, UR4, R18 ;  /* 0x00000000120402ca */ /* 0x000fd00000020000 */
[----:B------:R-:W-:-:S05]  /*12f40*/  @P0 PLOP3.LUT P0, PT, P1, PT, PT, 0x80, 0x0 ;  /* 0x000000000000081c */ /* 0x000fca0000f0f070 */
[----:B------:R-:W-:Y:S01]  /*12f50*/  @!P1 SYNCS.ARRIVE.TRANS64.RED.A0T1 RZ, [UR4+0x36800], RZ ;  /* 0x036800ffffff99a7 */ /* 0x000fe20008200404 */
[----:B------:R-:W-:Y:S07]  /*12f60*/  @!P1 ARRIVES.LDGSTSBAR.64.TRANSCNT [UR4+0x36800] ;  /* 0x03680000ff0099b0 */ /* 0x000fee0008000a84 */
[----:B------:R-:W-:Y:S05]  /*12f70*/  @P0 BRA.U.ANY `(.L_x_256) ;  /* 0xfffffffd00e80947 */ /* 0x000fea000393ffff */
[----:B---3--:R-:W3:Y:S02]  /*12f80*/  LDL.LU R2, [R1+0x48] ;  /* 0x0000480001027983 */ /* 0x008ee40000300800 */
[----:B---3--:R-:W-:-:S05]  /*12f90*/  VIADD R2, R2, 0x1 ;  /* 0x0000000102027836 */ /* 0x008fca0000000000 */
[----:B------:R0:W-:Y:S01]  /*12fa0*/  STL [R1+0x48], R2 ;  /* 0x0000480201007387 */ /* 0x0001e20000100800 */
[----:B------:R-:W-:-:S04]  /*12fb0*/  LEA.HI R0, R2, R2, RZ, 0x1 ;  /* 0x0000000202007211 */ /* 0x000fc800078f08ff */
[----:B------:R-:W-:-:S05]  /*12fc0*/  LOP3.LUT R0, R0, 0xfffffffe, RZ, 0xc0, !PT ;  /* 0xfffffffe00007812 */ /* 0x000fca00078ec0ff */
[----:B------:R-:W-:-:S05]  /*12fd0*/  IMAD.IADD R0, R2, 0x1, -R0 ;  /* 0x0000000102007824 */ /* 0x000fca00078e0a00 */
[----:B------:R-:W-:Y:S01]  /*12fe0*/  SHF.L.U32 R0, R0, 0x1f, RZ ;  /* 0x0000001f00007819 */ /* 0x000fe200000006ff */
[----:B------:R-:W-:Y:S01]  /*12ff0*/  NOP ;  /* 0x0000000000007918 */ /* 0x000fe20000000000 */
[----:B------:R0:W-:Y:S01]  /*13000*/  SYNCS.ARRIVE.TRANS64.A1T0 RZ, [R18+URZ+0x36800], RZ ;  /* 0x036800ff12ff79a7 */ /* 0x0001e2000810003f */
[----:B------:R-:W-:Y:S01]  /*13010*/  BSSY B0, `(.L_x_257) ;  /* 0x0000003000007945 */ /* 0x000fe20003800000 */
[----:B------:R-:W3:Y:S03]  /*13020*/  SYNCS.PHASECHK.TRANS64.TRYWAIT P0, [R18+URZ+0x36820], R0 ;  /* 0x03682000120075a7 */ /* 0x000ee6000800017f */
[----:B0--3--:R-:W-:Y:S05]  /*13030*/  @!P0 BRA `(.L_x_258) ;  /* 0x0000004c00088947 */ /* 0x009fea0003800000 */
.L_x_375:
[----:B------:R-:W-:Y:S05]  /*13040*/  BSYNC B0 ;  /* 0x0000000000007941 */ /* 0x000fea0003800000 */
.L_x_257:
[----:B------:R-:W0:Y:S04]  /*13050*/  LDL R2, [R1+0x38] ;  /* 0x0000380001027983 */ /* 0x000e280000100800 */
[----:B--2---:R-:W2:Y:S01]  /*13060*/  LDL R3, [R1+0x28] ;  /* 0x0000280001037983 */ /* 0x004ea20000100800 */
[----:B------:R-:W-:Y:S01]  /*13070*/  BSSY B0, `(.L_x_259) ;  /* 0x0000246000007945 */ /* 0x000fe20003800000 */
[----:B0-----:R-:W-:-:S05]  /*13080*/  VIADD R0, R2, 0xfffffffe ;  /* 0xfffffffe02007836 */ /* 0x001fca0000000000 */
[----:B--2---:R-:W-:-:S13]  /*13090*/  ISETP.GE.AND P0, PT, R0, R3, PT ;  /* 0x000000030000720c */ /* 0x004fda0003f06270 */
[----:B------:R-:W-:Y:S05]  /*130a0*/  @!P0 BRA `(.L_x_260) ;  /* 0x0000002400088947 */ /* 0x000fea0003800000 */
[----:B------:R-:W2:Y:S04]  /*130b0*/  LDL.LU R2, [R1+0x58] ;  /* 0x0000580001027983 */ /* 0x000ea80000300800 */
[----:B-1----:R-:W3:Y:S04]  /*130c0*/  LDL.LU R5, [R1+0x34] ;  /* 0x0000340001057983 */ /* 0x002ee80000300800 */
[----:B------:R-:W4:Y:S01]  /*130d0*/  LDL.LU R4, [R1+0x40] ;  /* 0x0000400001047983 */ /* 0x000f220000300800 */
[----:B------:R-:W-:Y:S01]  /*130e0*/  LOP3.LUT R12, RZ, R3, RZ, 0x33, !PT ;  /* 0x00000003ff0c7212 */ /* 0x000fe200078e33ff */
[----:B------:R-:W-:Y:S01]  /*130f0*/  BSSY B2, `(.L_x_261) ;  /* 0x00000c6000027945 */ /* 0x000fe20003800000 */
[----:B--2---:R-:W-:-:S04]  /*13100*/  VIADD R2, R2, 0x1 ;  /* 0x0000000102027836 */ /* 0x004fc80000000000 */
[----:B---3--:R-:W-:-:S05]  /*13110*/  IMAD R2, R2, R5, RZ ;  /* 0x0000000502027224 */ /* 0x008fca00078e02ff */
[----:B----4-:R-:W-:-:S05]  /*13120*/  VIMNMX R4, R4, R2, PT ;  /* 0x0000000204047248 */ /* 0x010fca0003fe0100 */
[----:B------:R-:W-:-:S05]  /*13130*/  IMAD.MOV R2, RZ, RZ, -R4 ;  /* 0x000000ffff027224 */ /* 0x000fca00078e0a04 */
[----:B------:R-:W-:-:S05]  /*13140*/  VIADDMNMX R12, R2, 0x1, R12, !PT ;  /* 0x00000001020c7846 */ /* 0x000fca000780010c */
[----:B------:R-:W-:-:S05]  /*13150*/  IMAD.IADD R2, R4, 0x1, R12 ;  /* 0x0000000104027824 */ /* 0x000fca00078e020c */
[----:B------:R-:W-:-:S04]  /*13160*/  LOP3.LUT R2, R2, 0x1, RZ, 0xc0, !PT ;  /* 0x0000000102027812 */ /* 0x000fc800078ec0ff */
[----:B------:R-:W-:-:S13]  /*13170*/  ISETP.NE.U32.AND P0, PT, R2, 0x1, PT ;  /* 0x000000010200780c */ /* 0x000fda0003f05070 */
[----:B------:R-:W-:Y:S05]  /*13180*/  @P0 BRA `(.L_x_262) ;  /* 0x0000000800f00947 */ /* 0x000fea0003800000 */
[----:B------:R-:W2:Y:S04]  /*13190*/  LDL R5, [R1+0x20] ;  /* 0x0000200001057983 */ /* 0x000ea80000100800 */
[----:B------:R-:W3:Y:S01]  /*131a0*/  LDL R3, [R1+0x14] ;  /* 0x0000140001037983 */ /* 0x000ee20000100800 */
[----:B------:R-:W-:Y:S01]  /*131b0*/  VIADD R9, R19, 0x1 ;  /* 0x0000000113097836 */ /* 0x000fe20000000000 */
[----:B------:R-:W-:Y:S04]  /*131c0*/  BSSY B1, `(.L_x_263) ;  /* 0x00000b4000017945 */ /* 0x000fe80003800000 */
[----:B------:R-:W-:-:S04]  /*131d0*/  ISETP.NE.AND P0, PT, R9, 0x2, PT ;  /* 0x000000020900780c */ /* 0x000fc80003f05270 */
[----:B------:R-:W-:Y:S02]  /*131e0*/  SEL R13, RZ, 0x1, P0 ;  /* 0x00000001ff0d7807 */ /* 0x000fe40000000000 */
[----:B------:R-:W-:Y:S02]  /*131f0*/  SEL R9, R9, RZ, P0 ;  /* 0x000000ff09097207 */ /* 0x000fe40000000000 */
[----:B--2---:R-:W-:Y:S02]  /*13200*/  ISETP.NE.AND P1, PT, R5, RZ, PT ;  /* 0x000000ff0500720c */ /* 0x004fe40003f25270 */
[----:B---3--:R-:W-:-:S11]  /*13210*/  LOP3.LUT R13, R3, R13, RZ, 0x3c, !PT ;  /* 0x0000000d030d7212 */ /* 0x008fd600078e3cff */
[----:B------:R-:W-:Y:S05]  /*13220*/  @!P1 BRA `(.L_x_264) ;  /* 0x0000000800b49947 */ /* 0x000fea0003800000 */
[----:B------:R-:W-:Y:S01]  /*13230*/  ULDC.64 UR4, c[0x0][0x418] ;  /* 0x0001060000047ab9 */ /* 0x000fe20000000a00 */
[----:B------:R-:W-:Y:S01]  /*13240*/  IMAD.MOV.U32 R5, RZ, RZ, R17 ;  /* 0x000000ffff057224 */ /* 0x000fe200078e0011 */
[----:B------:R-:W-:-:S04]  /*13250*/  ISETP.NE.U32.AND P0, PT, RZ, UR4, PT ;  /* 0x00000004ff007c0c */ /* 0x000fc8000bf05070 */
[----:B------:R-:W-:-:S13]  /*13260*/  ISETP.NE.AND.EX P0, PT, RZ, UR5, PT, P0 ;  /* 0x00000005ff007c0c */ /* 0x000fda000bf05300 */
[----:B------:R-:W-:Y:S05]  /*13270*/  @!P0 BRA `(.L_x_265) ;  /* 0x0000000000508947 */ /* 0x000fea0003800000 */
[----:B------:R-:W2:Y:S01]  /*13280*/  LDL R10, [R1+0x1c] ;  /* 0x00001c00010a7983 */ /* 0x000ea20000100800 */
[----:B------:R-:W0:Y:S01]  /*13290*/  LDC R7, c[0x0][0x43c] ;  /* 0x00010f00ff077b82 */ /* 0x000e220000000800 */
[----:B------:R-:W-:Y:S02]  /*132a0*/  ULDC.64 UR6, c[0x0][0x428] ;  /* 0x00010a0000067ab9 */ /* 0x000fe40000000a00 */
[----:B------:R-:W3:Y:S01]  /*132b0*/  LDL R8, [R1+0x10] ;  /* 0x0000100001087983 */ /* 0x000ee20000100800 */
[----:B------:R-:W-:Y:S01]  /*132c0*/  ULDC.64 UR8, c[0x0][0x208] ;  /* 0x0000820000087ab9 */ /* 0x000fe20000000a00 */
[----:B0-----:R-:W-:-:S13]  /*132d0*/  ISETP.NE.AND P0, PT, R7, 0x1, PT ;  /* 0x000000010700780c */ /* 0x001fda0003f05270 */
[----:B------:R-:W0:Y:S02]  /*132e0*/  @P0 LDC.64 R2, c[0x0][0x440] ;  /* 0x00011000ff020b82 */ /* 0x000e240000000a00 */
[----:B0-----:R-:W-:-:S04]  /*132f0*/  @P0 IMAD.HI.U32 R5, R0, R2, RZ ;  /* 0x0000000200050227 */ /* 0x001fc800078e00ff */
[----:B------:R-:W-:Y:S01]  /*13300*/  IMAD.MOV.U32 R2, RZ, RZ, R0 ;  /* 0x000000ffff027224 */ /* 0x000fe200078e0000 */
[----:B------:R-:W-:-:S05]  /*13310*/  @P0 SHF.R.U32.HI R2, RZ, R3, R5 ;  /* 0x00000003ff020219 */ /* 0x000fca0000011605 */
[----:B------:R-:W-:-:S04]  /*13320*/  IMAD.MOV R3, RZ, RZ, -R2 ;  /* 0x000000ffff037224 */ /* 0x000fc800078e0a02 */
[----:B------:R-:W-:Y:S01]  /*13330*/  IMAD R0, R7, R3, R0 ;  /* 0x0000000307007224 */ /* 0x000fe200078e0200 */
[----:B------:R-:W-:Y:S01]  /*13340*/  SHF.R.S32.HI R3, RZ, 0x1f, R2 ;  /* 0x0000001fff037819 */ /* 0x000fe20000011402 */
[----:B--2---:R-:W-:-:S04]  /*13350*/  IMAD R5, R10, UR6, RZ ;  /* 0x000000060a057c24 */ /* 0x004fc8000f8e02ff */
[C---:B---3--:R-:W-:Y:S02]  /*13360*/  IMAD R5, R8.reuse, UR7, R5 ;  /* 0x0000000708057c24 */ /* 0x048fe4000f8e0205 */
[----:B------:R-:W-:-:S04]  /*13370*/  IMAD.WIDE.U32 R2, R8, UR6, R2 ;  /* 0x0000000608027c25 */ /* 0x000fc8000f8e0002 */
[----:B------:R-:W-:Y:S01]  /*13380*/  IMAD.IADD R3, R5, 0x1, R3 ;  /* 0x0000000105037824 */ /* 0x000fe200078e0203 */
[----:B------:R-:W-:-:S04]  /*13390*/  LEA R10, P0, R2, UR4, 0x2 ;  /* 0x00000004020a7c11 */ /* 0x000fc8000f8010ff */
[----:B------:R-:W-:-:S05]  /*133a0*/  LEA.HI.X R11, R2, UR5, R3, 0x2, P0 ;  /* 0x00000005020b7c11 */ /* 0x000fca00080f1403 */
[----:B------:R0:W5:Y:S04]  /*133b0*/  LDG.E R5, desc[UR8][R10.64] ;  /* 0x000000080a057981 */ /* 0x000168000c1e1900 */
.L_x_265:
[----:B------:R-:W-:Y:S01]  /*133c0*/  IMAD R3, R9, 0x8, R18 ;  /* 0x0000000809037824 */ /* 0x000fe200078e0212 */
[----:B------:R-:W-:Y:S01]  /*133d0*/  SHF.L.U32 R2, R13, 0x1f, RZ ;  /* 0x0000001f0d027819 */ /* 0x000fe200000006ff */
[----:B------:R-:W-:Y:S03]  /*133e0*/  BSSY B3, `(.L_x_266) ;  /* 0x0000003000037945 */ /* 0x000fe60003800000 */
[----:B------:R-:W1:Y:S02]  /*133f0*/  SYNCS.PHASECHK.TRANS64.TRYWAIT P0, [R3+URZ+0x36840], R2 ;  /* 0x03684002030075a7 */ /* 0x000e64000800017f */
[----:B-1----:R-:W-:Y:S05]  /*13400*/  @!P0 BRA `(.L_x_267) ;  /* 0x0000004800288947 */ /* 0x002fea0003800000 */
.L_x_376:
[----:B------:R-:W-:Y:S05]  /*13410*/  BSYNC B3 ;  /* 0x0000000000037941 */ /* 0x000fea0003800000 */
.L_x_266:
[----:B------:R-:W2:Y:S01]  /*13420*/  S2R R7, SR_TID.X ;  /* 0x0000000000077919 */ /* 0x000ea20000002100 */
[----:B------:R-:W-:Y:S01]  /*13430*/  BSSY B3, `(.L_x_268) ;  /* 0x000000b000037945 */ /* 0x000fe20003800000 */
[----:B--2---:R-:W-:-:S04]  /*13440*/  LOP3.LUT R7, R7, 0x7f, RZ, 0xc0, !PT ;  /* 0x0000007f07077812 */ /* 0x004fc800078ec0ff */
[----:B------:R-:W-:-:S13]  /*13450*/  ISETP.NE.AND P1, PT, R7, RZ, PT ;  /* 0x000000ff0700720c */ /* 0x000fda0003f25270 */
[----:B------:R-:W-:Y:S05]  /*13460*/  @P1 BRA `(.L_x_269) ;  /* 0x00000000001c1947 */ /* 0x000fea0003800000 */
[----:B------:R-:W2:Y:S01]  /*13470*/  S2R R7, SR_TID.X ;  /* 0x0000000000077919 */ /* 0x000ea20000002100 */
[----:B-1----:R-:W-:-:S04]  /*13480*/  IMAD.MOV.U32 R2, RZ, RZ, 0xa800 ;  /* 0x0000a800ff027424 */ /* 0x002fc800078e00ff */
[----:B------:R3:W-:Y:S01]  /*13490*/  SYNCS.ARRIVE.TRANS64 RZ, [R3+URZ+0x36830], R2 ;  /* 0x0368300203ff79a7 */ /* 0x0007e2000800003f */
[----:B--2---:R-:W-:-:S04]  /*134a0*/  LOP3.LUT R7, R7, 0x1f, RZ, 0xc0, !PT ;  /* 0x0000001f07077812 */ /* 0x004fc800078ec0ff */
[----:B------:R-:W-:-:S13]  /*134b0*/  ISETP.NE.AND P0, PT, R7, RZ, PT ;  /* 0x000000ff0700720c */ /* 0x000fda0003f05270 */
[----:B---3--:R-:W-:Y:S05]  /*134c0*/  @!P0 BRA `(.L_x_269) ;  /* 0x0000000000048947 */ /* 0x008fea0003800000 */
[----:B------:R-:W-:Y:S01]  /*134d0*/  BPT.TRAP 0x1 ;  /* 0x000000040000795c */ /* 0x000fe20000300000 */
.L_x_269:
[----:B------:R-:W-:Y:S05]  /*134e0*/  BSYNC B3 ;  /* 0x0000000000037941 */ /* 0x000fea0003800000 */
.L_x_268:
[----:B-1----:R-:W2:Y:S01]  /*134f0*/  LDL R2, [R1+0x18] ;  /* 0x0000180001027983 */ /* 0x002ea20000100800 */
[----:B------:R-:W-:Y:S01]  /*13500*/  IMAD.MOV.U32 R14, RZ, RZ, RZ ;  /* 0x000000ffff0e7224 */ /* 0x000fe200078e00ff */
[----:B------:R-:W-:Y:S01]  /*13510*/  UIADD3 UR4, UP0, UR36, 0x370, URZ ;  /* 0x0000037024047890 */ /* 0x000fe2000ff1e03f */
[----:B------:R-:W-:Y:S01]  /*13520*/  IMAD R8, R9, 0xa800, R18 ;  /* 0x0000a80009087824 */ /* 0x000fe200078e0212 */
[----:B------:R-:W-:Y:S01]  /*13530*/  PLOP3.LUT P0, PT, PT, PT, PT, 0x80, 0x0 ;  /* 0x000000000000781c */ /* 0x000fe20003f0f070 */
[----:B------:R-:W-:Y:S01]  /*13540*/  VIADD R3, R3, 0x36830 ;  /* 0x0003683003037836 */ /* 0x000fe20000000000 */
[----:B------:R-:W-:Y:S01]  /*13550*/  R2UR UR10, R14 ;  /* 0x000000000e0a72ca */ /* 0x000fe200000e0000 */
[----:B------:R-:W-:Y:S01]  /*13560*/  VIADD R7, R8, 0x21400 ;  /* 0x0002140008077836 */ /* 0x000fe20000000000 */
[----:B------:R-:W-:Y:S01]  /*13570*/  UIADD3.X UR5, URZ, UR37, URZ, UP0, !UPT ;  /* 0x000000253f057290 */ /* 0x000fe200087fe43f */
[----:B------:R-:W-:Y:S01]  /*13580*/  UMOV UR6, 0x0 ;  /* 0x0000000000067882 */ /* 0x000fe20000000000 */
[----:B------:R-:W-:Y:S01]  /*13590*/  UMOV UR7, 0x14f00000 ;  /* 0x14f0000000077882 */ /* 0x000fe20000000000 */
[----:B--2---:R-:W-:-:S10]  /*135a0*/  IMAD R2, R0, 0x70, R2 ;  /* 0x0000007000027824 */ /* 0x004fd400078e0202 */
.L_x_270:
[----:B------:R-:W-:-:S13]  /*135b0*/  @P0 ELECT P2, URZ, PT ;  /* 0x00000000003f082f */ /* 0x000fda0003840000 */
[----:B-----5:R-:W-:Y:S02]  /*135c0*/  @P2 R2UR UR13, R5 ;  /* 0x00000000050d22ca */ /* 0x020fe400000e0000 */
[----:B------:R-:W-:Y:S02]  /*135d0*/  @P2 R2UR UR12, R16 ;  /* 0x00000000100c22ca */ /* 0x000fe400000e0000 */
[----:B------:R-:W-:Y:S02]  /*135e0*/  @P2 R2UR UR11, R2 ;  /* 0x00000000020b22ca */ /* 0x000fe400000e0000 */
[----:B------:R-:W-:Y:S02]  /*135f0*/  @P2 R2UR UR9, R3 ;  /* 0x00000000030922ca */ /* 0x000fe400000e0000 */
[----:B------:R-:W-:Y:S02]  /*13600*/  @P2 R2UR UR8, R7 ;  /* 0x00000000070822ca */ /* 0x000fe400000e0000 */
[----:B------:R-:W-:-:S02]  /*13610*/  @P2 PLOP3.LUT P0, PT, P2, PT, PT, 0x8, 0x0 ;  /* 0x000000000000281c */ /* 0x000fc4000170e170 */
[----:B------:R-:W-:-:S09]  /*13620*/  PLOP3.LUT P2, PT, PT, PT, PT, 0x8, 0x0 ;  /* 0x000000000000781c */ /* 0x000fd20003f4e170 */
[----:B------:R1:W-:Y:S02]  /*13630*/  UTMALDG.4D [UR8], [UR4], desc[UR6] ;  /* 0x00000608040075b4 */ /* 0x0003e40008019000 */
[----:B-1----:R-:W-:Y:S05]  /*13640*/  @P0 BRA.U.ANY `(.L_x_270) ;  /* 0xfffffffd00d80947 */ /* 0x002fea000393ffff */
[----:B------:R-:W-:Y:S01]  /*13650*/  IMAD.MOV.U32 R20, RZ, RZ, 0x40 ;  /* 0x00000040ff147424 */ /* 0x000fe200078e00ff */
[----:B------:R-:W-:Y:S01]  /*13660*/  PLOP3.LUT P0, PT, PT, PT, PT, 0x80, 0x0 ;  /* 0x000000000000781c */ /* 0x000fe20003f0f070 */
[----:B------:R-:W-:Y:S01]  /*13670*/  VIADD R7, R8, 0x24c00 ;  /* 0x00024c0008077836 */ /* 0x000fe20000000000 */
[----:B------:R-:W-:Y:S01]  /*13680*/  UMOV UR6, 0x0 ;  /* 0x0000000000067882 */ /* 0x000fe20000000000 */
[----:B------:R-:W-:Y:S01]  /*13690*/  UMOV UR7, 0x14f00000 ;  /* 0x14f0000000077882 */ /* 0x000fe20000000000 */
[----:B------:R-:W-:-:S15]  /*136a0*/  R2UR UR10, R20 ;  /* 0x00000000140a72ca */ /* 0x000fde00000e0000 */
.L_x_271:
[----:B------:R-:W-:-:S13]  /*136b0*/  @P0 ELECT P2, URZ, PT ;  /* 0x00000000003f082f */ /* 0x000fda0003840000 */
[----:B------:R-:W-:Y:S02]  /*136c0*/  @P2 R2UR UR13, R5 ;  /* 0x00000000050d22ca */ /* 0x000fe400000e0000 */
        /* <DEDUP_REMOVED lines=14> */
.L_x_272:
        /* <DEDUP_REMOVED lines=10> */
[----:B------:R-:W2:Y:S01]  /*13850*/  LDL.LU R7, [R1+0x14] ;  /* 0x0000140001077983 */ /* 0x000ea20000300800 */
[----:B------:R-:W-:Y:S01]  /*13860*/  IMAD R3, R19, 0x8, R6 ;  /* 0x0000000813037824 */ /* 0x000fe200078e0206 */
[----:B------:R-:W-:Y:S01]  /*13870*/  BSSY B3, `(.L_x_273) ;  /* 0x0000004000037945 */ /* 0x000fe20003800000 */
[----:B--2---:R-:W-:-:S04]  /*13880*/  SHF.L.U32 R2, R7, 0x1f, RZ ;  /* 0x0000001f07027819 */ /* 0x004fc800000006ff */
[----:B------:R-:W1:Y:S02]  /*13890*/  SYNCS.PHASECHK.TRANS64.TRYWAIT P0, [R3+URZ+0x60], R2 ;  /* 0x00006002030075a7 */ /* 0x000e64000800017f */
[----:B-1----:R-:W-:Y:S05]  /*138a0*/  @!P0 BRA `(.L_x_274) ;  /* 0x0000004400148947 */ /* 0x002fea0003800000 */
.L_x_377:
[----:B------:R-:W-:Y:S05]  /*138b0*/  BSYNC B3 ;  /* 0x0000000000037941 */ /* 0x000fea0003800000 */
.L_x_273:
[----:B------:R-:W-:Y:S01]  /*138c0*/  BSSY B3, `(.L_x_275) ;  /* 0x000000c000037945 */ /* 0x000fe20003800000 */
[----:B0-----:R-:W-:Y:S02]  /*138d0*/  IMAD.MOV.U32 R10, RZ, RZ, 0x0 ;  /* 0x00000000ff0a7424 */ /* 0x001fe400078e00ff */
[----:B------:R-:W-:Y:S01]  /*138e0*/  IMAD.MOV.U32 R11, RZ, RZ, 0x14f00000 ;  /* 0x14f00000ff0b7424 */ /* 0x000fe200078e00ff */
[----:B------:R-:W-:Y:S06]  /*138f0*/  @P1 BRA `(.L_x_276) ;  /* 0x0000000000201947 */ /* 0x000fec0003800000 */
[----:B------:R-:W0:Y:S01]  /*13900*/  S2R R7, SR_TID.X ;  /* 0x0000000000077919 */ /* 0x000e220000002100 */
[----:B-1----:R-:W-:Y:S02]  /*13910*/  IMAD R2, R19, 0x8, R18 ;  /* 0x0000000813027824 */ /* 0x002fe400078e0212 */
[----:B------:R-:W-:-:S04]  /*13920*/  IMAD.MOV.U32 R3, RZ, RZ, 0xa800 ;  /* 0x0000a800ff037424 */ /* 0x000fc800078e00ff */
[----:B------:R2:W-:Y:S01]  /*13930*/  SYNCS.ARRIVE.TRANS64 RZ, [R2+URZ+0x36850], R3 ;  /* 0x0368500302ff79a7 */ /* 0x0005e2000800003f */
[----:B0-----:R-:W-:-:S04]  /*13940*/  LOP3.LUT R7, R7, 0x1f, RZ, 0xc0, !PT ;  /* 0x0000001f07077812 */ /* 0x001fc800078ec0ff */
[----:B------:R-:W-:-:S13]  /*13950*/  ISETP.NE.AND P0, PT, R7, RZ, PT ;  /* 0x000000ff0700720c */ /* 0x000fda0003f05270 */
[----:B--2---:R-:W-:Y:S05]  /*13960*/  @!P0 BRA `(.L_x_276) ;  /* 0x0000000000048947 */ /* 0x004fea0003800000 */
[----:B------:R-:W-:Y:S01]  /*13970*/  BPT.TRAP 0x1 ;  /* 0x000000040000795c */ /* 0x000fe20000300000 */
.L_x_276:
[----:B------:R-:W-:Y:S05]  /*13980*/  BSYNC B3 ;  /* 0x0000000000037941 */ /* 0x000fea0003800000 */
.L_x_275:
[----:B------:R-:W2:Y:S04]  /*13990*/  LDL R8, [R1+0x18] ;  /* 0x0000180001087983 */ /* 0x000ea80000100800 */
[----:B------:R-:W2:Y:S01]  /*139a0*/  LDL.LU R7, [R1+0x8] ;  /* 0x0000080001077983 */ /* 0x000ea20000300800 */
[----:B------:R-:W-:Y:S01]  /*139b0*/  R2UR UR10, R14 ;  /* 0x000000000e0a72ca */ /* 0x000fe200000e0000 */
[C-C-:B-1----:R-:W-:Y:S01]  /*139c0*/  IMAD R3, R19.reuse, 0x8, R18.reuse ;  /* 0x0000000813037824 */ /* 0x142fe200078e0212 */
[----:B------:R-:W-:Y:S01]  /*139d0*/  R2UR UR6, R10 ;  /* 0x000000000a0672ca */ /* 0x000fe200000e0000 */
[----:B------:R-:W-:Y:S01]  /*139e0*/  IMAD R2, R19, 0xa800, R18 ;  /* 0x0000a80013027824 */ /* 0x000fe200078e0212 */
[----:B------:R-:W-:Y:S01]  /*139f0*/  R2UR UR7, R11 ;  /* 0x000000000b0772ca */ /* 0x000fe200000e0000 */
[----:B------:R-:W-:Y:S01]  /*13a00*/  UIADD3 UR4, UP0, UR36, 0x470, URZ ;  /* 0x0000047024047890 */ /* 0x000fe2000ff1e03f */
[----:B------:R-:W-:Y:S01]  /*13a10*/  PLOP3.LUT P0, PT, PT, PT, PT, 0x80, 0x0 ;  /* 0x000000000000781c */ /* 0x000fe20003f0f070 */
[----:B------:R-:W-:-:S02]  /*13a20*/  VIADD R3, R3, 0x36850 ;  /* 0x0003685003037836 */ /* 0x000fc40000000000 */
[----:B------:R-:W-:Y:S01]  /*13a30*/  UIADD3.X UR5, URZ, UR37, URZ, UP0, !UPT ;  /* 0x000000253f057290 */ /* 0x000fe200087fe43f */
[----:B--2---:R-:W-:Y:S02]  /*13a40*/  IMAD R7, R7, 0x70, R8 ;  /* 0x0000007007077824 */ /* 0x004fe400078e0208 */
[----:B------:R-:W-:-:S09]  /*13a50*/  VIADD R8, R2, 0x400 ;  /* 0x0000040002087836 */ /* 0x000fd20000000000 */
.L_x_277:
        /* <DEDUP_REMOVED lines=9> */
[----:B0-----:R-:W-:Y:S05]  /*13af0*/  @P0 BRA.U.ANY `(.L_x_277) ;  /* 0xfffffffd00d80947 */ /* 0x001fea000393ffff */
[----:B------:R-:W-:Y:S01]  /*13b00*/  R2UR UR10, R20 ;  /* 0x00000000140a72ca */ /* 0x000fe200000e0000 */
[----:B------:R-:W-:Y:S01]  /*13b10*/  VIADD R8, R2, 0x3c00 ;  /* 0x00003c0002087836 */ /* 0x000fe20000000000 */
[----:B------:R-:W-:Y:S02]  /*13b20*/  R2UR UR6, R10 ;  /* 0x000000000a0672ca */ /* 0x000fe400000e0000 */
[----:B------:R-:W-:Y:S02]  /*13b30*/  R2UR UR7, R11 ;  /* 0x000000000b0772ca */ /* 0x000fe400000e0000 */
[----:B------:R-:W-:-:S13]  /*13b40*/  PLOP3.LUT P0, PT, PT, PT, PT, 0x80, 0x0 ;  /* 0x000000000000781c */ /* 0x000fda0003f0f070 */
.L_x_278:
        /* <DEDUP_REMOVED lines=15> */
.L_x_279:
        /* <DEDUP_REMOVED lines=10> */
[----:B------:R0:W-:Y:S01]  /*13ce0*/  STL [R1+0x8], R0 ;  /* 0x0000080001007387 */ /* 0x0001e20000100800 */
[----:B------:R-:W-:-:S07]  /*13cf0*/  IMAD.MOV.U32 R17, RZ, RZ, R5 ;  /* 0x000000ffff117224 */ /* 0x000fce00078e0005 */
.L_x_264:
[----:B------:R-:W-:Y:S05]  /*13d00*/  BSYNC B1 ;  /* 0x0000000000017941 */ /* 0x000fea0003800000 */
.L_x_263:
[----:B0-----:R-:W2:Y:S01]  /*13d10*/  LDL.LU R0, [R1+0x38] ;  /* 0x0000380001007983 */ /* 0x001ea20000300800 */
[----:B------:R-:W-:-:S03]  /*13d20*/  IMAD.MOV.U32 R19, RZ, RZ, R9 ;  /* 0x000000ffff137224 */ /* 0x000fc600078e0009 */
[----:B------:R0:W-:Y:S02]  /*13d30*/  STL [R1+0x14], R13 ;  /* 0x0000140d01007387 */ /* 0x0001e40000100800 */
[----:B0-2---:R-:W-:-:S07]  /*13d40*/  VIADD R0, R0, 0xfffffffd ;  /* 0xfffffffd00007836 */ /* 0x005fce0000000000 */
.L_x_262:
[----:B------:R-:W-:Y:S05]  /*13d50*/  BSYNC B2 ;  /* 0x0000000000027941 */ /* 0x000fea0003800000 */
.L_x_261:
[----:B------:R-:W-:Y:S01]  /*13d60*/  VIADD R12, R12, 0xfffffffe ;  /* 0xfffffffe0c0c7836 */ /* 0x000fe20000000000 */
[----:B------:R-:W-:-:S04]  /*13d70*/  LOP3.LUT R4, RZ, R4, RZ, 0x33, !PT ;  /* 0x00000004ff047212 */ /* 0x000fc800078e33ff */
[----:B------:R-:W-:-:S13]  /*13d80*/  ISETP.NE.AND P0, PT, R12, R4, PT ;  /* 0x000000040c00720c */ /* 0x000fda0003f05270 */
[----:B------:R-:W-:Y:S05]  /*13d90*/  @!P0 BRA `(.L_x_260) ;  /* 0x0000001400cc8947 */ /* 0x000fea0003800000 */
[----:B------:R-:W-:-:S07]  /*13da0*/  IMAD.MOV.U32 R9, RZ, RZ, R17 ;  /* 0x000000ffff097224 */ /* 0x000fce00078e0011 */
.L_x_314:
[----:B------:R-:W2:Y:S04]  /*13db0*/  LDL R3, [R1+0x20] ;  /* 0x0000200001037983 */ /* 0x000ea80000100800 */
[----:B------:R-:W3:Y:S01]  /*13dc0*/  LDL R2, [R1+0x14] ;  /* 0x0000140001027983 */ /* 0x000ee20000100800 */
[----:B------:R-:W-:Y:S01]  /*13dd0*/  VIADD R4, R19, 0x1 ;  /* 0x0000000113047836 */ /* 0x000fe20000000000 */
[----:B------:R-:W-:Y:S05]  /*13de0*/  YIELD ;  /* 0x0000000000007946 */ /* 0x000fea0003800000 */
[----:B------:R-:W-:Y:S01]  /*13df0*/  ISETP.NE.AND P0, PT, R4, 0x2, PT ;  /* 0x000000020400780c */ /* 0x000fe20003f05270 */
[----:B------:R-:W-:Y:S03]  /*13e00*/  BSSY B1, `(.L_x_280) ;  /* 0x00000b1000017945 */ /* 0x000fe60003800000 */
[----:B------:R-:W-:-:S02]  /*13e10*/  SEL R5, RZ, 0x1, P0 ;  /* 0x00000001ff057807 */ /* 0x000fc40000000000 */
[----:B------:R-:W-:Y:S02]  /*13e20*/  SEL R4, R4, RZ, P0 ;  /* 0x000000ff04047207 */ /* 0x000fe40000000000 */
[----:B--2---:R-:W-:Y:S02]  /*13e30*/  ISETP.NE.AND P1, PT, R3, RZ, PT ;  /* 0x000000ff0300720c */ /* 0x004fe40003f25270 */
[----:B---3--:R-:W-:-:S11]  /*13e40*/  LOP3.LUT R5, R2, R5, RZ, 0x3c, !PT ;  /* 0x0000000502057212 */ /* 0x008fd600078e3cff */
[----:B01----:R-:W-:Y:S05]  /*13e50*/  @!P1 BRA `(.L_x_281) ;  /* 0x0000000800ac9947 */ /* 0x003fea0003800000 */
        /* <DEDUP_REMOVED lines=14> */
[----:B------:R-:W-:-:S04]  /*13f40*/  @P0 SHF.R.U32.HI R2, RZ, R3, R7 ;  /* 0x00000003ff020219 */ /* 0x000fc80000011607 */
[--C-:B------:R-:W-:Y:S01]  /*13f50*/  SHF.R.S32.HI R3, RZ, 0x1f, R2.reuse ;  /* 0x0000001fff037819 */ /* 0x100fe20000011402 */
[----:B------:R-:W-:-:S04]  /*13f60*/  IMAD.MOV R7, RZ, RZ, -R2 ;  /* 0x000000ffff077224 */ /* 0x000fc800078e0a02 */
[----:B------:R-:W-:Y:S02]  /*13f70*/  IMAD R7, R8, R7, R0 ;  /* 0x0000000708077224 */ /* 0x000fe400078e0200 */
[----:B--2---:R-:W-:-:S04]  /*13f80*/  IMAD R8, R11, UR6, RZ ;  /* 0x000000060b087c24 */ /* 0x004fc8000f8e02ff */
[C---:B---3--:R-:W-:Y:S02]  /*13f90*/  IMAD R8, R10.reuse, UR7, R8 ;  /* 0x000000070a087c24 */ /* 0x048fe4000f8e0208 */
[----:B------:R-:W-:-:S04]  /*13fa0*/  IMAD.WIDE.U32 R2, R10, UR6, R2 ;  /* 0x000000060a027c25 */ /* 0x000fc8000f8e0002 */
[----:B------:R-:W-:Y:S01]  /*13fb0*/  IMAD.IADD R3, R8, 0x1, R3 ;  /* 0x0000000108037824 */ /* 0x000fe200078e0203 */
[----:B------:R-:W-:-:S04]  /*13fc0*/  LEA R8, P0, R2, UR4, 0x2 ;  /* 0x0000000402087c11 */ /* 0x000fc8000f8010ff */
[----:B------:R-:W-:-:S06]  /*13fd0*/  LEA.HI.X R9, R2, UR5, R3, 0x2, P0 ;  /* 0x0000000502097c11 */ /* 0x000fcc00080f1403 */
[----:B------:R0:W5:Y:S03]  /*13fe0*/  LDG.E R9, desc[UR8][R8.64] ;  /* 0x0000000808097981 */ /* 0x000166000c1e1900 */
.L_x_282:
[----:B------:R-:W-:Y:S01]  /*13ff0*/  IMAD R3, R4, 0x8, R18 ;  /* 0x0000000804037824 */ /* 0x000fe200078e0212 */
[----:B------:R-:W-:Y:S01]  /*14000*/  SHF.L.U32 R2, R5, 0x1f, RZ ;  /* 0x0000001f05027819 */ /* 0x000fe200000006ff */
[----:B------:R-:W-:Y:S03]  /*14010*/  BSSY B2, `(.L_x_283) ;  /* 0x0000003000027945 */ /* 0x000fe60003800000 */
[----:B------:R-:W1:Y:S02]  /*14020*/  SYNCS.PHASECHK.TRANS64.TRYWAIT P0, [R3+URZ+0x36840], R2 ;  /* 0x03684002030075a7 */ /* 0x000e64000800017f */
[----:B-1----:R-:W-:Y:S05]  /*14030*/  @!P0 BRA `(.L_x_284) ;  /* 0x0000003c00448947 */ /* 0x002fea0003800000 */
.L_x_378:
[----:B------:R-:W-:Y:S05]  /*14040*/  BSYNC B2 ;  /* 0x0000000000027941 */ /* 0x000fea0003800000 */
.L_x_283:
[----:B0-----:R-:W0:Y:S01]  /*14050*/  S2R R8, SR_TID.X ;  /* 0x0000000000087919 */ /* 0x001e220000002100 */
[----:B------:R-:W-:Y:S01]  /*14060*/  BSSY B2, `(.L_x_285) ;  /* 0x000000b000027945 */ /* 0x000fe20003800000 */
[----:B0-----:R-:W-:-:S04]  /*14070*/  LOP3.LUT R8, R8, 0x7f, RZ, 0xc0, !PT ;  /* 0x0000007f08087812 */ /* 0x001fc800078ec0ff */
[----:B------:R-:W-:-:S13]  /*14080*/  ISETP.NE.AND P1, PT, R8, RZ, PT ;  /* 0x000000ff0800720c */ /* 0x000fda0003f25270 */
[----:B------:R-:W-:Y:S05]  /*14090*/  @P1 BRA `(.L_x_286) ;  /* 0x00000000001c1947 */ /* 0x000fea0003800000 */
[----:B------:R-:W0:Y:S01]  /*140a0*/  S2R R8, SR_TID.X ;  /* 0x0000000000087919 */ /* 0x000e220000002100 */
[----:B-1----:R-:W-:-:S04]  /*140b0*/  IMAD.MOV.U32 R2, RZ, RZ, 0xa800 ;  /* 0x0000a800ff027424 */ /* 0x002fc800078e00ff */
[----:B------:R2:W-:Y:S01]  /*140c0*/  SYNCS.ARRIVE.TRANS64 RZ, [R3+URZ+0x36830], R2 ;  /* 0x0368300203ff79a7 */ /* 0x0005e2000800003f */
[----:B0-----:R-:W-:-:S04]  /*140d0*/  LOP3.LUT R8, R8, 0x1f, RZ, 0xc0, !PT ;  /* 0x0000001f08087812 */ /* 0x001fc800078ec0ff */
[----:B------:R-:W-:-:S13]  /*140e0*/  ISETP.NE.AND P0, PT, R8, RZ, PT ;  /* 0x000000ff0800720c */ /* 0x000fda0003f05270 */
[----:B--2---:R-:W-:Y:S05]  /*140f0*/  @!P0 BRA `(.L_x_286) ;  /* 0x0000000000048947 */ /* 0x004fea0003800000 */
[----:B------:R-:W-:Y:S01]  /*14100*/  BPT.TRAP 0x1 ;  /* 0x000000040000795c */ /* 0x000fe20000300000 */
.L_x_286:
[----:B------:R-:W-:Y:S05]  /*14110*/  BSYNC B2 ;  /* 0x0000000000027941 */ /* 0x000fea0003800000 */
.L_x_285:
        /* <DEDUP_REMOVED lines=12> */
.L_x_287:
        /* <DEDUP_REMOVED lines=10> */
[----:B------:R-:W-:Y:S01]  /*14280*/  IMAD.MOV.U32 R14, RZ, RZ, 0x40 ;  /* 0x00000040ff0e7424 */ /* 0x000fe200078e00ff */
[----:B------:R-:W-:Y:S01]  /*14290*/  PLOP3.LUT P0, PT, PT, PT, PT, 0x80, 0x0 ;  /* 0x000000000000781c */ /* 0x000fe20003f0f070 */
[----:B------:R-:W-:Y:S01]  /*142a0*/  VIADD R10, R8, 0x24c00 ;  /* 0x00024c00080a7836 */ /* 0x000fe20000000000 */
[----:B------:R-:W-:Y:S01]  /*142b0*/  UMOV UR6, 0x0 ;  /* 0x0000000000067882 */ /* 0x000fe20000000000 */
[----:B------:R-:W-:Y:S01]  /*142c0*/  UMOV UR7, 0x14f00000 ;  /* 0x14f0000000077882 */ /* 0x000fe20000000000 */
[----:B------:R-:W-:-:S15]  /*142d0*/  R2UR UR10, R14 ;  /* 0x000000000e0a72ca */ /* 0x000fde00000e0000 */
.L_x_288:
        /* <DEDUP_REMOVED lines=16> */
.L_x_289:
        /* <DEDUP_REMOVED lines=10> */
[----:B------:R-:W2:Y:S01]  /*14480*/  LDL.LU R10, [R1+0x14] ;  /* 0x00001400010a7983 */ /* 0x000ea20000300800 */
[----:B------:R-:W-:Y:S01]  /*14490*/  IMAD R2, R19, 0x8, R6 ;  /* 0x0000000813027824 */ /* 0x000fe200078e0206 */
[----:B------:R-:W-:Y:S01]  /*144a0*/  BSSY B2, `(.L_x_290) ;  /* 0x0000004000027945 */ /* 0x000fe20003800000 */
[----:B--2---:R-:W-:-:S04]  /*144b0*/  SHF.L.U32 R3, R10, 0x1f, RZ ;  /* 0x0000001f0a037819 */ /* 0x004fc800000006ff */
[----:B------:R-:W0:Y:S02]  /*144c0*/  SYNCS.PHASECHK.TRANS64.TRYWAIT P0, [R2+URZ+0x60], R3 ;  /* 0x00006003020075a7 */ /* 0x000e24000800017f */
[----:B0-----:R-:W-:Y:S05]  /*144d0*/  @!P0 BRA `(.L_x_291) ;  /* 0x0000003800308947 */ /* 0x001fea0003800000 */
.L_x_379:
[----:B------:R-:W-:Y:S05]  /*144e0*/  BSYNC B2 ;  /* 0x0000000000027941 */ /* 0x000fea0003800000 */
.L_x_290:
[----:B------:R-:W-:Y:S01]  /*144f0*/  BSSY B2, `(.L_x_292) ;  /* 0x000000b000027945 */ /* 0x000fe20003800000 */
[----:B------:R-:W-:Y:S02]  /*14500*/  IMAD.MOV.U32 R10, RZ, RZ, 0x0 ;  /* 0x00000000ff0a7424 */ /* 0x000fe400078e00ff */
[----:B------:R-:W-:Y:S01]  /*14510*/  IMAD.MOV.U32 R11, RZ, RZ, 0x14f00000 ;  /* 0x14f00000ff0b7424 */ /* 0x000fe200078e00ff */
[----:B------:R-:W-:Y:S06]  /*14520*/  @P1 BRA `(.L_x_293) ;  /* 0x00000000001c1947 */ /* 0x000fec0003800000 */
[----:B------:R-:W1:Y:S01]  /*14530*/  S2R R8, SR_TID.X ;  /* 0x0000000000087919 */ /* 0x000e620000002100 */
[----:B0-----:R-:W-:-:S04]  /*14540*/  IMAD.MOV.U32 R3, RZ, RZ, 0xa800 ;  /* 0x0000a800ff037424 */ /* 0x001fc800078e00ff */
[----:B------:R2:W-:Y:S01]  /*14550*/  SYNCS.ARRIVE.TRANS64 RZ, [R2+URZ+0x50], R3 ;  /* 0x0000500302ff79a7 */ /* 0x0005e2000800003f */
[----:B-1----:R-:W-:-:S04]  /*14560*/  LOP3.LUT R8, R8, 0x1f, RZ, 0xc0, !PT ;  /* 0x0000001f08087812 */ /* 0x002fc800078ec0ff */
[----:B------:R-:W-:-:S13]  /*14570*/  ISETP.NE.AND P0, PT, R8, RZ, PT ;  /* 0x000000ff0800720c */ /* 0x000fda0003f05270 */
[----:B--2---:R-:W-:Y:S05]  /*14580*/  @!P0 BRA `(.L_x_293) ;  /* 0x0000000000048947 */ /* 0x004fea0003800000 */
[----:B------:R-:W-:Y:S01]  /*14590*/  BPT.TRAP 0x1 ;  /* 0x000000040000795c */ /* 0x000fe20000300000 */
.L_x_293:
[----:B------:R-:W-:Y:S05]  /*145a0*/  BSYNC B2 ;  /* 0x0000000000027941 */ /* 0x000fea0003800000 */
.L_x_292:
[----:B------:R-:W2:Y:S04]  /*145b0*/  LDL R8, [R1+0x18] ;  /* 0x0000180001087983 */ /* 0x000ea80000100800 */
[----:B0-----:R-:W2:Y:S01]  /*145c0*/  LDL.LU R3, [R1+0x8] ;  /* 0x0000080001037983 */ /* 0x001ea20000300800 */
[----:B------:R-:W-:Y:S01]  /*145d0*/  R2UR UR10, R12 ;  /* 0x000000000c0a72ca */ /* 0x000fe200000e0000 */
[----:B------:R-:W-:Y:S01]  /*145e0*/  IMAD R19, R19, 0xa800, R18 ;  /* 0x0000a80013137824 */ /* 0x000fe200078e0212 */
[----:B------:R-:W-:Y:S01]  /*145f0*/  R2UR UR6, R10 ;  /* 0x000000000a0672ca */ /* 0x000fe200000e0000 */
[----:B------:R-:W-:Y:S01]  /*14600*/  UIADD3 UR4, UP0, UR36, 0x470, URZ ;  /* 0x0000047024047890 */ /* 0x000fe2000ff1e03f */
[----:B------:R-:W-:Y:S01]  /*14610*/  R2UR UR7, R11 ;  /* 0x000000000b0772ca */ /* 0x000fe200000e0000 */
[----:B------:R-:W-:Y:S01]  /*14620*/  VIADD R2, R2, 0x50 ;  /* 0x0000005002027836 */ /* 0x000fe20000000000 */
[----:B------:R-:W-:Y:S01]  /*14630*/  PLOP3.LUT P0, PT, PT, PT, PT, 0x80, 0x0 ;  /* 0x000000000000781c */ /* 0x000fe20003f0f070 */
[----:B------:R-:W-:Y:S01]  /*14640*/  UIADD3.X UR5, URZ, UR37, URZ, UP0, !UPT ;  /* 0x000000253f057290 */ /* 0x000fe200087fe43f */
[----:B--2---:R-:W-:-:S02]  /*14650*/  IMAD R3, R3, 0x70, R8 ;  /* 0x0000007003037824 */ /* 0x004fc400078e0208 */
[----:B------:R-:W-:-:S09]  /*14660*/  VIADD R8, R19, 0x400 ;  /* 0x0000040013087836 */ /* 0x000fd20000000000 */
.L_x_294:
        /* <DEDUP_REMOVED lines=15> */
.L_x_295:
        /* <DEDUP_REMOVED lines=15> */
.L_x_296:
        /* <DEDUP_REMOVED lines=12> */
.L_x_281:
[----:B------:R-:W-:Y:S05]  /*14910*/  BSYNC B1 ;  /* 0x0000000000017941 */ /* 0x000fea0003800000 */
.L_x_280:
[----:B------:R-:W2:Y:S01]  /*14920*/  LDL R2, [R1+0x20] ;  /* 0x0000200001027983 */ /* 0x000ea20000100800 */
[----:B------:R-:W-:Y:S01]  /*14930*/  VIADD R19, R4, 0x1 ;  /* 0x0000000104137836 */ /* 0x000fe20000000000 */
[----:B------:R-:W-:Y:S01]  /*14940*/  BSSY B1, `(.L_x_297) ;  /* 0x00000b4000017945 */ /* 0x000fe20003800000 */
[----:B0-----:R-:W-:-:S03]  /*14950*/  VIADD R7, R0, 0xffffffff ;  /* 0xffffffff00077836 */ /* 0x001fc60000000000 */
[----:B------:R-:W-:-:S04]  /*14960*/  ISETP.NE.AND P0, PT, R19, 0x2, PT ;  /* 0x000000021300780c */ /* 0x000fc80003f05270 */
[----:B------:R-:W-:Y:S02]  /*14970*/  SEL R19, R19, RZ, P0 ;  /* 0x000000ff13137207 */ /* 0x000fe40000000000 */
[----:B--2---:R-:W-:Y:S02]  /*14980*/  ISETP.NE.AND P1, PT, R2, RZ, PT ;  /* 0x000000ff0200720c */ /* 0x004fe40003f25270 */
[----:B------:R-:W-:-:S04]  /*14990*/  SEL R2, RZ, 0x1, P0 ;  /* 0x00000001ff027807 */ /* 0x000fc80000000000 */
[----:B------:R-:W-:-:S05]  /*149a0*/  LOP3.LUT R12, R5, R2, RZ, 0x3c, !PT ;  /* 0x00000002050c7212 */ /* 0x000fca00078e3cff */
[----:B------:R0:W-:Y:S02]  /*149b0*/  STL [R1+0x14], R12 ;  /* 0x0000140c01007387 */ /* 0x0001e40000100800 */
[----:B------:R-:W-:Y:S05]  /*149c0*/  @!P1 BRA `(.L_x_298) ;  /* 0x0000000800ac9947 */ /* 0x000fea0003800000 */
[----:B------:R-:W-:Y:S01]  /*149d0*/  ULDC.64 UR4, c[0x0][0x418] ;  /* 0x0001060000047ab9 */ /* 0x000fe20000000a00 */
[----:B------:R-:W-:Y:S01]  /*149e0*/  IMAD.MOV.U32 R8, RZ, RZ, R7 ;  /* 0x000000ffff087224 */ /* 0x000fe200078e0007 */
[----:B------:R-:W-:-:S04]  /*149f0*/  ISETP.NE.U32.AND P0, PT, RZ, UR4, PT ;  /* 0x00000004ff007c0c */ /* 0x000fc8000bf05070 */
[----:B------:R-:W-:-:S13]  /*14a00*/  ISETP.NE.AND.EX P0, PT, RZ, UR5, PT, P0 ;  /* 0x00000005ff007c0c */ /* 0x000fda000bf05300 */
[----:B------:R-:W-:Y:S05]  /*14a10*/  @!P0 BRA `(.L_x_299) ;  /* 0x0000000000508947 */ /* 0x000fea0003800000 */
[----:B------:R-:W2:Y:S01]  /*14a20*/  LDL R11, [R1+0x1c] ;  /* 0x00001c00010b7983 */ /* 0x000ea20000100800 */
[----:B------:R-:W1:Y:S01]  /*14a30*/  LDC R9, c[0x0][0x43c] ;  /* 0x00010f00ff097b82 */ /* 0x000e620000000800 */
[----:B------:R-:W-:Y:S02]  /*14a40*/  ULDC.64 UR6, c[0x0][0x428] ;  /* 0x00010a0000067ab9 */ /* 0x000fe40000000a00 */
[----:B------:R-:W3:Y:S01]  /*14a50*/  LDL R10, [R1+0x10] ;  /* 0x00001000010a7983 */ /* 0x000ee20000100800 */
[----:B------:R-:W-:Y:S01]  /*14a60*/  ULDC.64 UR8, c[0x0][0x208] ;  /* 0x0000820000087ab9 */ /* 0x000fe20000000a00 */
[----:B-1----:R-:W-:-:S13]  /*14a70*/  ISETP.NE.AND P0, PT, R9, 0x1, PT ;  /* 0x000000010900780c */ /* 0x002fda0003f05270 */
[----:B------:R-:W1:Y:S02]  /*14a80*/  @P0 LDC.64 R2, c[0x0][0x440] ;  /* 0x00011000ff020b82 */ /* 0x000e640000000a00 */
[----:B-1----:R-:W-:-:S04]  /*14a90*/  @P0 IMAD.HI.U32 R8, R7, R2, RZ ;  /* 0x0000000207080227 */ /* 0x002fc800078e00ff */
        /* <DEDUP_REMOVED lines=10> */
[----:B------:R-:W-:-:S05]  /*14b40*/  LEA.HI.X R11, R2, UR5, R9, 0x2, P0 ;  /* 0x00000005020b7c11 */ /* 0x000fca00080f1409 */
[----:B------:R1:W5:Y:S04]  /*14b50*/  LDG.E R9, desc[UR8][R10.64] ;  /* 0x000000080a097981 */ /* 0x000368000c1e1900 */
.L_x_299:
[----:B------:R-:W-:Y:S01]  /*14b60*/  IMAD R2, R19, 0x8, R18 ;  /* 0x0000000813027824 */ /* 0x000fe200078e0212 */
[----:B------:R-:W-:Y:S01]  /*14b70*/  SHF.L.U32 R3, R12, 0x1f, RZ ;  /* 0x0000001f0c037819 */ /* 0x000fe200000006ff */
[----:B------:R-:W-:Y:S03]  /*14b80*/  BSSY B2, `(.L_x_300) ;  /* 0x0000003000027945 */ /* 0x000fe60003800000 */
[----:B------:R-:W2:Y:S02]  /*14b90*/  SYNCS.PHASECHK.TRANS64.TRYWAIT P0, [R2+URZ+0x36840], R3 ;  /* 0x03684003020075a7 */ /* 0x000ea4000800017f */
[----:B--2---:R-:W-:Y:S05]  /*14ba0*/  @!P0 BRA `(.L_x_301) ;  /* 0x0000003000908947 */ /* 0x004fea0003800000 */
.L_x_380:
[----:B------:R-:W-:Y:S05]  /*14bb0*/  BSYNC B2 ;  /* 0x0000000000027941 */ /* 0x000fea0003800000 */
.L_x_300:
[----:B-1----:R-:W1:Y:S01]  /*14bc0*/  S2R R10, SR_TID.X ;  /* 0x00000000000a7919 */ /* 0x002e620000002100 */
[----:B------:R-:W-:Y:S01]  /*14bd0*/  BSSY B2, `(.L_x_302) ;  /* 0x000000b000027945 */ /* 0x000fe20003800000 */
[----:B-1----:R-:W-:-:S04]  /*14be0*/  LOP3.LUT R10, R10, 0x7f, RZ, 0xc0, !PT ;  /* 0x0000007f0a0a7812 */ /* 0x002fc800078ec0ff */
[----:B------:R-:W-:-:S13]  /*14bf0*/  ISETP.NE.AND P1, PT, R10, RZ, PT ;  /* 0x000000ff0a00720c */ /* 0x000fda0003f25270 */
[----:B------:R-:W-:Y:S05]  /*14c00*/  @P1 BRA `(.L_x_303) ;  /* 0x00000000001c1947 */ /* 0x000fea0003800000 */
[----:B------:R-:W1:Y:S01]  /*14c10*/  S2R R10, SR_TID.X ;  /* 0x00000000000a7919 */ /* 0x000e620000002100 */
[----:B--2---:R-:W-:-:S04]  /*14c20*/  IMAD.MOV.U32 R3, RZ, RZ, 0xa800 ;  /* 0x0000a800ff037424 */ /* 0x004fc800078e00ff */
[----:B------:R3:W-:Y:S01]  /*14c30*/  SYNCS.ARRIVE.TRANS64 RZ, [R2+URZ+0x36830], R3 ;  /* 0x0368300302ff79a7 */ /* 0x0007e2000800003f */
[----:B-1----:R-:W-:-:S04]  /*14c40*/  LOP3.LUT R10, R10, 0x1f, RZ, 0xc0, !PT ;  /* 0x0000001f0a0a7812 */ /* 0x002fc800078ec0ff */
[----:B------:R-:W-:-:S13]  /*14c50*/  ISETP.NE.AND P0, PT, R10, RZ, PT ;  /* 0x000000ff0a00720c */ /* 0x000fda0003f05270 */
[----:B---3--:R-:W-:Y:S05]  /*14c60*/  @!P0 BRA `(.L_x_303) ;  /* 0x0000000000048947 */ /* 0x008fea0003800000 */
[----:B------:R-:W-:Y:S01]  /*14c70*/  BPT.TRAP 0x1 ;  /* 0x000000040000795c */ /* 0x000fe20000300000 */
.L_x_303:
[----:B------:R-:W-:Y:S05]  /*14c80*/  BSYNC B2 ;  /* 0x0000000000027941 */ /* 0x000fea0003800000 */
.L_x_302:
[----:B--2---:R-:W2:Y:S01]  /*14c90*/  LDL R2, [R1+0x18] ;  /* 0x0000180001027983 */ /* 0x004ea20000100800 */
[----:B0-----:R-:W-:Y:S01]  /*14ca0*/  IMAD.MOV.U32 R12, RZ, RZ, RZ ;  /* 0x000000ffff0c7224 */ /* 0x001fe200078e00ff */
[----:B------:R-:W-:Y:S01]  /*14cb0*/  UIADD3 UR4, UP0, UR36, 0x370, URZ ;  /* 0x0000037024047890 */ /* 0x000fe2000ff1e03f */
[C---:B------:R-:W-:Y:S01]  /*14cc0*/  IMAD R3, R19.reuse, 0x8, R6 ;  /* 0x0000000813037824 */ /* 0x040fe200078e0206 */
[----:B------:R-:W-:Y:S01]  /*14cd0*/  PLOP3.LUT P0, PT, PT, PT, PT, 0x80, 0x0 ;  /* 0x000000000000781c */ /* 0x000fe20003f0f070 */
[----:B------:R-:W-:Y:S01]  /*14ce0*/  IMAD R10, R19, 0xa800, R18 ;  /* 0x0000a800130a7824 */ /* 0x000fe200078e0212 */
[----:B------:R-:W-:Y:S01]  /*14cf0*/  R2UR UR10, R12 ;  /* 0x000000000c0a72ca */ /* 0x000fe200000e0000 */
[----:B------:R-:W-:Y:S01]  /*14d00*/  VIADD R3, R3, 0x30 ;  /* 0x0000003003037836 */ /* 0x000fe20000000000 */
[----:B------:R-:W-:Y:S01]  /*14d10*/  UIADD3.X UR5, URZ, UR37, URZ, UP0, !UPT ;  /* 0x000000253f057290 */ /* 0x000fe200087fe43f */
[----:B------:R-:W-:Y:S01]  /*14d20*/  VIADD R11, R10, 0x21400 ;  /* 0x000214000a0b7836 */ /* 0x000fe20000000000 */
[----:B------:R-:W-:Y:S01]  /*14d30*/  UMOV UR6, 0x0 ;  /* 0x0000000000067882 */ /* 0x000fe20000000000 */
[----:B------:R-:W-:Y:S01]  /*14d40*/  UMOV UR7, 0x14f00000 ;  /* 0x14f0000000077882 */ /* 0x000fe20000000000 */
[----:B--2---:R-:W-:-:S09]  /*14d50*/  IMAD R2, R8, 0x70, R2 ;  /* 0x0000007008027824 */ /* 0x004fd200078e0202 */
.L_x_304:
        /* <DEDUP_REMOVED lines=16> */
.L_x_305:
        /* <DEDUP_REMOVED lines=16> */
.L_x_306:
        /* <DEDUP_REMOVED lines=10> */
[----:B------:R-:W-:Y:S01]  /*15000*/  SHF.L.U32 R5, R5, 0x1f, RZ ;  /* 0x0000001f05057819 */ /* 0x000fe200000006ff */
[----:B------:R-:W-:Y:S01]  /*15010*/  IMAD R2, R4, 0x8, R6 ;  /* 0x0000000804027824 */ /* 0x000fe200078e0206 */
[----:B------:R-:W-:Y:S03]  /*15020*/  BSSY B2, `(.L_x_307) ;  /* 0x0000003000027945 */ /* 0x000fe60003800000 */
[----:B------:R-:W0:Y:S02]  /*15030*/  SYNCS.PHASECHK.TRANS64.TRYWAIT P0, [R2+URZ+0x60], R5 ;  /* 0x00006005020075a7 */ /* 0x000e24000800017f */
[----:B0-----:R-:W-:Y:S05]  /*15040*/  @!P0 BRA `(.L_x_308) ;  /* 0x0000002c007c8947 */ /* 0x001fea0003800000 */
.L_x_381:
[----:B------:R-:W-:Y:S05]  /*15050*/  BSYNC B2 ;  /* 0x0000000000027941 */ /* 0x000fea0003800000 */
.L_x_307:
[----:B------:R-:W-:Y:S01]  /*15060*/  BSSY B2, `(.L_x_309) ;  /* 0x000000b000027945 */ /* 0x000fe20003800000 */
[----:B------:R-:W-:Y:S02]  /*15070*/  IMAD.MOV.U32 R10, RZ, RZ, 0x0 ;  /* 0x00000000ff0a7424 */ /* 0x000fe400078e00ff */
[----:B------:R-:W-:Y:S01]  /*15080*/  IMAD.MOV.U32 R11, RZ, RZ, 0x14f00000 ;  /* 0x14f00000ff0b7424 */ /* 0x000fe200078e00ff */
[----:B------:R-:W-:Y:S06]  /*15090*/  @P1 BRA `(.L_x_310) ;  /* 0x00000000001c1947 */ /* 0x000fec0003800000 */
[----:B------:R-:W1:Y:S02]  /*150a0*/  S2R R3, SR_TID.X ;  /* 0x0000000000037919 */ /* 0x000e640000002100 */
[----:B-1----:R-:W-:Y:S01]  /*150b0*/  LOP3.LUT R15, R3, 0x1f, RZ, 0xc0, !PT ;  /* 0x0000001f030f7812 */ /* 0x002fe200078ec0ff */
[----:B------:R-:W-:-:S03]  /*150c0*/  IMAD.MOV.U32 R3, RZ, RZ, 0xa800 ;  /* 0x0000a800ff037424 */ /* 0x000fc600078e00ff */
[----:B------:R-:W-:Y:S01]  /*150d0*/  ISETP.NE.AND P0, PT, R15, RZ, PT ;  /* 0x000000ff0f00720c */ /* 0x000fe20003f05270 */
[----:B------:R1:W-:-:S12]  /*150e0*/  SYNCS.ARRIVE.TRANS64 RZ, [R2+URZ+0x50], R3 ;  /* 0x0000500302ff79a7 */ /* 0x0003d8000800003f */
[----:B-1----:R-:W-:Y:S05]  /*150f0*/  @!P0 BRA `(.L_x_310) ;  /* 0x0000000000048947 */ /* 0x002fea0003800000 */
[----:B------:R-:W-:Y:S01]  /*15100*/  BPT.TRAP 0x1 ;  /* 0x000000040000795c */ /* 0x000fe20000300000 */
.L_x_310:
[----:B------:R-:W-:Y:S05]  /*15110*/  BSYNC B2 ;  /* 0x0000000000027941 */ /* 0x000fea0003800000 */
.L_x_309:
[----:B0-----:R-:W2:Y:S04]  /*15120*/  LDL R5, [R1+0x18] ;  /* 0x0000180001057983 */ /* 0x001ea80000100800 */
[----:B------:R-:W2:Y:S01]  /*15130*/  LDL.LU R3, [R1+0x8] ;  /* 0x0000080001037983 */ /* 0x000ea20000300800 */
        /* <DEDUP_REMOVED lines=10> */
.L_x_311:
        /* <DEDUP_REMOVED lines=15> */
.L_x_312:
        /* <DEDUP_REMOVED lines=15> */
.L_x_313:
        /* <DEDUP_REMOVED lines=12> */
.L_x_298:
[----:B------:R-:W-:Y:S05]  /*15480*/  BSYNC B1 ;  /* 0x0000000000017941 */ /* 0x000fea0003800000 */
.L_x_297:
[----:B------:R-:W2:Y:S01]  /*15490*/  LDL R2, [R1+0x28] ;  /* 0x0000280001027983 */ /* 0x000ea20000100800 */
[----:B------:R-:W-:Y:S01]  /*154a0*/  VIADD R0, R0, 0xfffffffe ;  /* 0xfffffffe00007836 */ /* 0x000fe20000000000 */
[----:B--2---:R-:W-:-:S13]  /*154b0*/  ISETP.GT.AND P0, PT, R7, R2, PT ;  /* 0x000000020700720c */ /* 0x004fda0003f04270 */
[----:B------:R-:W-:Y:S05]  /*154c0*/  @P0 BRA `(.L_x_314) ;  /* 0xffffffe800380947 */ /* 0x000fea000383ffff */
.L_x_260:
[----:B------:R-:W-:Y:S05]  /*154d0*/  BSYNC B0 ;  /* 0x0000000000007941 */ /* 0x000fea0003800000 */
.L_x_259:
[----:B------:R-:W2:Y:S01]  /*154e0*/  S2R R2, SR_TID.X ;  /* 0x0000000000027919 */ /* 0x000ea20000002100 */
[----:B------:R-:W-:Y:S01]  /*154f0*/  BSSY B0, `(.L_x_315) ;  /* 0x0000012000007945 */ /* 0x000fe20003800000 */
[----:B--2---:R-:W-:-:S04]  /*15500*/  LOP3.LUT R3, R2, 0x7f, RZ, 0xc0, !PT ;  /* 0x0000007f02037812 */ /* 0x004fc800078ec0ff */
[----:B------:R-:W-:-:S13]  /*15510*/  ISETP.NE.AND P0, PT, R3, RZ, PT ;  /* 0x000000ff0300720c */ /* 0x000fda0003f05270 */
[----:B------:R-:W-:Y:S05]  /*15520*/  @P0 BRA `(.L_x_316) ;  /* 0x0000000000380947 */ /* 0x000fea0003800000 */
[----:B------:R-:W2:Y:S01]  /*15530*/  S2R R2, SR_LANEID ;  /* 0x0000000000027919 */ /* 0x000ea20000000000 */
[----:B------:R-:W-:Y:S01]  /*15540*/  VOTEU.ANY UR4, UPT, PT ;  /* 0x0000000000047886 */ /* 0x000fe200038e0100 */
[----:B-1----:R-:W1:Y:S01]  /*15550*/  LDC.64 R4, c[0x0][0xc60] ;  /* 0x00031800ff047b82 */ /* 0x002e620000000a00 */
[----:B------:R-:W2:Y:S01]  /*15560*/  FLO.U32 R0, UR4 ;  /* 0x0000000400007d00 */ /* 0x000ea200080e0000 */
[----:B------:R-:W-:Y:S01]  /*15570*/  ULDC.64 UR6, c[0x0][0x208] ;  /* 0x0000820000067ab9 */ /* 0x000fe20000000a00 */
[----:B--2---:R-:W-:-:S06]  /*15580*/  ISETP.EQ.U32.AND P0, PT, R0, R2, PT ;  /* 0x000000020000720c */ /* 0x004fcc0003f02070 */
[----:B------:R-:W1:Y:S07]  /*15590*/  POPC R2, UR4 ;  /* 0x0000000400027d09 */ /* 0x000e6e0008000000 */
[----:B-1----:R-:W2:Y:S04]  /*155a0*/  @P0 ATOMG.E.ADD.STRONG.GPU PT, R2, desc[UR6][R4.64], R2 ;  /* 0x00000002040209a8 */ /* 0x002ea800081ee1c6 */
[----:B--2---:R1:W2:Y:S02]  /*155b0*/  SHFL.IDX PT, R2, R2, R0, 0x1f ;  /* 0x00001f0002027589 */ /* 0x0042a400000e0000 */
[----:B-1----:R-:W1:Y:S02]  /*155c0*/  S2R R0, SR_LTMASK ;  /* 0x0000000000007919 */ /* 0x002e640000003900 */
[----:B-1----:R-:W-:-:S06]  /*155d0*/  LOP3.LUT R0, R0, UR4, RZ, 0xc0, !PT ;  /* 0x0000000400007c12 */ /* 0x002fcc000f8ec0ff */
[----:B------:R-:W2:Y:S02]  /*155e0*/  POPC R0, R0 ;  /* 0x0000000000007309 */ /* 0x000ea40000000000 */
[----:B--2---:R-:W-:-:S05]  /*155f0*/  IADD3 R0, R2, UR38, R0 ;  /* 0x0000002602007c10 */ /* 0x004fca000fffe000 */
[----:B------:R2:W-:Y:S02]  /*15600*/  STL [R1], R0 ;  /* 0x0000000001007387 */ /* 0x0005e40000100800 */
.L_x_316:
[----:B------:R-:W-:Y:S05]  /*15610*/  BSYNC B0 ;  /* 0x0000000000007941 */ /* 0x000fea0003800000 */
.L_x_315:
[----:B--2---:R-:W2:Y:S01]  /*15620*/  LDL.LU R0, [R1+0x20] ;  /* 0x0000200001007983 */ /* 0x004ea20000300800 */
[----:B------:R-:W-:Y:S01]  /*15630*/  BSSY B0, `(.L_x_317) ;  /* 0x0000049000007945 */ /* 0x000fe20003800000 */
[----:B--2---:R-:W-:-:S13]  /*15640*/  ISETP.NE.AND P0, PT, R0, RZ, PT ;  /* 0x000000ff0000720c */ /* 0x004fda0003f05270 */
[----:B------:R-:W-:Y:S05]  /*15650*/  @!P0 BRA `(.L_x_318) ;  /* 0x0000000400188947 */ /* 0x000fea0003800000 */
[----:B------:R-:W2:Y:S01]  /*15660*/  LDL R2, [R1+0x14] ;  /* 0x0000140001027983 */ /* 0x000ea20000100800 */
[----:B------:R-:W-:Y:S01]  /*15670*/  IMAD R0, R19, 0x8, R18 ;  /* 0x0000000813007824 */ /* 0x000fe200078e0212 */
[----:B------:R-:W-:Y:S01]  /*15680*/  BSSY B1, `(.L_x_319) ;  /* 0x0000005000017945 */ /* 0x000fe20003800000 */
[----:B------:R-:W-:Y:S02]  /*15690*/  ISETP.NE.AND P1, PT, R3, RZ, PT ;  /* 0x000000ff0300720c */ /* 0x000fe40003f25270 */
[----:B--2---:R-:W-:-:S04]  /*156a0*/  SHF.L.U32 R2, R2, 0x1f, RZ ;  /* 0x0000001f02027819 */ /* 0x004fc800000006ff */
[----:B------:R-:W2:Y:S02]  /*156b0*/  SYNCS.PHASECHK.TRANS64.TRYWAIT P0, [R0+URZ+0x36860], R2 ;  /* 0x03686002000075a7 */ /* 0x000ea4000800017f */
[----:B--2---:R-:W-:Y:S05]  /*156c0*/  @!P0 BRA `(.L_x_320) ;  /* 0x0000002400f08947 */ /* 0x004fea0003800000 */
.L_x_382:
[----:B------:R-:W-:Y:S05]  /*156d0*/  BSYNC B1 ;  /* 0x0000000000017941 */ /* 0x000fea0003800000 */
.L_x_319:
[----:B------:R-:W-:Y:S04]  /*156e0*/  BSSY B1, `(.L_x_321) ;  /* 0x0000009000017945 */ /* 0x000fe80003800000 */
[----:B------:R-:W-:Y:S05]  /*156f0*/  @P1 BRA `(.L_x_322) ;  /* 0x00000000001c1947 */ /* 0x000fea0003800000 */
[----:B------:R-:W3:Y:S01]  /*15700*/  S2R R3, SR_TID.X ;  /* 0x0000000000037919 */ /* 0x000ee20000002100 */
[----:B--2---:R-:W-:-:S04]  /*15710*/  IMAD.MOV.U32 R2, RZ, RZ, 0xa800 ;  /* 0x0000a800ff027424 */ /* 0x004fc800078e00ff */
[----:B------:R4:W-:Y:S01]  /*15720*/  SYNCS.ARRIVE.TRANS64 RZ, [R0+URZ+0x36850], R2 ;  /* 0x0368500200ff79a7 */ /* 0x0009e2000800003f */
[----:B---3--:R-:W-:-:S04]  /*15730*/  LOP3.LUT R3, R3, 0x1f, RZ, 0xc0, !PT ;  /* 0x0000001f03037812 */ /* 0x008fc800078ec0ff */
[----:B------:R-:W-:-:S13]  /*15740*/  ISETP.NE.AND P0, PT, R3, RZ, PT ;  /* 0x000000ff0300720c */ /* 0x000fda0003f05270 */
[----:B----4-:R-:W-:Y:S05]  /*15750*/  @!P0 BRA `(.L_x_322) ;  /* 0x0000000000048947 */ /* 0x010fea0003800000 */
[----:B------:R-:W-:Y:S01]  /*15760*/  BPT.TRAP 0x1 ;  /* 0x000000040000795c */ /* 0x000fe20000300000 */
.L_x_322:
[----:B------:R-:W-:Y:S05]  /*15770*/  BSYNC B1 ;  /* 0x0000000000017941 */ /* 0x000fea0003800000 */
.L_x_321:
[----:B------:R-:W3:Y:S04]  /*15780*/  LDL.LU R3, [R1+0x18] ;  /* 0x0000180001037983 */ /* 0x000ee80000300800 */
[----:B--2---:R-:W3:Y:S01]  /*15790*/  LDL.LU R2, [R1+0x8] ;  /* 0x0000080001027983 */ /* 0x004ee20000300800 */
[----:B------:R-:W-:Y:S01]  /*157a0*/  UIADD3 UR4, UP0, UR36, 0x470, URZ ;  /* 0x0000047024047890 */ /* 0x000fe2000ff1e03f */
[----:B------:R-:W-:Y:S01]  /*157b0*/  PLOP3.LUT P0, PT, PT, PT, PT, 0x80, 0x0 ;  /* 0x000000000000781c */ /* 0x000fe20003f0f070 */
[----:B------:R-:W-:Y:S01]  /*157c0*/  VIADD R0, R0, 0x36850 ;  /* 0x0003685000007836 */ /* 0x000fe20000000000 */
[----:B------:R-:W-:Y:S01]  /*157d0*/  UMOV UR6, 0x0 ;  /* 0x0000000000067882 */ /* 0x000fe20000000000 */
[----:B------:R-:W-:Y:S01]  /*157e0*/  UIADD3.X UR5, URZ, UR37, URZ, UP0, !UPT ;  /* 0x000000253f057290 */ /* 0x000fe200087fe43f */
[----:B------:R-:W-:Y:S01]  /*157f0*/  UMOV UR7, 0x14f00000 ;  /* 0x14f0000000077882 */ /* 0x000fe20000000000 */
[----:B------:R-:W-:Y:S01]  /*15800*/  UMOV UR10, URZ ;  /* 0x0000003f000a7c82 */ /* 0x000fe20008000000 */
[----:B---3--:R-:W-:-:S02]  /*15810*/  IMAD R3, R2, 0x70, R3 ;  /* 0x0000007002037824 */ /* 0x008fc400078e0203 */
[----:B------:R-:W-:-:S04]  /*15820*/  IMAD R2, R19, 0xa800, R18 ;  /* 0x0000a80013027824 */ /* 0x000fc800078e0212 */
[----:B------:R-:W-:-:S07]  /*15830*/  VIADD R4, R2, 0x400 ;  /* 0x0000040002047836 */ /* 0x000fce0000000000 */
.L_x_323:
        /* <DEDUP_REMOVED lines=9> */
[----:B--2---:R-:W-:Y:S05]  /*158d0*/  @P0 BRA.U.ANY `(.L_x_323) ;  /* 0xfffffffd00d80947 */ /* 0x004fea000393ffff */
[----:B------:R-:W-:Y:S01]  /*158e0*/  PLOP3.LUT P0, PT, PT, PT, PT, 0x80, 0x0 ;  /* 0x000000000000781c */ /* 0x000fe20003f0f070 */
[----:B------:R-:W-:Y:S01]  /*158f0*/  VIADD R4, R2, 0x3c00 ;  /* 0x00003c0002047836 */ /* 0x000fe20000000000 */
[----:B------:R-:W-:Y:S01]  /*15900*/  UMOV UR6, 0x0 ;  /* 0x0000000000067882 */ /* 0x000fe20000000000 */
[----:B------:R-:W-:Y:S01]  /*15910*/  UMOV UR7, 0x14f00000 ;  /* 0x14f0000000077882 */ /* 0x000fe20000000000 */
[----:B------:R-:W-:-:S09]  /*15920*/  UMOV UR10, 0x40 ;  /* 0x00000040000a7882 */ /* 0x000fd20000000000 */
.L_x_324:
        /* <DEDUP_REMOVED lines=15> */
.L_x_325:
        /* <DEDUP_REMOVED lines=10> */
.L_x_318:
[----:B------:R-:W-:Y:S05]  /*15ac0*/  BSYNC B0 ;  /* 0x0000000000007941 */ /* 0x000fea0003800000 */
.L_x_317:
[----:B------:R-:W2:Y:S01]  /*15ad0*/  LDL.LU R4, [R1+0x14] ;  /* 0x0000140001047983 */ /* 0x000ea20000300800 */
[----:B------:R-:W-:-:S05]  /*15ae0*/  VIADD R19, R19, 0x1 ;  /* 0x0000000113137836 */ /* 0x000fca0000000000 */
[----:B------:R-:W-:-:S04]  /*15af0*/  ISETP.NE.AND P0, PT, R19, 0x2, PT ;  /* 0x000000021300780c */ /* 0x000fc80003f05270 */
[----:B------:R-:W-:Y:S02]  /*15b00*/  SEL R0, RZ, 0x1, P0 ;  /* 0x00000001ff007807 */ /* 0x000fe40000000000 */
[----:B------:R-:W-:Y:S02]  /*15b10*/  SEL R19, R19, RZ, P0 ;  /* 0x000000ff13137207 */ /* 0x000fe40000000000 */
[----:B--2---:R-:W-:-:S05]  /*15b20*/  LOP3.LUT R4, R4, R0, RZ, 0x3c, !PT ;  /* 0x0000000004047212 */ /* 0x004fca00078e3cff */
[----:B------:R2:W-:Y:S02]  /*15b30*/  STL [R1+0x14], R4 ;  /* 0x0000140401007387 */ /* 0x0005e40000100800 */
.L_x_239:
[----:B------:R-:W-:Y:S05]  /*15b40*/  BSYNC B7 ;  /* 0x0000000000077941 */ /* 0x000fea0003800000 */
.L_x_237:
[----:B---3--:R-:W3:Y:S02]  /*15b50*/  LDL R0, [R1+0x64] ;  /* 0x0000640001007983 */ /* 0x008ee40000100800 */
[----:B---3--:R-:W-:-:S13]  /*15b60*/  ISETP.NE.AND P0, PT, R0, RZ, PT ;  /* 0x000000ff0000720c */ /* 0x008fda0003f05270 */
[----:B------:R-:W-:Y:S05]  /*15b70*/  @!P0 BRA `(.L_x_326) ;  /* 0x00000000002c8947 */ /* 0x000fea0003800000 */
[----:B------:R-:W-:Y:S05]  /*15b80*/  WARPSYNC.ALL ;  /* 0x0000000000007948 */ /* 0x000fea0003800000 */
[----:B------:R-:W3:Y:S08]  /*15b90*/  S2UR UR5, SR_CgaCtaId ;  /* 0x00000000000579c3 */ /* 0x000ef00000008800 */
[----:B------:R-:W-:Y:S06]  /*15ba0*/  BAR.SYNC.DEFER_BLOCKING 0x5, 0x180 ;  /* 0x0146000000007b1d */ /* 0x000fec0000010000 */
[----:B------:R-:W-:-:S02]  /*15bb0*/  UMOV UR4, 0x400 ;  /* 0x0000040000047882 */ /* 0x000fc40000000000 */
[----:B---3--:R-:W-:-:S06]  /*15bc0*/  ULEA UR4, UR5, UR4, 0x18 ;  /* 0x0000000405047291 */ /* 0x008fcc000f8ec03f */
[----:B------:R-:W-:-:S05]  /*15bd0*/  IMAD.U32 R18, RZ, RZ, UR4 ;  /* 0x00000004ff127e24 */ /* 0x000fca000f8e00ff */
[----:B012---:R-:W0:Y:S04]  /*15be0*/  LDS.128 R4, [R18+0x368d0] ;  /* 0x0368d00012047984 */ /* 0x007e280000000c00 */
[----:B0-----:R1:W-:Y:S04]  /*15bf0*/  STL.64 [R1], R4 ;  /* 0x0000000401007387 */ /* 0x0013e80000100a00 */
[----:B------:R1:W-:Y:S01]  /*15c00*/  STL.64 [R1+0x8], R6 ;  /* 0x0000080601007387 */ /* 0x0003e20000100a00 */
[----:B------:R-:W-:Y:S06]  /*15c10*/  BAR.ARV 0x4, 0x180 ;  /* 0x0106000000007b1d */ /* 0x000fec0000002000 */
[----:B------:R-:W-:Y:S05]  /*15c20*/  BRA `(.L_x_327) ;  /* 0x0000000c00287947 */ /* 0x000fea0003800000 */
.L_x_326:
[----:B------:R-:W3:Y:S01]  /*15c30*/  S2R R0, SR_TID.X ;  /* 0x0000000000007919 */ /* 0x000ee20000002100 */
[----:B------:R-:W-:Y:S01]  /*15c40*/  UMOV UR4, 0xffffffff ;  /* 0xffffffff00047882 */ /* 0x000fe20000000000 */
[----:B---3--:R-:W-:-:S04]  /*15c50*/  LOP3.LUT R16, R0, 0x1f, RZ, 0xc0, !PT ;  /* 0x0000001f00107812 */ /* 0x008fc800078ec0ff */
[----:B------:R-:W-:Y:S01]  /*15c60*/  ISETP.NE.AND P0, PT, R16, 0x1f, PT ;  /* 0x0000001f1000780c */ /* 0x000fe20003f05270 */
[----:B------:R-:W-:-:S12]  /*15c70*/  BRA.DIV UR4, `(.L_x_328) ;  /* 0x0000002204987947 */ /* 0x000fd8000b800000 */
[----:B------:R-:W0:Y:S01]  /*15c80*/  LDL.LU R3, [R1] ;  /* 0x0000000001037983 */ /* 0x000e220000300800 */
[----:B------:R-:W-:-:S03]  /*15c90*/  ULDC UR4, c[0x0][0xc3c] ;  /* 0x00030f0000047ab9 */ /* 0x000fc60000000800 */
[----:B-1----:R-:W3:Y:S01]  /*15ca0*/  LDL R5, [R1+0xc] ;  /* 0x00000c0001057983 */ /* 0x002ee20000100800 */
[----:B------:R-:W-:Y:S01]  /*15cb0*/  ULDC.64 UR6, c[0x0][0x208] ;  /* 0x0000820000067ab9 */ /* 0x000fe20000000a00 */
[----:B0-----:R-:W-:Y:S02]  /*15cc0*/  IMAD.MOV.U32 R10, RZ, RZ, R3 ;  /* 0x000000ffff0a7224 */ /* 0x001fe400078e0003 */
[----:B---3--:R-:W-:-:S05]  /*15cd0*/  IMAD.IADD R0, R5, 0x1, R16 ;  /* 0x0000000105007824 */ /* 0x008fca00078e0210 */
[----:B------:R-:W-:-:S13]  /*15ce0*/  ISETP.GE.OR P1, PT, R0, UR4, !P0 ;  /* 0x0000000400007c0c */ /* 0x000fda000c726670 */
[----:B------:R-:W0:Y:S08]  /*15cf0*/  @!P1 LDC.64 R2, c[0x0][0xc80] ;  /* 0x00032000ff029b82 */ /* 0x000e300000000a00 */
[----:B--2---:R-:W1:Y:S01]  /*15d00*/  @!P1 LDC.64 R4, c[0x0][0xc78] ;  /* 0x00031e00ff049b82 */ /* 0x004e620000000a00 */
[----:B0-----:R-:W-:-:S05]  /*15d10*/  @!P1 IMAD.WIDE R2, R0, 0x4, R2 ;  /* 0x0000000400029825 */ /* 0x001fca00078e0202 */
[----:B------:R1:W2:Y:S02]  /*15d20*/  @!P1 LDG.E R7, desc[UR6][R2.64] ;  /* 0x0000000602079981 */ /* 0x0002a4000c1e1900 */
[----:B-1----:R-:W-:-:S06]  /*15d30*/  @!P1 IMAD.WIDE R2, R0, 0x4, R4 ;  /* 0x0000000400029825 */ /* 0x002fcc00078e0204 */
[----:B------:R-:W3:Y:S01]  /*15d40*/  @!P1 LDG.E R2, desc[UR6][R2.64] ;  /* 0x0000000602029981 */ /* 0x000ee2000c1e1900 */
[----:B------:R-:W-:Y:S01]  /*15d50*/  IMAD.MOV.U32 R6, RZ, RZ, RZ ;  /* 0x000000ffff067224 */ /* 0x000fe200078e00ff */
[C---:B------:R-:W-:Y:S01]  /*15d60*/  ISETP.GE.U32.AND P2, PT, R16.reuse, 0x2, PT ;  /* 0x000000021000780c */ /* 0x040fe20003f46070 */
[----:B------:R-:W-:Y:S01]  /*15d70*/  IMAD.MOV.U32 R4, RZ, RZ, RZ ;  /* 0x000000ffff047224 */ /* 0x000fe200078e00ff */
[C---:B------:R-:W-:Y:S01]  /*15d80*/  ISETP.GE.U32.AND P3, PT, R16.reuse, 0x4, PT ;  /* 0x000000041000780c */ /* 0x040fe20003f66070 */
[----:B------:R-:W-:Y:S01]  /*15d90*/  SHFL.IDX PT, R0, R10, RZ, 0x1f ;  /* 0x00001fff0a007589 */ /* 0x000fe200000e0000 */
[C---:B------:R-:W-:Y:S02]  /*15da0*/  ISETP.GE.U32.AND P4, PT, R16.reuse, 0x8, PT ;  /* 0x000000081000780c */ /* 0x040fe40003f86070 */
[----:B------:R-:W-:Y:S01]  /*15db0*/  ISETP.GE.U32.AND P5, PT, R16, 0x10, PT ;  /* 0x000000101000780c */ /* 0x000fe20003fa6070 */
[----:B------:R-:W-:Y:S01]  /*15dc0*/  SHFL.IDX PT, R8, R10, 0x1, 0x1f ;  /* 0x00201f000a087f89 */ /* 0x000fe200000e0000 */
[----:B--2---:R-:W-:-:S02]  /*15dd0*/  @!P1 IMAD.MOV.U32 R6, RZ, RZ, R7 ;  /* 0x000000ffff069224 */ /* 0x004fc400078e0007 */
[----:B------:R-:W-:Y:S02]  /*15de0*/  IMAD.MOV.U32 R7, RZ, RZ, RZ ;  /* 0x000000ffff077224 */ /* 0x000fe400078e00ff */
[----:B---3--:R-:W-:Y:S01]  /*15df0*/  @!P1 IMAD.MOV.U32 R7, RZ, RZ, R2 ;  /* 0x000000ffff079224 */ /* 0x008fe200078e0002 */
[----:B------:R-:W-:-:S03]  /*15e00*/  ISETP.NE.AND P1, PT, R16, RZ, PT ;  /* 0x000000ff1000720c */ /* 0x000fc60003f25270 */
[----:B------:R-:W-:-:S05]  /*15e10*/  IMAD R2, R7, R6, RZ ;  /* 0x0000000607027224 */ /* 0x000fca00078e02ff */
        /* <DEDUP_REMOVED lines=15> */
[----:B------:R0:W1:Y:S02]  /*15f10*/  SHFL.IDX PT, R9, R2, 0x1f, 0x1f ;  /* 0x03e01f0002097f89 */ /* 0x00006400000e0000 */
.L_x_392:
[----:B------:R-:W-:Y:S02]  /*15f20*/  ULDC UR4, c[0x0][0xc38] ;  /* 0x00030e0000047ab9 */ /* 0x000fe40000000800 */
[----:B------:R-:W-:-:S04]  /*15f30*/  IMAD.U32 R3, RZ, RZ, UR4 ;  /* 0x00000004ff037e24 */ /* 0x000fc8000f8e00ff */
[----:B-1----:R-:W-:-:S04]  /*15f40*/  IMAD R9, R9, R3, RZ ;  /* 0x0000000309097224 */ /* 0x002fc800078e02ff */
[----:B------:R-:W-:-:S05]  /*15f50*/  IMAD.IADD R5, R8, 0x1, R9 ;  /* 0x0000000108057824 */ /* 0x000fca00078e0209 */
[----:B------:R-:W-:-:S13]  /*15f60*/  ISETP.GT.AND P6, PT, R5, R0, PT ;  /* 0x000000000500720c */ /* 0x000fda0003fc4270 */
[----:B------:R-:W-:Y:S05]  /*15f70*/  @P6 BRA `(.L_x_329) ;  /* 0x0000000000b06947 */ /* 0x000fea0003800000 */
.L_x_332:
[----:B------:R-:W2:Y:S01]  /*15f80*/  LDL.LU R3, [R1+0xc] ;  /* 0x00000c0001037983 */ /* 0x000ea20000300800 */
[----:B0-----:R-:W0:Y:S01]  /*15f90*/  LDC R2, c[0x0][0xc3c] ;  /* 0x00030f00ff027b82 */ /* 0x001e220000000800 */
[----:B--2---:R-:W-:-:S05]  /*15fa0*/  VIADD R3, R3, 0x1f ;  /* 0x0000001f03037836 */ /* 0x004fca0000000000 */
[----:B0-----:R-:W-:-:S13]  /*15fb0*/  ISETP.GE.AND P6, PT, R3, R2, PT ;  /* 0x000000020300720c */ /* 0x001fda0003fc6270 */
[----:B------:R-:W-:Y:S05]  /*15fc0*/  @P6 BRA `(.L_x_330) ;  /* 0x0000000400d86947 */ /* 0x000fea0003800000 */
[----:B------:R-:W0:Y:S01]  /*15fd0*/  S2R R6, SR_TID.X ;  /* 0x0000000000067919 */ /* 0x000e220000002100 */
[----:B------:R-:W-:Y:S01]  /*15fe0*/  ULDC.64 UR4, c[0x0][0x208] ;  /* 0x0000820000047ab9 */ /* 0x000fe20000000a00 */
[----:B------:R1:W-:Y:S01]  /*15ff0*/  STL [R1+0xc], R3 ;  /* 0x00000c0301007387 */ /* 0x0003e20000100800 */
[----:B0-----:R-:W-:-:S05]  /*16000*/  LOP3.LUT R6, R6, 0x1f, RZ, 0xc0, !PT ;  /* 0x0000001f06067812 */ /* 0x001fca00078ec0ff */
[----:B------:R-:W-:Y:S02]  /*16010*/  IMAD.IADD R7, R3, 0x1, R6 ;  /* 0x0000000103077824 */ /* 0x000fe400078e0206 */
[----:B------:R-:W-:-:S03]  /*16020*/  IMAD.MOV.U32 R6, RZ, RZ, RZ ;  /* 0x000000ffff067224 */ /* 0x000fc600078e00ff */
[----:B------:R-:W-:-:S13]  /*16030*/  ISETP.GE.OR P6, PT, R7, R2, !P0 ;  /* 0x000000020700720c */ /* 0x000fda00047c6670 */
[----:B-1----:R-:W0:Y:S02]  /*16040*/  @!P6 LDC.64 R2, c[0x0][0xc80] ;  /* 0x00032000ff02eb82 */ /* 0x002e240000000a00 */
[----:B0-----:R-:W-:-:S05]  /*16050*/  @!P6 IMAD.WIDE R2, R7, 0x4, R2 ;  /* 0x000000040702e825 */ /* 0x001fca00078e0202 */
[----:B------:R0:W2:Y:S02]  /*16060*/  @!P6 LDG.E R6, desc[UR4][R2.64] ;  /* 0x000000040206e981 */ /* 0x0000a4000c1e1900 */
[----:B0-----:R-:W0:Y:S02]  /*16070*/  @!P6 LDC.64 R2, c[0x0][0xc78] ;  /* 0x00031e00ff02eb82 */ /* 0x001e240000000a00 */
[----:B0-----:R-:W-:-:S04]  /*16080*/  @!P6 IMAD.WIDE R2, R7, 0x4, R2 ;  /* 0x000000040702e825 */ /* 0x001fc800078e0202 */
[----:B------:R-:W-:-:S06]  /*16090*/  IMAD.MOV.U32 R7, RZ, RZ, RZ ;  /* 0x000000ffff077224 */ /* 0x000fcc00078e00ff */
[----:B------:R-:W2:Y:S01]  /*160a0*/  @!P6 LDG.E R7, desc[UR4][R2.64] ;  /* 0x000000040207e981 */ /* 0x000ea2000c1e1900 */
[----:B------:R-:W-:Y:S01]  /*160b0*/  UMOV UR4, 0xffffffff ;  /* 0xffffffff00047882 */ /* 0x000fe20000000000 */
[----:B--2---:R-:W-:Y:S02]  /*160c0*/  IMAD R2, R7, R6, RZ ;  /* 0x0000000607027224 */ /* 0x004fe400078e02ff */
[----:B------:R-:W-:Y:S05]  /*160d0*/  BRA.DIV UR4, `(.L_x_331) ;  /* 0x0000002204e47947 */ /* 0x000fea000b800000 */
        /* <DEDUP_REMOVED lines=16> */
.L_x_400:
[----:B------:R-:W-:Y:S02]  /*161e0*/  ULDC UR4, c[0x0][0xc38] ;  /* 0x00030e0000047ab9 */ /* 0x000fe40000000800 */
[----:B------:R-:W-:-:S04]  /*161f0*/  IMAD.U32 R3, RZ, RZ, UR4 ;  /* 0x00000004ff037e24 */ /* 0x000fc8000f8e00ff */
[----:B-1----:R-:W-:-:S04]  /*16200*/  IMAD R9, R9, R3, RZ ;  /* 0x0000000309097224 */ /* 0x002fc800078e02ff */
[----:B------:R-:W-:-:S05]  /*16210*/  IMAD.IADD R5, R9, 0x1, R5 ;  /* 0x0000000109057824 */ /* 0x000fca00078e0205 */
[----:B------:R-:W-:-:S13]  /*16220*/  ISETP.GT.AND P6, PT, R5, R0, PT ;  /* 0x000000000500720c */ /* 0x000fda0003fc4270 */
[----:B------:R-:W-:Y:S05]  /*16230*/  @!P6 BRA `(.L_x_332) ;  /* 0xfffffffc0050e947 */ /* 0x000fea000383ffff */
.L_x_329:
[----:B------:R-:W-:Y:S01]  /*16240*/  IMAD.IADD R9, R5, 0x1, -R9 ;  /* 0x0000000105097824 */ /* 0x000fe200078e0a09 */
[----:B------:R-:W-:-:S03]  /*16250*/  UMOV UR4, 0xffffffff ;  /* 0xffffffff00047882 */ /* 0x000fc60000000000 */
[----:B------:R-:W-:-:S05]  /*16260*/  IMAD R5, R2, R3, R9 ;  /* 0x0000000302057224 */ /* 0x000fca00078e0209 */
[----:B------:R-:W-:Y:S01]  /*16270*/  ISETP.GT.AND P6, PT, R5, R0, PT ;  /* 0x000000000500720c */ /* 0x000fe20003fc4270 */
[----:B------:R-:W-:-:S12]  /*16280*/  BRA.DIV UR4, `(.L_x_333) ;  /* 0x0000002604507947 */ /* 0x000fd8000b800000 */
[----:B------:R-:W-:-:S04]  /*16290*/  VOTE.ANY R8, PT, !P6 ;  /* 0x0000000000087806 */ /* 0x000fc800070e0100 */
[----:B------:R-:W1:Y:S02]  /*162a0*/  POPC R5, R8 ;  /* 0x0000000800057309 */ /* 0x000e640000000000 */
[----:B-1----:R1:W2:Y:S04]  /*162b0*/  SHFL.IDX PT, R6, R6, R5, 0x1f ;  /* 0x00001f0506067589 */ /* 0x0022a800000e0000 */
[----:B------:R1:W3:Y:S02]  /*162c0*/  SHFL.IDX PT, R7, R7, R5, 0x1f ;  /* 0x00001f0507077589 */ /* 0x0002e400000e0000 */
.L_x_405:
[----:B------:R-:W-:-:S13]  /*162d0*/  ISETP.NE.AND P0, PT, R8, RZ, PT ;  /* 0x000000ff0800720c */ /* 0x000fda0003f05270 */
[----:B------:R-:W-:Y:S05]  /*162e0*/  @!P0 BRA `(.L_x_334) ;  /* 0x0000000000148947 */ /* 0x000fea0003800000 */
[----:B------:R-:W-:Y:S01]  /*162f0*/  UMOV UR4, 0xffffffff ;  /* 0xffffffff00047882 */ /* 0x000fe20000000000 */
[----:B------:R-:W-:Y:S02]  /*16300*/  VIADD R12, R5, 0xffffffff ;  /* 0xffffffff050c7836 */ /* 0x000fe40000000000 */
[----:B------:R-:W-:Y:S05]  /*16310*/  BRA.DIV UR4, `(.L_x_335) ;  /* 0x0000002604887947 */ /* 0x000fea000b800000 */
[----:B0-----:R0:W4:Y:S02]  /*16320*/  SHFL.IDX PT, R2, R2, R12, 0x1f ;  /* 0x00001f0c02027589 */ /* 0x00112400000e0000 */
.L_x_408:
[----:B----4-:R-:W-:-:S07]  /*16330*/  IMAD.MOV.U32 R4, RZ, RZ, R2 ;  /* 0x000000ffff047224 */ /* 0x010fce00078e0002 */
.L_x_334:
[----:B------:R-:W4:Y:S01]  /*16340*/  LDL.LU R10, [R1+0xc] ;  /* 0x00000c00010a7983 */ /* 0x000f220000300800 */
[----:B------:R-:W-:Y:S01]  /*16350*/  IMAD R9, R4, R3, R9 ;  /* 0x0000000304097224 */ /* 0x000fe200078e0209 */
[----:B--2---:R-:W-:-:S03]  /*16360*/  IABS R4, R6 ;  /* 0x0000000600047213 */ /* 0x004fc60000000000 */
[----:B------:R-:W-:Y:S01]  /*16370*/  IMAD.IADD R0, R0, 0x1, -R9 ;  /* 0x0000000100007824 */ /* 0x000fe200078e0a09 */
[----:B0-----:R-:W0:Y:S01]  /*16380*/  I2F.RP R2, R4 ;  /* 0x0000000400027306 */ /* 0x001e220000209400 */
[----:B------:R2:W-:Y:S02]  /*16390*/  STL [R1], R9 ;  /* 0x0000000901007387 */ /* 0x0005e40000100800 */
[----:B--2---:R-:W-:-:S05]  /*163a0*/  IABS R9, R6 ;  /* 0x0000000600097213 */ /* 0x004fca0000000000 */
[----:B0-----:R-:W0:Y:S01]  /*163b0*/  MUFU.RCP R2, R2 ;  /* 0x0000000200027308 */ /* 0x001e220000001000 */
[----:B------:R-:W-:Y:S02]  /*163c0*/  IMAD.MOV R9, RZ, RZ, -R9 ;  /* 0x000000ffff097224 */ /* 0x000fe400078e0a09 */
[----:B0-----:R-:W-:-:S05]  /*163d0*/  VIADD R2, R2, 0xffffffe ;  /* 0x0ffffffe02027836 */ /* 0x001fca0000000000 */
[----:B------:R-:W0:Y:S02]  /*163e0*/  F2I.FTZ.U32.TRUNC.NTZ R3, R2 ;  /* 0x0000000200037305 */ /* 0x000e24000021f000 */
[----:B0-----:R-:W-:-:S04]  /*163f0*/  IMAD.MOV R2, RZ, RZ, -R3 ;  /* 0x000000ffff027224 */ /* 0x001fc800078e0a03 */
[----:B------:R-:W-:Y:S02]  /*16400*/  IMAD R8, R2, R4, RZ ;  /* 0x0000000402087224 */ /* 0x000fe400078e02ff */
[----:B------:R-:W-:-:S04]  /*16410*/  IMAD.MOV.U32 R2, RZ, RZ, RZ ;  /* 0x000000ffff027224 */ /* 0x000fc800078e00ff */
[----:B------:R-:W-:Y:S01]  /*16420*/  IMAD.HI.U32 R2, R3, R8, R2 ;  /* 0x0000000803027227 */ /* 0x000fe200078e0002 */
[----:B------:R-:W-:-:S05]  /*16430*/  IABS R3, R0 ;  /* 0x0000000000037213 */ /* 0x000fca0000000000 */
[----:B------:R-:W-:-:S04]  /*16440*/  IMAD.HI.U32 R8, R2, R3, RZ ;  /* 0x0000000302087227 */ /* 0x000fc800078e00ff */
[----:B------:R-:W-:-:S05]  /*16450*/  IMAD R3, R8, R9, R3 ;  /* 0x0000000908037224 */ /* 0x000fca00078e0203 */
[----:B------:R-:W-:-:S13]  /*16460*/  ISETP.GT.U32.AND P1, PT, R4, R3, PT ;  /* 0x000000030400720c */ /* 0x000fda0003f24070 */
[----:B------:R-:W-:Y:S02]  /*16470*/  @!P1 IMAD.IADD R3, R3, 0x1, -R4 ;  /* 0x0000000103039824 */ /* 0x000fe400078e0a04 */
[----:B------:R-:W-:Y:S01]  /*16480*/  @!P1 VIADD R8, R8, 0x1 ;  /* 0x0000000108089836 */ /* 0x000fe20000000000 */
[----:B------:R-:W-:Y:S02]  /*16490*/  ISETP.NE.AND P1, PT, R6, RZ, PT ;  /* 0x000000ff0600720c */ /* 0x000fe40003f25270 */
[----:B------:R-:W-:Y:S02]  /*164a0*/  ISETP.GE.U32.AND P0, PT, R3, R4, PT ;  /* 0x000000040300720c */ /* 0x000fe40003f06070 */
[----:B---3--:R-:W-:-:S04]  /*164b0*/  IABS R4, R7 ;  /* 0x0000000700047213 */ /* 0x008fc80000000000 */
[----:B------:R-:W0:Y:S07]  /*164c0*/  I2F.RP R2, R4 ;  /* 0x0000000400027306 */ /* 0x000e2e0000209400 */
[----:B------:R-:W-:Y:S01]  /*164d0*/  @P0 VIADD R8, R8, 0x1 ;  /* 0x0000000108080836 */ /* 0x000fe20000000000 */
[----:B0-----:R-:W0:Y:S02]  /*164e0*/  MUFU.RCP R2, R2 ;  /* 0x0000000200027308 */ /* 0x001e240000001000 */
[----:B0-----:R-:W-:-:S06]  /*164f0*/  VIADD R2, R2, 0xffffffe ;  /* 0x0ffffffe02027836 */ /* 0x001fcc0000000000 */
[----:B------:R-:W0:Y:S02]  /*16500*/  F2I.FTZ.U32.TRUNC.NTZ R3, R2 ;  /* 0x0000000200037305 */ /* 0x000e24000021f000 */
[----:B0-----:R-:W-:-:S04]  /*16510*/  IMAD.MOV R2, RZ, RZ, -R3 ;  /* 0x000000ffff027224 */ /* 0x001fc800078e0a03 */
[----:B------:R-:W-:Y:S02]  /*16520*/  IMAD R9, R2, R4, RZ ;  /* 0x0000000402097224 */ /* 0x000fe400078e02ff */
[----:B------:R-:W-:-:S04]  /*16530*/  IMAD.MOV.U32 R2, RZ, RZ, RZ ;  /* 0x000000ffff027224 */ /* 0x000fc800078e00ff */
[----:B------:R-:W-:Y:S01]  /*16540*/  IMAD.HI.U32 R2, R3, R9, R2 ;  /* 0x0000000903027227 */ /* 0x000fe200078e0002 */
[----:B------:R-:W-:Y:S02]  /*16550*/  LOP3.LUT R3, R0, R6, RZ, 0x3c, !PT ;  /* 0x0000000600037212 */ /* 0x000fe400078e3cff */
[----:B------:R-:W-:Y:S02]  /*16560*/  IABS R9, R7 ;  /* 0x0000000700097213 */ /* 0x000fe40000000000 */
[----:B------:R-:W-:-:S03]  /*16570*/  ISETP.GE.AND P2, PT, R3, RZ, PT ;  /* 0x000000ff0300720c */ /* 0x000fc60003f46270 */
[----:B------:R-:W-:-:S10]  /*16580*/  IMAD.MOV R9, RZ, RZ, -R9 ;  /* 0x000000ffff097224 */ /* 0x000fd400078e0a09 */
[----:B------:R-:W-:Y:S01]  /*16590*/  @!P2 IMAD.MOV R8, RZ, RZ, -R8 ;  /* 0x000000ffff08a224 */ /* 0x000fe200078e0a08 */
[----:B------:R-:W-:-:S04]  /*165a0*/  @!P1 LOP3.LUT R8, RZ, R6, RZ, 0x33, !PT ;  /* 0x00000006ff089212 */ /* 0x000fc800078e33ff */
[-C--:B------:R-:W-:Y:S01]  /*165b0*/  IABS R3, R8.reuse ;  /* 0x0000000800037213 */ /* 0x080fe20000000000 */
[----:B------:R-:W-:-:S04]  /*165c0*/  IMAD R6, R6, R8, RZ ;  /* 0x0000000806067224 */ /* 0x000fc800078e02ff */
[----:B------:R-:W-:-:S04]  /*165d0*/  IMAD.HI.U32 R2, R2, R3, RZ ;  /* 0x0000000302027227 */ /* 0x000fc800078e00ff */
[----:B------:R-:W-:-:S05]  /*165e0*/  IMAD R3, R2, R9, R3 ;  /* 0x0000000902037224 */ /* 0x000fca00078e0203 */
[----:B------:R-:W-:-:S13]  /*165f0*/  ISETP.GT.U32.AND P1, PT, R4, R3, PT ;  /* 0x000000030400720c */ /* 0x000fda0003f24070 */
[----:B------:R-:W-:Y:S02]  /*16600*/  @!P1 IMAD.IADD R3, R3, 0x1, -R4 ;  /* 0x0000000103039824 */ /* 0x000fe400078e0a04 */
[----:B------:R-:W-:Y:S01]  /*16610*/  @!P1 VIADD R2, R2, 0x1 ;  /* 0x0000000102029836 */ /* 0x000fe20000000000 */
[----:B------:R-:W-:Y:S02]  /*16620*/  ISETP.NE.AND P1, PT, R7, RZ, PT ;  /* 0x000000ff0700720c */ /* 0x000fe40003f25270 */
[----:B------:R-:W-:Y:S01]  /*16630*/  ISETP.GE.U32.AND P0, PT, R3, R4, PT ;  /* 0x000000040300720c */ /* 0x000fe20003f06070 */
[----:B------:R-:W-:Y:S01]  /*16640*/  IMAD.IADD R4, R0, 0x1, -R6 ;  /* 0x0000000100047824 */ /* 0x000fe200078e0a06 */
[----:B------:R-:W-:-:S04]  /*16650*/  LOP3.LUT R3, R8, R7, RZ, 0x3c, !PT ;  /* 0x0000000708037212 */ /* 0x000fc800078e3cff */
[----:B------:R-:W-:-:S07]  /*16660*/  ISETP.GE.AND P2, PT, R3, RZ, PT ;  /* 0x000000ff0300720c */ /* 0x000fce0003f46270 */
[----:B------:R-:W-:-:S06]  /*16670*/  @P0 VIADD R2, R2, 0x1 ;  /* 0x0000000102020836 */ /* 0x000fcc0000000000 */
[----:B------:R-:W-:Y:S01]  /*16680*/  @!P2 IMAD.MOV R2, RZ, RZ, -R2 ;  /* 0x000000ffff02a224 */ /* 0x000fe200078e0a02 */
[----:B------:R-:W-:-:S05]  /*16690*/  @!P1 LOP3.LUT R2, RZ, R7, RZ, 0x33, !PT ;  /* 0x00000007ff029212 */ /* 0x000fca00078e33ff */
[--C-:B------:R-:W-:Y:S02]  /*166a0*/  IMAD.MOV R3, RZ, RZ, -R2.reuse ;  /* 0x000000ffff037224 */ /* 0x100fe400078e0a02 */
[C---:B------:R-:W-:Y:S02]  /*166b0*/  IMAD R2, R7.reuse, 0x1000000, R2 ;  /* 0x0100000007027824 */ /* 0x040fe400078e0202 */
[----:B------:R-:W-:-:S04]  /*166c0*/  IMAD R3, R7, R3, R8 ;  /* 0x0000000307037224 */ /* 0x000fc800078e0208 */
[----:B------:R-:W-:-:S05]  /*166d0*/  IMAD R0, R3, 0x10000, R2 ;  /* 0x0001000003007824 */ /* 0x000fca00078e0202 */
[----:B------:R0:W-:Y:S01]  /*166e0*/  STL [R1+0x8], R0 ;  /* 0x0000080001007387 */ /* 0x0001e20000100800 */
[----:B----4-:R-:W-:-:S05]  /*166f0*/  IMAD.IADD R10, R5, 0x1, R10 ;  /* 0x00000001050a7824 */ /* 0x010fca00078e020a */
[----:B------:R0:W-:Y:S04]  /*16700*/  STL [R1+0xc], R10 ;  /* 0x00000c0a01007387 */ /* 0x0001e80000100800 */
[----:B------:R0:W-:Y:S01]  /*16710*/  STL [R1+0x4], R4 ;  /* 0x0000040401007387 */ /* 0x0001e20000100800 */
[----:B------:R-:W-:Y:S05]  /*16720*/  BRA `(.L_x_336) ;  /* 0x0000000000287947 */ /* 0x000fea0003800000 */
.L_x_330:
[----:B------:R-:W-:Y:S01]  /*16730*/  UMOV UR4, URZ ;  /* 0x0000003f00047c82 */ /* 0x000fe20008000000 */
[----:B------:R-:W-:Y:S01]  /*16740*/  ULDC UR6, c[0x0][0xc3c] ;  /* 0x00030f0000067ab9 */ /* 0x000fe20000000800 */
[----:B------:R-:W-:Y:S01]  /*16750*/  UMOV UR5, URZ ;  /* 0x0000003f00057c82 */ /* 0x000fe20008000000 */
[----:B------:R0:W-:Y:S01]  /*16760*/  STL [R1], R0 ;  /* 0x0000000001007387 */ /* 0x0001e20000100800 */
[----:B------:R-:W-:Y:S02]  /*16770*/  IMAD.U32 R3, RZ, RZ, UR4 ;  /* 0x00000004ff037e24 */ /* 0x000fe4000f8e00ff */
[----:B------:R-:W-:-:S03]  /*16780*/  IMAD.U32 R2, RZ, RZ, UR5 ;  /* 0x00000005ff027e24 */ /* 0x000fc6000f8e00ff */
[----:B------:R1:W-:Y:S01]  /*16790*/  STL [R1+0x4], R3 ;  /* 0x0000040301007387 */ /* 0x0003e20000100800 */
[----:B0-----:R-:W-:-:S05]  /*167a0*/  IMAD.U32 R0, RZ, RZ, UR6 ;  /* 0x00000006ff007e24 */ /* 0x001fca000f8e00ff */
[----:B------:R1:W-:Y:S04]  /*167b0*/  STL [R1+0xc], R0 ;  /* 0x00000c0001007387 */ /* 0x0003e80000100800 */
[----:B------:R1:W-:Y:S02]  /*167c0*/  STL [R1+0x8], R2 ;  /* 0x0000080201007387 */ /* 0x0003e40000100800 */
.L_x_336:
[----:B-1----:R-:W2:Y:S04]  /*167d0*/  LDL R3, [R1+0x8] ;  /* 0x0000080001037983 */ /* 0x002ea80000100800 */
[----:B------:R-:W3:Y:S04]  /*167e0*/  LDL R2, [R1+0xc] ;  /* 0x00000c0001027983 */ /* 0x000ee80000100800 */
[----:B0-----:R-:W4:Y:S04]  /*167f0*/  LDL R4, [R1] ;  /* 0x0000000001047983 */ /* 0x001f280000100800 */
[----:B------:R-:W4:Y:S01]  /*16800*/  LDL R5, [R1+0x4] ;  /* 0x0000040001057983 */ /* 0x000f220000100800 */
[----:B------:R-:W-:Y:S05]  /*16810*/  WARPSYNC.ALL ;  /* 0x0000000000007948 */ /* 0x000fea0003800000 */
[----:B------:R-:W0:Y:S02]  /*16820*/  S2R R0, SR_TID.X ;  /* 0x0000000000007919 */ /* 0x000e240000002100 */
[----:B0-----:R-:W-:Y:S01]  /*16830*/  LOP3.LUT R0, R0, 0x1f, RZ, 0xc0, !PT ;  /* 0x0000001f00007812 */ /* 0x001fe200078ec0ff */
[----:B------:R-:W-:Y:S03]  /*16840*/  BAR.SYNC.DEFER_BLOCKING 0x4, 0x180 ;  /* 0x0106000000007b1d */ /* 0x000fe60000010000 */
[----:B------:R-:W-:-:S13]  /*16850*/  ISETP.NE.AND P0, PT, R0, RZ, PT ;  /* 0x000000ff0000720c */ /* 0x000fda0003f05270 */
[----:B------:R-:W-:Y:S01]  /*16860*/  @!P0 MOV R0, 0x400 ;  /* 0x0000040000008802 */ /* 0x000fe20000000f00 */
[----:B--2---:R-:W-:Y:S02]  /*16870*/  IMAD.MOV.U32 R6, RZ, RZ, R3 ;  /* 0x000000ffff067224 */ /* 0x004fe400078e0003 */
[----:B------:R-:W0:Y:S01]  /*16880*/  @!P0 S2R R3, SR_CgaCtaId ;  /* 0x0000000000038919 */ /* 0x000e220000008800 */
[----:B---3--:R-:W-:Y:S01]  /*16890*/  IMAD.MOV.U32 R7, RZ, RZ, R2 ;  /* 0x000000ffff077224 */ /* 0x008fe200078e0002 */
[----:B0-----:R-:W-:-:S05]  /*168a0*/  @!P0 LEA R18, R3, R0, 0x18 ;  /* 0x0000000003128211 */ /* 0x001fca00078ec0ff */
[----:B----4-:R0:W-:Y:S01]  /*168b0*/  @!P0 STS.128 [R18+0x368d0], R4 ;  /* 0x0368d00412008388 */ /* 0x0101e20000000c00 */
[----:B------:R-:W-:Y:S06]  /*168c0*/  BAR.ARV 0x5, 0x180 ;  /* 0x0146000000007b1d */ /* 0x000fec0000002000 */
.L_x_327:
[----:B------:R-:W2:Y:S01]  /*168d0*/  LDL R0, [R1+0xc] ;  /* 0x00000c0001007983 */ /* 0x000ea20000100800 */
[----:B------:R-:W-:Y:S02]  /*168e0*/  ULDC UR4, c[0x0][0xc3c] ;  /* 0x00030f0000047ab9 */ /* 0x000fe40000000800 */
[----:B--2---:R-:W-:-:S13]  /*168f0*/  ISETP.GE.AND P0, PT, R0, UR4, PT ;  /* 0x0000000400007c0c */ /* 0x004fda000bf06270 */
[----:B------:R-:W-:Y:S05]  /*16900*/  @!P0 BRA `(.L_x_337) ;  /* 0xffffffa4003c8947 */ /* 0x000fea000383ffff */
[----:B------:R-:W-:Y:S05]  /*16910*/  BSYNC B8 ;  /* 0x0000000000087941 */ /* 0x000fea0003800000 */
.L_x_231:
[----:B0-----:R-:W3:Y:S01]  /*16920*/  LDL.LU R0, [R1+0x48] ;  /* 0x0000480001007983 */ /* 0x001ee20000300800 */
[----:B------:R-:W-:Y:S01]  /*16930*/  BSSY B0, `(.L_x_338) ;  /* 0x000000b000007945 */ /* 0x000fe20003800000 */
[----:B-12---:R-:W0:Y:S01]  /*16940*/  S2R R5, SR_CgaCtaId ;  /* 0x0000000000057919 */ /* 0x006e220000008800 */
[----:B---3--:R-:W-:-:S05]  /*16950*/  VIADD R0, R0, 0x1 ;  /* 0x0000000100007836 */ /* 0x008fca0000000000 */
[----:B------:R-:W-:-:S04]  /*16960*/  LEA.HI R2, R0, R0, RZ, 0x1 ;  /* 0x0000000000027211 */ /* 0x000fc800078f08ff */
[----:B------:R-:W-:-:S05]  /*16970*/  LOP3.LUT R3, R2, 0xfffffffe, RZ, 0xc0, !PT ;  /* 0xfffffffe02037812 */ /* 0x000fca00078ec0ff */
[----:B------:R-:W-:Y:S01]  /*16980*/  IMAD.IADD R3, R0, 0x1, -R3 ;  /* 0x0000000100037824 */ /* 0x000fe200078e0a03 */
[----:B------:R-:W-:-:S04]  /*16990*/  MOV R0, 0x400 ;  /* 0x0000040000007802 */ /* 0x000fc80000000f00 */
[----:B0-----:R-:W-:Y:S02]  /*169a0*/  LEA R0, R5, R0, 0x18 ;  /* 0x0000000005007211 */ /* 0x001fe400078ec0ff */
[----:B------:R-:W-:-:S04]  /*169b0*/  SHF.L.U32 R3, R3, 0x1f, RZ ;  /* 0x0000001f03037819 */ /* 0x000fc800000006ff */
[----:B------:R-:W0:Y:S02]  /*169c0*/  SYNCS.PHASECHK.TRANS64.TRYWAIT P0, [R0+URZ+0x36820], R3 ;  /* 0x03682003000075a7 */ /* 0x000e24000800017f */
[----:B0-----:R-:W-:Y:S05]  /*169d0*/  @!P0 BRA `(.L_x_339) ;  /* 0x0000002000008947 */ /* 0x001fea0003800000 */
.L_x_409:
[----:B------:R-:W-:Y:S05]  /*169e0*/  BSYNC B0 ;  /* 0x0000000000007941 */ /* 0x000fea0003800000 */
.L_x_338:
[----:B------:R-:W-:-:S03]  /*169f0*/  UMOV UR4, 0xffffffff ;  /* 0xffffffff00047882 */ /* 0x000fc60000000000 */
[----:B------:R-:W-:Y:S05]  /*16a00*/  BRA.DIV UR4, `(.L_x_340) ;  /* 0x0000002204087947 */ /* 0x000fea000b800000 */
[----:B------:R-:W1:Y:S02]  /*16a10*/  S2R R2, SR_TID.X ;  /* 0x0000000000027919 */ /* 0x000e640000002100 */
[----:B-1----:R-:W-:-:S04]  /*16a20*/  SHF.R.U32.HI R2, RZ, 0x5, R2 ;  /* 0x00000005ff027819 */ /* 0x002fc80000011602 */
[----:B------:R-:W-:-:S05]  /*16a30*/  LOP3.LUT R2, R2, 0x3, RZ, 0xc0, !PT ;  /* 0x0000000302027812 */ /* 0x000fca00078ec0ff */
[----:B------:R1:W2:Y:S02]  /*16a40*/  SHFL.IDX PT, R14, R2, RZ, 0x1f ;  /* 0x00001fff020e7589 */ /* 0x0002a400000e0000 */
.L_x_412:
[----:B--2---:R-:W-:Y:S01]  /*16a50*/  ISETP.NE.AND P0, PT, R14, RZ, PT ;  /* 0x000000ff0e00720c */ /* 0x004fe20003f05270 */
[----:B------:R-:W-:-:S12]  /*16a60*/  BSSY B0, `(.L_x_341) ;  /* 0x0000027000007945 */ /* 0x000fd80003800000 */
[----:B------:R-:W-:Y:S05]  /*16a70*/  @P0 BRA `(.L_x_342) ;  /* 0x0000000000940947 */ /* 0x000fea0003800000 */
[----:B------:R-:W-:-:S03]  /*16a80*/  UMOV UR4, 0xffffffff ;  /* 0xffffffff00047882 */ /* 0x000fc60000000000 */
[----:B------:R-:W-:Y:S05]  /*16a90*/  BRA.DIV UR4, `(.L_x_343) ;  /* 0x0000002204187947 */ /* 0x000fea000b800000 */
[----:B------:R-:W-:-:S13]  /*16aa0*/  ELECT P6, URZ, PT ;  /* 0x00000000003f782f */ /* 0x000fda00038c0000 */
.L_x_415:
        /* <DEDUP_REMOVED lines=8> */
.L_x_344:
[----:B------:R-:W2:Y:S01]  /*16b30*/  LDL.LU R7, [R1+0x14] ;  /* 0x0000140001077983 */ /* 0x000ea20000300800 */
[----:B------:R-:W-:Y:S02]  /*16b40*/  VIADD R2, R0, 0x36840 ;  /* 0x0003684000027836 */ /* 0x000fe40000000000 */
[C---:B0-----:R-:W-:Y:S02]  /*16b50*/  VIADD R3, R19.reuse, 0x1 ;  /* 0x0000000113037836 */ /* 0x041fe40000000000 */
[----:B------:R-:W-:-:S03]  /*16b60*/  IMAD R6, R19, 0x8, R2 ;  /* 0x0000000813067824 */ /* 0x000fc600078e0202 */
[----:B------:R-:W-:-:S04]  /*16b70*/  ISETP.NE.AND P1, PT, R3, 0x2, PT ;  /* 0x000000020300780c */ /* 0x000fc80003f25270 */
[----:B------:R-:W-:Y:S02]  /*16b80*/  SEL R4, RZ, 0x1, P1 ;  /* 0x00000001ff047807 */ /* 0x000fe40000800000 */
[----:B------:R-:W-:Y:S02]  /*16b90*/  SEL R3, R3, RZ, P1 ;  /* 0x000000ff03037207 */ /* 0x000fe40000800000 */
[C---:B--2---:R-:W-:Y:S02]  /*16ba0*/  SHF.L.U32 R5, R7.reuse, 0x1f, RZ ;  /* 0x0000001f07057819 */ /* 0x044fe400000006ff */
[----:B------:R-:W-:Y:S01]  /*16bb0*/  LOP3.LUT R4, R7, R4, RZ, 0x3c, !PT ;  /* 0x0000000407047212 */ /* 0x000fe200078e3cff */
[----:B------:R-:W-:Y:S01]  /*16bc0*/  IMAD R7, R3, 0x8, R2 ;  /* 0x0000000803077824 */ /* 0x000fe200078e0202 */
[----:B------:R-:W0:Y:S02]  /*16bd0*/  SYNCS.PHASECHK.TRANS64.TRYWAIT P0, [R6+URZ], R5 ;  /* 0x00000005060075a7 */ /* 0x000e24000800017f */
[----:B------:R-:W-:Y:S01]  /*16be0*/  SHF.L.U32 R2, R4, 0x1f, RZ ;  /* 0x0000001f04027819 */ /* 0x000fe200000006ff */
[----:B0-----:R-:W-:Y:S06]  /*16bf0*/  @!P0 BRA `(.L_x_345) ;  /* 0x0000001c00e08947 */ /* 0x001fec0003800000 */
.L_x_416:
[----:B------:R-:W1:Y:S02]  /*16c00*/  SYNCS.PHASECHK.TRANS64.TRYWAIT P0, [R7+URZ], R2 ;  /* 0x00000002070075a7 */ /* 0x000e64000800017f */
[----:B-1----:R-:W-:Y:S05]  /*16c10*/  @!P0 BRA `(.L_x_346) ;  /* 0x0000001c00ec8947 */ /* 0x002fea0003800000 */
.L_x_417:
[----:B------:R-:W-:Y:S05]  /*16c20*/  @!P2 BRA `(.L_x_347) ;  /* 0x000000000004a947 */ /* 0x000fea0003800000 */
[----:B------:R-:W-:Y:S01]  /*16c30*/  BPT.TRAP 0x1 ;  /* 0x000000040000795c */ /* 0x000fe20000300000 */
.L_x_347:
[----:B------:R-:W-:-:S04]  /*16c40*/  VIADD R0, R0, 0x36860 ;  /* 0x0003686000007836 */ /* 0x000fc80000000000 */
[----:B------:R-:W-:-:S04]  /*16c50*/  IMAD R4, R19, 0x8, R0 ;  /* 0x0000000813047824 */ /* 0x000fc800078e0200 */
[----:B------:R-:W2:Y:S02]  /*16c60*/  SYNCS.PHASECHK.TRANS64.TRYWAIT P0, [R4+URZ], R5 ;  /* 0x00000005040075a7 */ /* 0x000ea4000800017f */
[----:B--2---:R-:W-:Y:S05]  /*16c70*/  @!P0 BRA `(.L_x_348) ;  /* 0x0000001c00e88947 */ /* 0x004fea0003800000 */
.L_x_418:
[----:B------:R-:W-:-:S07]  /*16c80*/  IMAD R3, R3, 0x8, R0 ;  /* 0x0000000803037824 */ /* 0x000fce00078e0200 */
.L_x_349:
[----:B---3--:R3:W4:Y:S02]  /*16c90*/  SYNCS.PHASECHK.TRANS64.TRYWAIT P0, [R3+URZ], R2 ;  /* 0x00000002030075a7 */ /* 0x008724000800017f */
[----:B----4-:R-:W-:Y:S05]  /*16ca0*/  @!P0 NANOSLEEP.SYNCS 0x989680 ;  /* 0x009896800000895d */ /* 0x010fea0003900000 */
[----:B------:R-:W4:Y:S02]  /*16cb0*/  @!P0 SYNCS.PHASECHK.TRANS64 P0, [R3+URZ], R2 ;  /* 0x00000002030085a7 */ /* 0x000f24000800007f */
[----:B----4-:R-:W-:Y:S05]  /*16cc0*/  @!P0 BRA `(.L_x_349) ;  /* 0xfffffffc00f08947 */ /* 0x010fea000383ffff */
.L_x_342:
[----:B------:R-:W-:Y:S05]  /*16cd0*/  BSYNC B0 ;  /* 0x0000000000007941 */ /* 0x000fea0003800000 */
.L_x_341:
[----:B------:R-:W-:Y:S05]  /*16ce0*/  EXIT ;  /* 0x000000000000794d */ /* 0x000fea0003800000 */
.L_x_182:
[----:B0-----:R0:W1:Y:S02]  /*16cf0*/  SYNCS.PHASECHK.TRANS64.TRYWAIT P1, [R2+URZ+0x36800], R3 ;  /* 0x03680003020075a7 */ /* 0x001064000802017f */
[----:B-1----:R-:W-:Y:S05]  /*16d00*/  @!P1 NANOSLEEP.SYNCS 0x989680 ;  /* 0x009896800000995d */ /* 0x002fea0003900000 */
[----:B------:R-:W1:Y:S02]  /*16d10*/  @!P1 SYNCS.PHASECHK.TRANS64 P1, [R2+URZ+0x36800], R3 ;  /* 0x03680003020095a7 */ /* 0x000e64000802007f */
[----:B-1----:R-:W-:Y:S05]  /*16d20*/  @!P1 BRA `(.L_x_182) ;  /* 0xfffffffc00f09947 */ /* 0x002fea000383ffff */
[----:B------:R-:W-:Y:S05]  /*16d30*/  BRA `(.L_x_350) ;  /* 0xfffffeb000707947 */ /* 0x000fea000383ffff */
.L_x_186:
[----:B-1----:R1:W2:Y:S02]  /*16d40*/  SYNCS.PHASECHK.TRANS64.TRYWAIT P2, [R0+URZ+0x36830], R3 ;  /* 0x03683003000075a7 */ /* 0x0022a4000804017f */
[----:B--2---:R-:W-:Y:S05]  /*16d50*/  @!P2 NANOSLEEP.SYNCS 0x989680 ;  /* 0x009896800000a95d */ /* 0x004fea0003900000 */
[----:B------:R-:W2:Y:S02]  /*16d60*/  @!P2 SYNCS.PHASECHK.TRANS64 P2, [R0+URZ+0x36830], R3 ;  /* 0x036830030000a5a7 */ /* 0x000ea4000804007f */
[----:B--2---:R-:W-:Y:S05]  /*16d70*/  @!P2 BRA `(.L_x_186) ;  /* 0xfffffffc00f0a947 */ /* 0x004fea000383ffff */
[----:B------:R-:W-:Y:S05]  /*16d80*/  BRA `(.L_x_185) ;  /* 0xfffffeb000947947 */ /* 0x000fea000383ffff */
.L_x_191:
[----:B-1----:R-:W-:-:S04]  /*16d90*/  IMAD.U32 R8, RZ, RZ, UR61 ;  /* 0x0000003dff087e24 */ /* 0x002fc8000f8e00ff */
[----:B------:R1:W2:Y:S03]  /*16da0*/  SYNCS.PHASECHK.TRANS64.TRYWAIT P2, [R8+URZ+0x36830], R7 ;  /* 0x03683007080075a7 */ /* 0x0002a6000804017f */
[----:B--2---:R-:W-:Y:S05]  /*16db0*/  @!P2 NANOSLEEP.SYNCS 0x989680 ;  /* 0x009896800000a95d */ /* 0x004fea0003900000 */
[----:B------:R-:W2:Y:S02]  /*16dc0*/  @!P2 SYNCS.PHASECHK.TRANS64 P2, [R8+URZ+0x36830], R7 ;  /* 0x036830070800a5a7 */ /* 0x000ea4000804007f */
[----:B--2---:R-:W-:Y:S05]  /*16dd0*/  @!P2 BRA `(.L_x_191) ;  /* 0xfffffffc00eca947 */ /* 0x004fea000383ffff */
[----:B------:R-:W-:Y:S05]  /*16de0*/  BRA `(.L_x_190) ;  /* 0xfffffefc007c7947 */ /* 0x000fea000383ffff */
.L_x_195:
[----:B-1----:R-:W-:-:S04]  /*16df0*/  IMAD.U32 R6, RZ, RZ, UR7 ;  /* 0x00000007ff067e24 */ /* 0x002fc8000f8e00ff */
[----:B------:R1:W2:Y:S03]  /*16e00*/  SYNCS.PHASECHK.TRANS64.TRYWAIT P2, [R6+URZ+0x36850], R0 ;  /* 0x03685000060075a7 */ /* 0x0002a6000804017f */
[----:B--2---:R-:W-:Y:S05]  /*16e10*/  @!P2 NANOSLEEP.SYNCS 0x989680 ;  /* 0x009896800000a95d */ /* 0x004fea0003900000 */
[----:B------:R-:W2:Y:S02]  /*16e20*/  @!P2 SYNCS.PHASECHK.TRANS64 P2, [R6+URZ+0x36850], R0 ;  /* 0x036850000600a5a7 */ /* 0x000ea4000804007f */
[----:B--2---:R-:W-:Y:S05]  /*16e30*/  @!P2 BRA `(.L_x_195) ;  /* 0xfffffffc00eca947 */ /* 0x004fea000383ffff */
[----:B------:R-:W-:Y:S05]  /*16e40*/  BRA `(.L_x_194) ;  /* 0xffffff2400547947 */ /* 0x000fea000383ffff */
.L_x_200:
[----:B-1----:R1:W2:Y:S02]  /*16e50*/  SYNCS.PHASECHK.TRANS64.TRYWAIT P0, [R15+URZ+0x36850], R0 ;  /* 0x036850000f0075a7 */ /* 0x0022a4000800017f */
[----:B--2---:R-:W-:Y:S05]  /*16e60*/  @!P0 NANOSLEEP.SYNCS 0x989680 ;  /* 0x009896800000895d */ /* 0x004fea0003900000 */
[----:B------:R-:W2:Y:S02]  /*16e70*/  @!P0 SYNCS.PHASECHK.TRANS64 P0, [R15+URZ+0x36850], R0 ;  /* 0x036850000f0085a7 */ /* 0x000ea4000800007f */
[----:B--2---:R-:W-:Y:S05]  /*16e80*/  @!P0 BRA `(.L_x_200) ;  /* 0xfffffffc00f08947 */ /* 0x004fea000383ffff */
[----:B------:R-:W-:Y:S05]  /*16e90*/  BRA `(.L_x_199) ;  /* 0xffffff4400cc7947 */ /* 0x000fea000383ffff */
.L_x_245:
[----:B------:R-:W0:Y:S01]  /*16ea0*/  S2R R4, SR_TID.X ;  /* 0x0000000000047919 */ /* 0x000e220000002100 */
[----:B------:R-:W-:Y:S01]  /*16eb0*/  BSSY B0, `(.L_x_351) ;  /* 0x000000a000007945 */ /* 0x000fe20003800000 */
[----:B------:R-:W-:Y:S02]  /*16ec0*/  IMAD.MOV.U32 R12, RZ, RZ, RZ ;  /* 0x000000ffff0c7224 */ /* 0x000fe400078e00ff */
[----:B--2---:R-:W-:Y:S02]  /*16ed0*/  IMAD.MOV.U32 R11, RZ, RZ, 0x1f ;  /* 0x0000001fff0b7424 */ /* 0x004fe400078e00ff */
[----:B------:R-:W-:Y:S01]  /*16ee0*/  IMAD.MOV.U32 R15, RZ, RZ, -0x1 ;  /* 0xffffffffff0f7424 */ /* 0x000fe200078e00ff */
[----:B0-----:R-:W-:-:S04]  /*16ef0*/  SHF.R.U32.HI R4, RZ, 0x5, R4 ;  /* 0x00000005ff047819 */ /* 0x001fc80000011604 */
[----:B------:R-:W-:-:S05]  /*16f00*/  LOP3.LUT R4, R4, 0x3, RZ, 0xc0, !PT ;  /* 0x0000000304047812 */ /* 0x000fca00078ec0ff */
[----:B------:R-:W-:-:S07]  /*16f10*/  IMAD.MOV.U32 R13, RZ, RZ, R4 ;  /* 0x000000ffff0d7224 */ /* 0x000fce00078e0004 */
[----:B------:R-:W-:Y:S05]  /*16f20*/  WARPSYNC.COLLECTIVE R15, `(.L_x_352) ;  /* 0x000000000f087348 */ /* 0x000fea0003c00000 */
[----:B------:R0:W1:Y:S02]  /*16f30*/  SHFL.IDX P6, R14, R13, R12, R11 ;  /* 0x0000000c0d0e7389 */ /* 0x00006400000c000b */
[----:B01----:R-:W-:Y:S01]  /*16f40*/  ENDCOLLECTIVE ;  /* 0x000000000000791b */ /* 0x003fe20003800000 */
.L_x_352:
[----:B------:R-:W-:Y:S05]  /*16f50*/  BSYNC B0 ;  /* 0x0000000000007941 */ /* 0x000fea0003800000 */
.L_x_351:
[----:B------:R-:W-:Y:S05]  /*16f60*/  BRA `(.L_x_353) ;  /* 0xffffffac00647947 */ /* 0x000fea000383ffff */
.L_x_247:
[----:B------:R-:W-:Y:S01]  /*16f70*/  BSSY B0, `(.L_x_354) ;  /* 0x0000006000007945 */ /* 0x000fe20003800000 */
[----:B------:R-:W-:-:S07]  /*16f80*/  IMAD.MOV.U32 R15, RZ, RZ, -0x1 ;  /* 0xffffffffff0f7424 */ /* 0x000fce00078e00ff */
[----:B--23--:R-:W-:Y:S05]  /*16f90*/  WARPSYNC.COLLECTIVE R15, `(.L_x_355) ;  /* 0x000000000f0c7348 */ /* 0x00cfea0003c00000 */
[----:B------:R-:W-:Y:S02]  /*16fa0*/  ELECT P6, UR62, PT ;  /* 0x00000000003e782f */ /* 0x000fe400038c0000 */
[----:B------:R-:W-:Y:S01]  /*16fb0*/  MOV R14, UR62 ;  /* 0x0000003e000e7c02 */ /* 0x000fe20008000f00 */
[----:B--23--:R-:W-:Y:S10]  /*16fc0*/  ENDCOLLECTIVE ;  /* 0x000000000000791b */ /* 0x00cff40003800000 */
.L_x_355:
[----:B------:R-:W-:Y:S05]  /*16fd0*/  BSYNC B0 ;  /* 0x0000000000007941 */ /* 0x000fea0003800000 */
.L_x_354:
[----:B------:R-:W-:Y:S05]  /*16fe0*/  BRA `(.L_x_356) ;  /* 0xffffffac00687947 */ /* 0x000fea000383ffff */
.L_x_249:
[----:B0-----:R0:W1:Y:S02]  /*16ff0*/  SYNCS.PHASECHK.TRANS64.TRYWAIT P0, [R0+URZ+0x36840], R2 ;  /* 0x03684002000075a7 */ /* 0x001064000800017f */
[----:B-1----:R-:W-:Y:S05]  /*17000*/  @!P0 NANOSLEEP.SYNCS 0x989680 ;  /* 0x009896800000895d */ /* 0x002fea0003900000 */
[----:B------:R-:W1:Y:S02]  /*17010*/  @!P0 SYNCS.PHASECHK.TRANS64 P0, [R0+URZ+0x36840], R2 ;  /* 0x03684002000085a7 */ /* 0x000e64000800007f */
[----:B-1----:R-:W-:Y:S05]  /*17020*/  @!P0 BRA `(.L_x_249) ;  /* 0xfffffffc00f08947 */ /* 0x002fea000383ffff */
[----:B------:R-:W-:Y:S05]  /*17030*/  BRA `(.L_x_357) ;  /* 0xffffffac00cc7947 */ /* 0x000fea000383ffff */
.L_x_253:
[----:B------:R0:W5:Y:S01]  /*17040*/  LDL.LU R9, [R1+0x44] ;  /* 0x0000440001097983 */ /* 0x0001620000300800 */
[----:B------:R-:W-:Y:S02]  /*17050*/  IMAD.MOV.U32 R13, RZ, RZ, R3 ;  /* 0x000000ffff0d7224 */ /* 0x000fe400078e0003 */
[----:B------:R-:W-:Y:S01]  /*17060*/  IMAD.MOV.U32 R12, RZ, RZ, RZ ;  /* 0x000000ffff0c7224 */ /* 0x000fe200078e00ff */
[----:B------:R-:W1:Y:S01]  /*17070*/  S2R R0, SR_TID.X ;  /* 0x0000000000007919 */ /* 0x000e620000002100 */
[----:B------:R-:W-:Y:S02]  /*17080*/  IMAD.MOV.U32 R11, RZ, RZ, 0x181f ;  /* 0x0000181fff0b7424 */ /* 0x000fe400078e00ff */
[----:B------:R-:W-:-:S07]  /*17090*/  IMAD.MOV.U32 R15, RZ, RZ, -0x1 ;  /* 0xffffffffff0f7424 */ /* 0x000fce00078e00ff */
[----:B01---5:R-:W-:Y:S05]  /*170a0*/  WARPSYNC.COLLECTIVE R15, `(.L_x_358) ;  /* 0x000000000f087348 */ /* 0x023fea0003c00000 */
[----:B------:R2:W3:Y:S02]  /*170b0*/  SHFL.IDX P6, R14, R13, R12, R11 ;  /* 0x0000000c0d0e7389 */ /* 0x0004e400000c000b */
[----:B0123-5:R-:W-:Y:S01]  /*170c0*/  ENDCOLLECTIVE ;  /* 0x000000000000791b */ /* 0x02ffe20003800000 */
.L_x_358:
[----:B------:R-:W-:Y:S02]  /*170d0*/  IMAD.MOV.U32 R13, RZ, RZ, R4 ;  /* 0x000000ffff0d7224 */ /* 0x000fe400078e0004 */
[----:B------:R-:W-:-:S07]  /*170e0*/  IMAD.MOV.U32 R6, RZ, RZ, R14 ;  /* 0x000000ffff067224 */ /* 0x000fce00078e000e */
[----:B------:R-:W-:Y:S05]  /*170f0*/  WARPSYNC.COLLECTIVE R15, `(.L_x_359) ;  /* 0x000000000f087348 */ /* 0x000fea0003c00000 */
[----:B------:R0:W1:Y:S02]  /*17100*/  SHFL.IDX P6, R14, R13, R12, R11 ;  /* 0x0000000c0d0e7389 */ /* 0x00006400000c000b */
[----:B01----:R-:W-:Y:S01]  /*17110*/  ENDCOLLECTIVE ;  /* 0x000000000000791b */ /* 0x003fe20003800000 */
.L_x_359:
[----:B------:R-:W-:Y:S01]  /*17120*/  ULDC.64 UR4, c[0x0][0x208] ;  /* 0x0000820000047ab9 */ /* 0x000fe20000000a00 */
[----:B------:R-:W-:Y:S02]  /*17130*/  IMAD.MOV.U32 R13, RZ, RZ, R3 ;  /* 0x000000ffff0d7224 */ /* 0x000fe400078e0003 */
[----:B------:R-:W-:Y:S02]  /*17140*/  IMAD.MOV.U32 R12, RZ, RZ, 0x1 ;  /* 0x00000001ff0c7424 */ /* 0x000fe400078e00ff */
[----:B------:R-:W-:Y:S02]  /*17150*/  IMAD.MOV.U32 R7, RZ, RZ, R14 ;  /* 0x000000ffff077224 */ /* 0x000fe400078e000e */
[----:B------:R-:W-:Y:S02]  /*17160*/  IMAD R2, R9, R8, RZ ;  /* 0x0000000809027224 */ /* 0x000fe400078e02ff */
[----:B------:R-:W0:Y:S01]  /*17170*/  S2R R9, SR_TID.X ;  /* 0x0000000000097919 */ /* 0x000e220000002100 */
[----:B------:R-:W-:-:S05]  /*17180*/  IMAD.SHL.U32 R8, R0, 0x8, RZ ;  /* 0x0000000800087824 */ /* 0x000fca00078e00ff */
[----:B------:R-:W-:Y:S02]  /*17190*/  LOP3.LUT R8, R8, 0x38, RZ, 0xc0, !PT ;  /* 0x0000003808087812 */ /* 0x000fe400078ec0ff */
[----:B0-----:R-:W-:-:S04]  /*171a0*/  LOP3.LUT R9, R9, 0x7f, RZ, 0xc0, !PT ;  /* 0x0000007f09097812 */ /* 0x001fc800078ec0ff */
[----:B------:R-:W-:-:S05]  /*171b0*/  SHF.R.U32.HI R9, RZ, 0x3, R9 ;  /* 0x00000003ff097819 */ /* 0x000fca0000011609 */
[----:B------:R-:W-:-:S04]  /*171c0*/  IMAD.IADD R0, R9, 0x1, R5 ;  /* 0x0000000109007824 */ /* 0x000fc800078e0205 */
[C---:B------:R-:W-:Y:S01]  /*171d0*/  VIADD R5, R0.reuse, 0x10 ;  /* 0x0000001000057836 */ /* 0x040fe20000000000 */
[----:B------:R-:W-:-:S13]  /*171e0*/  ISETP.GE.AND P3, PT, R0, R2, PT ;  /* 0x000000020000720c */ /* 0x000fda0003f66270 */
[----:B------:R-:W-:-:S05]  /*171f0*/  @!P3 LEA R7, P5, R8, R7, 0x1 ;  /* 0x000000070807b211 */ /* 0x000fca00078a08ff */
[----:B------:R-:W-:-:S05]  /*17200*/  @!P3 IMAD.X R6, RZ, RZ, R6, P5 ;  /* 0x000000ffff06b224 */ /* 0x000fca00028e0606 */
[----:B------:R-:W-:-:S04]  /*17210*/  @!P3 LOP3.LUT R7, R7, R6, RZ, 0x3c, !PT ;  /* 0x000000060707b212 */ /* 0x000fc800078e3cff */
[----:B------:R-:W-:-:S04]  /*17220*/  @!P3 LOP3.LUT R6, R7, R6, RZ, 0x3c, !PT ;  /* 0x000000060706b212 */ /* 0x000fc800078e3cff */
[----:B------:R-:W-:-:S05]  /*17230*/  @!P3 LOP3.LUT R7, R7, R6, RZ, 0x3c, !PT ;  /* 0x000000060707b212 */ /* 0x000fca00078e3cff */
        /* <DEDUP_REMOVED lines=10> */
.L_x_360:
[----:B------:R-:W-:Y:S02]  /*172e0*/  IMAD.MOV.U32 R13, RZ, RZ, R4 ;  /* 0x000000ffff0d7224 */ /* 0x000fe400078e0004 */
[----:B------:R-:W-:-:S07]  /*172f0*/  IMAD.MOV.U32 R9, RZ, RZ, R14 ;  /* 0x000000ffff097224 */ /* 0x000fce00078e000e */
[----:B------:R-:W-:Y:S05]  /*17300*/  WARPSYNC.COLLECTIVE R15, `(.L_x_361) ;  /* 0x000000000f087348 */ /* 0x000fea0003c00000 */
[----:B------:R0:W1:Y:S02]  /*17310*/  SHFL.IDX P6, R14, R13, R12, R11 ;  /* 0x0000000c0d0e7389 */ /* 0x00006400000c000b */
[----:B01----:R-:W-:Y:S01]  /*17320*/  ENDCOLLECTIVE ;  /* 0x000000000000791b */ /* 0x003fe20003800000 */
.L_x_361:
[----:B------:R-:W-:Y:S01]  /*17330*/  ULDC.64 UR4, c[0x0][0x208] ;  /* 0x0000820000047ab9 */ /* 0x000fe20000000a00 */
[----:B------:R-:W-:Y:S02]  /*17340*/  IMAD.MOV.U32 R13, RZ, RZ, R3 ;  /* 0x000000ffff0d7224 */ /* 0x000fe400078e0003 */
[----:B------:R-:W-:Y:S02]  /*17350*/  IMAD.MOV.U32 R12, RZ, RZ, 0x2 ;  /* 0x00000002ff0c7424 */ /* 0x000fe400078e00ff */
[----:B------:R-:W-:-:S05]  /*17360*/  IMAD.MOV.U32 R5, RZ, RZ, R14 ;  /* 0x000000ffff057224 */ /* 0x000fca00078e000e */
[----:B------:R-:W-:-:S05]  /*17370*/  @!P3 LEA R8, P5, R8, R5, 0x1 ;  /* 0x000000050808b211 */ /* 0x000fca00078a08ff */
[----:B------:R-:W-:Y:S02]  /*17380*/  @!P3 IMAD.X R5, RZ, RZ, R9, P5 ;  /* 0x000000ffff05b224 */ /* 0x000fe400028e0609 */
[----:B------:R-:W-:Y:S01]  /*17390*/  @!P3 IMAD.MOV.U32 R6, RZ, RZ, R8 ;  /* 0x000000ffff06b224 */ /* 0x000fe200078e0008 */
[----:B------:R-:W0:Y:S01]  /*173a0*/  S2R R9, SR_TID.X ;  /* 0x0000000000097919 */ /* 0x000e220000002100 */
[----:B------:R-:W-:Y:S02]  /*173b0*/  @!P3 IMAD.MOV.U32 R7, RZ, RZ, R5 ;  /* 0x000000ffff07b224 */ /* 0x000fe400078e0005 */
[----:B------:R-:W-:-:S03]  /*173c0*/  VIADD R5, R0, 0x20 ;  /* 0x0000002000057836 */ /* 0x000fc60000000000 */
[----:B------:R-:W-:Y:S01]  /*173d0*/  @!PT LDS RZ, [RZ] ;  /* 0x00000000fffff984 */ /* 0x000fe20000000800 */
[----:B------:R-:W-:Y:S01]  /*173e0*/  @!PT LDS RZ, [RZ] ;  /* 0x00000000fffff984 */ /* 0x000fe20000000800 */
[----:B------:R-:W-:Y:S01]  /*173f0*/  @!PT LDS RZ, [RZ] ;  /* 0x00000000fffff984 */ /* 0x000fe20000000800 */
[----:B------:R1:W-:Y:S04]  /*17400*/  @!P3 LDGSTS.E.BYPASS.LTC128B.128 [R10+0x15c00], desc[UR4][R6.64], !P2 ;  /* 0x15c00000060abfae */ /* 0x0003e8000d101d44 */
[----:B------:R1:W-:Y:S04]  /*17410*/  @!P3 LDGSTS.E.BYPASS.LTC128B.128 [R10+0x19c00], desc[UR4][R6.64+0x80], !P1 ;  /* 0x19c00080060abfae */ /* 0x0003e8000c901d44 */
[----:B------:R1:W-:Y:S01]  /*17420*/  @!P3 LDGSTS.E.BYPASS.LTC128B.128 [R10+0x1dc00], desc[UR4][R6.64+0x100], !P0 ;  /* 0x1dc00100060abfae */ /* 0x0003e2000c101d44 */
[----:B------:R-:W-:-:S13]  /*17430*/  ISETP.GE.AND P3, PT, R5, R2, PT ;  /* 0x000000020500720c */ /* 0x000fda0003f66270 */
[----:B01----:R-:W-:Y:S05]  /*17440*/  WARPSYNC.COLLECTIVE R15, `(.L_x_362) ;  /* 0x000000000f087348 */ /* 0x003fea0003c00000 */
[----:B------:R2:W3:Y:S02]  /*17450*/  SHFL.IDX P6, R14, R13, R12, R11 ;  /* 0x0000000c0d0e7389 */ /* 0x0004e400000c000b */
[----:B0123--:R-:W-:Y:S01]  /*17460*/  ENDCOLLECTIVE ;  /* 0x000000000000791b */ /* 0x00ffe20003800000 */
.L_x_362:
[----:B------:R-:W-:Y:S02]  /*17470*/  IMAD.MOV.U32 R13, RZ, RZ, R4 ;  /* 0x000000ffff0d7224 */ /* 0x000fe400078e0004 */
[----:B------:R-:W-:-:S05]  /*17480*/  IMAD.SHL.U32 R9, R9, 0x8, RZ ;  /* 0x0000000809097824 */ /* 0x000fca00078e00ff */
[----:B------:R-:W-:Y:S01]  /*17490*/  LOP3.LUT R9, R9, 0x38, RZ, 0xc0, !PT ;  /* 0x0000003809097812 */ /* 0x000fe200078ec0ff */
[----:B------:R-:W-:-:S07]  /*174a0*/  IMAD.MOV.U32 R8, RZ, RZ, R14 ;  /* 0x000000ffff087224 */ /* 0x000fce00078e000e */
[----:B------:R-:W-:Y:S05]  /*174b0*/  WARPSYNC.COLLECTIVE R15, `(.L_x_363) ;  /* 0x000000000f087348 */ /* 0x000fea0003c00000 */
[----:B------:R0:W1:Y:S02]  /*174c0*/  SHFL.IDX P6, R14, R13, R12, R11 ;  /* 0x0000000c0d0e7389 */ /* 0x00006400000c000b */
[----:B01----:R-:W-:Y:S01]  /*174d0*/  ENDCOLLECTIVE ;  /* 0x000000000000791b */ /* 0x003fe20003800000 */
.L_x_363:
[----:B------:R-:W-:Y:S01]  /*174e0*/  ULDC.64 UR4, c[0x0][0x208] ;  /* 0x0000820000047ab9 */ /* 0x000fe20000000a00 */
[----:B------:R-:W-:Y:S02]  /*174f0*/  IMAD.MOV.U32 R13, RZ, RZ, R3 ;  /* 0x000000ffff0d7224 */ /* 0x000fe400078e0003 */
[----:B------:R-:W-:Y:S02]  /*17500*/  IMAD.MOV.U32 R12, RZ, RZ, 0x3 ;  /* 0x00000003ff0c7424 */ /* 0x000fe400078e00ff */
[----:B------:R-:W-:-:S05]  /*17510*/  IMAD.MOV.U32 R5, RZ, RZ, R14 ;  /* 0x000000ffff057224 */ /* 0x000fca00078e000e */
[----:B------:R-:W-:-:S05]  /*17520*/  @!P3 LEA R5, P4, R9, R5, 0x1 ;  /* 0x000000050905b211 */ /* 0x000fca00078808ff */
[----:B------:R-:W-:-:S04]  /*17530*/  @!P3 IMAD.X R6, RZ, RZ, R8, P4 ;  /* 0x000000ffff06b224 */ /* 0x000fc800020e0608 */
[----:B------:R-:W-:Y:S02]  /*17540*/  @!P3 IMAD.MOV.U32 R7, RZ, RZ, R6 ;  /* 0x000000ffff07b224 */ /* 0x000fe400078e0006 */
        /* <DEDUP_REMOVED lines=12> */
.L_x_364:
[----:B------:R-:W-:Y:S02]  /*17610*/  IMAD.MOV.U32 R13, RZ, RZ, R4 ;  /* 0x000000ffff0d7224 */ /* 0x000fe400078e0004 */
[----:B------:R-:W-:-:S07]  /*17620*/  IMAD.MOV.U32 R6, RZ, RZ, R14 ;  /* 0x000000ffff067224 */ /* 0x000fce00078e000e */
[----:B------:R-:W-:Y:S05]  /*17630*/  WARPSYNC.COLLECTIVE R15, `(.L_x_365) ;  /* 0x000000000f087348 */ /* 0x000fea0003c00000 */
[----:B------:R0:W1:Y:S02]  /*17640*/  SHFL.IDX P6, R14, R13, R12, R11 ;  /* 0x0000000c0d0e7389 */ /* 0x00006400000c000b */
[----:B01----:R-:W-:Y:S01]  /*17650*/  ENDCOLLECTIVE ;  /* 0x000000000000791b */ /* 0x003fe20003800000 */
.L_x_365:
        /* <DEDUP_REMOVED lines=19> */
.L_x_366:
[----:B------:R-:W-:Y:S02]  /*17790*/  IMAD.MOV.U32 R13, RZ, RZ, R4 ;  /* 0x000000ffff0d7224 */ /* 0x000fe400078e0004 */
[----:B------:R-:W-:-:S07]  /*177a0*/  IMAD.MOV.U32 R6, RZ, RZ, R14 ;  /* 0x000000ffff067224 */ /* 0x000fce00078e000e */
[----:B------:R-:W-:Y:S05]  /*177b0*/  WARPSYNC.COLLECTIVE R15, `(.L_x_367) ;  /* 0x000000000f087348 */ /* 0x000fea0003c00000 */
[----:B------:R0:W1:Y:S02]  /*177c0*/  SHFL.IDX P6, R14, R13, R12, R11 ;  /* 0x0000000c0d0e7389 */ /* 0x00006400000c000b */
[----:B01----:R-:W-:Y:S01]  /*177d0*/  ENDCOLLECTIVE ;  /* 0x000000000000791b */ /* 0x003fe20003800000 */
.L_x_367:
        /* <DEDUP_REMOVED lines=19> */
.L_x_368:
[----:B------:R-:W-:Y:S02]  /*17910*/  IMAD.MOV.U32 R13, RZ, RZ, R4 ;  /* 0x000000ffff0d7224 */ /* 0x000fe400078e0004 */
[----:B------:R-:W-:-:S07]  /*17920*/  IMAD.MOV.U32 R6, RZ, RZ, R14 ;  /* 0x000000ffff067224 */ /* 0x000fce00078e000e */
[----:B------:R-:W-:Y:S05]  /*17930*/  WARPSYNC.COLLECTIVE R15, `(.L_x_369) ;  /* 0x000000000f087348 */ /* 0x000fea0003c00000 */
[----:B------:R0:W1:Y:S02]  /*17940*/  SHFL.IDX P6, R14, R13, R12, R11 ;  /* 0x0000000c0d0e7389 */ /* 0x00006400000c000b */
[----:B01----:R-:W-:Y:S01]  /*17950*/  ENDCOLLECTIVE ;  /* 0x000000000000791b */ /* 0x003fe20003800000 */
.L_x_369:
[----:B------:R-:W-:Y:S01]  /*17960*/  ULDC.64 UR4, c[0x0][0x208] ;  /* 0x0000820000047ab9 */ /* 0x000fe20000000a00 */
[----:B------:R-:W-:Y:S02]  /*17970*/  IMAD.MOV.U32 R13, RZ, RZ, R3 ;  /* 0x000000ffff0d7224 */ /* 0x000fe400078e0003 */
[----:B------:R-:W-:Y:S02]  /*17980*/  IMAD.MOV.U32 R12, RZ, RZ, 0x6 ;  /* 0x00000006ff0c7424 */ /* 0x000fe400078e00ff */
[----:B------:R-:W-:-:S05]  /*17990*/  IMAD.MOV.U32 R5, RZ, RZ, R14 ;  /* 0x000000ffff057224 */ /* 0x000fca00078e000e */
[----:B------:R-:W-:-:S05]  /*179a0*/  @!P3 LEA R5, P4, R9, R5, 0x1 ;  /* 0x000000050905b211 */ /* 0x000fca00078808ff */
[----:B------:R-:W-:-:S04]  /*179b0*/  @!P3 IMAD.X R6, RZ, RZ, R6, P4 ;  /* 0x000000ffff06b224 */ /* 0x000fc800020e0606 */
[----:B------:R-:W-:Y:S02]  /*179c0*/  @!P3 IMAD.MOV.U32 R7, RZ, RZ, R6 ;  /* 0x000000ffff07b224 */ /* 0x000fe400078e0006 */
[----:B------:R-:W-:-:S05]  /*179d0*/  @!P3 IMAD.MOV.U32 R6, RZ, RZ, R5 ;  /* 0x000000ffff06b224 */ /* 0x000fca00078e0005 */
        /* <DEDUP_REMOVED lines=9> */
.L_x_370:
[----:B------:R-:W-:-:S05]  /*17a70*/  VIADD R7, R0, 0x60 ;  /* 0x0000006000077836 */ /* 0x000fca0000000000 */
[----:B------:R-:W-:Y:S01]  /*17a80*/  ISETP.GE.AND P4, PT, R7, R2, PT ;  /* 0x000000020700720c */ /* 0x000fe20003f86270 */
[----:B------:R-:W-:Y:S02]  /*17a90*/  IMAD.MOV.U32 R13, RZ, RZ, R4 ;  /* 0x000000ffff0d7224 */ /* 0x000fe400078e0004 */
[----:B------:R-:W-:-:S10]  /*17aa0*/  IMAD.MOV.U32 R6, RZ, RZ, R14 ;  /* 0x000000ffff067224 */ /* 0x000fd400078e000e */
[----:B------:R-:W-:Y:S05]  /*17ab0*/  WARPSYNC.COLLECTIVE R15, `(.L_x_371) ;  /* 0x000000000f087348 */ /* 0x000fea0003c00000 */
[----:B------:R0:W1:Y:S02]  /*17ac0*/  SHFL.IDX P6, R14, R13, R12, R11 ;  /* 0x0000000c0d0e7389 */ /* 0x00006400000c000b */
[----:B01----:R-:W-:Y:S01]  /*17ad0*/  ENDCOLLECTIVE ;  /* 0x000000000000791b */ /* 0x003fe20003800000 */
.L_x_371:
        /* <DEDUP_REMOVED lines=17> */
.L_x_372:
[----:B------:R-:W-:Y:S02]  /*17bf0*/  IMAD.MOV.U32 R13, RZ, RZ, R4 ;  /* 0x000000ffff0d7224 */ /* 0x000fe400078e0004 */
[----:B------:R-:W-:-:S07]  /*17c00*/  IMAD.MOV.U32 R5, RZ, RZ, R14 ;  /* 0x000000ffff057224 */ /* 0x000fce00078e000e */
[----:B------:R-:W-:Y:S05]  /*17c10*/  WARPSYNC.COLLECTIVE R15, `(.L_x_373) ;  /* 0x000000000f087348 */ /* 0x000fea0003c00000 */
[----:B------:R0:W1:Y:S02]  /*17c20*/  SHFL.IDX P6, R14, R13, R12, R11 ;  /* 0x0000000c0d0e7389 */ /* 0x00006400000c000b */
[----:B01----:R-:W-:Y:S01]  /*17c30*/  ENDCOLLECTIVE ;  /* 0x000000000000791b */ /* 0x003fe20003800000 */
.L_x_373:
[----:B------:R-:W-:Y:S01]  /*17c40*/  IMAD.MOV.U32 R3, RZ, RZ, R14 ;  /* 0x000000ffff037224 */ /* 0x000fe200078e000e */
[----:B------:R-:W-:Y:S06]  /*17c50*/  BRA `(.L_x_374) ;  /* 0xffffffb000607947 */ /* 0x000fec000383ffff */
.L_x_258:
[----:B0-----:R0:W3:Y:S02]  /*17c60*/  SYNCS.PHASECHK.TRANS64.TRYWAIT P0, [R18+URZ+0x36820], R0 ;  /* 0x03682000120075a7 */ /* 0x0010e4000800017f */
[----:B---3--:R-:W-:Y:S05]  /*17c70*/  @!P0 NANOSLEEP.SYNCS 0x989680 ;  /* 0x009896800000895d */ /* 0x008fea0003900000 */
[----:B------:R-:W3:Y:S02]  /*17c80*/  @!P0 SYNCS.PHASECHK.TRANS64 P0, [R18+URZ+0x36820], R0 ;  /* 0x03682000120085a7 */ /* 0x000ee4000800007f */
[----:B---3--:R-:W-:Y:S05]  /*17c90*/  @!P0 BRA `(.L_x_258) ;  /* 0xfffffffc00f08947 */ /* 0x008fea000383ffff */
[----:B------:R-:W-:Y:S05]  /*17ca0*/  BRA `(.L_x_375) ;  /* 0xffffffb000e47947 */ /* 0x000fea000383ffff */
.L_x_267:
[----:B-1----:R1:W2:Y:S02]  /*17cb0*/  SYNCS.PHASECHK.TRANS64.TRYWAIT P0, [R3+URZ+0x36840], R2 ;  /* 0x03684002030075a7 */ /* 0x0022a4000800017f */
[----:B--2---:R-:W-:Y:S05]  /*17cc0*/  @!P0 NANOSLEEP.SYNCS 0x989680 ;  /* 0x009896800000895d */ /* 0x004fea0003900000 */
[----:B------:R-:W2:Y:S02]  /*17cd0*/  @!P0 SYNCS.PHASECHK.TRANS64 P0, [R3+URZ+0x36840], R2 ;  /* 0x03684002030085a7 */ /* 0x000ea4000800007f */
[----:B--2---:R-:W-:Y:S05]  /*17ce0*/  @!P0 BRA `(.L_x_267) ;  /* 0xfffffffc00f08947 */ /* 0x004fea000383ffff */
[----:B------:R-:W-:Y:S05]  /*17cf0*/  BRA `(.L_x_376) ;  /* 0xffffffb400c47947 */ /* 0x000fea000383ffff */
.L_x_274:
[----:B-1----:R1:W2:Y:S02]  /*17d00*/  SYNCS.PHASECHK.TRANS64.TRYWAIT P0, [R3+URZ+0x60], R2 ;  /* 0x00006002030075a7 */ /* 0x0022a4000800017f */
[----:B--2---:R-:W-:Y:S05]  /*17d10*/  @!P0 NANOSLEEP.SYNCS 0x989680 ;  /* 0x009896800000895d */ /* 0x004fea0003900000 */
[----:B------:R-:W2:Y:S02]  /*17d20*/  @!P0 SYNCS.PHASECHK.TRANS64 P0, [R3+URZ+0x60], R2 ;  /* 0x00006002030085a7 */ /* 0x000ea4000800007f */
[----:B--2---:R-:W-:Y:S05]  /*17d30*/  @!P0 BRA `(.L_x_274) ;  /* 0xfffffffc00f08947 */ /* 0x004fea000383ffff */
[----:B------:R-:W-:Y:S05]  /*17d40*/  BRA `(.L_x_377) ;  /* 0xffffffb800d87947 */ /* 0x000fea000383ffff */
.L_x_284:
[----:B-1----:R1:W2:Y:S02]  /*17d50*/  SYNCS.PHASECHK.TRANS64.TRYWAIT P0, [R3+URZ+0x36840], R2 ;  /* 0x03684002030075a7 */ /* 0x0022a4000800017f */
[----:B--2---:R-:W-:Y:S05]  /*17d60*/  @!P0 NANOSLEEP.SYNCS 0x989680 ;  /* 0x009896800000895d */ /* 0x004fea0003900000 */
[----:B------:R-:W2:Y:S02]  /*17d70*/  @!P0 SYNCS.PHASECHK.TRANS64 P0, [R3+URZ+0x36840], R2 ;  /* 0x03684002030085a7 */ /* 0x000ea4000800007f */
[----:B--2---:R-:W-:Y:S05]  /*17d80*/  @!P0 BRA `(.L_x_284) ;  /* 0xfffffffc00f08947 */ /* 0x004fea000383ffff */
[----:B------:R-:W-:Y:S05]  /*17d90*/  BRA `(.L_x_378) ;  /* 0xffffffc000a87947 */ /* 0x000fea000383ffff */
.L_x_291:
[----:B0-----:R0:W1:Y:S02]  /*17da0*/  SYNCS.PHASECHK.TRANS64.TRYWAIT P0, [R2+URZ+0x60], R3 ;  /* 0x00006003020075a7 */ /* 0x001064000800017f */
[----:B-1----:R-:W-:Y:S05]  /*17db0*/  @!P0 NANOSLEEP.SYNCS 0x989680 ;  /* 0x009896800000895d */ /* 0x002fea0003900000 */
[----:B------:R-:W1:Y:S02]  /*17dc0*/  @!P0 SYNCS.PHASECHK.TRANS64 P0, [R2+URZ+0x60], R3 ;  /* 0x00006003020085a7 */ /* 0x000e64000800007f */
[----:B-1----:R-:W-:Y:S05]  /*17dd0*/  @!P0 BRA `(.L_x_291) ;  /* 0xfffffffc00f08947 */ /* 0x002fea000383ffff */
[----:B------:R-:W-:Y:S05]  /*17de0*/  BRA `(.L_x_379) ;  /* 0xffffffc400bc7947 */ /* 0x000fea000383ffff */
.L_x_301:
[----:B--2---:R2:W3:Y:S02]  /*17df0*/  SYNCS.PHASECHK.TRANS64.TRYWAIT P0, [R2+URZ+0x36840], R3 ;  /* 0x03684003020075a7 */ /* 0x0044e4000800017f */
[----:B---3--:R-:W-:Y:S05]  /*17e00*/  @!P0 NANOSLEEP.SYNCS 0x989680 ;  /* 0x009896800000895d */ /* 0x008fea0003900000 */
[----:B------:R-:W3:Y:S02]  /*17e10*/  @!P0 SYNCS.PHASECHK.TRANS64 P0, [R2+URZ+0x36840], R3 ;  /* 0x03684003020085a7 */ /* 0x000ee4000800007f */
[----:B---3--:R-:W-:Y:S05]  /*17e20*/  @!P0 BRA `(.L_x_301) ;  /* 0xfffffffc00f08947 */ /* 0x008fea000383ffff */
[----:B------:R-:W-:Y:S05]  /*17e30*/  BRA `(.L_x_380) ;  /* 0xffffffcc005c7947 */ /* 0x000fea000383ffff */
.L_x_308:
[----:B0-----:R0:W1:Y:S02]  /*17e40*/  SYNCS.PHASECHK.TRANS64.TRYWAIT P0, [R2+URZ+0x60], R5 ;  /* 0x00006005020075a7 */ /* 0x001064000800017f */
[----:B-1----:R-:W-:Y:S05]  /*17e50*/  @!P0 NANOSLEEP.SYNCS 0x989680 ;  /* 0x009896800000895d */ /* 0x002fea0003900000 */
[----:B------:R-:W1:Y:S02]  /*17e60*/  @!P0 SYNCS.PHASECHK.TRANS64 P0, [R2+URZ+0x60], R5 ;  /* 0x00006005020085a7 */ /* 0x000e64000800007f */
[----:B-1----:R-:W-:Y:S05]  /*17e70*/  @!P0 BRA `(.L_x_308) ;  /* 0xfffffffc00f08947 */ /* 0x002fea000383ffff */
[----:B------:R-:W-:Y:S05]  /*17e80*/  BRA `(.L_x_381) ;  /* 0xffffffd000707947 */ /* 0x000fea000383ffff */
.L_x_320:
[----:B--2---:R2:W3:Y:S02]  /*17e90*/  SYNCS.PHASECHK.TRANS64.TRYWAIT P0, [R0+URZ+0x36860], R2 ;  /* 0x03686002000075a7 */ /* 0x0044e4000800017f */
[----:B---3--:R-:W-:Y:S05]  /*17ea0*/  @!P0 NANOSLEEP.SYNCS 0x989680 ;  /* 0x009896800000895d */ /* 0x008fea0003900000 */
[----:B------:R-:W3:Y:S02]  /*17eb0*/  @!P0 SYNCS.PHASECHK.TRANS64 P0, [R0+URZ+0x36860], R2 ;  /* 0x03686002000085a7 */ /* 0x000ee4000800007f */
[----:B---3--:R-:W-:Y:S05]  /*17ec0*/  @!P0 BRA `(.L_x_320) ;  /* 0xfffffffc00f08947 */ /* 0x008fea000383ffff */
[----:B------:R-:W-:Y:S05]  /*17ed0*/  BRA `(.L_x_382) ;  /* 0xffffffd400fc7947 */ /* 0x000fea000383ffff */
.L_x_328:
[----:B------:R-:W3:Y:S01]  /*17ee0*/  LDL R3, [R1] ;  /* 0x0000000001037983 */ /* 0x000ee20000100800 */
[----:B------:R-:W-:Y:S01]  /*17ef0*/  BSSY B0, `(.L_x_383) ;  /* 0x0000008000007945 */ /* 0x000fe20003800000 */
[----:B0-----:R-:W-:Y:S02]  /*17f00*/  IMAD.MOV.U32 R12, RZ, RZ, RZ ;  /* 0x000000ffff0c7224 */ /* 0x001fe400078e00ff */
[----:B--2---:R-:W-:Y:S02]  /*17f10*/  IMAD.MOV.U32 R11, RZ, RZ, 0x1f ;  /* 0x0000001fff0b7424 */ /* 0x004fe400078e00ff */
[----:B------:R-:W-:Y:S02]  /*17f20*/  IMAD.MOV.U32 R15, RZ, RZ, -0x1 ;  /* 0xffffffffff0f7424 */ /* 0x000fe400078e00ff */
[----:B---3--:R-:W-:-:S07]  /*17f30*/  IMAD.MOV.U32 R13, RZ, RZ, R3 ;  /* 0x000000ffff0d7224 */ /* 0x008fce00078e0003 */
[----:B-1----:R-:W-:Y:S05]  /*17f40*/  WARPSYNC.COLLECTIVE R15, `(.L_x_384) ;  /* 0x000000000f087348 */ /* 0x002fea0003c00000 */
[----:B------:R0:W2:Y:S02]  /*17f50*/  SHFL.IDX P6, R14, R13, R12, R11 ;  /* 0x0000000c0d0e7389 */ /* 0x0000a400000c000b */
[----:B012---:R-:W-:Y:S01]  /*17f60*/  ENDCOLLECTIVE ;  /* 0x000000000000791b */ /* 0x007fe20003800000 */
.L_x_384:
[----:B------:R-:W-:Y:S05]  /*17f70*/  BSYNC B0 ;  /* 0x0000000000007941 */ /* 0x000fea0003800000 */
.L_x_383:
[----:B------:R0:W5:Y:S01]  /*17f80*/  LDL R2, [R1+0xc] ;  /* 0x00000c0001027983 */ /* 0x0001620000100800 */
[----:B------:R-:W-:Y:S02]  /*17f90*/  IMAD.MOV.U32 R13, RZ, RZ, R3 ;  /* 0x000000ffff0d7224 */ /* 0x000fe400078e0003 */
[----:B------:R-:W-:Y:S02]  /*17fa0*/  IMAD.MOV.U32 R12, RZ, RZ, 0x1 ;  /* 0x00000001ff0c7424 */ /* 0x000fe400078e00ff */
[----:B------:R-:W-:Y:S02]  /*17fb0*/  IMAD.MOV.U32 R11, RZ, RZ, 0x1f ;  /* 0x0000001fff0b7424 */ /* 0x000fe400078e00ff */
[----:B------:R-:W-:Y:S02]  /*17fc0*/  IMAD.MOV.U32 R15, RZ, RZ, -0x1 ;  /* 0xffffffffff0f7424 */ /* 0x000fe400078e00ff */
[----:B0-----:R-:W-:-:S07]  /*17fd0*/  IMAD.MOV.U32 R0, RZ, RZ, R14 ;  /* 0x000000ffff007224 */ /* 0x001fce00078e000e */
[----:B-----5:R-:W-:Y:S05]  /*17fe0*/  WARPSYNC.COLLECTIVE R15, `(.L_x_385) ;  /* 0x000000000f087348 */ /* 0x020fea0003c00000 */
[----:B------:R0:W1:Y:S02]  /*17ff0*/  SHFL.IDX P6, R14, R13, R12, R11 ;  /* 0x0000000c0d0e7389 */ /* 0x00006400000c000b */
[----:B01---5:R-:W-:Y:S01]  /*18000*/  ENDCOLLECTIVE ;  /* 0x000000000000791b */ /* 0x023fe20003800000 */
.L_x_385:
[----:B------:R-:W-:Y:S01]  /*18010*/  ULDC UR4, c[0x0][0xc3c] ;  /* 0x00030f0000047ab9 */ /* 0x000fe20000000800 */
[----:B------:R-:W-:Y:S01]  /*18020*/  ULDC.64 UR6, c[0x0][0x208] ;  /* 0x0000820000067ab9 */ /* 0x000fe20000000a00 */
[----:B------:R-:W-:Y:S02]  /*18030*/  IMAD.IADD R6, R2, 0x1, R16 ;  /* 0x0000000102067824 */ /* 0x000fe400078e0210 */
[----:B------:R-:W-:Y:S02]  /*18040*/  IMAD.MOV.U32 R11, RZ, RZ, RZ ;  /* 0x000000ffff0b7224 */ /* 0x000fe400078e00ff */
[----:B------:R-:W-:Y:S01]  /*18050*/  IMAD.MOV.U32 R8, RZ, RZ, R14 ;  /* 0x000000ffff087224 */ /* 0x000fe200078e000e */
[----:B------:R-:W-:-:S13]  /*18060*/  ISETP.GE.OR P1, PT, R6, UR4, !P0 ;  /* 0x0000000406007c0c */ /* 0x000fda000c726670 */
[----:B------:R-:W0:Y:S08]  /*18070*/  @!P1 LDC.64 R2, c[0x0][0xc80] ;  /* 0x00032000ff029b82 */ /* 0x000e300000000a00 */
[----:B------:R-:W1:Y:S01]  /*18080*/  @!P1 LDC.64 R4, c[0x0][0xc78] ;  /* 0x00031e00ff049b82 */ /* 0x000e620000000a00 */
[----:B0-----:R-:W-:-:S05]  /*18090*/  @!P1 IMAD.WIDE R2, R6, 0x4, R2 ;  /* 0x0000000406029825 */ /* 0x001fca00078e0202 */
[----:B------:R1:W2:Y:S02]  /*180a0*/  @!P1 LDG.E R7, desc[UR6][R2.64] ;  /* 0x0000000602079981 */ /* 0x0002a4000c1e1900 */
[----:B-1----:R-:W-:-:S06]  /*180b0*/  @!P1 IMAD.WIDE R2, R6, 0x4, R4 ;  /* 0x0000000406029825 */ /* 0x002fcc00078e0204 */
[----:B------:R-:W3:Y:S01]  /*180c0*/  @!P1 LDG.E R2, desc[UR6][R2.64] ;  /* 0x0000000602029981 */ /* 0x000ee2000c1e1900 */
[----:B------:R-:W-:Y:S01]  /*180d0*/  IMAD.MOV.U32 R6, RZ, RZ, RZ ;  /* 0x000000ffff067224 */ /* 0x000fe200078e00ff */
[C---:B------:R-:W-:Y:S01]  /*180e0*/  ISETP.GE.U32.AND P2, PT, R16.reuse, 0x2, PT ;  /* 0x000000021000780c */ /* 0x040fe20003f46070 */
[----:B------:R-:W-:Y:S01]  /*180f0*/  IMAD.MOV.U32 R4, RZ, RZ, RZ ;  /* 0x000000ffff047224 */ /* 0x000fe200078e00ff */
[C---:B------:R-:W-:Y:S02]  /*18100*/  ISETP.GE.U32.AND P3, PT, R16.reuse, 0x4, PT ;  /* 0x000000041000780c */ /* 0x040fe40003f66070 */
[C---:B------:R-:W-:Y:S02]  /*18110*/  ISETP.GE.U32.AND P4, PT, R16.reuse, 0x8, PT ;  /* 0x000000081000780c */ /* 0x040fe40003f86070 */
[----:B------:R-:W-:Y:S01]  /*18120*/  ISETP.GE.U32.AND P5, PT, R16, 0x10, PT ;  /* 0x000000101000780c */ /* 0x000fe20003fa6070 */
[----:B--2---:R-:W-:Y:S02]  /*18130*/  @!P1 IMAD.MOV.U32 R6, RZ, RZ, R7 ;  /* 0x000000ffff069224 */ /* 0x004fe400078e0007 */
[----:B------:R-:W-:-:S02]  /*18140*/  IMAD.MOV.U32 R7, RZ, RZ, RZ ;  /* 0x000000ffff077224 */ /* 0x000fc400078e00ff */
[----:B---3--:R-:W-:Y:S01]  /*18150*/  @!P1 IMAD.MOV.U32 R7, RZ, RZ, R2 ;  /* 0x000000ffff079224 */ /* 0x008fe200078e0002 */
[----:B------:R-:W-:-:S03]  /*18160*/  ISETP.NE.AND P1, PT, R16, RZ, PT ;  /* 0x000000ff1000720c */ /* 0x000fc60003f25270 */
[----:B------:R-:W-:-:S04]  /*18170*/  IMAD R2, R7, R6, RZ ;  /* 0x0000000607027224 */ /* 0x000fc800078e02ff */
[----:B------:R-:W-:-:S07]  /*18180*/  IMAD.MOV.U32 R13, RZ, RZ, R2 ;  /* 0x000000ffff0d7224 */ /* 0x000fce00078e0002 */
[----:B------:R-:W-:Y:S05]  /*18190*/  WARPSYNC.COLLECTIVE R15, `(.L_x_386) ;  /* 0x000000000f087348 */ /* 0x000fea0003c00000 */
[----:B------:R0:W1:Y:S02]  /*181a0*/  SHFL.UP P6, R14, R13, R12, R11 ;  /* 0x0400000c0d0e7389 */ /* 0x00006400000c000b */
[----:B01----:R-:W-:Y:S01]  /*181b0*/  ENDCOLLECTIVE ;  /* 0x000000000000791b */ /* 0x003fe20003800000 */
.L_x_386:
[----:B------:R-:W-:Y:S02]  /*181c0*/  IMAD.MOV.U32 R12, RZ, RZ, 0x2 ;  /* 0x00000002ff0c7424 */ /* 0x000fe400078e00ff */
[----:B------:R-:W-:-:S05]  /*181d0*/  IMAD.MOV.U32 R3, RZ, RZ, R14 ;  /* 0x000000ffff037224 */ /* 0x000fca00078e000e */
[----:B------:R-:W-:-:S05]  /*181e0*/  SEL R3, R3, RZ, P1 ;  /* 0x000000ff03037207 */ /* 0x000fca0000800000 */
[----:B------:R-:W-:-:S04]  /*181f0*/  IMAD.IADD R2, R2, 0x1, R3 ;  /* 0x0000000102027824 */ /* 0x000fc800078e0203 */
[----:B------:R-:W-:-:S07]  /*18200*/  IMAD.MOV.U32 R13, RZ, RZ, R2 ;  /* 0x000000ffff0d7224 */ /* 0x000fce00078e0002 */
[----:B------:R-:W-:Y:S05]  /*18210*/  WARPSYNC.COLLECTIVE R15, `(.L_x_387) ;  /* 0x000000000f087348 */ /* 0x000fea0003c00000 */
[----:B------:R0:W1:Y:S02]  /*18220*/  SHFL.UP P6, R14, R13, R12, R11 ;  /* 0x0400000c0d0e7389 */ /* 0x00006400000c000b */
[----:B01----:R-:W-:Y:S01]  /*18230*/  ENDCOLLECTIVE ;  /* 0x000000000000791b */ /* 0x003fe20003800000 */
.L_x_387:
        /* <DEDUP_REMOVED lines=8> */
.L_x_388:
        /* <DEDUP_REMOVED lines=8> */
.L_x_389:
        /* <DEDUP_REMOVED lines=8> */
.L_x_390:
[----:B------:R-:W-:Y:S02]  /*183c0*/  IMAD.MOV.U32 R12, RZ, RZ, 0x1f ;  /* 0x0000001fff0c7424 */ /* 0x000fe400078e00ff */
[----:B------:R-:W-:Y:S02]  /*183d0*/  IMAD.MOV.U32 R11, RZ, RZ, 0x1f ;  /* 0x0000001fff0b7424 */ /* 0x000fe400078e00ff */
[----:B------:R-:W-:-:S05]  /*183e0*/  IMAD.MOV.U32 R3, RZ, RZ, R14 ;  /* 0x000000ffff037224 */ /* 0x000fca00078e000e */
[----:B------:R-:W-:-:S05]  /*183f0*/  SEL R3, R3, RZ, P5 ;  /* 0x000000ff03037207 */ /* 0x000fca0002800000 */
[----:B------:R-:W-:-:S04]  /*18400*/  IMAD.IADD R2, R2, 0x1, R3 ;  /* 0x0000000102027824 */ /* 0x000fc800078e0203 */
[----:B------:R-:W-:-:S07]  /*18410*/  IMAD.MOV.U32 R13, RZ, RZ, R2 ;  /* 0x000000ffff0d7224 */ /* 0x000fce00078e0002 */
[----:B------:R-:W-:Y:S05]  /*18420*/  WARPSYNC.COLLECTIVE R15, `(.L_x_391) ;  /* 0x000000000f087348 */ /* 0x000fea0003c00000 */
[----:B------:R0:W1:Y:S02]  /*18430*/  SHFL.IDX P6, R14, R13, R12, R11 ;  /* 0x0000000c0d0e7389 */ /* 0x00006400000c000b */
[----:B01----:R-:W-:Y:S01]  /*18440*/  ENDCOLLECTIVE ;  /* 0x000000000000791b */ /* 0x003fe20003800000 */
.L_x_391:
[----:B------:R-:W-:Y:S01]  /*18450*/  IMAD.MOV.U32 R9, RZ, RZ, R14 ;  /* 0x000000ffff097224 */ /* 0x000fe200078e000e */
[----:B------:R-:W-:Y:S06]  /*18460*/  BRA `(.L_x_392) ;  /* 0xffffffd800ac7947 */ /* 0x000fec000383ffff */
.L_x_331:
[----:B------:R-:W-:Y:S01]  /*18470*/  BSSY B0, `(.L_x_393) ;  /* 0x0000008000007945 */ /* 0x000fe20003800000 */
[----:B------:R-:W-:Y:S02]  /*18480*/  IMAD.MOV.U32 R13, RZ, RZ, R2 ;  /* 0x000000ffff0d7224 */ /* 0x000fe400078e0002 */
[----:B------:R-:W-:Y:S02]  /*18490*/  IMAD.MOV.U32 R12, RZ, RZ, 0x1 ;  /* 0x00000001ff0c7424 */ /* 0x000fe400078e00ff */
[----:B------:R-:W-:Y:S02]  /*184a0*/  IMAD.MOV.U32 R11, RZ, RZ, RZ ;  /* 0x000000ffff0b7224 */ /* 0x000fe400078e00ff */
[----:B------:R-:W-:-:S07]  /*184b0*/  IMAD.MOV.U32 R15, RZ, RZ, -0x1 ;  /* 0xffffffffff0f7424 */ /* 0x000fce00078e00ff */
[----:B------:R-:W-:Y:S05]  /*184c0*/  WARPSYNC.COLLECTIVE R15, `(.L_x_394) ;  /* 0x000000000f087348 */ /* 0x000fea0003c00000 */
[----:B------:R0:W1:Y:S02]  /*184d0*/  SHFL.UP P6, R14, R13, R12, R11 ;  /* 0x0400000c0d0e7389 */ /* 0x00006400000c000b */
[----:B01----:R-:W-:Y:S01]  /*184e0*/  ENDCOLLECTIVE ;  /* 0x000000000000791b */ /* 0x003fe20003800000 */
.L_x_394:
[----:B------:R-:W-:Y:S05]  /*184f0*/  BSYNC B0 ;  /* 0x0000000000007941 */ /* 0x000fea0003800000 */
.L_x_393:
[----:B------:R-:W-:Y:S02]  /*18500*/  IMAD.MOV.U32 R3, RZ, RZ, R14 ;  /* 0x000000ffff037224 */ /* 0x000fe400078e000e */
[----:B------:R-:W-:Y:S02]  /*18510*/  IMAD.MOV.U32 R12, RZ, RZ, 0x2 ;  /* 0x00000002ff0c7424 */ /* 0x000fe400078e00ff */
[----:B------:R-:W-:Y:S01]  /*18520*/  IMAD.MOV.U32 R11, RZ, RZ, RZ ;  /* 0x000000ffff0b7224 */ /* 0x000fe200078e00ff */
[----:B------:R-:W-:Y:S01]  /*18530*/  SEL R3, R3, RZ, P1 ;  /* 0x000000ff03037207 */ /* 0x000fe20000800000 */
[----:B------:R-:W-:-:S04]  /*18540*/  IMAD.MOV.U32 R15, RZ, RZ, -0x1 ;  /* 0xffffffffff0f7424 */ /* 0x000fc800078e00ff */
[----:B------:R-:W-:-:S04]  /*18550*/  IMAD.IADD R2, R2, 0x1, R3 ;  /* 0x0000000102027824 */ /* 0x000fc800078e0203 */
[----:B------:R-:W-:-:S07]  /*18560*/  IMAD.MOV.U32 R13, RZ, RZ, R2 ;  /* 0x000000ffff0d7224 */ /* 0x000fce00078e0002 */
[----:B------:R-:W-:Y:S05]  /*18570*/  WARPSYNC.COLLECTIVE R15, `(.L_x_395) ;  /* 0x000000000f087348 */ /* 0x000fea0003c00000 */
[----:B------:R0:W1:Y:S02]  /*18580*/  SHFL.UP P6, R14, R13, R12, R11 ;  /* 0x0400000c0d0e7389 */ /* 0x00006400000c000b */
[----:B01----:R-:W-:Y:S01]  /*18590*/  ENDCOLLECTIVE ;  /* 0x000000000000791b */ /* 0x003fe20003800000 */
.L_x_395:
        /* <DEDUP_REMOVED lines=8> */
.L_x_396:
        /* <DEDUP_REMOVED lines=8> */
.L_x_397:
        /* <DEDUP_REMOVED lines=8> */
.L_x_398:
        /* <DEDUP_REMOVED lines=9> */
.L_x_399:
[----:B------:R-:W-:Y:S01]  /*187b0*/  IMAD.MOV.U32 R9, RZ, RZ, R14 ;  /* 0x000000ffff097224 */ /* 0x000fe200078e000e */
[----:B------:R-:W-:Y:S06]  /*187c0*/  BRA `(.L_x_400) ;  /* 0xffffffd800847947 */ /* 0x000fec000383ffff */
.L_x_333:
[----:B------:R-:W-:Y:S01]  /*187d0*/  BSSY B0, `(.L_x_401) ;  /* 0x0000006000007945 */ /* 0x000fe20003800000 */
[----:B------:R-:W-:Y:S01]  /*187e0*/  PLOP3.LUT P6, PT, P6, PT, PT, 0x8, 0x0 ;  /* 0x000000000000781c */ /* 0x000fe200037ce170 */
[----:B------:R-:W-:-:S12]  /*187f0*/  IMAD.MOV.U32 R15, RZ, RZ, -0x1 ;  /* 0xffffffffff0f7424 */ /* 0x000fd800078e00ff */
[----:B0-----:R-:W-:Y:S05]  /*18800*/  WARPSYNC.COLLECTIVE R15, `(.L_x_402) ;  /* 0x000000000f087348 */ /* 0x001fea0003c00000 */
[----:B------:R-:W-:Y:S01]  /*18810*/  VOTE.ANY R14, PT, P6 ;  /* 0x00000000000e7806 */ /* 0x000fe200030e0100 */
[----:B0-----:R-:W-:Y:S06]  /*18820*/  ENDCOLLECTIVE ;  /* 0x000000000000791b */ /* 0x001fec0003800000 */
.L_x_402:
[----:B------:R-:W-:Y:S05]  /*18830*/  BSYNC B0 ;  /* 0x0000000000007941 */ /* 0x000fea0003800000 */
.L_x_401:
[----:B------:R-:W-:Y:S02]  /*18840*/  IMAD.MOV.U32 R8, RZ, RZ, R14 ;  /* 0x000000ffff087224 */ /* 0x000fe400078e000e */
[----:B------:R-:W-:Y:S02]  /*18850*/  IMAD.MOV.U32 R13, RZ, RZ, R6 ;  /* 0x000000ffff0d7224 */ /* 0x000fe400078e0006 */
[----:B------:R-:W0:Y:S01]  /*18860*/  POPC R5, R8 ;  /* 0x0000000800057309 */ /* 0x000e220000000000 */
[----:B------:R-:W-:Y:S02]  /*18870*/  IMAD.MOV.U32 R11, RZ, RZ, 0x1f ;  /* 0x0000001fff0b7424 */ /* 0x000fe400078e00ff */
[----:B------:R-:W-:Y:S02]  /*18880*/  IMAD.MOV.U32 R15, RZ, RZ, -0x1 ;  /* 0xffffffffff0f7424 */ /* 0x000fe400078e00ff */
[----:B0-----:R-:W-:-:S07]  /*18890*/  IMAD.MOV.U32 R12, RZ, RZ, R5 ;  /* 0x000000ffff0c7224 */ /* 0x001fce00078e0005 */
[----:B------:R-:W-:Y:S05]  /*188a0*/  WARPSYNC.COLLECTIVE R15, `(.L_x_403) ;  /* 0x000000000f087348 */ /* 0x000fea0003c00000 */
[----:B------:R0:W1:Y:S02]  /*188b0*/  SHFL.IDX P6, R14, R13, R12, R11 ;  /* 0x0000000c0d0e7389 */ /* 0x00006400000c000b */
[----:B01----:R-:W-:Y:S01]  /*188c0*/  ENDCOLLECTIVE ;  /* 0x000000000000791b */ /* 0x003fe20003800000 */
.L_x_403:
[----:B------:R-:W-:Y:S02]  /*188d0*/  IMAD.MOV.U32 R13, RZ, RZ, R7 ;  /* 0x000000ffff0d7224 */ /* 0x000fe400078e0007 */
[----:B------:R-:W-:-:S07]  /*188e0*/  IMAD.MOV.U32 R6, RZ, RZ, R14 ;  /* 0x000000ffff067224 */ /* 0x000fce00078e000e */
[----:B------:R-:W-:Y:S05]  /*188f0*/  WARPSYNC.COLLECTIVE R15, `(.L_x_404) ;  /* 0x000000000f087348 */ /* 0x000fea0003c00000 */
[----:B------:R0:W1:Y:S02]  /*18900*/  SHFL.IDX P6, R14, R13, R12, R11 ;  /* 0x0000000c0d0e7389 */ /* 0x00006400000c000b */
[----:B01----:R-:W-:Y:S01]  /*18910*/  ENDCOLLECTIVE ;  /* 0x000000000000791b */ /* 0x003fe20003800000 */
.L_x_404:
[----:B------:R-:W-:Y:S01]  /*18920*/  IMAD.MOV.U32 R7, RZ, RZ, R14 ;  /* 0x000000ffff077224 */ /* 0x000fe200078e000e */
[----:B------:R-:W-:Y:S06]  /*18930*/  BRA `(.L_x_405) ;  /* 0xffffffd800647947 */ /* 0x000fec000383ffff */
.L_x_335:
[----:B------:R-:W-:Y:S01]  /*18940*/  BSSY B0, `(.L_x_406) ;  /* 0x0000007000007945 */ /* 0x000fe20003800000 */
[----:B------:R-:W-:Y:S02]  /*18950*/  IMAD.MOV.U32 R13, RZ, RZ, R2 ;  /* 0x000000ffff0d7224 */ /* 0x000fe400078e0002 */
[----:B------:R-:W-:Y:S02]  /*18960*/  IMAD.MOV.U32 R11, RZ, RZ, 0x1f ;  /* 0x0000001fff0b7424 */ /* 0x000fe400078e00ff */
[----:B------:R-:W-:-:S07]  /*18970*/  IMAD.MOV.U32 R15, RZ, RZ, -0x1 ;  /* 0xffffffffff0f7424 */ /* 0x000fce00078e00ff */
[----:B0123--:R-:W-:Y:S05]  /*18980*/  WARPSYNC.COLLECTIVE R15, `(.L_x_407) ;  /* 0x000000000f087348 */ /* 0x00ffea0003c00000 */
[----:B------:R4:W0:Y:S02]  /*18990*/  SHFL.IDX P6, R14, R13, R12, R11 ;  /* 0x0000000c0d0e7389 */ /* 0x00082400000c000b */
[----:B01234-:R-:W-:Y:S01]  /*189a0*/  ENDCOLLECTIVE ;  /* 0x000000000000791b */ /* 0x01ffe20003800000 */
.L_x_407:
[----:B------:R-:W-:Y:S05]  /*189b0*/  BSYNC B0 ;  /* 0x0000000000007941 */ /* 0x000fea0003800000 */
.L_x_406:
[----:B------:R-:W-:Y:S01]  /*189c0*/  IMAD.MOV.U32 R2, RZ, RZ, R14 ;  /* 0x000000ffff027224 */ /* 0x000fe200078e000e */
[----:B------:R-:W-:Y:S06]  /*189d0*/  BRA `(.L_x_408) ;  /* 0xffffffd800547947 */ /* 0x000fec000383ffff */
.L_x_339:
[----:B0-----:R0:W1:Y:S02]  /*189e0*/  SYNCS.PHASECHK.TRANS64.TRYWAIT P0, [R0+URZ+0x36820], R3 ;  /* 0x03682003000075a7 */ /* 0x001064000800017f */
[----:B-1----:R-:W-:Y:S05]  /*189f0*/  @!P0 NANOSLEEP.SYNCS 0x989680 ;  /* 0x009896800000895d */ /* 0x002fea0003900000 */
[----:B------:R-:W1:Y:S02]  /*18a00*/  @!P0 SYNCS.PHASECHK.TRANS64 P0, [R0+URZ+0x36820], R3 ;  /* 0x03682003000085a7 */ /* 0x000e64000800007f */
[----:B-1----:R-:W-:Y:S05]  /*18a10*/  @!P0 BRA `(.L_x_339) ;  /* 0xfffffffc00f08947 */ /* 0x002fea000383ffff */
[----:B------:R-:W-:Y:S05]  /*18a20*/  BRA `(.L_x_409) ;  /* 0xffffffdc00ec7947 */ /* 0x000fea000383ffff */
.L_x_340:
[----:B------:R-:W1:Y:S01]  /*18a30*/  S2R R2, SR_TID.X ;  /* 0x0000000000027919 */ /* 0x000e620000002100 */
[----:B------:R-:W-:Y:S01]  /*18a40*/  BSSY B0, `(.L_x_410) ;  /* 0x000000a000007945 */ /* 0x000fe20003800000 */
[----:B------:R-:W-:Y:S02]  /*18a50*/  IMAD.MOV.U32 R12, RZ, RZ, RZ ;  /* 0x000000ffff0c7224 */ /* 0x000fe400078e00ff */
[----:B------:R-:W-:Y:S02]  /*18a60*/  IMAD.MOV.U32 R11, RZ, RZ, 0x1f ;  /* 0x0000001fff0b7424 */ /* 0x000fe400078e00ff */
[----:B------:R-:W-:Y:S01]  /*18a70*/  IMAD.MOV.U32 R15, RZ, RZ, -0x1 ;  /* 0xffffffffff0f7424 */ /* 0x000fe200078e00ff */
[----:B-1----:R-:W-:-:S04]  /*18a80*/  SHF.R.U32.HI R2, RZ, 0x5, R2 ;  /* 0x00000005ff027819 */ /* 0x002fc80000011602 */
[----:B------:R-:W-:-:S05]  /*18a90*/  LOP3.LUT R2, R2, 0x3, RZ, 0xc0, !PT ;  /* 0x0000000302027812 */ /* 0x000fca00078ec0ff */
[----:B------:R-:W-:-:S07]  /*18aa0*/  IMAD.MOV.U32 R13, RZ, RZ, R2 ;  /* 0x000000ffff0d7224 */ /* 0x000fce00078e0002 */
[----:B0-----:R-:W-:Y:S05]  /*18ab0*/  WARPSYNC.COLLECTIVE R15, `(.L_x_411) ;  /* 0x000000000f087348 */ /* 0x001fea0003c00000 */
[----:B------:R1:W2:Y:S02]  /*18ac0*/  SHFL.IDX P6, R14, R13, R12, R11 ;  /* 0x0000000c0d0e7389 */ /* 0x0002a400000c000b */
[----:B012---:R-:W-:Y:S01]  /*18ad0*/  ENDCOLLECTIVE ;  /* 0x000000000000791b */ /* 0x007fe20003800000 */
.L_x_411:
[----:B------:R-:W-:Y:S05]  /*18ae0*/  BSYNC B0 ;  /* 0x0000000000007941 */ /* 0x000fea0003800000 */
.L_x_410:
[----:B------:R-:W-:Y:S05]  /*18af0*/  BRA `(.L_x_412) ;  /* 0xffffffdc00d47947 */ /* 0x000fea000383ffff */
.L_x_343:
[----:B------:R-:W-:Y:S01]  /*18b00*/  BSSY B1, `(.L_x_413) ;  /* 0x0000006000017945 */ /* 0x000fe20003800000 */
[----:B------:R-:W-:-:S07]  /*18b10*/  IMAD.MOV.U32 R15, RZ, RZ, -0x1 ;  /* 0xffffffffff0f7424 */ /* 0x000fce00078e00ff */
[----:B01----:R-:W-:Y:S05]  /*18b20*/  WARPSYNC.COLLECTIVE R15, `(.L_x_414) ;  /* 0x000000000f0c7348 */ /* 0x003fea0003c00000 */
[----:B------:R-:W-:Y:S02]  /*18b30*/  ELECT P6, UR62, PT ;  /* 0x00000000003e782f */ /* 0x000fe400038c0000 */
[----:B------:R-:W-:Y:S01]  /*18b40*/  MOV R14, UR62 ;  /* 0x0000003e000e7c02 */ /* 0x000fe20008000f00 */
[----:B01----:R-:W-:Y:S10]  /*18b50*/  ENDCOLLECTIVE ;  /* 0x000000000000791b */ /* 0x003ff40003800000 */
.L_x_414:
[----:B------:R-:W-:Y:S05]  /*18b60*/  BSYNC B1 ;  /* 0x0000000000017941 */ /* 0x000fea0003800000 */
.L_x_413:
[----:B------:R-:W-:Y:S05]  /*18b70*/  BRA `(.L_x_415) ;  /* 0xffffffdc00cc7947 */ /* 0x000fea000383ffff */
.L_x_345:
[----:B0-----:R0:W1:Y:S02]  /*18b80*/  SYNCS.PHASECHK.TRANS64.TRYWAIT P0, [R6+URZ], R5 ;  /* 0x00000005060075a7 */ /* 0x001064000800017f */
[----:B-1----:R-:W-:Y:S05]  /*18b90*/  @!P0 NANOSLEEP.SYNCS 0x989680 ;  /* 0x009896800000895d */ /* 0x002fea0003900000 */
[----:B------:R-:W1:Y:S02]  /*18ba0*/  @!P0 SYNCS.PHASECHK.TRANS64 P0, [R6+URZ], R5 ;  /* 0x00000005060085a7 */ /* 0x000e64000800007f */
[----:B-1----:R-:W-:Y:S05]  /*18bb0*/  @!P0 BRA `(.L_x_345) ;  /* 0xfffffffc00f08947 */ /* 0x002fea000383ffff */
[----:B------:R-:W-:Y:S05]  /*18bc0*/  BRA `(.L_x_416) ;  /* 0xffffffe0000c7947 */ /* 0x000fea000383ffff */
.L_x_346:
[----:B-1----:R1:W2:Y:S02]  /*18bd0*/  SYNCS.PHASECHK.TRANS64.TRYWAIT P0, [R7+URZ], R2 ;  /* 0x00000002070075a7 */ /* 0x0022a4000800017f */
[----:B--2---:R-:W-:Y:S05]  /*18be0*/  @!P0 NANOSLEEP.SYNCS 0x989680 ;  /* 0x009896800000895d */ /* 0x004fea0003900000 */
[----:B------:R-:W2:Y:S02]  /*18bf0*/  @!P0 SYNCS.PHASECHK.TRANS64 P0, [R7+URZ], R2 ;  /* 0x00000002070085a7 */ /* 0x000ea4000800007f */
[----:B--2---:R-:W-:Y:S05]  /*18c00*/  @!P0 BRA `(.L_x_346) ;  /* 0xfffffffc00f08947 */ /* 0x004fea000383ffff */
[----:B------:R-:W-:Y:S05]  /*18c10*/  BRA `(.L_x_417) ;  /* 0xffffffe000007947 */ /* 0x000fea000383ffff */
.L_x_348:
[----:B--2---:R2:W3:Y:S02]  /*18c20*/  SYNCS.PHASECHK.TRANS64.TRYWAIT P0, [R4+URZ], R5 ;  /* 0x00000005040075a7 */ /* 0x0044e4000800017f */
[----:B---3--:R-:W-:Y:S05]  /*18c30*/  @!P0 NANOSLEEP.SYNCS 0x989680 ;  /* 0x009896800000895d */ /* 0x008fea0003900000 */
[----:B------:R-:W3:Y:S02]  /*18c40*/  @!P0 SYNCS.PHASECHK.TRANS64 P0, [R4+URZ], R5 ;  /* 0x00000005040085a7 */ /* 0x000ee4000800007f */
[----:B---3--:R-:W-:Y:S05]  /*18c50*/  @!P0 BRA `(.L_x_348) ;  /* 0xfffffffc00f08947 */ /* 0x008fea000383ffff */
[----:B------:R-:W-:Y:S05]  /*18c60*/  BRA `(.L_x_418) ;  /* 0xffffffe000047947 */ /* 0x000fea000383ffff */
.L_x_419:
        /* <DEDUP_REMOVED lines=9> */
.L_x_3024:


//--------------------- .text._ZN7cutlass13device_kernelIN5flash11enable_sm90INS1_16FlashAttnFwdSm90INS1_25CollectiveMainloopFwdSm90ILi2EN4cute5tupleIJNS5_1CILi1EEES8_S8_EEENS6_IJNS7_ILi128EEENS7_ILi112EEENS7_ILi192EEEEEELi192ENS_6half_tEfNS_4arch4Sm90ELb0ELb0ELb1ELb1ELb0ELb1ELb0ELb1ELb1ELb1ELb1ELb0EEENS1_21CollectiveEpilogueFwdINS6_IJSA_SC_SB_EEES9_SE_SG_Li256ELb1ELb1ELb1ELb0EEENS1_36VarlenDynamicPersistentTileSchedulerILi128ELi112ELi256ELi128ELb1ELb1ELb1ELb0ELb1ELb1EEEEEEEEEvNT_6ParamsE --------------------------
	.section	.text._ZN7cutlass13device_kernelIN5flash11enable_sm90INS1_16FlashAttnFwdSm90INS1_25CollectiveMainloopFwdSm90ILi2EN4cute5tupleIJNS5_1CILi1EEES8_S8_EEENS6_IJNS7_ILi128EEENS7_ILi112EEENS7_ILi192EEEEEELi192ENS_6half_tEfNS_4arch4Sm90ELb0ELb0ELb1ELb1ELb0ELb1ELb0ELb1ELb1ELb1ELb1ELb0EEENS1_21CollectiveEpilogueFwdINS6_IJSA_SC_SB_EEES9_SE_SG_Li256ELb1ELb1ELb1ELb0EEENS1_36VarlenDynamicPersistentTileSchedulerILi128ELi112ELi256ELi128ELb1ELb1ELb1ELb0ELb1ELb1EEEEEEEEEvNT_6ParamsE,"ax",@progbits
	.align	128
.text._ZN7cutlass13device_kernelIN5flash11enable_sm90INS1_16FlashAttnFwdSm90INS1_25CollectiveMainloopFwdSm90ILi2EN4cute5tupleIJNS5_1CILi1EEES8_S8_EEENS6_IJNS7_ILi128EEENS7_ILi112EEENS7_ILi192EEEEEELi192ENS_6half_tEfNS_4arch4Sm90ELb0ELb0ELb1ELb1ELb0ELb1ELb0ELb1ELb1ELb1ELb1ELb0EEENS1_21CollectiveEpilogueFwdINS6_IJSA_SC_SB_EEES9_SE_SG_Li256ELb1ELb1ELb1ELb0EEENS1_36VarlenDynamicPersistentTileSchedulerILi128ELi112ELi256ELi128ELb1ELb1ELb1ELb0ELb1ELb1EEEEEEEEEvNT_6ParamsE:
        .type           _ZN7cutlass13device_kernelIN5flash11enable_sm90INS1_16FlashAttnFwdSm90INS1_25CollectiveMainloopFwdSm90ILi2EN4cute5tupleIJNS5_1CILi1EEES8_S8_EEENS6_IJNS7_ILi128EEENS7_ILi112EEENS7_ILi192EEEEEELi192ENS_6half_tEfNS_4arch4Sm90ELb0ELb0ELb1ELb1ELb0ELb1ELb0ELb1ELb1ELb1ELb1ELb0EEENS1_21CollectiveEpilogueFwdINS6_IJSA_SC_SB_EEES9_SE_SG_Li256ELb1ELb1ELb1ELb0EEENS1_36VarlenDynamicPersistentTileSchedulerILi128ELi112ELi256ELi128ELb1ELb1ELb1ELb0ELb1ELb1EEEEEEEEEvNT_6ParamsE,@function
        .size           _ZN7cutlass13device_kernelIN5flash11enable_sm90INS1_16FlashAttnFwdSm90INS1_25CollectiveMainloopFwdSm90ILi2EN4cute5tupleIJNS5_1CILi1EEES8_S8_EEENS6_IJNS7_ILi128EEENS7_ILi112EEENS7_ILi192EEEEEELi192ENS_6half_tEfNS_4arch4Sm90ELb0ELb0ELb1ELb1ELb0ELb1ELb0ELb1ELb1ELb1ELb1ELb0EEENS1_21CollectiveEpilogueFwdINS6_IJSA_SC_SB_EEES9_SE_SG_Li256ELb1ELb1ELb1ELb0EEENS1_36VarlenDynamicPersistentTileSchedulerILi128ELi112ELi256ELi128ELb1ELb1ELb1ELb0ELb1ELb1EEEEEEEEEvNT_6ParamsE,(.L_x_3025 - _ZN7cutlass13device_kernelIN5flash11enable_sm90INS1_16FlashAttnFwdSm90INS1_25CollectiveMainloopFwdSm90ILi2EN4cute5tupleIJNS5_1CILi1EEES8_S8_EEENS6_IJNS7_ILi128EEENS7_ILi112EEENS7_ILi192EEEEEELi192ENS_6half_tEfNS_4arch4Sm90ELb0ELb0ELb1ELb1ELb0ELb1ELb0ELb1ELb1ELb1ELb1ELb0EEENS1_21CollectiveEpilogueFwdINS6_IJSA_SC_SB_EEES9_SE_SG_Li256ELb1ELb1ELb1ELb0EEENS1_36VarlenDynamicPersistentTileSchedulerILi128ELi112ELi256ELi128ELb1ELb1ELb1ELb0ELb1ELb1EEEEEEEEEvNT_6ParamsE)
        .other          _ZN7cutlass13device_kernelIN5flash11enable_sm90INS1_16FlashAttnFwdSm90INS1_25CollectiveMainloopFwdSm90ILi2EN4cute5tupleIJNS5_1CILi1EEES8_S8_EEENS6_IJNS7_ILi128EEENS7_ILi112EEENS7_ILi192EEEEEELi192ENS_6half_tEfNS_4arch4Sm90ELb0ELb0ELb1ELb1ELb0ELb1ELb0ELb1ELb1ELb1ELb1ELb0EEENS1_21CollectiveEpilogueFwdINS6_IJSA_SC_SB_EEES9_SE_SG_Li256ELb1ELb1ELb1ELb0EEENS1_36VarlenDynamicPersistentTileSchedulerILi128ELi112ELi256ELi128ELb1ELb1ELb1ELb0ELb1ELb1EEEEEEEEEvNT_6ParamsE,@"STO_CUDA_ENTRY STV_DEFAULT"
_ZN7cutlass13device_kernelIN5flash11enable_sm90INS1_16FlashAttnFwdSm90INS1_25CollectiveMainloopFwdSm90ILi2EN4cute5tupleIJNS5_1CILi1EEES8_S8_EEENS6_IJNS7_ILi128EEENS7_ILi112EEENS7_ILi192EEEEEELi192ENS_6half_tEfNS_4arch4Sm90ELb0ELb0ELb1ELb1ELb0ELb1ELb0ELb1ELb1ELb1ELb1ELb0EEENS1_21CollectiveEpilogueFwdINS6_IJSA_SC_SB_EEES9_SE_SG_Li256ELb1ELb1ELb1ELb0EEENS1_36VarlenDynamicPersistentTileSchedulerILi128ELi112ELi256ELi128ELb1ELb1ELb1ELb0ELb1ELb1EEEEEEEEEvNT_6ParamsE:
        /* <DEDUP_REMOVED lines=13> */
[----:B------:R-:W-:Y:S02]  /*00d0*/  UIADD3 UR10, UP2, UR4, 0x570, URZ ;  /* 0x00000570040a7890 */ /* 0x000fe4000ff5e03f */
[----:B------:R-:W-:Y:S02]  /*00e0*/  UIADD3 UR4, UP3, UR4, 0x670, URZ ;  /* 0x0000067004047890 */ /* 0x000fe4000ff7e03f */
[----:B------:R-:W-:-:S02]  /*00f0*/  UIADD3.X UR7, URZ, UR5, URZ, UP0, !UPT ;  /* 0x000000053f077290 */ /* 0x000fc400087fe43f */
[----:B------:R-:W-:Y:S02]  /*0100*/  UIADD3.X UR9, URZ, UR5, URZ, UP1, !UPT ;  /* 0x000000053f097290 */ /* 0x000fe40008ffe43f */
[----:B------:R-:W-:Y:S02]  /*0110*/  UIADD3.X UR11, URZ, UR5, URZ, UP2, !UPT ;  /* 0x000000053f0b7290 */ /* 0x000fe400097fe43f */
[----:B------:R-:W-:-:S03]  /*0120*/  UIADD3.X UR5, URZ, UR5, URZ, UP3, !UPT ;  /* 0x000000053f057290 */ /* 0x000fc60009ffe43f */
[----:B------:R0:W-:Y:S02]  /*0130*/  UTMACCTL.PF [UR6] ;  /* 0x00000000060079b9 */ /* 0x0001e40008040000 */
[----:B------:R0:W-:Y:S02]  /*0140*/  UTMACCTL.PF [UR8] ;  /* 0x00000000080079b9 */ /* 0x0001e40008040000 */
[----:B------:R0:W-:Y:S02]  /*0150*/  UTMACCTL.PF [UR10] ;  /* 0x000000000a0079b9 */ /* 0x0001e40008040000 */
[----:B------:R0:W-:Y:S02]  /*0160*/  UTMACCTL.PF [UR4] ;  /* 0x00000000040079b9 */ /* 0x0001e40008040000 */
[----:B0-----:R-:W-:Y:S01]  /*0170*/  NOP ;  /* 0x0000000000007918 */ /* 0x001fe20000000000 */
.L_x_421:
[----:B------:R-:W-:Y:S05]  /*0180*/  BSYNC B0 ;  /* 0x0000000000007941 */ /* 0x000fea0003800000 */
.L_x_420:
        /* <DEDUP_REMOVED lines=41> */
.L_x_422:
        /* <DEDUP_REMOVED lines=22> */
.L_x_423:
        /* <DEDUP_REMOVED lines=18> */
.L_x_424:
        /* <DEDUP_REMOVED lines=22> */
.L_x_425:
        /* <DEDUP_REMOVED lines=22> */
.L_x_426:
[----:B0-----:R-:W-:Y:S01]  /*0960*/  UMOV UR4, 0x1 ;  /* 0x0000000100047882 */ /* 0x001fe20000000000 */
[----:B------:R-:W-:Y:S01]  /*0970*/  PLOP3.LUT P0, PT, PT, PT, UP0, 0x80, 0x0 ;  /* 0x000000000000781c */ /* 0x000fe20003f0f008 */
[----:B------:R-:W-:Y:S01]  /*0980*/  USEL UR4, UR4, 0x2, !UP0 ;  /* 0x0000000204047887 */ /* 0x000fe2000c000000 */
[----:B------:R-:W-:Y:S01]  /*0990*/  NOP ;  /* 0x0000000000007918 */ /* 0x000fe20000000000 */
[----:B------:R-:W-:Y:S01]  /*09a0*/  ULDC.64 UR60, c[0x0][0x208] ;  /* 0x00008200003c7ab9 */ /* 0x000fe20000000a00 */
[----:B------:R-:W-:Y:S03]  /*09b0*/  BSSY B9, `(.L_x_427) ;  /* 0x00028a0000097945 */ /* 0x000fe60003800000 */
[----:B------:R-:W-:-:S05]  /*09c0*/  IMAD.U32 R2, RZ, RZ, UR4 ;  /* 0x00000004ff027e24 */ /* 0x000fca000f8e00ff */
[----:B------:R0:W-:Y:S01]  /*09d0*/  STL [R1+0x7c], R2 ;  /* 0x00007c0201007387 */ /* 0x0001e20000100800 */
[----:B-12-4-:R-:W-:Y:S06]  /*09e0*/  BAR.SYNC.DEFER_BLOCKING 0x0 ;  /* 0x0000000000007b1d */ /* 0x016fec0000010000 */
[----:B------:R-:W-:Y:S05]  /*09f0*/  @!P0 BRA `(.L_x_428) ;  /* 0x00000204001c8947 */ /* 0x000fea0003800000 */
.L_x_429:
        /* <DEDUP_REMOVED lines=8> */
[----:B-1----:R-:W-:-:S06]  /*0a80*/  ULEA UR4, UR5, UR4, 0x18 ;  /* 0x0000000405047291 */ /* 0x002fcc000f8ec03f */
[----:B0-----:R-:W-:Y:S01]  /*0a90*/  IMAD.U32 R2, RZ, RZ, UR4 ;  /* 0x00000004ff027e24 */ /* 0x001fe2000f8e00ff */
[----:B------:R-:W-:-:S04]  /*0aa0*/  ULDC UR4, c[0x0][0xc3c] ;  /* 0x00030f0000047ab9 */ /* 0x000fc80000000800 */
[----:B------:R-:W0:Y:S01]  /*0ab0*/  LDS.128 R148, [R2+0x368d0] ;  /* 0x0368d00002947984 */ /* 0x000e220000000c00 */
[----:B------:R-:W-:Y:S06]  /*0ac0*/  BAR.ARV 0x4, 0x180 ;  /* 0x0106000000007b1d */ /* 0x000fec0000002000 */
[----:B0-----:R-:W-:-:S13]  /*0ad0*/  ISETP.GE.AND P0, PT, R151, UR4, PT ;  /* 0x0000000497007c0c */ /* 0x001fda000bf06270 */
[----:B------:R-:W-:Y:S05]  /*0ae0*/  @P0 BRA `(.L_x_430) ;  /* 0x0000028800300947 */ /* 0x000fea0003800000 */
[----:B------:R-:W2:Y:S01]  /*0af0*/  LDL R0, [R1+0x7c] ;  /* 0x00007c0001007983 */ /* 0x000ea20000100800 */
[----:B------:R-:W-:Y:S01]  /*0b00*/  VIADD R6, R6, 0xffffff80 ;  /* 0xffffff8006067836 */ /* 0x000fe20000000000 */
[----:B------:R-:W-:Y:S01]  /*0b10*/  R2UR UR4, R2 ;  /* 0x00000000020472ca */ /* 0x000fe200000e0000 */
[----:B------:R-:W-:Y:S01]  /*0b20*/  IMAD.MOV.U32 R16, RZ, RZ, RZ ;  /* 0x000000ffff107224 */ /* 0x000fe200078e00ff */
[----:B------:R-:W-:Y:S01]  /*0b30*/  MOV R225, RZ ;  /* 0x000000ff00e17202 */ /* 0x000fe20000000f00 */
[----:B------:R-:W-:Y:S01]  /*0b40*/  IMAD.MOV.U32 R204, RZ, RZ, RZ ;  /* 0x000000ffffcc7224 */ /* 0x000fe200078e00ff */
[----:B------:R-:W-:Y:S01]  /*0b50*/  SHF.R.S32.HI R3, RZ, 0x1f, R6 ;  /* 0x0000001fff037819 */ /* 0x000fe20000011406 */
[----:B------:R-:W-:Y:S01]  /*0b60*/  IMAD.MOV.U32 R216, RZ, RZ, RZ ;  /* 0x000000ffffd87224 */ /* 0x000fe200078e00ff */
[----:B------:R-:W-:Y:S02]  /*0b70*/  MOV R215, RZ ;  /* 0x000000ff00d77202 */ /* 0x000fe40000000f00 */
[----:B------:R-:W-:-:S04]  /*0b80*/  LEA.HI R4, R3, R6, RZ, 0x4 ;  /* 0x0000000603047211 */ /* 0x000fc800078f20ff */
[----:B------:R-:W-:Y:S01]  /*0b90*/  SHF.R.S32.HI R7, RZ, 0x4, R4 ;  /* 0x00000004ff077819 */ /* 0x000fe20000011404 */
[----:B------:R-:W-:Y:S01]  /*0ba0*/  UIADD3 UR4, UR4, 0x15400, URZ ;  /* 0x0001540004047890 */ /* 0x000fe2000fffe03f */
[----:B--2---:R-:W-:Y:S02]  /*0bb0*/  R2UR UR5, R0 ;  /* 0x00000000000572ca */ /* 0x004fe400000e0000 */
[----:B------:R-:W-:-:S04]  /*0bc0*/  LEA.HI R0, R3, R6, RZ, 0x7 ;  /* 0x0000000603007211 */ /* 0x000fc800078f38ff */
[----:B------:R-:W-:-:S04]  /*0bd0*/  LOP3.LUT R5, R0, 0xffffff80, RZ, 0xc0, !PT ;  /* 0xffffff8000057812 */ /* 0x000fc800078ec0ff */
[----:B------:R-:W-:Y:S02]  /*0be0*/  IADD3 R15, R6, -R5, RZ ;  /* 0x80000005060f7210 */ /* 0x000fe40007ffe0ff */
[----:B------:R-:W-:Y:S01]  /*0bf0*/  LEA.HI R5, R4, R7, RZ, 0x1 ;  /* 0x0000000704057211 */ /* 0x000fe200078f08ff */
[----:B------:R-:W-:Y:S01]  /*0c00*/  ULOP3.LUT UR5, UR5, 0x1, URZ, 0xfc, !UPT ;  /* 0x0000000105057892 */ /* 0x000fe2000f8efc3f */
[----:B------:R-:W-:Y:S01]  /*0c10*/  SHF.R.S32.HI R10, RZ, 0x1f, R15 ;  /* 0x0000001fff0a7819 */ /* 0x000fe2000001140f */
[----:B------:R-:W-:Y:S03]  /*0c20*/  STL [R1+0x6c], R15 ;  /* 0x00006c0f01007387 */ /* 0x000fe60000100800 */
[CC--:B------:R-:W-:Y:S02]  /*0c30*/  LEA.HI R11, R10.reuse, R15.reuse, RZ, 0x2 ;  /* 0x0000000f0a0b7211 */ /* 0x0c0fe400078f10ff */
[----:B------:R-:W-:-:S02]  /*0c40*/  LEA.HI R10, R10, R15, RZ, 0x5 ;  /* 0x0000000f0a0a7211 */ /* 0x000fc400078f28ff */
[--C-:B------:R-:W-:Y:S02]  /*0c50*/  SHF.R.S32.HI R9, RZ, 0x2, R11.reuse ;  /* 0x00000002ff097819 */ /* 0x100fe4000001140b */
[----:B------:R-:W-:Y:S02]  /*0c60*/  SHF.R.S32.HI R8, RZ, 0x1f, R11 ;  /* 0x0000001fff087819 */ /* 0x000fe4000001140b */
[----:B------:R-:W-:Y:S02]  /*0c70*/  SHF.R.S32.HI R10, RZ, 0x5, R10 ;  /* 0x00000005ff0a7819 */ /* 0x000fe4000001140a */
[----:B------:R-:W-:Y:S02]  /*0c80*/  LEA.HI R12, R8, R9, RZ, 0x3 ;  /* 0x00000009080c7211 */ /* 0x000fe400078f18ff */
[----:B------:R-:W-:Y:S02]  /*0c90*/  LOP3.LUT R8, R5, 0x1ffffffe, RZ, 0xc0, !PT ;  /* 0x1ffffffe05087812 */ /* 0x000fe400078ec0ff */
[----:B------:R-:W-:-:S02]  /*0ca0*/  LOP3.LUT R12, R12, 0xfffffff8, RZ, 0xc0, !PT ;  /* 0xfffffff80c0c7812 */ /* 0x000fc400078ec0ff */
[----:B------:R-:W-:Y:S01]  /*0cb0*/  SHF.R.S32.HI R5, RZ, 0x7, R0 ;  /* 0x00000007ff057819 */ /* 0x000fe20000011400 */
[----:B------:R-:W-:Y:S01]  /*0cc0*/  IMAD.IADD R8, R7, 0x1, -R8 ;  /* 0x0000000107087824 */ /* 0x000fe200078e0a08 */
[-C--:B------:R-:W-:Y:S01]  /*0cd0*/  LEA.HI R7, R3, R6.reuse, RZ, 0x5 ;  /* 0x0000000603077211 */ /* 0x080fe200078f28ff */
[----:B------:R-:W-:Y:S01]  /*0ce0*/  IMAD.IADD R13, R9, 0x1, -R12 ;  /* 0x00000001090d7824 */ /* 0x000fe200078e0a0c */
[----:B------:R-:W-:Y:S02]  /*0cf0*/  LEA.HI R9, R3, R6, RZ, 0x2 ;  /* 0x0000000603097211 */ /* 0x000fe400078f10ff */
[----:B------:R-:W-:Y:S01]  /*0d00*/  LOP3.LUT R3, R4, 0x3fffff0, RZ, 0xc0, !PT ;  /* 0x03fffff004037812 */ /* 0x000fe200078ec0ff */
[----:B------:R-:W-:Y:S01]  /*0d10*/  IMAD R13, R10, 0x10, R13 ;  /* 0x000000100a0d7824 */ /* 0x000fe200078e020d */
[----:B------:R-:W-:Y:S02]  /*0d20*/  LEA.HI R4, R0, R5, RZ, 0x1 ;  /* 0x0000000500047211 */ /* 0x000fe400078f08ff */
[----:B------:R-:W-:Y:S01]  /*0d30*/  SHF.R.S32.HI R0, RZ, 0x5, R7 ;  /* 0x00000005ff007819 */ /* 0x000fe20000011407 */
[----:B------:R-:W-:Y:S01]  /*0d40*/  IMAD.IADD R3, R6, 0x1, -R3 ;  /* 0x0000000106037824 */ /* 0x000fe200078e0a03 */
[----:B------:R-:W-:-:S02]  /*0d50*/  LOP3.LUT R4, R4, 0x3fffffe, RZ, 0xc0, !PT ;  /* 0x03fffffe04047812 */ /* 0x000fc400078ec0ff */
[----:B------:R-:W-:Y:S01]  /*0d60*/  SHF.R.S32.HI R17, RZ, 0x2, R9 ;  /* 0x00000002ff117819 */ /* 0x000fe20000011409 */
[C---:B------:R-:W-:Y:S01]  /*0d70*/  IMAD R3, R0.reuse, 0x10, R3 ;  /* 0x0000001000037824 */ /* 0x040fe200078e0203 */
[----:B------:R-:W-:Y:S01]  /*0d80*/  IADD3 R4, R5, -R4, RZ ;  /* 0x8000000405047210 */ /* 0x000fe20007ffe0ff */
[----:B------:R-:W-:Y:S01]  /*0d90*/  IMAD.SHL.U32 R213, R0, 0x200, RZ ;  /* 0x0000020000d57824 */ /* 0x000fe200078e00ff */
[----:B------:R-:W-:Y:S01]  /*0da0*/  LOP3.LUT R7, R9, 0xfffffffc, RZ, 0xc0, !PT ;  /* 0xfffffffc09077812 */ /* 0x000fe200078ec0ff */
[----:B------:R-:W-:Y:S01]  /*0db0*/  IMAD R8, R3, 0x8, R8 ;  /* 0x0000000803087824 */ /* 0x000fe200078e0208 */
[----:B------:R-:W-:Y:S01]  /*0dc0*/  LOP3.LUT R11, R11, 0x7ffffffc, RZ, 0xc0, !PT ;  /* 0x7ffffffc0b0b7812 */ /* 0x000fe200078ec0ff */
[----:B------:R-:W-:Y:S01]  /*0dd0*/  IMAD R14, R4, 0x40, R13 ;  /* 0x00000040040e7824 */ /* 0x000fe200078e020d */
[----:B------:R-:W-:Y:S01]  /*0de0*/  SHF.R.S32.HI R4, RZ, 0x1f, R9 ;  /* 0x0000001fff047819 */ /* 0x000fe20000011409 */
[----:B------:R-:W-:Y:S01]  /*0df0*/  IMAD.U32 R3, RZ, RZ, UR5 ;  /* 0x00000005ff037e24 */ /* 0x000fe2000f8e00ff */
[----:B------:R-:W-:Y:S01]  /*0e00*/  IADD3 R11, R15, -R11, RZ ;  /* 0x8000000b0f0b7210 */ /* 0x000fe20007ffe0ff */
[----:B------:R-:W-:Y:S01]  /*0e10*/  IMAD.IADD R7, R6, 0x1, -R7 ;  /* 0x0000000106077824 */ /* 0x000fe200078e0a07 */
[----:B------:R-:W-:Y:S01]  /*0e20*/  LEA.HI R4, R4, R17, RZ, 0x3 ;  /* 0x0000001104047211 */ /* 0x000fe200078f18ff */
[----:B------:R-:W-:Y:S01]  /*0e30*/  STL [R1+0x70], R14 ;  /* 0x0000700e01007387 */ /* 0x000fe20000100800 */
[----:B------:R-:W-:-:S02]  /*0e40*/  IMAD.U32 R5, RZ, RZ, UR4 ;  /* 0x00000004ff057e24 */ /* 0x000fc4000f8e00ff */
[----:B------:R-:W-:Y:S01]  /*0e50*/  LOP3.LUT R4, R4, 0xfffffff8, RZ, 0xc0, !PT ;  /* 0xfffffff804047812 */ /* 0x000fe200078ec0ff */
[----:B------:R0:W-:Y:S01]  /*0e60*/  STL [R1+0x14], R3 ;  /* 0x0000140301007387 */ /* 0x0001e20000100800 */
[----:B------:R-:W-:Y:S02]  /*0e70*/  VIADD R226, R17, 0x40 ;  /* 0x0000004011e27836 */ /* 0x000fe40000000000 */
[----:B------:R-:W-:Y:S01]  /*0e80*/  IMAD.SHL.U32 R220, R11, 0x2, RZ ;  /* 0x000000020bdc7824 */ /* 0x000fe200078e00ff */
[----:B------:R1:W-:Y:S01]  /*0e90*/  STL [R1+0x50], R5 ;  /* 0x0000500501007387 */ /* 0x0003e20000100800 */
[----:B------:R-:W-:Y:S01]  /*0ea0*/  IMAD.IADD R4, R17, 0x1, -R4 ;  /* 0x0000000111047824 */ /* 0x000fe200078e0a04 */
[----:B------:R-:W-:Y:S01]  /*0eb0*/  SHF.L.U32 R207, R226, 0x6, RZ ;  /* 0x00000006e2cf7819 */ /* 0x000fe200000006ff */
[C---:B------:R-:W-:Y:S01]  /*0ec0*/  VIADD R20, R220.reuse, 0x8 ;  /* 0x00000008dc147836 */ /* 0x040fe20000000000 */
[----:B------:R-:W-:Y:S01]  /*0ed0*/  IADD3 R9, R220, 0x38, RZ ;  /* 0x00000038dc097810 */ /* 0x000fe20007ffe0ff */
[----:B------:R-:W-:Y:S01]  /*0ee0*/  IMAD.SHL.U32 R4, R4, 0x40, RZ ;  /* 0x0000004004047824 */ /* 0x000fe200078e00ff */
[----:B0-----:R-:W-:Y:S01]  /*0ef0*/  LEA.HI R3, R7, R7, RZ, 0x1 ;  /* 0x0000000707037211 */ /* 0x001fe200078f08ff */
[C---:B------:R-:W-:Y:S01]  /*0f00*/  VIADD R12, R220.reuse, 0x20 ;  /* 0x00000020dc0c7836 */ /* 0x040fe20000000000 */
[----:B------:R-:W-:Y:S01]  /*0f10*/  LOP3.LUT R207, R207, 0x1c0, RZ, 0xc0, !PT ;  /* 0x000001c0cfcf7812 */ /* 0x000fe200078ec0ff */
[----:B------:R-:W-:Y:S01]  /*0f20*/  VIADD R236, R220, 0x68 ;  /* 0x00000068dcec7836 */ /* 0x000fe20000000000 */
[----:B------:R-:W-:Y:S01]  /*0f30*/  LOP3.LUT R0, R3, 0x1ffffffe, RZ, 0xc0, !PT ;  /* 0x1ffffffe03007812 */ /* 0x000fe200078ec0ff */
[C---:B------:R-:W-:Y:S01]  /*0f40*/  IMAD.SHL.U32 R18, R7.reuse, 0x8, RZ ;  /* 0x0000000807127824 */ /* 0x040fe200078e00ff */
[----:B------:R-:W-:Y:S01]  /*0f50*/  LOP3.LUT R211, R4, 0x1c0, RZ, 0xc0, !PT ;  /* 0x000001c004d37812 */ /* 0x000fe200078ec0ff */
[----:B------:R-:W-:Y:S01]  /*0f60*/  IMAD.SHL.U32 R4, R8, 0x8, RZ ;  /* 0x0000000808047824 */ /* 0x000fe200078e00ff */
[----:B------:R-:W-:Y:S01]  /*0f70*/  SHF.R.S32.HI R3, RZ, 0x1f, R226 ;  /* 0x0000001fff037819 */ /* 0x000fe200000114e2 */
[----:B------:R-:W-:Y:S01]  /*0f80*/  IMAD.IADD R0, R7, 0x1, -R0 ;  /* 0x0000000107007824 */ /* 0x000fe200078e0a00 */
[----:B-1----:R-:W-:Y:S01]  /*0f90*/  SHF.R.U32.HI R5, RZ, 0x3, R207 ;  /* 0x00000003ff057819 */ /* 0x002fe200000116cf */
[----:B------:R-:W-:Y:S01]  /*0fa0*/  VIADD R5, R220, 0x50 ;  /* 0x00000050dc057836 */ /* 0x000fe20000000000 */
[----:B------:R0:W-:Y:S01]  /*0fb0*/  STL [R1+0x78], R4 ;  /* 0x0000780401007387 */ /* 0x0001e20000100800 */
[----:B------:R-:W-:Y:S01]  /*0fc0*/  IMAD R0, R0, 0x8, R14 ;  /* 0x0000000800007824 */ /* 0x000fe200078e020e */
[----:B------:R-:W-:Y:S01]  /*0fd0*/  LEA.HI R3, R3, R226, RZ, 0x3 ;  /* 0x000000e203037211 */ /* 0x000fe200078f18ff */
[----:B------:R-:W-:Y:S01]  /*0fe0*/  IMAD.SHL.U32 R22, R7, 0x4, RZ ;  /* 0x0000000407167824 */ /* 0x000fe200078e00ff */
[C---:B------:R-:W-:Y:S01]  /*0ff0*/  IADD3 R237, R220.reuse, 0x60, RZ ;  /* 0x00000060dced7810 */ /* 0x040fe20007ffe0ff */
[C---:B------:R-:W-:Y:S01]  /*1000*/  VIADD R13, R220.reuse, 0x18 ;  /* 0x00000018dc0d7836 */ /* 0x040fe20000000000 */
[----:B------:R1:W-:Y:S01]  /*1010*/  STL [R1+0x74], R0 ;  /* 0x0000740001007387 */ /* 0x0003e20000100800 */
[----:B------:R-:W-:Y:S01]  /*1020*/  IMAD.SHL.U32 R3, R3, 0x40, RZ ;  /* 0x0000004003037824 */ /* 0x000fe200078e00ff */
[C---:B------:R-:W-:Y:S01]  /*1030*/  IADD3 R15, R220.reuse, 0x10, RZ ;  /* 0x00000010dc0f7810 */ /* 0x040fe20007ffe0ff */
[C---:B------:R-:W-:Y:S01]  /*1040*/  VIADD R235, R220.reuse, 0x70 ;  /* 0x00000070dceb7836 */ /* 0x040fe20000000000 */
[C---:B------:R-:W-:Y:S01]  /*1050*/  IADD3 R232, R220.reuse, 0x88, RZ ;  /* 0x00000088dce87810 */ /* 0x040fe20007ffe0ff */
[C---:B0-----:R-:W-:Y:S01]  /*1060*/  VIADD R4, R220.reuse, 0x58 ;  /* 0x00000058dc047836 */ /* 0x041fe20000000000 */
[----:B------:R-:W-:Y:S01]  /*1070*/  LOP3.LUT R214, R3, 0xfffffe00, RZ, 0xc0, !PT ;  /* 0xfffffe0003d67812 */ /* 0x000fe200078ec0ff */
        /* <DEDUP_REMOVED lines=23> */
[----:B------:R-:W-:Y:S01]  /*11f0*/  IADD3 R205, R22, 0x40, RZ ;  /* 0x0000004016cd7810 */ /* 0x000fe20007ffe0ff */
[----:B------:R-:W-:Y:S01]  /*1200*/  VIADD R227, R220, 0xa0 ;  /* 0x000000a0dce37836 */ /* 0x000fe20000000000 */
[----:B------:R-:W-:-:S02]  /*1210*/  SHF.R.U32.HI R212, RZ, 0x3, R211 ;  /* 0x00000003ffd47819 */ /* 0x000fc400000116d3 */
[----:B------:R-:W-:Y:S02]  /*1220*/  SHF.R.S32.HI R15, RZ, 0x1f, R15 ;  /* 0x0000001fff0f7819 */ /* 0x000fe4000001140f */
[----:B------:R-:W-:Y:S02]  /*1230*/  SHF.R.S32.HI R11, RZ, 0x1f, R11 ;  /* 0x0000001fff0b7819 */ /* 0x000fe4000001140b */
[----:B------:R-:W-:Y:S02]  /*1240*/  SHF.R.S32.HI R8, RZ, 0x1f, R10 ;  /* 0x0000001fff087819 */ /* 0x000fe4000001140a */
[----:B------:R-:W-:Y:S02]  /*1250*/  SHF.R.S32.HI R7, RZ, 0x1f, R7 ;  /* 0x0000001fff077819 */ /* 0x000fe40000011407 */
[----:B------:R-:W-:Y:S02]  /*1260*/  SHF.R.S32.HI R6, RZ, 0x1f, R6 ;  /* 0x0000001fff067819 */ /* 0x000fe40000011406 */
[----:B------:R-:W-:-:S02]  /*1270*/  SHF.R.S32.HI R5, RZ, 0x1f, R232 ;  /* 0x0000001fff057819 */ /* 0x000fc400000114e8 */
[----:B------:R-:W-:Y:S02]  /*1280*/  SHF.R.S32.HI R4, RZ, 0x1f, R231 ;  /* 0x0000001fff047819 */ /* 0x000fe400000114e7 */
[----:B-1----:R-:W-:-:S07]  /*1290*/  SHF.R.S32.HI R3, RZ, 0x1f, R230 ;  /* 0x0000001fff037819 */ /* 0x002fce00000114e6 */
.L_x_642:
[----:B0-----:R-:W0:Y:S01]  /*12a0*/  LDC.64 R222, c[0x0][0xc88] ;  /* 0x00032200ffde7b82 */ /* 0x001e220000000a00 */
[----:B------:R-:W-:Y:S01]  /*12b0*/  ULDC.64 UR4, c[0x0][0xa28] ;  /* 0x00028a0000047ab9 */ /* 0x000fe20000000a00 */
[----:B------:R-:W-:Y:S01]  /*12c0*/  ULDC.64 UR8, c[0x0][0xa18] ;  /* 0x0002860000087ab9 */ /* 0x000fe20000000a00 */
[----:B------:R-:W-:Y:S01]  /*12d0*/  ULDC.64 UR6, c[0x0][0xa08] ;  /* 0x0002820000067ab9 */ /* 0x000fe20000000a00 */
[----:B0-----:R-:W-:-:S06]  /*12e0*/  IMAD.WIDE R222, R151, 0x4, R222 ;  /* 0x0000000497de7825 */ /* 0x001fcc00078e02de */
[----:B--2---:R-:W2:Y:S01]  /*12f0*/  LDG.E R222, desc[UR60][R222.64] ;  /* 0x0000003cdede7981 */ /* 0x004ea2000c1e1900 */
[----:B------:R-:W-:Y:S01]  /*1300*/  ISETP.NE.U32.AND P2, PT, RZ, UR4, PT ;  /* 0x00000004ff007c0c */ /* 0x000fe2000bf45070 */
[----:B------:R-:W-:Y:S01]  /*1310*/  IMAD.MOV.U32 R10, RZ, RZ, RZ ;  /* 0x000000ffff0a7224 */ /* 0x000fe200078e00ff */
[----:B------:R-:W-:Y:S01]  /*1320*/  ISETP.NE.U32.AND P1, PT, RZ, UR8, PT ;  /* 0x00000008ff007c0c */ /* 0x000fe2000bf25070 */
[----:B------:R-:W-:Y:S01]  /*1330*/  IMAD.MOV.U32 R122, RZ, RZ, RZ ;  /* 0x000000ffff7a7224 */ /* 0x000fe200078e00ff */
[----:B------:R-:W-:Y:S02]  /*1340*/  ISETP.NE.AND.EX P2, PT, RZ, UR5, PT, P2 ;  /* 0x00000005ff007c0c */ /* 0x000fe4000bf45320 */
[----:B------:R-:W-:Y:S02]  /*1350*/  ISETP.NE.AND.EX P1, PT, RZ, UR9, PT, P1 ;  /* 0x00000009ff007c0c */ /* 0x000fe4000bf25310 */
[----:B------:R-:W-:-:S04]  /*1360*/  ISETP.NE.U32.AND P0, PT, RZ, UR6, PT ;  /* 0x00000006ff007c0c */ /* 0x000fc8000bf05070 */
[----:B------:R-:W-:Y:S02]  /*1370*/  ISETP.NE.AND.EX P0, PT, RZ, UR7, PT, P0 ;  /* 0x00000007ff007c0c */ /* 0x000fe4000bf05300 */
[----:B--2---:R-:W-:-:S03]  /*1380*/  SHF.R.S32.HI R0, RZ, 0x1f, R222 ;  /* 0x0000001fff007819 */ /* 0x004fc600000114de */
[C---:B---34-:R-:W-:Y:S02]  /*1390*/  @P2 LEA R4, P3, R222.reuse, UR4, 0x2 ;  /* 0x00000004de042c11 */ /* 0x058fe4000f8610ff */
[C---:B------:R-:W-:Y:S01]  /*13a0*/  SHF.L.U32 R223, R222.reuse, 0x2, RZ ;  /* 0x00000002dedf7819 */ /* 0x040fe200000006ff */
[----:B------:R0:W-:Y:S01]  /*13b0*/  STL [R1+0x68], R0 ;  /* 0x0000680001007387 */ /* 0x0001e20000100800 */
[C-C-:B------:R-:W-:Y:S01]  /*13c0*/  @P2 LEA.HI.X R5, R222.reuse, UR5, R0.reuse, 0x2, P3 ;  /* 0x00000005de052c11 */ /* 0x140fe200098f1400 */
[----:B------:R-:W-:Y:S01]  /*13d0*/  ULDC UR4, c[0x0][0x288] ;  /* 0x0000a20000047ab9 */ /* 0x000fe20000000800 */
[----:B------:R-:W-:Y:S02]  /*13e0*/  SHF.L.U64.HI R224, R222, 0x2, R0 ;  /* 0x00000002dee07819 */ /* 0x000fe40000010200 */
[C---:B------:R-:W-:Y:S01]  /*13f0*/  IADD3 R8, P4, R223.reuse, UR6, RZ ;  /* 0x00000006df087c10 */ /* 0x040fe2000ff9e0ff */
[----:B------:R1:W5:Y:S01]  /*1400*/  @P2 LDG.E R10, desc[UR60][R4.64] ;  /* 0x0000003c040a2981 */ /* 0x000362000c1e1900 */
[----:B------:R-:W-:Y:S01]  /*1410*/  @P1 IADD3 R6, P2, R223, UR8, RZ ;  /* 0x00000008df061c10 */ /* 0x000fe2000ff5e0ff */
[----:B------:R-:W-:Y:S01]  /*1420*/  IMAD.U32 R155, RZ, RZ, UR4 ;  /* 0x00000004ff9b7e24 */ /* 0x000fe2000f8e00ff */
[C---:B------:R-:W-:Y:S01]  /*1430*/  IADD3.X R9, R224.reuse, UR7, RZ, P4, !PT ;  /* 0x00000007e0097c10 */ /* 0x040fe2000a7fe4ff */
[----:B------:R-:W-:Y:S01]  /*1440*/  ULDC.64 UR4, c[0x0][0x418] ;  /* 0x0001060000047ab9 */ /* 0x000fe20000000a00 */
[----:B------:R-:W-:-:S03]  /*1450*/  @P1 IADD3.X R7, R224, UR9, RZ, P2, !PT ;  /* 0x00000009e0071c10 */ /* 0x000fc600097fe4ff */
[----:B------:R1:W5:Y:S01]  /*1460*/  @P0 LDG.E R122, desc[UR60][R8.64] ;  /* 0x0000003c087a0981 */ /* 0x000362000c1e1900 */
[----:B------:R-:W-:Y:S01]  /*1470*/  UISETP.NE.U32.AND UP0, UPT, UR4, URZ, UPT ;  /* 0x0000003f0400728c */ /* 0x000fe2000bf05070 */
[C---:B------:R-:W-:Y:S01]  /*1480*/  LOP3.LUT R3, R150.reuse, 0xff000000, RZ, 0xc0, !PT ;  /* 0xff00000096037812 */ /* 0x040fe200078ec0ff */
[----:B------:R-:W-:Y:S01]  /*1490*/  ULDC.64 UR8, c[0x0][0xa20] ;  /* 0x0002880000087ab9 */ /* 0x000fe20000000a00 */
[----:B------:R1:W5:Y:S01]  /*14a0*/  @P1 LDG.E R155, desc[UR60][R6.64] ;  /* 0x0000003c069b1981 */ /* 0x000362000c1e1900 */
[----:B------:R-:W-:Y:S01]  /*14b0*/  UISETP.NE.AND.EX UP0, UPT, UR5, URZ, UPT, UP0 ;  /* 0x0000003f0500728c */ /* 0x000fe2000bf05300 */
[----:B------:R-:W-:Y:S01]  /*14c0*/  ULDC UR4, c[0x0][0x424] ;  /* 0x0001090000047ab9 */ /* 0x000fe20000000800 */
[----:B------:R-:W-:Y:S02]  /*14d0*/  ISETP.NE.U32.AND P2, PT, RZ, UR8, PT ;  /* 0x00000008ff007c0c */ /* 0x000fe4000bf45070 */
[----:B------:R-:W-:Y:S01]  /*14e0*/  USEL UR4, UR4, 0x1, UP0 ;  /* 0x0000000104047887 */ /* 0x000fe20008000000 */
[----:B------:R-:W-:Y:S01]  /*14f0*/  ULDC UR5, c[0x0][0x2f0] ;  /* 0x0000bc0000057ab9 */ /* 0x000fe20000000800 */
[----:B0-----:R-:W-:-:S02]  /*1500*/  LOP3.LUT R0, R150, 0xff0000, RZ, 0xc0, !PT ;  /* 0x00ff000096007812 */ /* 0x001fc400078ec0ff */
[----:B------:R-:W-:Y:S01]  /*1510*/  UIMAD UR4, UR4, UR5, URZ ;  /* 0x00000005040472a4 */ /* 0x000fe2000f8e023f */
[----:B------:R-:W-:Y:S02]  /*1520*/  SHF.R.U32.HI R3, RZ, 0x8, R3 ;  /* 0x00000008ff037819 */ /* 0x000fe40000011603 */
[----:B------:R-:W-:Y:S01]  /*1530*/  ISETP.NE.AND.EX P2, PT, RZ, UR9, PT, P2 ;  /* 0x00000009ff007c0c */ /* 0x000fe2000bf45320 */
[----:B------:R-:W-:Y:S01]  /*1540*/  ULDC UR5, c[0x0][0x348] ;  /* 0x0000d20000057ab9 */ /* 0x000fe20000000800 */
[----:B------:R-:W-:Y:S01]  /*1550*/  LEA.HI R221, R0, R3, RZ, 0x10 ;  /* 0x0000000300dd7211 */ /* 0x000fe200078f80ff */
[----:B------:R-:W-:Y:S01]  /*1560*/  IMAD.MOV.U32 R228, RZ, RZ, R149 ;  /* 0x000000ffffe47224 */ /* 0x000fe200078e0095 */
[----:B------:R-:W-:Y:S01]  /*1570*/  LOP3.LUT R219, R150, 0xffff, RZ, 0xc0, !PT ;  /* 0x0000ffff96db7812 */ /* 0x000fe200078ec0ff */
[----:B-1----:R-:W-:Y:S08]  /*1580*/  @P1 BRA `(.L_x_431) ;  /* 0x0000000000241947 */ /* 0x002ff00003800000 */
[----:B------:R-:W-:Y:S02]  /*1590*/  ULDC.64 UR6, c[0x0][0xa00] ;  /* 0x0002800000067ab9 */ /* 0x000fe40000000a00 */
[----:B------:R-:W-:-:S04]  /*15a0*/  ISETP.NE.U32.AND P1, PT, RZ, UR6, PT ;  /* 0x00000006ff007c0c */ /* 0x000fc8000bf25070 */
[----:B------:R-:W-:-:S13]  /*15b0*/  ISETP.NE.AND.EX P1, PT, RZ, UR7, PT, P1 ;  /* 0x00000007ff007c0c */ /* 0x000fda000bf25310 */
[----:B------:R-:W-:Y:S05]  /*15c0*/  @!P1 BRA `(.L_x_431) ;  /* 0x0000000000149947 */ /* 0x000fea0003800000 */
[----:B------:R-:W0:Y:S02]  /*15d0*/  LDC.64 R4, c[0x0][0xa00] ;  /* 0x00028000ff047b82 */ /* 0x000e240000000a00 */
[----:B0-----:R-:W-:-:S05]  /*15e0*/  IMAD.WIDE R4, R222, 0x4, R4 ;  /* 0x00000004de047825 */ /* 0x001fca00078e0204 */
[----:B-----5:R-:W2:Y:S04]  /*15f0*/  LDG.E R155, desc[UR60][R4.64] ;  /* 0x0000003c049b7981 */ /* 0x020ea8000c1e1900 */
[----:B------:R-:W2:Y:S02]  /*1600*/  LDG.E R0, desc[UR60][R4.64+0x4] ;  /* 0x0000043c04007981 */ /* 0x000ea4000c1e1900 */
[----:B--2---:R-:W-:-:S07]  /*1610*/  IADD3 R155, -R155, R0, RZ ;  /* 0x000000009b9b7210 */ /* 0x004fce0007ffe1ff */
.L_x_431:
[----:B------:R-:W-:Y:S02]  /*1620*/  IMAD.U32 R24, RZ, RZ, UR5 ;  /* 0x00000005ff187e24 */ /* 0x000fe4000f8e00ff */
[----:B------:R-:W-:Y:S01]  /*1630*/  IMAD.U32 R27, RZ, RZ, UR4 ;  /* 0x00000004ff1b7e24 */ /* 0x000fe2000f8e00ff */
[----:B------:R-:W-:Y:S06]  /*1640*/  @!P2 BRA `(.L_x_432) ;  /* 0x000000000010a947 */ /* 0x000fec0003800000 */
[----:B------:R-:W-:-:S04]  /*1650*/  IADD3 R4, P0, R223, UR8, RZ ;  /* 0x00000008df047c10 */ /* 0x000fc8000ff1e0ff */
[----:B------:R-:W-:-:S05]  /*1660*/  IADD3.X R5, R224, UR9, RZ, P0, !PT ;  /* 0x00000009e0057c10 */ /* 0x000fca00087fe4ff */
[----:B------:R0:W5:Y:S01]  /*1670*/  LDG.E R27, desc[UR60][R4.64] ;  /* 0x0000003c041b7981 */ /* 0x000162000c1e1900 */
[----:B------:R-:W-:Y:S05]  /*1680*/  BRA `(.L_x_433) ;  /* 0x0000000000107947 */ /* 0x000fea0003800000 */
.L_x_432:
[----:B------:R-:W-:Y:S05]  /*1690*/  @!P0 BRA `(.L_x_433) ;  /* 0x00000000000c8947 */ /* 0x000fea0003800000 */
[----:B------:R-:W2:Y:S04]  /*16a0*/  LDG.E R0, desc[UR60][R8.64] ;  /* 0x0000003c08007981 */ /* 0x000ea8000c1e1900 */
[----:B------:R-:W2:Y:S02]  /*16b0*/  LDG.E R27, desc[UR60][R8.64+0x4] ;  /* 0x0000043c081b7981 */ /* 0x000ea4000c1e1900 */
[----:B--2---:R-:W-:-:S07]  /*16c0*/  IMAD.IADD R27, R27, 0x1, -R0 ;  /* 0x000000011b1b7824 */ /* 0x004fce00078e0a00 */
.L_x_433:
[----:B------:R-:W-:Y:S01]  /*16d0*/  ULDC.64 UR4, c[0x0][0xa10] ;  /* 0x0002840000047ab9 */ /* 0x000fe20000000a00 */
[----:B------:R-:W2:Y:S01]  /*16e0*/  LDL.LU R26, [R1+0x10] ;  /* 0x00001000011a7983 */ /* 0x000ea20000300800 */
[----:B------:R-:W-:-:S04]  /*16f0*/  ISETP.NE.U32.AND P0, PT, RZ, UR4, PT ;  /* 0x00000004ff007c0c */ /* 0x000fc8000bf05070 */
[----:B------:R-:W-:Y:S01]  /*1700*/  ISETP.NE.AND.EX P0, PT, RZ, UR5, PT, P0 ;  /* 0x00000005ff007c0c */ /* 0x000fe2000bf05300 */
[----:B------:R-:W-:-:S12]  /*1710*/  ULDC.64 UR4, c[0x0][0xa30] ;  /* 0x00028c0000047ab9 */ /* 0x000fd80000000a00 */
[----:B0-----:R-:W0:Y:S02]  /*1720*/  @P0 LDC.64 R4, c[0x0][0xa10] ;  /* 0x00028400ff040b82 */ /* 0x001e240000000a00 */
[----:B0-----:R-:W-:-:S05]  /*1730*/  @P0 IMAD.WIDE R4, R222, 0x4, R4 ;  /* 0x00000004de040825 */ /* 0x001fca00078e0204 */
[----:B------:R-:W3:Y:S04]  /*1740*/  @P0 LDG.E R0, desc[UR60][R4.64] ;  /* 0x0000003c04000981 */ /* 0x000ee8000c1e1900 */
[----:B------:R0:W3:Y:S01]  /*1750*/  @P0 LDG.E R3, desc[UR60][R4.64+0x4] ;  /* 0x0000043c04030981 */ /* 0x0000e2000c1e1900 */
[----:B------:R-:W-:Y:S01]  /*1760*/  ISETP.NE.U32.AND P1, PT, RZ, UR4, PT ;  /* 0x00000004ff007c0c */ /* 0x000fe2000bf25070 */
[----:B-----5:R-:W-:-:S03]  /*1770*/  IMAD.MOV.U32 R148, RZ, RZ, R27 ;  /* 0x000000ffff947224 */ /* 0x020fc600078e001b */
[----:B------:R-:W-:-:S13]  /*1780*/  ISETP.NE.AND.EX P1, PT, RZ, UR5, PT, P1 ;  /* 0x00000005ff007c0c */ /* 0x000fda000bf25310 */
[----:B------:R-:W-:-:S04]  /*1790*/  @P1 IADD3 R6, P2, R223, UR4, RZ ;  /* 0x00000004df061c10 */ /* 0x000fc8000ff5e0ff */
[----:B------:R-:W-:-:S05]  /*17a0*/  @P1 IADD3.X R7, R224, UR5, RZ, P2, !PT ;  /* 0x00000005e0071c10 */ /* 0x000fca00097fe4ff */
[----:B------:R1:W5:Y:S01]  /*17b0*/  @P1 LDG.E R148, desc[UR60][R6.64] ;  /* 0x0000003c06941981 */ /* 0x000362000c1e1900 */
[----:B------:R-:W-:Y:S01]  /*17c0*/  IADD3 R9, R27, -R10, RZ ;  /* 0x8000000a1b097210 */ /* 0x000fe20007ffe0ff */
[----:B0-----:R-:W-:Y:S01]  /*17d0*/  IMAD.MOV.U32 R4, RZ, RZ, RZ ;  /* 0x000000ffff047224 */ /* 0x001fe200078e00ff */
[----:B------:R-:W-:Y:S01]  /*17e0*/  BSSY B0, `(.L_x_434) ;  /* 0x000002c000007945 */ /* 0x000fe20003800000 */
[----:B------:R-:W-:Y:S02]  /*17f0*/  LOP3.LUT R229, R221, 0xff, RZ, 0xc0, !PT ;  /* 0x000000ffdde57812 */ /* 0x000fe400078ec0ff */
[----:B------:R-:W-:Y:S02]  /*1800*/  SHF.R.U32.HI R221, RZ, 0x10, R221 ;  /* 0x00000010ffdd7819 */ /* 0x000fe400000116dd */
[----:B--2---:R-:W-:Y:S01]  /*1810*/  LOP3.LUT R26, R26, 0xfffffff7, RZ, 0xc0, !PT ;  /* 0xfffffff71a1a7812 */ /* 0x004fe200078ec0ff */
[----:B---3--:R-:W-:Y:S01]  /*1820*/  @P0 IMAD.IADD R24, R3, 0x1, -R0 ;  /* 0x0000000103180824 */ /* 0x008fe200078e0a00 */
[----:B------:R-:W-:-:S03]  /*1830*/  MOV R0, RZ ;  /* 0x000000ff00007202 */ /* 0x000fc60000000f00 */
[----:B------:R-:W-:-:S04]  /*1840*/  IMAD.IADD R156, R9, 0x1, R24 ;  /* 0x00000001099c7824 */ /* 0x000fc800078e0218 */
[C---:B------:R-:W-:Y:S01]  /*1850*/  VIADD R5, R156.reuse, 0x6f ;  /* 0x0000006f9c057836 */ /* 0x040fe20000000000 */
[----:B------:R-:W-:-:S03]  /*1860*/  ISETP.GE.AND P3, PT, R156, 0x1, PT ;  /* 0x000000019c00780c */ /* 0x000fc60003f66270 */
[----:B------:R-:W-:-:S05]  /*1870*/  IMAD.HI R4, R5, -0x6db6db6d, R4 ;  /* 0x9249249305047827 */ /* 0x000fca00078e0204 */
[----:B------:R-:W-:-:S04]  /*1880*/  SHF.R.U32.HI R3, RZ, 0x1f, R4 ;  /* 0x0000001fff037819 */ /* 0x000fc80000011604 */
[----:B------:R-:W-:Y:S02]  /*1890*/  LEA.HI.SX32 R154, R4, R3, 0x1a ;  /* 0x00000003049a7211 */ /* 0x000fe400078fd2ff */
[----:B------:R-:W-:-:S05]  /*18a0*/  @P3 LOP3.LUT R26, R26, 0x8, RZ, 0xfc, !PT ;  /* 0x000000081a1a3812 */ /* 0x000fca00078efcff */
[----:B------:R1:W-:Y:S01]  /*18b0*/  STL [R1+0x10], R26 ;  /* 0x0000101a01007387 */ /* 0x0003e20000100800 */
[----:B------:R-:W-:Y:S05]  /*18c0*/  @!P3 BRA `(.L_x_435) ;  /* 0x000000000074b947 */ /* 0x000fea0003800000 */
[----:B------:R-:W-:Y:S01]  /*18d0*/  ISETP.NE.AND P0, PT, R221, RZ, PT ;  /* 0x000000ffdd00720c */ /* 0x000fe20003f05270 */
[----:B------:R-:W-:-:S03]  /*18e0*/  ULDC UR4, c[0x0][0x9f0] ;  /* 0x00027c0000047ab9 */ /* 0x000fc60000000800 */
[----:B------:R-:W-:-:S04]  /*18f0*/  SEL R11, R221, UR4, P0 ;  /* 0x00000004dd0b7c07 */ /* 0x000fc80008000000 */
[-C--:B-1----:R-:W-:Y:S02]  /*1900*/  IABS R6, R11.reuse ;  /* 0x0000000b00067213 */ /* 0x082fe40000000000 */
[----:B------:R-:W-:Y:S02]  /*1910*/  IADD3 R0, R154, -0x1, R11 ;  /* 0xffffffff9a007810 */ /* 0x000fe40007ffe00b */
[----:B------:R-:W0:Y:S01]  /*1920*/  I2F.RP R3, R6 ;  /* 0x0000000600037306 */ /* 0x000e220000209400 */
[-C--:B------:R-:W-:Y:S02]  /*1930*/  IABS R10, R11.reuse ;  /* 0x0000000b000a7213 */ /* 0x080fe40000000000 */
[----:B------:R-:W-:Y:S02]  /*1940*/  IABS R8, R0 ;  /* 0x0000000000087213 */ /* 0x000fe40000000000 */
[----:B------:R-:W-:-:S04]  /*1950*/  LOP3.LUT R0, R0, R11, RZ, 0x3c, !PT ;  /* 0x0000000b00007212 */ /* 0x000fc800078e3cff */
[----:B------:R-:W-:Y:S01]  /*1960*/  ISETP.GE.AND P2, PT, R0, RZ, PT ;  /* 0x000000ff0000720c */ /* 0x000fe20003f46270 */
[----:B0-----:R-:W0:Y:S02]  /*1970*/  MUFU.RCP R3, R3 ;  /* 0x0000000300037308 */ /* 0x001e240000001000 */
[----:B0-----:R-:W-:Y:S02]  /*1980*/  VIADD R4, R3, 0xffffffe ;  /* 0x0ffffffe03047836 */ /* 0x001fe40000000000 */
[----:B------:R-:W-:-:S04]  /*1990*/  IMAD.MOV R3, RZ, RZ, -R10 ;  /* 0x000000ffff037224 */ /* 0x000fc800078e0a0a */
[----:B------:R0:W1:Y:S02]  /*19a0*/  F2I.FTZ.U32.TRUNC.NTZ R5, R4 ;  /* 0x0000000400057305 */ /* 0x000064000021f000 */
[----:B0-----:R-:W-:Y:S02]  /*19b0*/  IMAD.MOV.U32 R4, RZ, RZ, RZ ;  /* 0x000000ffff047224 */ /* 0x001fe400078e00ff */
[----:B-1----:R-:W-:-:S04]  /*19c0*/  IMAD.MOV R7, RZ, RZ, -R5 ;  /* 0x000000ffff077224 */ /* 0x002fc800078e0a05 */
[----:B------:R-:W-:-:S04]  /*19d0*/  IMAD R7, R7, R6, RZ ;  /* 0x0000000607077224 */ /* 0x000fc800078e02ff */
[----:B------:R-:W-:-:S06]  /*19e0*/  IMAD.HI.U32 R5, R5, R7, R4 ;  /* 0x0000000705057227 */ /* 0x000fcc00078e0004 */
[----:B------:R-:W-:-:S04]  /*19f0*/  IMAD.HI.U32 R5, R5, R8, RZ ;  /* 0x0000000805057227 */ /* 0x000fc800078e00ff */
[----:B------:R-:W-:-:S05]  /*1a00*/  IMAD R3, R5, R3, R8 ;  /* 0x0000000305037224 */ /* 0x000fca00078e0208 */
[----:B------:R-:W-:-:S13]  /*1a10*/  ISETP.GT.U32.AND P1, PT, R6, R3, PT ;  /* 0x000000030600720c */ /* 0x000fda0003f24070 */
[-C--:B------:R-:W-:Y:S01]  /*1a20*/  @!P1 IADD3 R3, R3, -R6.reuse, RZ ;  /* 0x8000000603039210 */ /* 0x080fe20007ffe0ff */
[----:B------:R-:W-:Y:S01]  /*1a30*/  @!P1 VIADD R5, R5, 0x1 ;  /* 0x0000000105059836 */ /* 0x000fe20000000000 */
[----:B------:R-:W-:Y:S02]  /*1a40*/  ISETP.NE.AND P1, PT, R11, RZ, PT ;  /* 0x000000ff0b00720c */ /* 0x000fe40003f25270 */
[----:B------:R-:W-:-:S13]  /*1a50*/  ISETP.GE.U32.AND P0, PT, R3, R6, PT ;  /* 0x000000060300720c */ /* 0x000fda0003f06070 */
[----:B------:R-:W-:-:S04]  /*1a60*/  @P0 VIADD R5, R5, 0x1 ;  /* 0x0000000105050836 */ /* 0x000fc80000000000 */
[----:B------:R-:W-:-:S04]  /*1a70*/  IMAD.MOV.U32 R0, RZ, RZ, R5 ;  /* 0x000000ffff007224 */ /* 0x000fc800078e0005 */
[----:B------:R-:W-:Y:S01]  /*1a80*/  @!P2 IMAD.MOV R0, RZ, RZ, -R0 ;  /* 0x000000ffff00a224 */ /* 0x000fe200078e0a00 */
[----:B------:R-:W-:-:S07]  /*1a90*/  @!P1 LOP3.LUT R0, RZ, R11, RZ, 0x33, !PT ;  /* 0x0000000bff009212 */ /* 0x000fce00078e33ff */
.L_x_435:
[----:B------:R-:W-:Y:S05]  /*1aa0*/  BSYNC B0 ;  /* 0x0000000000007941 */ /* 0x000fea0003800000 */
.L_x_434:
[----:B------:R-:W-:Y:S01]  /*1ab0*/  IMAD R3, R229, R0, RZ ;  /* 0x00000000e5037224 */ /* 0x000fe200078e02ff */
[----:B------:R-:W-:-:S04]  /*1ac0*/  PLOP3.LUT P2, PT, PT, PT, PT, 0x80, 0x0 ;  /* 0x000000000000781c */ /* 0x000fc80003f4f070 */
[C---:B------:R-:W-:Y:S01]  /*1ad0*/  VIADDMNMX R0, R3.reuse, R0, R154, PT ;  /* 0x0000000003007246 */ /* 0x040fe2000380019a */
[----:B------:R-:W-:-:S04]  /*1ae0*/  IMAD R3, R3, 0x70, -R9 ;  /* 0x0000007003037824 */ /* 0x000fc800078e0a09 */
[----:B------:R-:W-:Y:S01]  /*1af0*/  IMAD R5, R0, 0x70, -R9 ;  /* 0x0000007000057824 */ /* 0x000fe200078e0a09 */
[----:B------:R-:W-:-:S04]  /*1b00*/  VIMNMX R3, RZ, R3, !PT ;  /* 0x00000003ff037248 */ /* 0x000fc80007fe0100 */
[----:B------:R-:W-:Y:S02]  /*1b10*/  VIMNMX R4, R5, R24, PT ;  /* 0x0000001805047248 */ /* 0x000fe40003fe0100 */
[----:B------:R-:W-:Y:S02]  /*1b20*/  SHF.R.U32.HI R134, RZ, 0x4, R3 ;  /* 0x00000004ff867819 */ /* 0x000fe40000011603 */
[----:B------:R-:W-:-:S03]  /*1b30*/  ISETP.GT.AND P0, PT, R4, R3, PT ;  /* 0x000000030400720c */ /* 0x000fc60003f04270 */
[----:B------:R-:W-:-:S04]  /*1b40*/  IMAD.WIDE.U32 R134, R134, 0x24924925, RZ ;  /* 0x2492492586867825 */ /* 0x000fc800078e00ff */
[----:B------:R-:W-:-:S04]  /*1b50*/  IMAD.MOV.U32 R134, RZ, RZ, R135 ;  /* 0x000000ffff867224 */ /* 0x000fc800078e0087 */
[----:B------:R-:W-:Y:S02]  /*1b60*/  IMAD.MOV.U32 R25, RZ, RZ, R134 ;  /* 0x000000ffff197224 */ /* 0x000fe400078e0086 */
[----:B------:R-:W-:Y:S01]  /*1b70*/  @P0 IADD3 R5, R4, 0x6f, RZ ;  /* 0x0000006f04050810 */ /* 0x000fe20007ffe0ff */
[----:B------:R-:W-:-:S04]  /*1b80*/  @P0 IMAD.MOV.U32 R4, RZ, RZ, RZ ;  /* 0x000000ffff040224 */ /* 0x000fc800078e00ff */
[----:B------:R-:W-:-:S05]  /*1b90*/  @P0 IMAD.HI R4, R5, -0x6db6db6d, R4 ;  /* 0x9249249305040827 */ /* 0x000fca00078e0204 */
[----:B------:R-:W-:-:S04]  /*1ba0*/  @P0 SHF.R.U32.HI R3, RZ, 0x1f, R4 ;  /* 0x0000001fff030819 */ /* 0x000fc80000011604 */
[----:B------:R-:W-:-:S04]  /*1bb0*/  @P0 LEA.HI.SX32 R25, R4, R3, 0x1a ;  /* 0x0000000304190211 */ /* 0x000fc800078fd2ff */
[----:B------:R-:W-:-:S13]  /*1bc0*/  ISETP.GT.AND P0, PT, R25, R134, PT ;  /* 0x000000861900720c */ /* 0x000fda0003f04270 */
[----:B------:R-:W-:Y:S05]  /*1bd0*/  @!P0 BRA `(.L_x_436) ;  /* 0x0000008c00608947 */ /* 0x000fea0003800000 */
[----:B------:R-:W-:Y:S01]  /*1be0*/  VIADD R0, R2, 0x21400 ;  /* 0x0002140002007836 */ /* 0x000fe20000000000 */
[----:B------:R-:W-:Y:S04]  /*1bf0*/  BSSY B6, `(.L_x_437) ;  /* 0x0000013000067945 */ /* 0x000fe80003800000 */
[----:B------:R-:W-:-:S13]  /*1c00*/  LOP3.LUT P0, RZ, R0, 0x3ff, RZ, 0xc0, !PT ;  /* 0x000003ff00ff7812 */ /* 0x000fda000780c0ff */
[----:B------:R-:W-:Y:S05]  /*1c10*/  @!P0 BRA `(.L_x_438) ;  /* 0x0000000000408947 */ /* 0x000fea0003800000 */
[----:B------:R-:W-:Y:S01]  /*1c20*/  MOV R0, 0x0 ;  /* 0x0000000000007802 */ /* 0x000fe20000000f00 */
[----:B------:R-:W-:Y:S01]  /*1c30*/  ULDC.64 UR4, c[0x4][0xa8] ;  /* 0x01002a0000047ab9 */ /* 0x000fe20000000a00 */
[----:B------:R-:W-:Y:S01]  /*1c40*/  ULDC.64 UR6, c[0x4][0x18] ;  /* 0x0100060000067ab9 */ /* 0x000fe20000000a00 */
[----:B------:R-:W-:Y:S01]  /*1c50*/  MOV R4, UR4 ;  /* 0x0000000400047c02 */ /* 0x000fe20008000f00 */
[----:B------:R0:W2:Y:S01]  /*1c60*/  LDC.64 R14, c[0x4][R0] ;  /* 0x01000000000e7b82 */ /* 0x0000a20000000a00 */
[----:B------:R-:W-:Y:S01]  /*1c70*/  IMAD.U32 R5, RZ, RZ, UR5 ;  /* 0x00000005ff057e24 */ /* 0x000fe2000f8e00ff */
[----:B------:R-:W-:Y:S01]  /*1c80*/  ULDC.64 UR4, c[0x4][0xb0] ;  /* 0x01002c0000047ab9 */ /* 0x000fe20000000a00 */
[----:B------:R-:W-:Y:S01]  /*1c90*/  IMAD.U32 R10, RZ, RZ, UR6 ;  /* 0x00000006ff0a7e24 */ /* 0x000fe2000f8e00ff */
[----:B------:R-:W-:Y:S01]  /*1ca0*/  MOV R11, UR7 ;  /* 0x00000007000b7c02 */ /* 0x000fe20008000f00 */
[----:B-1----:R-:W-:Y:S02]  /*1cb0*/  IMAD.U32 R6, RZ, RZ, UR4 ;  /* 0x00000004ff067e24 */ /* 0x002fe4000f8e00ff */
[----:B------:R-:W-:-:S02]  /*1cc0*/  IMAD.U32 R7, RZ, RZ, UR5 ;  /* 0x00000005ff077e24 */ /* 0x000fc4000f8e00ff */
[----:B------:R-:W-:Y:S02]  /*1cd0*/  IMAD.MOV.U32 R8, RZ, RZ, 0x70 ;  /* 0x00000070ff087424 */ /* 0x000fe400078e00ff */
[----:B------:R-:W-:Y:S02]  /*1ce0*/  IMAD.MOV.U32 R12, RZ, RZ, 0x1 ;  /* 0x00000001ff0c7424 */ /* 0x000fe400078e00ff */
[----:B0-----:R-:W-:-:S07]  /*1cf0*/  IMAD.MOV.U32 R13, RZ, RZ, RZ ;  /* 0x000000ffff0d7224 */ /* 0x001fce00078e00ff */
[----:B------:R-:W-:-:S07]  /*1d00*/  LEPC R20, `(.L_x_438) ;  /* 0x000000001014794e */ /* 0x000fce0000000000 */
[----:B--2--5:R-:W-:Y:S05]  /*1d10*/  CALL.ABS.NOINC R14 ;  /* 0x000000000e007343 */ /* 0x024fea0003c00000 */
.L_x_438:
[----:B------:R-:W-:Y:S05]  /*1d20*/  BSYNC B6 ;  /* 0x0000000000067941 */ /* 0x000fea0003800000 */
.L_x_437:
        /* <DEDUP_REMOVED lines=20> */
.L_x_440:
[----:B------:R-:W-:Y:S05]  /*1e70*/  BSYNC B6 ;  /* 0x0000000000067941 */ /* 0x000fea0003800000 */
.L_x_439:
[----:B------:R-:W-:Y:S01]  /*1e80*/  ULDC.64 UR4, c[0x0][0x9f8] ;  /* 0x00027e0000047ab9 */ /* 0x000fe20000000a00 */
[----:B------:R-:W-:Y:S01]  /*1e90*/  MOV R8, R222 ;  /* 0x000000de00087202 */ /* 0x000fe20000000f00 */
[----:B------:R-:W0:Y:S01]  /*1ea0*/  S2R R5, SR_TID.X ;  /* 0x0000000000057919 */ /* 0x000e220000002100 */
[----:B------:R-:W-:Y:S01]  /*1eb0*/  ISETP.NE.U32.AND P0, PT, RZ, UR4, PT ;  /* 0x00000004ff007c0c */ /* 0x000fe2000bf05070 */
[C---:B------:R-:W-:Y:S01]  /*1ec0*/  VIADD R0, R18.reuse, 0x20 ;  /* 0x0000002012007836 */ /* 0x040fe20000000000 */
[----:B------:R-:W2:Y:S01]  /*1ed0*/  LDC.64 R112, c[0x0][0x300] ;  /* 0x0000c000ff707b82 */ /* 0x000ea20000000a00 */
[----:B------:R-:W-:Y:S01]  /*1ee0*/  ULDC UR6, c[0x0][0x2f4] ;  /* 0x0000bd0000067ab9 */ /* 0x000fe20000000800 */
[----:B------:R-:W-:Y:S01]  /*1ef0*/  ISETP.NE.AND.EX P0, PT, RZ, UR5, PT, P0 ;  /* 0x00000005ff007c0c */ /* 0x000fe2000bf05300 */
[C---:B------:R-:W-:Y:S02]  /*1f00*/  VIADD R3, R18.reuse, 0x40 ;  /* 0x0000004012037836 */ /* 0x040fe40000000000 */
[----:B------:R-:W-:-:S02]  /*1f10*/  VIADD R4, R18, 0x60 ;  /* 0x0000006012047836 */ /* 0x000fc40000000000 */
[----:B------:R-:W-:Y:S01]  /*1f20*/  IMAD.IADD R122, R122, 0x1, R27 ;  /* 0x000000017a7a7824 */ /* 0x000fe200078e021b */
[----:B------:R-:W3:Y:S01]  /*1f30*/  LDC.64 R106, c[0x0][0x3f8] ;  /* 0x0000fe00ff6a7b82 */ /* 0x000ee20000000a00 */
[----:B------:R-:W-:Y:S01]  /*1f40*/  SHF.R.S32.HI R19, RZ, 0x1f, R18 ;  /* 0x0000001fff137819 */ /* 0x000fe20000011412 */
[----:B------:R-:W-:Y:S01]  /*1f50*/  ULDC.64 UR8, c[0x0][0xa08] ;  /* 0x0002820000087ab9 */ /* 0x000fe20000000a00 */
[----:B------:R-:W-:-:S04]  /*1f60*/  IMAD.MOV.U32 R20, RZ, RZ, R26 ;  /* 0x000000ffff147224 */ /* 0x000fc800078e001a */
[----:B-1----:R-:W-:Y:S01]  /*1f70*/  @P0 IADD3 R6, P1, R223, UR4, RZ ;  /* 0x00000004df060c10 */ /* 0x002fe2000ff3e0ff */
[----:B------:R-:W1:Y:S03]  /*1f80*/  LDC R127, c[0x0][0x3f4] ;  /* 0x0000fd00ff7f7b82 */ /* 0x000e660000000800 */
[----:B------:R-:W-:Y:S01]  /*1f90*/  @P0 IADD3.X R7, R224, UR5, RZ, P1, !PT ;  /* 0x00000005e0070c10 */ /* 0x000fe20008ffe4ff */
[----:B------:R-:W-:-:S04]  /*1fa0*/  ULDC.64 UR4, c[0x0][0x330] ;  /* 0x0000cc0000047ab9 */ /* 0x000fc80000000a00 */
[----:B------:R4:W2:Y:S01]  /*1fb0*/  @P0 LDG.E R8, desc[UR60][R6.64] ;  /* 0x0000003c06080981 */ /* 0x0008a2000c1e1900 */
[----:B------:R-:W-:Y:S01]  /*1fc0*/  ISETP.GE.AND P1, PT, R0, UR6, PT ;  /* 0x0000000600007c0c */ /* 0x000fe2000bf26270 */
[C---:B------:R-:W-:Y:S01]  /*1fd0*/  IMAD.WIDE.U32 R114, R219.reuse, UR4, R18 ;  /* 0x00000004db727c25 */ /* 0x040fe2000f8e0012 */
[----:B------:R-:W-:Y:S01]  /*1fe0*/  ISETP.GE.AND P0, PT, R18, UR6, PT ;  /* 0x0000000612007c0c */ /* 0x000fe2000bf06270 */
[----:B------:R-:W1:Y:S01]  /*1ff0*/  LDC.64 R100, c[0x0][0x408] ;  /* 0x00010200ff647b82 */ /* 0x000e620000000a00 */
[----:B------:R-:W-:Y:S01]  /*2000*/  SEL R9, RZ, 0xffffffff, P1 ;  /* 0xffffffffff097807 */ /* 0x000fe20000800000 */
[----:B------:R-:W-:Y:S01]  /*2010*/  IMAD R115, R219, UR5, R115 ;  /* 0x00000005db737c24 */ /* 0x000fe2000f8e0273 */
[----:B0-----:R-:W-:Y:S01]  /*2020*/  IADD3 R10, R5, -0x80, RZ ;  /* 0xffffff80050a7810 */ /* 0x001fe20007ffe0ff */
[----:B------:R-:W-:Y:S01]  /*2030*/  ULDC.64 UR4, c[0x0][0x308] ;  /* 0x0000c20000047ab9 */ /* 0x000fe20000000a00 */
[----:B------:R-:W-:Y:S01]  /*2040*/  SEL R5, RZ, 0x1, P0 ;  /* 0x00000001ff057807 */ /* 0x000fe20000000000 */
[----:B----4-:R-:W-:Y:S01]  /*2050*/  IMAD.SHL.U32 R6, R9, 0x2, RZ ;  /* 0x0000000209067824 */ /* 0x010fe200078e00ff */
[----:B------:R-:W-:Y:S01]  /*2060*/  ISETP.GE.AND P0, PT, R3, UR6, PT ;  /* 0x0000000603007c0c */ /* 0x000fe2000bf06270 */
[----:B---3--:R-:W-:Y:S01]  /*2070*/  IMAD.WIDE.U32 R108, R17, R106, R18 ;  /* 0x0000006a116c7225 */ /* 0x008fe200078e0012 */
[----:B------:R-:W-:Y:S01]  /*2080*/  ISETP.GE.AND P1, PT, R4, UR6, PT ;  /* 0x0000000604007c0c */ /* 0x000fe2000bf26270 */
[----:B------:R-:W0:Y:S01]  /*2090*/  S2R R180, SR_TID.X ;  /* 0x0000000000b47919 */ /* 0x000e220000002100 */
[----:B------:R-:W-:Y:S01]  /*20a0*/  SHF.R.S32.HI R9, RZ, 0x1f, R10 ;  /* 0x0000001fff097819 */ /* 0x000fe2000001140a */
[----:B--2---:R-:W-:Y:S01]  /*20b0*/  IMAD.SHL.U32 R140, R112, 0x40, RZ ;  /* 0x00000040708c7824 */ /* 0x004fe200078e00ff */
[----:B------:R-:W-:Y:S01]  /*20c0*/  LOP3.LUT R5, R6, 0x2, R5, 0xe2, !PT ;  /* 0x0000000206057812 */ /* 0x000fe200078ee205 */
[----:B------:R-:W-:Y:S01]  /*20d0*/  IMAD R137, R107, 0x70, RZ ;  /* 0x000000706b897824 */ /* 0x000fe200078e02ff */
[----:B------:R-:W-:-:S02]  /*20e0*/  SEL R6, RZ, 0x4, P0 ;  /* 0x00000004ff067807 */ /* 0x000fc40000000000 */
[----:B------:R-:W-:Y:S02]  /*20f0*/  SEL R7, RZ, 0x8, P1 ;  /* 0x00000008ff077807 */ /* 0x000fe40000800000 */
[----:B------:R-:W-:Y:S02]  /*2100*/  LEA.HI R10, R9, R10, RZ, 0x2 ;  /* 0x0000000a090a7211 */ /* 0x000fe400078f10ff */
[----:B------:R-:W-:Y:S02]  /*2110*/  SHF.R.S32.HI R14, RZ, 0x1f, R122 ;  /* 0x0000001fff0e7819 */ /* 0x000fe4000001147a */
[----:B------:R-:W-:Y:S01]  /*2120*/  LOP3.LUT R29, R7, R5, R6, 0xfe, !PT ;  /* 0x00000005071d7212 */ /* 0x000fe200078efe06 */
[----:B------:R-:W-:Y:S01]  /*2130*/  VIADD R5, R18, 0x80 ;  /* 0x0000008012057836 */ /* 0x000fe20000000000 */
[----:B------:R-:W-:Y:S01]  /*2140*/  SHF.R.S32.HI R12, RZ, 0x1f, R10 ;  /* 0x0000001fff0c7819 */ /* 0x000fe2000001140a */
[-C--:B------:R-:W-:Y:S01]  /*2150*/  IMAD R9, R14, R112.reuse, RZ ;  /* 0x000000700e097224 */ /* 0x080fe200078e02ff */
[----:B------:R-:W-:Y:S01]  /*2160*/  SHF.R.S32.HI R151, RZ, 0x1f, R17 ;  /* 0x0000001fff977819 */ /* 0x000fe20000011411 */
[----:B------:R-:W-:Y:S01]  /*2170*/  IMAD.WIDE.U32 R6, R122, R112, RZ ;  /* 0x000000707a067225 */ /* 0x000fe200078e00ff */
[----:B------:R-:W-:-:S02]  /*2180*/  LEA.HI R12, R12, R17, RZ, 0x3 ;  /* 0x000000110c0c7211 */ /* 0x000fc400078f18ff */
[----:B------:R-:W-:Y:S01]  /*2190*/  ISETP.GE.AND P0, PT, R5, UR6, PT ;  /* 0x0000000605007c0c */ /* 0x000fe2000bf06270 */
[----:B------:R-:W-:Y:S01]  /*21a0*/  IMAD R9, R122, R113, R9 ;  /* 0x000000717a097224 */ /* 0x000fe200078e0209 */
[----:B------:R-:W-:Y:S01]  /*21b0*/  LOP3.LUT R12, R12, 0xfffffff8, RZ, 0xc0, !PT ;  /* 0xfffffff80c0c7812 */ /* 0x000fe200078ec0ff */
[----:B-1----:R-:W-:Y:S01]  /*21c0*/  IMAD.WIDE.U32 R102, R17, R100, R18 ;  /* 0x0000006411667225 */ /* 0x002fe200078e0012 */
[----:B------:R-:W-:Y:S02]  /*21d0*/  SEL R10, RZ, 0x10, P0 ;  /* 0x00000010ff0a7807 */ /* 0x000fe40000000000 */
[----:B------:R-:W-:Y:S01]  /*21e0*/  ISETP.NE.U32.AND P0, PT, RZ, UR8, PT ;  /* 0x00000008ff007c0c */ /* 0x000fe2000bf05070 */
[----:B------:R-:W-:Y:S01]  /*21f0*/  IMAD.IADD R7, R7, 0x1, R9 ;  /* 0x0000000107077824 */ /* 0x000fe200078e0209 */
[----:B------:R-:W-:Y:S01]  /*2200*/  LOP3.LUT R29, R29, R10, RZ, 0xfc, !PT ;  /* 0x0000000a1d1d7212 */ /* 0x000fe200078efcff */
[----:B------:R-:W-:Y:S01]  /*2210*/  IMAD.IADD R135, R17, 0x1, -R12 ;  /* 0x0000000111877824 */ /* 0x000fe200078e0a0c */
[----:B------:R-:W-:Y:S01]  /*2220*/  ISETP.NE.AND.EX P0, PT, RZ, UR9, PT, P0 ;  /* 0x00000009ff007c0c */ /* 0x000fe2000bf05300 */
[----:B------:R-:W-:Y:S01]  /*2230*/  IMAD.WIDE.U32 R116, R219, UR4, R6 ;  /* 0x00000004db747c25 */ /* 0x000fe2000f8e0006 */
[----:B------:R-:W-:-:S02]  /*2240*/  SHF.R.S32.HI R23, RZ, 0x1f, R22 ;  /* 0x0000001fff177819 */ /* 0x000fc40000011416 */
[----:B------:R-:W-:Y:S01]  /*2250*/  LOP3.LUT P1, RZ, R135, 0x4, RZ, 0xc0, !PT ;  /* 0x0000000487ff7812 */ /* 0x000fe2000782c0ff */
[----:B------:R-:W-:Y:S01]  /*2260*/  IMAD R117, R219, UR5, R117 ;  /* 0x00000005db757c24 */ /* 0x000fe2000f8e0275 */
[----:B------:R-:W-:Y:S01]  /*2270*/  ULDC.64 UR4, c[0x0][0x310] ;  /* 0x0000c40000047ab9 */ /* 0x000fe20000000a00 */
[----:B------:R-:W-:Y:S01]  /*2280*/  LOP3.LUT R20, R20, 0xfffffffb, RZ, 0xc0, !PT ;  /* 0xfffffffb14147812 */ /* 0x000fe200078ec0ff */
[----:B------:R-:W-:Y:S01]  /*2290*/  IMAD.WIDE.U32 R110, R17, R106, R22 ;  /* 0x0000006a116e7225 */ /* 0x000fe200078e0016 */
[----:B------:R-:W-:Y:S02]  /*22a0*/  ISETP.GE.AND P2, PT, R3, R127, PT ;  /* 0x0000007f0300720c */ /* 0x000fe40003f46270 */
[----:B------:R-:W-:Y:S01]  /*22b0*/  SHF.R.U32.HI R21, RZ, 0x3, R207 ;  /* 0x00000003ff157819 */ /* 0x000fe200000116cf */
[C---:B------:R-:W-:Y:S01]  /*22c0*/  IMAD.WIDE.U32 R104, R17.reuse, R100, R22 ;  /* 0x0000006411687225 */ /* 0x040fe200078e0016 */
[----:B------:R-:W-:Y:S02]  /*22d0*/  SHF.L.U64.HI R139, R112, 0x6, R113 ;  /* 0x00000006708b7819 */ /* 0x000fe40000010271 */
[----:B------:R-:W-:Y:S01]  /*22e0*/  IADD3 R122, P3, R17, R122, RZ ;  /* 0x0000007a117a7210 */ /* 0x000fe20007f7e0ff */
[----:B------:R-:W-:Y:S01]  /*22f0*/  IMAD R27, R101, 0x70, RZ ;  /* 0x00000070651b7824 */ /* 0x000fe200078e02ff */
[----:B------:R-:W-:-:S02]  /*2300*/  @P1 LOP3.LUT R20, R20, 0x4, RZ, 0xfc, !PT ;  /* 0x0000000414141812 */ /* 0x000fc400078efcff */
[----:B------:R-:W-:Y:S01]  /*2310*/  ISETP.GE.AND P1, PT, R0, R127, PT ;  /* 0x0000007f0000720c */ /* 0x000fe20003f26270 */
[----:B------:R-:W-:Y:S01]  /*2320*/  IMAD.X R123, R14, 0x1, R151, P3 ;  /* 0x000000010e7b7824 */ /* 0x000fe200018e0697 */
[----:B------:R-:W-:Y:S02]  /*2330*/  LOP3.LUT R20, R20, 0xfffffffe, RZ, 0xc0, !PT ;  /* 0xfffffffe14147812 */ /* 0x000fe400078ec0ff */
[----:B------:R-:W-:Y:S02]  /*2340*/  SHF.R.S32.HI R152, RZ, 0x1f, R226 ;  /* 0x0000001fff987819 */ /* 0x000fe400000114e2 */
[----:B------:R-:W-:Y:S02]  /*2350*/  @P2 LOP3.LUT R20, R20, 0x1, RZ, 0xfc, !PT ;  /* 0x0000000114142812 */ /* 0x000fe400078efcff */
[----:B0-----:R-:W-:-:S03]  /*2360*/  LEA.HI R180, R180, 0x8, RZ, 0x19 ;  /* 0x00000008b4b47811 */ /* 0x001fc600078fc8ff */
[----:B------:R0:W-:Y:S01]  /*2370*/  STL [R1+0x10], R20 ;  /* 0x0000101401007387 */ /* 0x0001e20000100800 */
[----:B------:R-:W-:Y:S02]  /*2380*/  SHF.R.S32.HI R6, RZ, 0x1f, R8 ;  /* 0x0000001fff067819 */ /* 0x000fe40000011408 */
[----:B------:R-:W-:Y:S01]  /*2390*/  SEL R39, R8, RZ, !P0 ;  /* 0x000000ff08277207 */ /* 0x000fe20004000000 */
[----:B------:R-:W-:Y:S01]  /*23a0*/  IMAD R8, R151, R106, RZ ;  /* 0x0000006a97087224 */ /* 0x000fe200078e02ff */
[----:B------:R-:W-:-:S03]  /*23b0*/  SEL R6, R6, RZ, !P0 ;  /* 0x000000ff06067207 */ /* 0x000fc60004000000 */
[----:B------:R-:W-:Y:S02]  /*23c0*/  IMAD R11, R17, R107, R8 ;  /* 0x0000006b110b7224 */ /* 0x000fe400078e0208 */
[----:B------:R-:W-:Y:S02]  /*23d0*/  IMAD R10, R6, UR4, RZ ;  /* 0x00000004060a7c24 */ /* 0x000fe4000f8e02ff */
[----:B------:R-:W-:Y:S01]  /*23e0*/  IMAD.WIDE.U32 R116, R39, UR4, R116 ;  /* 0x0000000427747c25 */ /* 0x000fe2000f8e0074 */
[----:B------:R-:W-:-:S03]  /*23f0*/  IADD3 R111, R111, R11, RZ ;  /* 0x0000000b6f6f7210 */ /* 0x000fc60007ffe0ff */
[----:B------:R-:W-:Y:S01]  /*2400*/  IMAD R7, R39, UR5, R10 ;  /* 0x0000000527077c24 */ /* 0x000fe2000f8e020a */
[----:B------:R-:W-:Y:S01]  /*2410*/  ULDC.64 UR4, c[0x0][0x338] ;  /* 0x0000ce0000047ab9 */ /* 0x000fe20000000a00 */
[-C--:B------:R-:W-:Y:S02]  /*2420*/  IMAD R10, R151, R112.reuse, RZ ;  /* 0x00000070970a7224 */ /* 0x080fe400078e02ff */
[----:B------:R-:W-:-:S04]  /*2430*/  IMAD.WIDE.U32 R8, R17, R112, R18 ;  /* 0x0000007011087225 */ /* 0x000fc800078e0012 */
[----:B------:R-:W-:Y:S02]  /*2440*/  IMAD R10, R17, R113, R10 ;  /* 0x00000071110a7224 */ /* 0x000fe400078e020a */
[----:B------:R-:W-:Y:S01]  /*2450*/  IMAD R12, R6, UR4, RZ ;  /* 0x00000004060c7c24 */ /* 0x000fe2000f8e02ff */
[----:B------:R-:W-:Y:S01]  /*2460*/  IADD3 R6, P0, R116, R8, RZ ;  /* 0x0000000874067210 */ /* 0x000fe20007f1e0ff */
[----:B------:R-:W-:Y:S02]  /*2470*/  IMAD.IADD R7, R117, 0x1, R7 ;  /* 0x0000000175077824 */ /* 0x000fe400078e0207 */
[----:B------:R-:W-:Y:S01]  /*2480*/  IMAD.IADD R109, R11, 0x1, R109 ;  /* 0x000000010b6d7824 */ /* 0x000fe200078e026d */
[----:B------:R-:W-:Y:S01]  /*2490*/  SEL R11, R127, RZ, P1 ;  /* 0x000000ff7f0b7207 */ /* 0x000fe20000800000 */
[----:B------:R-:W-:Y:S01]  /*24a0*/  IMAD.WIDE.U32 R114, R39, UR4, R114 ;  /* 0x0000000427727c25 */ /* 0x000fe2000f8e0072 */
[----:B------:R-:W-:Y:S02]  /*24b0*/  IADD3.X R8, R7, R9, R10, P0, !PT ;  /* 0x0000000907087210 */ /* 0x000fe400007fe40a */
[----:B------:R-:W-:Y:S01]  /*24c0*/  ISETP.GE.AND P0, PT, R18, R127, PT ;  /* 0x0000007f1200720c */ /* 0x000fe20003f06270 */
[----:B------:R-:W-:-:S02]  /*24d0*/  IMAD R10, R151, R100, RZ ;  /* 0x00000064970a7224 */ /* 0x000fc400078e02ff */
[----:B------:R-:W-:Y:S01]  /*24e0*/  IMAD.IADD R11, R0, 0x1, R11 ;  /* 0x00000001000b7824 */ /* 0x000fe200078e020b */
[----:B------:R-:W-:Y:S01]  /*24f0*/  SEL R9, R127, RZ, P0 ;  /* 0x000000ff7f097207 */ /* 0x000fe20000000000 */
[----:B------:R-:W-:Y:S01]  /*2500*/  IMAD R13, R17, R101, R10 ;  /* 0x00000065110d7224 */ /* 0x000fe200078e020a */
[----:B------:R-:W-:Y:S01]  /*2510*/  SEL R10, R127, RZ, P2 ;  /* 0x000000ff7f0a7207 */ /* 0x000fe20001000000 */
[----:B------:R-:W-:Y:S01]  /*2520*/  IMAD R39, R39, UR5, R12 ;  /* 0x0000000527277c24 */ /* 0x000fe2000f8e020c */
[----:B------:R-:W-:Y:S01]  /*2530*/  IADD3 R9, R18, R9, RZ ;  /* 0x0000000912097210 */ /* 0x000fe20007ffe0ff */
[----:B------:R-:W-:Y:S01]  /*2540*/  IMAD.IADD R105, R105, 0x1, R13 ;  /* 0x0000000169697824 */ /* 0x000fe200078e020d */
[----:B------:R-:W-:Y:S01]  /*2550*/  SHF.R.S32.HI R12, RZ, 0x1f, R11 ;  /* 0x0000001fff0c7819 */ /* 0x000fe2000001140b */
[----:B------:R-:W-:Y:S02]  /*2560*/  IMAD.IADD R103, R13, 0x1, R103 ;  /* 0x000000010d677824 */ /* 0x000fe400078e0267 */
[----:B------:R-:W-:Y:S01]  /*2570*/  IMAD.IADD R15, R3, 0x1, R10 ;  /* 0x00000001030f7824 */ /* 0x000fe200078e020a */
[----:B------:R-:W-:Y:S01]  /*2580*/  SHF.R.S32.HI R10, RZ, 0x1f, R9 ;  /* 0x0000001fff0a7819 */ /* 0x000fe20000011409 */
[----:B-----5:R-:W-:Y:S01]  /*2590*/  IMAD.WIDE.U32 R104, R148, R100, R104 ;  /* 0x0000006494687225 */ /* 0x020fe200078e0068 */
[----:B------:R-:W-:-:S02]  /*25a0*/  LEA.HI R13, R12, R11, RZ, 0x6 ;  /* 0x0000000b0c0d7211 */ /* 0x000fc400078f30ff */
[----:B------:R-:W-:Y:S01]  /*25b0*/  LEA.HI R28, R12, R11, RZ, 0x3 ;  /* 0x0000000b0c1c7211 */ /* 0x000fe200078f18ff */
[----:B------:R-:W-:Y:S01]  /*25c0*/  IMAD.WIDE.U32 R102, R148, R100, R102 ;  /* 0x0000006494667225 */ /* 0x000fe200078e0066 */
[-C--:B------:R-:W-:Y:S02]  /*25d0*/  LEA.HI R26, R10, R9.reuse, RZ, 0x3 ;  /* 0x000000090a1a7211 */ /* 0x080fe400078f18ff */
[----:B------:R-:W-:Y:S01]  /*25e0*/  SHF.R.S32.HI R13, RZ, 0x6, R13 ;  /* 0x00000006ff0d7819 */ /* 0x000fe2000001140d */
[-C--:B------:R-:W-:Y:S01]  /*25f0*/  IMAD.WIDE.U32 R108, R148, R106.reuse, R108 ;  /* 0x0000006a946c7225 */ /* 0x080fe200078e006c */
[----:B------:R-:W-:Y:S02]  /*2600*/  LEA.HI R9, R10, R9, RZ, 0x6 ;  /* 0x000000090a097211 */ /* 0x000fe400078f30ff */
[----:B0-----:R-:W-:Y:S01]  /*2610*/  SHF.R.S32.HI R20, RZ, 0x1f, R15 ;  /* 0x0000001fff147819 */ /* 0x001fe2000001140f */
[----:B------:R-:W-:Y:S01]  /*2620*/  IMAD R146, R13, 0x1c00, R213 ;  /* 0x00001c000d927824 */ /* 0x000fe200078e02d5 */
[----:B------:R-:W-:Y:S01]  /*2630*/  LOP3.LUT R11, R211, 0x38, R28, 0xf8, !PT ;  /* 0x00000038d30b7812 */ /* 0x000fe200078ef81c */
[----:B------:R-:W-:Y:S01]  /*2640*/  IMAD R143, R13, 0x1c00, R214 ;  /* 0x00001c000d8f7824 */ /* 0x000fe200078e02d6 */
[----:B------:R-:W-:Y:S01]  /*2650*/  SHF.R.S32.HI R10, RZ, 0x6, R9 ;  /* 0x00000006ff0a7819 */ /* 0x000fe20000011409 */
[----:B------:R-:W-:Y:S01]  /*2660*/  IMAD.WIDE.U32 R110, R148, R106, R110 ;  /* 0x0000006a946e7225 */ /* 0x000fe200078e006e */
[----:B------:R-:W-:-:S02]  /*2670*/  LEA.HI R32, R20, R15, RZ, 0x3 ;  /* 0x0000000f14207211 */ /* 0x000fc400078f18ff */
[-C--:B------:R-:W-:Y:S01]  /*2680*/  LOP3.LUT R11, R11, R212.reuse, RZ, 0x3c, !PT ;  /* 0x000000d40b0b7212 */ /* 0x080fe200078e3cff */
[C---:B------:R-:W-:Y:S01]  /*2690*/  IMAD R147, R10.reuse, 0x1c00, R213 ;  /* 0x00001c000a937824 */ /* 0x040fe200078e02d5 */
[----:B------:R-:W-:Y:S01]  /*26a0*/  LOP3.LUT R9, R211, 0x38, R26, 0xf8, !PT ;  /* 0x00000038d3097812 */ /* 0x000fe200078ef81a */
[----:B------:R-:W-:Y:S01]  /*26b0*/  IMAD R145, R10, 0x1c00, R214 ;  /* 0x00001c000a917824 */ /* 0x000fe200078e02d6 */
[----:B------:R-:W-:Y:S01]  /*26c0*/  LEA.HI R15, R20, R15, RZ, 0x6 ;  /* 0x0000000f140f7211 */ /* 0x000fe200078f30ff */
[----:B------:R-:W-:Y:S01]  /*26d0*/  IMAD.SHL.U32 R127, R127, 0x2, RZ ;  /* 0x000000027f7f7824 */ /* 0x000fe200078e00ff */
[----:B------:R-:W-:Y:S01]  /*26e0*/  IADD3 R146, R146, R11, RZ ;  /* 0x0000000b92927210 */ /* 0x000fe20007ffe0ff */
[----:B------:R-:W-:Y:S01]  /*26f0*/  IMAD.IADD R38, R115, 0x1, R39 ;  /* 0x0000000173267824 */ /* 0x000fe200078e0227 */
[----:B------:R-:W-:Y:S02]  /*2700*/  LOP3.LUT R10, R9, R212, RZ, 0x3c, !PT ;  /* 0x000000d4090a7212 */ /* 0x000fe400078e3cff */
[----:B------:R-:W-:-:S02]  /*2710*/  SHF.R.S32.HI R15, RZ, 0x6, R15 ;  /* 0x00000006ff0f7819 */ /* 0x000fc4000001140f */
[----:B------:R-:W-:Y:S01]  /*2720*/  LOP3.LUT R11, R207, 0x38, R32, 0xf8, !PT ;  /* 0x00000038cf0b7812 */ /* 0x000fe200078ef820 */
[----:B------:R-:W-:Y:S01]  /*2730*/  IMAD.IADD R147, R147, 0x1, R10 ;  /* 0x0000000193937824 */ /* 0x000fe200078e020a */
[----:B------:R-:W-:Y:S01]  /*2740*/  LOP3.LUT R9, R211, 0x38, R32, 0xf8, !PT ;  /* 0x00000038d3097812 */ /* 0x000fe200078ef820 */
[----:B------:R-:W-:Y:S01]  /*2750*/  IMAD R142, R15, 0x1c00, R214 ;  /* 0x00001c000f8e7824 */ /* 0x000fe200078e02d6 */
[-C--:B------:R-:W-:Y:S01]  /*2760*/  LOP3.LUT R11, R11, R21.reuse, RZ, 0x3c, !PT ;  /* 0x000000150b0b7212 */ /* 0x080fe200078e3cff */
[----:B------:R-:W-:Y:S01]  /*2770*/  IMAD R144, R15, 0x1c00, R213 ;  /* 0x00001c000f907824 */ /* 0x000fe200078e02d5 */
[----:B------:R-:W-:Y:S02]  /*2780*/  LOP3.LUT R9, R9, R212, RZ, 0x3c, !PT ;  /* 0x000000d409097212 */ /* 0x000fe400078e3cff */
[----:B------:R-:W-:Y:S01]  /*2790*/  SHF.R.S32.HI R13, RZ, 0x1f, R148 ;  /* 0x0000001fff0d7819 */ /* 0x000fe20000011494 */
[----:B------:R-:W-:Y:S01]  /*27a0*/  IMAD.IADD R142, R142, 0x1, R11 ;  /* 0x000000018e8e7824 */ /* 0x000fe200078e020b */
[C---:B------:R-:W-:Y:S01]  /*27b0*/  LOP3.LUT R12, R207.reuse, 0x38, R26, 0xf8, !PT ;  /* 0x00000038cf0c7812 */ /* 0x040fe200078ef81a */
[----:B------:R-:W-:Y:S01]  /*27c0*/  IMAD.IADD R144, R144, 0x1, R9 ;  /* 0x0000000190907824 */ /* 0x000fe200078e0209 */
[----:B------:R-:W-:Y:S01]  /*27d0*/  LOP3.LUT R10, R207, 0x38, R28, 0xf8, !PT ;  /* 0x00000038cf0a7812 */ /* 0x000fe200078ef81c */
[----:B------:R-:W-:Y:S01]  /*27e0*/  VIADD R11, R18, 0xa0 ;  /* 0x000000a0120b7836 */ /* 0x000fe20000000000 */
[-C--:B------:R-:W-:Y:S01]  /*27f0*/  LOP3.LUT R12, R12, R21.reuse, RZ, 0x3c, !PT ;  /* 0x000000150c0c7212 */ /* 0x080fe200078e3cff */
[C---:B------:R-:W-:Y:S01]  /*2800*/  IMAD R9, R13.reuse, R106, RZ ;  /* 0x0000006a0d097224 */ /* 0x040fe200078e02ff */
[----:B------:R-:W-:Y:S01]  /*2810*/  LOP3.LUT R10, R10, R21, RZ, 0x3c, !PT ;  /* 0x000000150a0a7212 */ /* 0x000fe200078e3cff */
[----:B------:R-:W-:Y:S01]  /*2820*/  IMAD R13, R13, R100, RZ ;  /* 0x000000640d0d7224 */ /* 0x000fe200078e02ff */
[----:B------:R-:W-:Y:S01]  /*2830*/  ISETP.GE.AND P2, PT, R11, UR6, PT ;  /* 0x000000060b007c0c */ /* 0x000fe2000bf46270 */
[----:B------:R-:W-:Y:S01]  /*2840*/  IMAD.IADD R145, R145, 0x1, R12 ;  /* 0x0000000191917824 */ /* 0x000fe200078e020c */
[----:B------:R-:W-:Y:S01]  /*2850*/  SHF.L.U64.HI R12, R100, 0x6, R101 ;  /* 0x00000006640c7819 */ /* 0x000fe20000010265 */
[----:B------:R-:W-:Y:S01]  /*2860*/  IMAD R33, R148, R101, R13 ;  /* 0x0000006594217224 */ /* 0x000fe200078e020d */
[----:B------:R-:W-:Y:S01]  /*2870*/  LOP3.LUT R15, R211, 0x18, R18, 0xf8, !PT ;  /* 0x00000018d30f7812 */ /* 0x000fe200078ef812 */
[C---:B------:R-:W-:Y:S01]  /*2880*/  IMAD.SHL.U32 R13, R100.reuse, 0x40, RZ ;  /* 0x00000040640d7824 */ /* 0x040fe200078e00ff */
[----:B------:R-:W-:Y:S01]  /*2890*/  SEL R30, RZ, 0x20, P2 ;  /* 0x00000020ff1e7807 */ /* 0x000fe20001000000 */
[----:B------:R-:W-:Y:S01]  /*28a0*/  IMAD.WIDE.U32 R100, R100, 0x70, RZ ;  /* 0x0000007064647825 */ /* 0x000fe200078e00ff */
[----:B------:R-:W-:-:S02]  /*28b0*/  LOP3.LUT R20, R15, R212, RZ, 0x3c, !PT ;  /* 0x000000d40f147212 */ /* 0x000fc400078e3cff */
[----:B------:R-:W-:Y:S01]  /*28c0*/  SHF.R.S32.HI R120, RZ, 0x3, R26 ;  /* 0x00000003ff787819 */ /* 0x000fe2000001141a */
[----:B------:R-:W-:Y:S01]  /*28d0*/  IMAD R21, R113, 0x70, RZ ;  /* 0x0000007071157824 */ /* 0x000fe200078e02ff */
[----:B------:R-:W-:Y:S01]  /*28e0*/  SHF.R.S32.HI R119, RZ, 0x3, R28 ;  /* 0x00000003ff777819 */ /* 0x000fe2000001141c */
[----:B------:R-:W-:Y:S01]  /*28f0*/  IMAD.WIDE.U32 R112, R112, 0x70, RZ ;  /* 0x0000007070707825 */ /* 0x000fe200078e00ff */
[----:B------:R-:W-:Y:S02]  /*2900*/  LOP3.LUT R37, R29, R30, RZ, 0xfc, !PT ;  /* 0x0000001e1d257212 */ /* 0x000fe400078efcff */
[----:B------:R-:W-:Y:S01]  /*2910*/  LOP3.LUT R26, R26, 0xfffffff8, RZ, 0xc0, !PT ;  /* 0xfffffff81a1a7812 */ /* 0x000fe200078ec0ff */
[----:B------:R-:W-:Y:S01]  /*2920*/  IMAD.IADD R143, R143, 0x1, R10 ;  /* 0x000000018f8f7824 */ /* 0x000fe200078e020a */
[----:B------:R-:W-:Y:S01]  /*2930*/  SHF.L.U32 R10, R106, 0x6, RZ ;  /* 0x000000066a0a7819 */ /* 0x000fe200000006ff */
[----:B------:R-:W-:Y:S01]  /*2940*/  IMAD R31, R148, R107, R9 ;  /* 0x0000006b941f7224 */ /* 0x000fe200078e0209 */
[----:B------:R-:W-:Y:S01]  /*2950*/  SHF.L.U64.HI R9, R106, 0x6, R107 ;  /* 0x000000066a097819 */ /* 0x000fe2000001026b */
[----:B------:R-:W-:Y:S01]  /*2960*/  IMAD.IADD R138, R101, 0x1, R27 ;  /* 0x00000001658a7824 */ /* 0x000fe200078e021b */
[----:B------:R-:W-:Y:S01]  /*2970*/  LOP3.LUT R27, R28, 0xfffffff8, RZ, 0xc0, !PT ;  /* 0xfffffff81c1b7812 */ /* 0x000fe200078ec0ff */
[----:B------:R-:W-:Y:S01]  /*2980*/  IMAD.WIDE.U32 R106, R106, 0x70, RZ ;  /* 0x000000706a6a7825 */ /* 0x000fe200078e00ff */
[----:B------:R-:W-:-:S02]  /*2990*/  LOP3.LUT R28, R32, 0xfffffff8, RZ, 0xc0, !PT ;  /* 0xfffffff8201c7812 */ /* 0x000fc400078ec0ff */
[----:B------:R-:W-:Y:S01]  /*29a0*/  IADD3 R141, R213, R20, RZ ;  /* 0x00000014d58d7210 */ /* 0x000fe20007ffe0ff */
[----:B------:R-:W-:Y:S01]  /*29b0*/  IMAD.IADD R136, R113, 0x1, R21 ;  /* 0x0000000171887824 */ /* 0x000fe200078e0215 */
[----:B------:R-:W-:Y:S01]  /*29c0*/  IADD3 R15, R31, R109, RZ ;  /* 0x0000006d1f0f7210 */ /* 0x000fe20007ffe0ff */
[----:B------:R-:W-:Y:S01]  /*29d0*/  IMAD.IADD R20, R105, 0x1, R33 ;  /* 0x0000000169147824 */ /* 0x000fe200078e0221 */
[----:B------:R-:W-:Y:S01]  /*29e0*/  SHF.R.S32.HI R118, RZ, 0x3, R32 ;  /* 0x00000003ff767819 */ /* 0x000fe20000011420 */
[----:B------:R-:W-:Y:S01]  /*29f0*/  IMAD.IADD R21, R33, 0x1, R103 ;  /* 0x0000000121157824 */ /* 0x000fe200078e0267 */
[----:B------:R-:W-:Y:S01]  /*2a00*/  LOP3.LUT R33, R37, 0x2, RZ, 0xc0, !PT ;  /* 0x0000000225217812 */ /* 0x000fe200078ec0ff */
[----:B------:R-:W-:Y:S01]  /*2a10*/  IMAD.IADD R14, R111, 0x1, R31 ;  /* 0x000000016f0e7824 */ /* 0x000fe200078e021f */
[----:B------:R-:W-:Y:S01]  /*2a20*/  LOP3.LUT R34, R37, 0x4, RZ, 0xc0, !PT ;  /* 0x0000000425227812 */ /* 0x000fe200078ec0ff */
[----:B------:R-:W-:Y:S01]  /*2a30*/  IMAD.IADD R137, R107, 0x1, R137 ;  /* 0x000000016b897824 */ /* 0x000fe200078e0289 */
[----:B------:R-:W-:-:S02]  /*2a40*/  LOP3.LUT R35, R37, 0x8, RZ, 0xc0, !PT ;  /* 0x0000000825237812 */ /* 0x000fc400078ec0ff */
[----:B------:R-:W-:Y:S02]  /*2a50*/  LOP3.LUT R36, R37, 0x10, RZ, 0xc0, !PT ;  /* 0x0000001025247812 */ /* 0x000fe400078ec0ff */
[----:B------:R-:W-:Y:S02]  /*2a60*/  LOP3.LUT R29, R29, 0x1, RZ, 0xc0, !PT ;  /* 0x000000011d1d7812 */ /* 0x000fe400078ec0ff */
[----:B------:R-:W-:Y:S02]  /*2a70*/  SHF.R.S32.HI R30, RZ, 0x1f, R26 ;  /* 0x0000001fff1e7819 */ /* 0x000fe4000001141a */
[----:B------:R-:W-:Y:S02]  /*2a80*/  SHF.R.S32.HI R31, RZ, 0x1f, R27 ;  /* 0x0000001fff1f7819 */ /* 0x000fe4000001141b */
[----:B------:R-:W-:Y:S02]  /*2a90*/  SHF.R.S32.HI R32, RZ, 0x1f, R28 ;  /* 0x0000001fff207819 */ /* 0x000fe4000001141c */
[----:B------:R-:W-:-:S07]  /*2aa0*/  LOP3.LUT R37, R37, 0x20, RZ, 0xc0, !PT ;  /* 0x0000002025257812 */ /* 0x000fce00078ec0ff */
.L_x_540:
[----:B0-23--:R-:W2:Y:S01]  /*2ab0*/  LDL.LU R41, [R1+0x10] ;  /* 0x0000100001297983 */ /* 0x00dea20000300800 */
[----:B-----5:R-:W-:Y:S01]  /*2ac0*/  VIADD R49, R25, 0xffffffff ;  /* 0xffffffff19317836 */ /* 0x020fe20000000000 */
[----:B------:R-:W0:Y:S01]  /*2ad0*/  LDC.64 R124, c[0x0][0x2e8] ;  /* 0x0000ba00ff7c7b82 */ /* 0x000e220000000a00 */
[----:B------:R-:W-:Y:S01]  /*2ae0*/  LOP3.LUT P4, RZ, R135, 0x4, RZ, 0xc0, !PT ;  /* 0x0000000487ff7812 */ /* 0x000fe2000788c0ff */
[----:B------:R-:W-:Y:S01]  /*2af0*/  IMAD R40, R16, 0x5400, R141 ;  /* 0x0000540010287824 */ /* 0x000fe200078e028d */
[----:B------:R-:W-:Y:S05]  /*2b00*/  YIELD ;  /* 0x0000000000007946 */ /* 0x000fea0003800000 */
[----:B------:R-:W-:Y:S01]  /*2b10*/  SHF.R.S32.HI R50, RZ, 0x1f, R49 ;  /* 0x0000001fff327819 */ /* 0x000fe20000011431 */
[-C--:B------:R-:W-:Y:S01]  /*2b20*/  IMAD R25, R136, R49.reuse, RZ ;  /* 0x0000003188197224 */ /* 0x080fe200078e02ff */
[----:B------:R-:W1:Y:S01]  /*2b30*/  LDC R126, c[0x0][0x3f4] ;  /* 0x0000fd00ff7e7b82 */ /* 0x000e620000000800 */
[----:B------:R-:W-:Y:S01]  /*2b40*/  IMAD.WIDE.U32 R128, R112, R49, RZ ;  /* 0x0000003170807225 */ /* 0x000fe200078e00ff */
[----:B------:R-:W-:Y:S03]  /*2b50*/  BSSY B0, `(.L_x_441) ;  /* 0x0000760000007945 */ /* 0x000fe60003800000 */
[----:B------:R-:W-:Y:S01]  /*2b60*/  IMAD R39, R50, R112, R25 ;  /* 0x0000007032277224 */ /* 0x000fe200078e0219 */
[----:B------:R-:W-:Y:S01]  /*2b70*/  IADD3 R25, P2, P3, R6, R128, R140 ;  /* 0x0000008006197210 */ /* 0x000fe20007b5e08c */
[----:B------:R-:W-:-:S02]  /*2b80*/  VIADD R96, R40, 0x20 ;  /* 0x0000002028607836 */ /* 0x000fc40000000000 */
[----:B------:R-:W-:Y:S01]  /*2b90*/  @P4 VIADD R96, R40, 0xffffffe0 ;  /* 0xffffffe028604836 */ /* 0x000fe20000000000 */
[----:B------:R-:W-:-:S03]  /*2ba0*/  IADD3 R92, R129, R39, RZ ;  /* 0x00000027815c7210 */ /* 0x000fc60007ffe0ff */
[----:B------:R-:W-:Y:S01]  /*2bb0*/  IMAD R96, R96, 0x2, R121 ;  /* 0x0000000260607824 */ /* 0x000fe200078e0279 */
[----:B------:R-:W-:Y:S02]  /*2bc0*/  IADD3.X R42, R8, R92, R139, P2, P3 ;  /* 0x0000005c082a7210 */ /* 0x000fe400017e648b */
[----:B------:R-:W-:-:S04]  /*2bd0*/  IADD3 R39, P3, R6, R128, RZ ;  /* 0x0000008006277210 */ /* 0x000fc80007f7e0ff */
[-C--:B0-----:R-:W-:Y:S01]  /*2be0*/  LEA R46, P2, R39, R124.reuse, 0x1 ;  /* 0x0000007c272e7211 */ /* 0x081fe200078408ff */
[----:B------:R-:W-:Y:S01]  /*2bf0*/  IMAD.X R48, R92, 0x1, R8, P3 ;  /* 0x000000015c307824 */ /* 0x000fe200018e0608 */
[----:B------:R-:W-:-:S04]  /*2c00*/  LEA R44, P3, R25, R124, 0x1 ;  /* 0x0000007c192c7211 */ /* 0x000fc800078608ff */
[-C--:B------:R-:W-:Y:S02]  /*2c10*/  LEA.HI.X R45, R25, R125.reuse, R42, 0x1, P3 ;  /* 0x0000007d192d7211 */ /* 0x080fe400018f0c2a */
[----:B------:R-:W-:Y:S02]  /*2c20*/  ISETP.GT.AND P3, PT, R49, R134, PT ;  /* 0x000000863100720c */ /* 0x000fe40003f64270 */
[----:B------:R-:W-:Y:S01]  /*2c30*/  LEA.HI.X R47, R39, R125, R48, 0x1, P2 ;  /* 0x0000007d272f7211 */ /* 0x000fe200010f0c30 */
[----:B------:R-:W-:Y:S01]  /*2c40*/  IMAD R39, R40, 0x2, R121 ;  /* 0x0000000228277824 */ /* 0x000fe200078e0279 */
[----:B-1----:R-:W-:Y:S02]  /*2c50*/  ISETP.GE.AND P2, PT, R126, 0x1, PT ;  /* 0x000000017e00780c */ /* 0x002fe40003f46270 */
[----:B------:R-:W-:Y:S02]  /*2c60*/  MOV R25, R49 ;  /* 0x0000003100197202 */ /* 0x000fe40000000f00 */
[----:B--2---:R-:W-:-:S05]  /*2c70*/  LOP3.LUT R41, R41, 0xfffffffd, RZ, 0xc0, !PT ;  /* 0xfffffffd29297812 */ /* 0x004fca00078ec0ff */
[----:B------:R-:W-:-:S05]  /*2c80*/  @P3 LOP3.LUT R41, R41, 0x2, RZ, 0xfc, !PT ;  /* 0x0000000229293812 */ /* 0x000fca00078efcff */
[----:B------:R0:W-:Y:S01]  /*2c90*/  STL [R1+0x10], R41 ;  /* 0x0000102901007387 */ /* 0x0001e20000100800 */
[----:B------:R-:W-:Y:S05]  /*2ca0*/  @!P2 BRA `(.L_x_442) ;  /* 0x000000700048a947 */ /* 0x000fea0003800000 */
[----:B------:R-:W-:Y:S01]  /*2cb0*/  ULDC.U8 UR4, c[0x0][0x410] ;  /* 0x0001040000047ab9 */ /* 0x000fe20000000000 */
[-C--:B0-----:R-:W-:Y:S01]  /*2cc0*/  IMAD R41, R137, R49.reuse, RZ ;  /* 0x0000003189297224 */ /* 0x081fe200078e02ff */
[----:B------:R-:W-:Y:S01]  /*2cd0*/  ISETP.NE.AND P2, PT, RZ, UR4, PT ;  /* 0x00000004ff007c0c */ /* 0x000fe2000bf45270 */
[-C--:B------:R-:W-:Y:S02]  /*2ce0*/  IMAD R43, R138, R49.reuse, RZ ;  /* 0x000000318a2b7224 */ /* 0x080fe400078e02ff */
[----:B------:R-:W-:Y:S02]  /*2cf0*/  IMAD R97, R25, -0x70, R24 ;  /* 0xffffff9019617824 */ /* 0x000fe400078e0218 */
[C---:B------:R-:W-:Y:S02]  /*2d00*/  IMAD R41, R50.reuse, R106, R41 ;  /* 0x0000006a32297224 */ /* 0x040fe400078e0229 */
[----:B------:R-:W-:Y:S01]  /*2d10*/  IMAD R43, R50, R100, R43 ;  /* 0x00000064322b7224 */ /* 0x000fe200078e022b */
[----:B------:R-:W-:Y:S01]  /*2d20*/  VIMNMX R97, R97, 0x70, PT ;  /* 0x0000007061617848 */ /* 0x000fe20003fe0100 */
[----:B------:R-:W-:-:S04]  /*2d30*/  IMAD.WIDE.U32 R90, R106, R49, RZ ;  /* 0x000000316a5a7225 */ /* 0x000fc800078e00ff */
[----:B------:R-:W-:-:S04]  /*2d40*/  IMAD.WIDE.U32 R88, R100, R49, RZ ;  /* 0x0000003164587225 */ /* 0x000fc800078e00ff */
[----:B------:R-:W-:Y:S02]  /*2d50*/  IMAD.IADD R98, R91, 0x1, R41 ;  /* 0x000000015b627824 */ /* 0x000fe400078e0229 */
[----:B------:R-:W-:Y:S01]  /*2d60*/  IMAD.IADD R99, R89, 0x1, R43 ;  /* 0x0000000159637824 */ /* 0x000fe200078e022b */
[----:B------:R-:W-:Y:S06]  /*2d70*/  @!P2 BRA `(.L_x_443) ;  /* 0x00000034000ca947 */ /* 0x000fec0003800000 */
[----:B------:R-:W-:Y:S01]  /*2d80*/  ISETP.GE.AND P3, PT, R17, R97, PT ;  /* 0x000000611100720c */ /* 0x000fe20003f66270 */
[----:B------:R-:W-:Y:S01]  /*2d90*/  BSSY B1, `(.L_x_444) ;  /* 0x0000042000017945 */ /* 0x000fe20003800000 */
        /* <DEDUP_REMOVED lines=24> */
[----:B------:R-:W-:Y:S06]  /*2f20*/  @P3 BRA `(.L_x_445) ;  /* 0x0000000000a03947 */ /* 0x000fec0003800000 */
[----:B------:R-:W-:Y:S01]  /*2f30*/  IADD3 R41, P2, R110, R90, RZ ;  /* 0x0000005a6e297210 */ /* 0x000fe20007f5e0ff */
[----:B------:R-:W-:Y:S01]  /*2f40*/  ULDC.64 UR4, c[0x0][0x3e8] ;  /* 0x0000fa0000047ab9 */ /* 0x000fe20000000a00 */
[----:B------:R-:W-:Y:S02]  /*2f50*/  CS2R R124, SRZ ;  /* 0x00000000007c7805 */ /* 0x000fe4000001ff00 */
[----:B------:R-:W-:Y:S01]  /*2f60*/  CS2R R128, SRZ ;  /* 0x0000000000807805 */ /* 0x000fe2000001ff00 */
[----:B------:R-:W-:Y:S01]  /*2f70*/  IMAD.X R42, R98, 0x1, R14, P2 ;  /* 0x00000001622a7824 */ /* 0x000fe200010e060e */
[----:B------:R-:W-:-:S04]  /*2f80*/  IADD3 R43, P2, R104, R88, RZ ;  /* 0x00000058682b7210 */ /* 0x000fc80007f5e0ff */
[----:B------:R-:W-:Y:S02]  /*2f90*/  IADD3.X R72, R99, R20, RZ, P2, !PT ;  /* 0x0000001463487210 */ /* 0x000fe400017fe4ff */
[----:B------:R-:W-:-:S04]  /*2fa0*/  LEA R40, P2, R41, UR4, 0x1 ;  /* 0x0000000429287c11 */ /* 0x000fc8000f8408ff */
[----:B------:R-:W-:Y:S01]  /*2fb0*/  LEA.HI.X R41, R41, UR5, R42, 0x1, P2 ;  /* 0x0000000529297c11 */ /* 0x000fe200090f0c2a */
[----:B------:R-:W-:Y:S02]  /*2fc0*/  ULDC.64 UR4, c[0x0][0x400] ;  /* 0x0001000000047ab9 */ /* 0x000fe40000000a00 */
[----:B------:R-:W-:-:S04]  /*2fd0*/  LEA R42, P2, R43, UR4, 0x1 ;  /* 0x000000042b2a7c11 */ /* 0x000fc8000f8408ff */
[----:B------:R-:W-:Y:S02]  /*2fe0*/  LEA.HI.X R43, R43, UR5, R72, 0x1, P2 ;  /* 0x000000052b2b7c11 */ /* 0x000fe400090f0c48 */
[----:B------:R-:W-:Y:S02]  /*2ff0*/  ISETP.GE.AND P2, PT, R22, R126, PT ;  /* 0x0000007e1600720c */ /* 0x000fe40003f46270 */
[----:B------:R-:W-:Y:S02]  /*3000*/  CS2R R92, SRZ ;  /* 0x00000000005c7805 */ /* 0x000fe4000001ff00 */
[----:B------:R-:W-:-:S09]  /*3010*/  CS2R R94, SRZ ;  /* 0x00000000005e7805 */ /* 0x000fd2000001ff00 */
[----:B------:R0:W5:Y:S04]  /*3020*/  @!P2 LDG.E.64 R124, desc[UR60][R40.64] ;  /* 0x0000003c287ca981 */ /* 0x000168000c1e1b00 */
[----:B------:R0:W5:Y:S01]  /*3030*/  @!P2 LDG.E.64 R128, desc[UR60][R42.64] ;  /* 0x0000003c2a80a981 */ /* 0x000162000c1e1b00 */
        /* <DEDUP_REMOVED lines=20> */
[----:B------:R-:W-:-:S13]  /*3180*/  ISETP.GE.AND P2, PT, R210, R126, PT ;  /* 0x0000007ed200720c */ /* 0x000fda0003f46270 */
[----:B------:R0:W5:Y:S04]  /*3190*/  @!P2 LDG.E.64 R72, desc[UR60][R40.64+0xa0] ;  /* 0x0000a03c2848a981 */ /* 0x000168000c1e1b00 */
[----:B------:R0:W5:Y:S02]  /*31a0*/  @!P2 LDG.E.64 R74, desc[UR60][R42.64+0xa0] ;  /* 0x0000a03c2a4aa981 */ /* 0x000164000c1e1b00 */
.L_x_445:
[----:B------:R-:W-:Y:S05]  /*31b0*/  BSYNC B1 ;  /* 0x0000000000017941 */ /* 0x000fea0003800000 */
.L_x_444:
[----:B------:R-:W-:Y:S01]  /*31c0*/  ISETP.GE.AND P4, PT, R226, R97, PT ;  /* 0x00000061e200720c */ /* 0x000fe20003f86270 */
[----:B------:R-:W-:Y:S01]  /*31d0*/  BSSY B1, `(.L_x_446) ;  /* 0x000002c000017945 */ /* 0x000fe20003800000 */
[----:B-----5:R-:W-:Y:S02]  /*31e0*/  IMAD.MOV.U32 R131, RZ, RZ, R72 ;  /* 0x000000ffff837224 */ /* 0x020fe400078e0048 */
[----:B------:R-:W-:-:S09]  /*31f0*/  IMAD.MOV.U32 R130, RZ, RZ, R73 ;  /* 0x000000ffff827224 */ /* 0x000fd200078e0049 */
[----:B------:R-:W-:Y:S05]  /*3200*/  @P4 BRA `(.L_x_447) ;  /* 0x0000000000a04947 */ /* 0x000fea0003800000 */
[----:B------:R-:W-:Y:S01]  /*3210*/  IADD3 R90, P2, P5, R110, R90, R10 ;  /* 0x0000005a6e5a7210 */ /* 0x000fe20007d5e00a */
[----:B------:R-:W-:Y:S01]  /*3220*/  ULDC.64 UR4, c[0x0][0x3e8] ;  /* 0x0000fa0000047ab9 */ /* 0x000fe20000000a00 */
[----:B------:R-:W-:Y:S02]  /*3230*/  CS2R R68, SRZ ;  /* 0x0000000000447805 */ /* 0x000fe4000001ff00 */
[----:B------:R-:W-:Y:S02]  /*3240*/  CS2R R70, SRZ ;  /* 0x0000000000467805 */ /* 0x000fe4000001ff00 */
[----:B0-----:R-:W-:Y:S02]  /*3250*/  IADD3.X R41, R14, R98, R9, P2, P5 ;  /* 0x000000620e297210 */ /* 0x001fe400017ea409 */
[----:B------:R-:W-:-:S04]  /*3260*/  IADD3 R88, P2, P5, R104, R88, R13 ;  /* 0x0000005868587210 */ /* 0x000fc80007d5e00d */
[----:B------:R-:W-:Y:S02]  /*3270*/  IADD3.X R99, R20, R99, R12, P2, P5 ;  /* 0x0000006314637210 */ /* 0x000fe400017ea40c */
        /* <DEDUP_REMOVED lines=33> */
.L_x_447:
[----:B------:R-:W-:Y:S05]  /*3490*/  BSYNC B1 ;  /* 0x0000000000017941 */ /* 0x000fea0003800000 */
.L_x_446:
[----:B01----:R-:W2:Y:S01]  /*34a0*/  LDL R40, [R1+0x14] ;  /* 0x0000140001287983 */ /* 0x003ea20000100800 */
[----:B------:R-:W-:Y:S01]  /*34b0*/  IMAD.MOV.U32 R42, RZ, RZ, R77 ;  /* 0x000000ffff2a7224 */ /* 0x000fe200078e004d */
[----:B------:R-:W-:Y:S01]  /*34c0*/  MOV R41, R80 ;  /* 0x0000005000297202 */ /* 0x000fe20000000f00 */
[----:B------:R-:W-:Y:S01]  /*34d0*/  IMAD.MOV.U32 R43, RZ, RZ, R76 ;  /* 0x000000ffff2b7224 */ /* 0x000fe200078e004c */
[----:B------:R-:W-:Y:S02]  /*34e0*/  PRMT R161, R131, 0x5410, R130 ;  /* 0x0000541083a17816 */ /* 0x000fe40000000082 */
[----:B------:R-:W-:Y:S01]  /*34f0*/  PRMT R163, R163, 0x5410, R42 ;  /* 0x00005410a3a37816 */ /* 0x000fe2000000002a */
[----:B------:R-:W-:Y:S01]  /*3500*/  IMAD.MOV.U32 R42, RZ, RZ, R92 ;  /* 0x000000ffff2a7224 */ /* 0x000fe200078e005c */
[----:B------:R-:W-:Y:S02]  /*3510*/  PRMT R165, R165, 0x5410, R43 ;  /* 0x00005410a5a57816 */ /* 0x000fe4000000002b */
[----:B------:R-:W-:-:S04]  /*3520*/  MOV R43, R93 ;  /* 0x0000005d002b7202 */ /* 0x000fc80000000f00 */
[----:B------:R-:W-:Y:S01]  /*3530*/  PRMT R169, R42, 0x5410, R43 ;  /* 0x000054102aa97816 */ /* 0x000fe2000000002b */
[----:B------:R-:W-:Y:S02]  /*3540*/  IMAD.MOV.U32 R42, RZ, RZ, R125 ;  /* 0x000000ffff2a7224 */ /* 0x000fe400078e007d */
[----:B------:R-:W-:Y:S01]  /*3550*/  IMAD.MOV.U32 R43, RZ, RZ, R74 ;  /* 0x000000ffff2b7224 */ /* 0x000fe200078e004a */
[----:B--2---:R-:W-:Y:S01]  /*3560*/  R2UR UR4, R40 ;  /* 0x00000000280472ca */ /* 0x004fe200000e0000 */
[----:B------:R-:W-:-:S05]  /*3570*/  IMAD.MOV.U32 R40, RZ, RZ, R81 ;  /* 0x000000ffff287224 */ /* 0x000fca00078e0051 */
[----:B------:R-:W-:Y:S01]  /*3580*/  PRMT R166, R40, 0x5410, R41 ;  /* 0x0000541028a67816 */ /* 0x000fe20000000029 */
[----:B------:R-:W-:Y:S02]  /*3590*/  IMAD.MOV.U32 R40, RZ, RZ, R84 ;  /* 0x000000ffff287224 */ /* 0x000fe400078e0054 */
[----:B------:R-:W-:-:S04]  /*35a0*/  IMAD.MOV.U32 R41, RZ, RZ, R85 ;  /* 0x000000ffff297224 */ /* 0x000fc800078e0055 */
[----:B------:R-:W-:Y:S01]  /*35b0*/  UISETP.NE.AND UP0, UPT, UR4, 0x3, UPT ;  /* 0x000000030400788c */ /* 0x000fe2000bf05270 */
[----:B------:R-:W-:Y:S01]  /*35c0*/  PRMT R168, R40, 0x5410, R41 ;  /* 0x0000541028a87816 */ /* 0x000fe20000000029 */
[----:B------:R-:W-:Y:S02]  /*35d0*/  IMAD.MOV.U32 R41, RZ, RZ, R124 ;  /* 0x000000ffff297224 */ /* 0x000fe400078e007c */
[----:B------:R-:W-:Y:S02]  /*35e0*/  IMAD.MOV.U32 R40, RZ, RZ, R75 ;  /* 0x000000ffff287224 */ /* 0x000fe400078e004b */
[----:B------:R-:W-:Y:S02]  /*35f0*/  PLOP3.LUT P2, PT, PT, PT, UP0, 0x80, 0x0 ;  /* 0x000000000000781c */ /* 0x000fe40003f4f008 */
[----:B------:R-:W-:Y:S01]  /*3600*/  PRMT R157, R41, 0x5410, R42 ;  /* 0x00005410299d7816 */ /* 0x000fe2000000002a */
[----:B------:R-:W-:Y:S01]  /*3610*/  IMAD.MOV.U32 R41, RZ, RZ, R83 ;  /* 0x000000ffff297224 */ /* 0x000fe200078e0053 */
[----:B------:R-:W-:Y:S01]  /*3620*/  PRMT R162, R43, 0x5410, R40 ;  /* 0x000054102ba27816 */ /* 0x000fe20000000028 */
[----:B------:R-:W-:Y:S01]  /*3630*/  IMAD.MOV.U32 R40, RZ, RZ, R82 ;  /* 0x000000ffff287224 */ /* 0x000fe200078e0052 */
[----:B------:R-:W-:Y:S01]  /*3640*/  MOV R43, R78 ;  /* 0x0000004e002b7202 */ /* 0x000fe20000000f00 */
[----:B------:R-:W-:-:S03]  /*3650*/  IMAD.MOV.U32 R42, RZ, RZ, R79 ;  /* 0x000000ffff2a7224 */ /* 0x000fc600078e004f */
[----:B------:R-:W-:Y:S01]  /*3660*/  PRMT R167, R41, 0x5410, R40 ;  /* 0x0000541029a77816 */ /* 0x000fe20000000028 */
[----:B------:R-:W-:Y:S01]  /*3670*/  IMAD.MOV.U32 R40, RZ, RZ, R86 ;  /* 0x000000ffff287224 */ /* 0x000fe200078e0056 */
[----:B------:R-:W-:Y:S02]  /*3680*/  MOV R41, R87 ;  /* 0x0000005700297202 */ /* 0x000fe40000000f00 */
[----:B------:R-:W-:Y:S01]  /*3690*/  PRMT R165, R43, 0x7610, R165 ;  /* 0x000076102ba57816 */ /* 0x000fe200000000a5 */
[----:B------:R-:W-:Y:S01]  /*36a0*/  IMAD.MOV.U32 R43, RZ, RZ, R95 ;  /* 0x000000ffff2b7224 */ /* 0x000fe200078e005f */
[----:B------:R-:W-:Y:S01]  /*36b0*/  PRMT R170, R40, 0x5410, R41 ;  /* 0x0000541028aa7816 */ /* 0x000fe20000000029 */
[----:B------:R-:W-:Y:S01]  /*36c0*/  IMAD.MOV.U32 R40, RZ, RZ, R128 ;  /* 0x000000ffff287224 */ /* 0x000fe200078e0080 */
[----:B------:R-:W-:Y:S01]  /*36d0*/  PRMT R164, R42, 0x7610, R164 ;  /* 0x000076102aa47816 */ /* 0x000fe200000000a4 */
[----:B------:R-:W-:Y:S02]  /*36e0*/  IMAD.MOV.U32 R41, RZ, RZ, R129 ;  /* 0x000000ffff297224 */ /* 0x000fe400078e0081 */
[----:B------:R-:W-:-:S03]  /*36f0*/  IMAD.MOV.U32 R42, RZ, RZ, R94 ;  /* 0x000000ffff2a7224 */ /* 0x000fc600078e005e */
[----:B------:R-:W-:Y:S01]  /*3700*/  PRMT R172, R40, 0x5410, R41 ;  /* 0x0000541028ac7816 */ /* 0x000fe20000000029 */
[----:B-----5:R-:W-:Y:S01]  /*3710*/  IMAD.MOV.U32 R40, RZ, RZ, R49 ;  /* 0x000000ffff287224 */ /* 0x020fe200078e0031 */
[----:B------:R-:W-:Y:S02]  /*3720*/  MOV R41, R48 ;  /* 0x0000003000297202 */ /* 0x000fe40000000f00 */
[----:B------:R-:W-:Y:S02]  /*3730*/  PRMT R171, R42, 0x5410, R43 ;  /* 0x000054102aab7816 */ /* 0x000fe4000000002b */
[----:B------:R-:W-:Y:S01]  /*3740*/  PRMT R89, R40, 0x5410, R41 ;  /* 0x0000541028597816 */ /* 0x000fe20000000029 */
[----:B------:R-:W-:Y:S02]  /*3750*/  IMAD.MOV.U32 R41, RZ, RZ, R52 ;  /* 0x000000ffff297224 */ /* 0x000fe400078e0034 */
[----:B------:R-:W-:-:S05]  /*3760*/  IMAD.MOV.U32 R40, RZ, RZ, R53 ;  /* 0x000000ffff287224 */ /* 0x000fca00078e0035 */
[----:B------:R-:W-:Y:S01]  /*3770*/  PRMT R130, R41, 0x5410, R40 ;  /* 0x0000541029827816 */ /* 0x000fe20000000028 */
[----:B------:R-:W-:Y:S01]  /*3780*/  IMAD.MOV.U32 R41, RZ, RZ, R56 ;  /* 0x000000ffff297224 */ /* 0x000fe200078e0038 */
[----:B------:R-:W-:-:S04]  /*3790*/  MOV R40, R57 ;  /* 0x0000003900287202 */ /* 0x000fc80000000f00 */
[----:B------:R-:W-:Y:S01]  /*37a0*/  PRMT R132, R41, 0x5410, R40 ;  /* 0x0000541029847816 */ /* 0x000fe20000000028 */
[----:B------:R-:W-:Y:S02]  /*37b0*/  IMAD.MOV.U32 R41, RZ, RZ, R60 ;  /* 0x000000ffff297224 */ /* 0x000fe400078e003c */
[----:B------:R-:W-:-:S05]  /*37c0*/  IMAD.MOV.U32 R40, RZ, RZ, R61 ;  /* 0x000000ffff287224 */ /* 0x000fca00078e003d */
        /* <DEDUP_REMOVED lines=23> */
[----:B------:R-:W-:-:S03]  /*3940*/  IMAD.MOV.U32 R41, RZ, RZ, R71 ;  /* 0x000000ffff297224 */ /* 0x000fc600078e0047 */
[----:B------:R-:W-:Y:S02]  /*3950*/  PRMT R163, R40, 0x7610, R163 ;  /* 0x0000761028a37816 */ /* 0x000fe400000000a3 */
[----:B------:R-:W-:Y:S01]  /*3960*/  PRMT R164, R164, 0x5410, R41 ;  /* 0x00005410a4a47816 */ /* 0x000fe20000000029 */
[----:B------:R-:W-:Y:S06]  /*3970*/  @!P2 BRA `(.L_x_448) ;  /* 0x000000000004a947 */ /* 0x000fec0003800000 */
[----:B------:R-:W-:Y:S01]  /*3980*/  BPT.TRAP 0x1 ;  /* 0x000000040000795c */ /* 0x000fe20000300000 */
.L_x_448:
[----:B------:R-:W-:Y:S01]  /*3990*/  IMAD R98, R16, 0x8, R2 ;  /* 0x0000000810627824 */ /* 0x000fe200078e0202 */
[----:B------:R-:W-:Y:S01]  /*39a0*/  SHF.L.U32 R99, R204, 0x1f, RZ ;  /* 0x0000001fcc637819 */ /* 0x000fe200000006ff */
[----:B------:R-:W-:Y:S03]  /*39b0*/  BSSY B1, `(.L_x_449) ;  /* 0x0000003000017945 */ /* 0x000fe60003800000 */
[----:B------:R-:W0:Y:S02]  /*39c0*/  SYNCS.PHASECHK.TRANS64.TRYWAIT P5, [R98+URZ+0x36890], R99 ;  /* 0x03689063620075a7 */ /* 0x000e2400080a017f */
[----:B0-----:R-:W-:Y:S05]  /*39d0*/  @!P5 BRA `(.L_x_450) ;  /* 0x00000258007cd947 */ /* 0x001fea0003800000 */
.L_x_809:
[----:B------:R-:W-:Y:S05]  /*39e0*/  BSYNC B1 ;  /* 0x0000000000017941 */ /* 0x000fea0003800000 */
.L_x_449:
[----:B------:R-:W-:Y:S04]  /*39f0*/  BSSY B1, `(.L_x_451) ;  /* 0x0000149000017945 */ /* 0x000fe80003800000 */
[----:B------:R-:W-:Y:S05]  /*3a00*/  @P3 BRA `(.L_x_452) ;  /* 0x00000014001c3947 */ /* 0x000fea0003800000 */
[----:B------:R-:W-:Y:S01]  /*3a10*/  ISETP.NE.AND P3, PT, R29, RZ, PT ;  /* 0x000000ff1d00720c */ /* 0x000fe20003f65270 */
[----:B------:R-:W-:-:S12]  /*3a20*/  BSSY B2, `(.L_x_453) ;  /* 0x0000031000027945 */ /* 0x000fd80003800000 */
[----:B------:R-:W-:Y:S05]  /*3a30*/  @!P3 BRA `(.L_x_454) ;  /* 0x0000000000bcb947 */ /* 0x000fea0003800000 */
[----:B------:R1:W2:Y:S01]  /*3a40*/  LDS.128 R40, [R39+0x21000] ;  /* 0x0210000027287984 */ /* 0x0002a20000000c00 */
[----:B------:R-:W-:Y:S01]  /*3a50*/  ISETP.GE.AND P3, PT, R22, R126, PT ;  /* 0x0000007e1600720c */ /* 0x000fe20003f66270 */
[----:B------:R-:W-:-:S12]  /*3a60*/  BSSY B3, `(.L_x_455) ;  /* 0x000002b000037945 */ /* 0x000fd80003800000 */
[----:B-1----:R-:W-:Y:S05]  /*3a70*/  @P3 BRA `(.L_x_456) ;  /* 0x0000000000a43947 */ /* 0x002fea0003800000 */
[----:B------:R-:W-:Y:S02]  /*3a80*/  SHF.R.U64 R91, R128, 0x10, R129 ;  /* 0x00000010805b7819 */ /* 0x000fe40000001281 */
[--C-:B------:R-:W-:Y:S02]  /*3a90*/  SHF.R.U64 R88, R124, 0x10, R125.reuse ;  /* 0x000000107c587819 */ /* 0x100fe4000000127d */
[----:B------:R-:W-:Y:S01]  /*3aa0*/  SHF.R.U32.HI R124, RZ, 0x10, R125 ;  /* 0x00000010ff7c7819 */ /* 0x000fe2000001167d */
[----:B------:R-:W-:Y:S01]  /*3ab0*/  HADD2.F32 R91, -RZ, R91.H0_H0 ;  /* 0x2000005bff5b7230 */ /* 0x000fe20000004100 */
[----:B------:R-:W-:Y:S01]  /*3ac0*/  SHF.R.U32.HI R128, RZ, 0x10, R129 ;  /* 0x00000010ff807819 */ /* 0x000fe20000011681 */
[--C-:B--2---:R-:W-:Y:S02]  /*3ad0*/  HADD2.F32 R125, -RZ, R41.reuse.H1_H1 ;  /* 0x30000029ff7d7230 */ /* 0x104fe40000004100 */
[----:B------:R-:W-:Y:S02]  /*3ae0*/  HADD2.F32 R129, -RZ, R41.H0_H0 ;  /* 0x20000029ff817230 */ /* 0x000fe40000004100 */
[----:B------:R-:W-:-:S02]  /*3af0*/  HADD2.F32 R88, -RZ, R88.H0_H0 ;  /* 0x20000058ff587230 */ /* 0x000fc40000004100 */
[-C--:B------:R-:W-:Y:S01]  /*3b00*/  FMUL.FTZ R41, R125, R91.reuse ;  /* 0x0000005b7d297220 */ /* 0x080fe20000410000 */
[----:B------:R-:W-:Y:S02]  /*3b10*/  HADD2.F32 R128, -RZ, R128.H0_H0 ;  /* 0x20000080ff807230 */ /* 0x000fe40000004100 */
[C---:B------:R-:W-:Y:S01]  /*3b20*/  FMUL.FTZ R91, R129.reuse, R91 ;  /* 0x0000005b815b7220 */ /* 0x040fe20000410000 */
[----:B------:R-:W-:Y:S02]  /*3b30*/  HADD2.F32 R124, -RZ, R124.H0_H0 ;  /* 0x2000007cff7c7230 */ /* 0x000fe40000004100 */
[----:B------:R-:W-:Y:S01]  /*3b40*/  FFMA.FTZ R41, R129, R88, -R41 ;  /* 0x0000005881297223 */ /* 0x000fe20000010829 */
[----:B------:R-:W-:Y:S01]  /*3b50*/  MOV R129, R40 ;  /* 0x0000002800817202 */ /* 0x000fe20000000f00 */
[----:B------:R-:W-:Y:S01]  /*3b60*/  FFMA.FTZ R88, R125, R88, R91 ;  /* 0x000000587d587223 */ /* 0x000fe2000001005b */
[--C-:B------:R-:W-:Y:S02]  /*3b70*/  HADD2.F32 R91, -RZ, R43.reuse.H1_H1 ;  /* 0x3000002bff5b7230 */ /* 0x100fe40000004100 */
[----:B------:R-:W-:-:S02]  /*3b80*/  HADD2.F32 R125, -RZ, R43.H0_H0 ;  /* 0x2000002bff7d7230 */ /* 0x000fc40000004100 */
[--C-:B------:R-:W-:Y:S02]  /*3b90*/  HADD2.F32 R40, -RZ, R129.reuse.H1_H1 ;  /* 0x30000081ff287230 */ /* 0x100fe40000004100 */
[----:B------:R-:W-:Y:S01]  /*3ba0*/  FMUL.FTZ R43, R91, R128 ;  /* 0x000000805b2b7220 */ /* 0x000fe20000410000 */
[----:B------:R-:W-:Y:S01]  /*3bb0*/  HADD2.F32 R129, -RZ, R129.H0_H0 ;  /* 0x20000081ff817230 */ /* 0x000fe20000004100 */
[----:B------:R-:W-:Y:S02]  /*3bc0*/  F2FP.F16.F32.PACK_AB R41, R88, R41 ;  /* 0x000000295829723e */ /* 0x000fe400000000ff */
[C---:B------:R-:W-:Y:S01]  /*3bd0*/  FFMA.FTZ R43, R125.reuse, R124, -R43 ;  /* 0x0000007c7d2b7223 */ /* 0x040fe2000001082b */
[----:B------:R-:W-:Y:S01]  /*3be0*/  FMUL.FTZ R125, R125, R128 ;  /* 0x000000807d7d7220 */ /* 0x000fe20000410000 */
[----:B------:R-:W-:-:S03]  /*3bf0*/  HADD2.F32 R128, -RZ, R172.H0_H0 ;  /* 0x200000acff807230 */ /* 0x000fc60000004100 */
[----:B------:R-:W-:Y:S01]  /*3c00*/  FFMA.FTZ R91, R91, R124, R125 ;  /* 0x0000007c5b5b7223 */ /* 0x000fe2000001007d */
[----:B------:R-:W-:Y:S02]  /*3c10*/  HADD2.F32 R124, -RZ, R157.H0_H0 ;  /* 0x2000009dff7c7230 */ /* 0x000fe40000004100 */
[CC--:B------:R-:W-:Y:S01]  /*3c20*/  FMUL.FTZ R125, R40.reuse, R128.reuse ;  /* 0x00000080287d7220 */ /* 0x0c0fe20000410000 */
[----:B------:R-:W-:Y:S01]  /*3c30*/  FMUL.FTZ R128, R129, R128 ;  /* 0x0000008081807220 */ /* 0x000fe20000410000 */
[----:B------:R-:W-:Y:S02]  /*3c40*/  F2FP.F16.F32.PACK_AB R43, R91, R43 ;  /* 0x0000002b5b2b723e */ /* 0x000fe400000000ff */
[-C--:B------:R-:W-:Y:S01]  /*3c50*/  FFMA.FTZ R125, R129, R124.reuse, -R125 ;  /* 0x0000007c817d7223 */ /* 0x080fe2000001087d */
[----:B------:R-:W-:Y:S01]  /*3c60*/  FFMA.FTZ R40, R40, R124, R128 ;  /* 0x0000007c28287223 */ /* 0x000fe20000010080 */
[----:B------:R-:W-:Y:S02]  /*3c70*/  HADD2.F32 R124, -RZ, R172.H1_H1 ;  /* 0x300000acff7c7230 */ /* 0x000fe40000004100 */
[----:B------:R-:W-:-:S02]  /*3c80*/  HADD2.F32 R128, -RZ, R42.H1_H1 ;  /* 0x3000002aff807230 */ /* 0x000fc40000004100 */
[----:B------:R-:W-:Y:S01]  /*3c90*/  HADD2.F32 R129, -RZ, R157.H1_H1 ;  /* 0x3000009dff817230 */ /* 0x000fe20000004100 */
[----:B------:R-:W-:Y:S01]  /*3ca0*/  F2FP.F16.F32.PACK_AB R40, R40, R125 ;  /* 0x0000007d2828723e */ /* 0x000fe200000000ff */
[----:B------:R-:W-:Y:S02]  /*3cb0*/  HADD2.F32 R42, -RZ, R42.H0_H0 ;  /* 0x2000002aff2a7230 */ /* 0x000fe40000004100 */
[----:B------:R-:W-:-:S04]  /*3cc0*/  FMUL.FTZ R157, R128, R124 ;  /* 0x0000007c809d7220 */ /* 0x000fc80000410000 */
[C---:B------:R-:W-:Y:S01]  /*3cd0*/  FFMA.FTZ R157, R42.reuse, R129, -R157 ;  /* 0x000000812a9d7223 */ /* 0x040fe2000001089d */
[----:B------:R-:W-:-:S04]  /*3ce0*/  FMUL.FTZ R42, R42, R124 ;  /* 0x0000007c2a2a7220 */ /* 0x000fc80000410000 */
[----:B------:R-:W-:-:S05]  /*3cf0*/  FFMA.FTZ R42, R128, R129, R42 ;  /* 0x00000081802a7223 */ /* 0x000fca000001002a */
[----:B------:R-:W-:-:S07]  /*3d00*/  F2FP.F16.F32.PACK_AB R42, R42, R157 ;  /* 0x0000009d2a2a723e */ /* 0x000fce00000000ff */
.L_x_456:
[----:B------:R-:W-:Y:S05]  /*3d10*/  BSYNC B3 ;  /* 0x0000000000037941 */ /* 0x000fea0003800000 */
.L_x_455:
[----:B--2---:R1:W-:Y:S02]  /*3d20*/  STG.E.128 desc[UR60][R46.64], R40 ;  /* 0x000000282e007986 */ /* 0x0043e4000c101d3c */
.L_x_454:
[----:B------:R-:W-:Y:S05]  /*3d30*/  BSYNC B2 ;  /* 0x0000000000027941 */ /* 0x000fea0003800000 */
.L_x_453:
[----:B------:R-:W-:Y:S01]  /*3d40*/  ISETP.NE.AND P3, PT, R33, RZ, PT ;  /* 0x000000ff2100720c */ /* 0x000fe20003f65270 */
[----:B------:R-:W-:-:S12]  /*3d50*/  BSSY B2, `(.L_x_457) ;  /* 0x0000035000027945 */ /* 0x000fd80003800000 */
[----:B------:R-:W-:Y:S05]  /*3d60*/  @!P3 BRA `(.L_x_458) ;  /* 0x0000000000ccb947 */ /* 0x000fea0003800000 */
[----:B-1----:R1:W2:Y:S01]  /*3d70*/  LDS.128 R40, [R96+0x21000] ;  /* 0x0210000060287984 */ /* 0x0022a20000000c00 */
[----:B------:R-:W-:Y:S01]  /*3d80*/  ISETP.GE.AND P3, PT, R209, R126, PT ;  /* 0x0000007ed100720c */ /* 0x000fe20003f66270 */
[----:B------:R-:W-:-:S12]  /*3d90*/  BSSY B3, `(.L_x_459) ;  /* 0x000002f000037945 */ /* 0x000fd80003800000 */
[----:B-1----:R-:W-:Y:S05]  /*3da0*/  @P3 BRA `(.L_x_460) ;  /* 0x0000000000b43947 */ /* 0x002fea0003800000 */
[----:B------:R-:W-:Y:S01]  /*3db0*/  SHF.R.U64 R88, R92, 0x10, R93 ;  /* 0x000000105c587819 */ /* 0x000fe2000000125d */
[----:B--2---:R-:W-:Y:S01]  /*3dc0*/  IMAD.MOV.U32 R91, RZ, RZ, R41 ;  /* 0x000000ffff5b7224 */ /* 0x004fe200078e0029 */
[----:B------:R-:W-:Y:S01]  /*3dd0*/  SHF.R.U32.HI R92, RZ, 0x10, R93 ;  /* 0x00000010ff5c7819 */ /* 0x000fe2000001165d */
[----:B------:R-:W-:Y:S01]  /*3de0*/  HADD2.F32 R124, -RZ, R171.H1_H1 ;  /* 0x300000abff7c7230 */ /* 0x000fe20000004100 */
[--C-:B------:R-:W-:Y:S01]  /*3df0*/  SHF.R.U64 R93, R94, 0x10, R95.reuse ;  /* 0x000000105e5d7819 */ /* 0x100fe2000000125f */
[----:B------:R-:W-:Y:S01]  /*3e00*/  HADD2.F32 R88, -RZ, R88.H0_H0 ;  /* 0x20000058ff587230 */ /* 0x000fe20000004100 */
[----:B------:R-:W-:Y:S01]  /*3e10*/  SHF.R.U32.HI R94, RZ, 0x10, R95 ;  /* 0x00000010ff5e7819 */ /* 0x000fe2000001165f */
[----:B------:R-:W-:Y:S02]  /*3e20*/  HADD2.F32 R41, -RZ, R91.H1_H1 ;  /* 0x3000005bff297230 */ /* 0x000fe40000004100 */
[----:B------:R-:W-:Y:S02]  /*3e30*/  HADD2.F32 R93, -RZ, R93.H0_H0 ;  /* 0x2000005dff5d7230 */ /* 0x000fe40000004100 */
[----:B------:R-:W-:-:S02]  /*3e40*/  HADD2.F32 R91, -RZ, R91.H0_H0 ;  /* 0x2000005bff5b7230 */ /* 0x000fc40000004100 */
[----:B------:R-:W-:Y:S02]  /*3e50*/  HADD2.F32 R94, -RZ, R94.H0_H0 ;  /* 0x2000005eff5e7230 */ /* 0x000fe40000004100 */
[-C--:B------:R-:W-:Y:S01]  /*3e60*/  FMUL.FTZ R95, R41, R93.reuse ;  /* 0x0000005d295f7220 */ /* 0x080fe20000410000 */
[----:B------:R-:W-:Y:S02]  /*3e70*/  HADD2.F32 R92, -RZ, R92.H0_H0 ;  /* 0x2000005cff5c7230 */ /* 0x000fe40000004100 */
[C---:B------:R-:W-:Y:S01]  /*3e80*/  FMUL.FTZ R93, R91.reuse, R93 ;  /* 0x0000005d5b5d7220 */ /* 0x040fe20000410000 */
[-C--:B------:R-:W-:Y:S01]  /*3e90*/  FFMA.FTZ R95, R91, R88.reuse, -R95 ;  /* 0x000000585b5f7223 */ /* 0x080fe2000001085f */
[----:B------:R-:W-:Y:S02]  /*3ea0*/  HADD2.F32 R91, -RZ, R169.H0_H0 ;  /* 0x200000a9ff5b7230 */ /* 0x000fe40000004100 */
[----:B------:R-:W-:Y:S01]  /*3eb0*/  FFMA.FTZ R93, R41, R88, R93 ;  /* 0x00000058295d7223 */ /* 0x000fe2000001005d */
[----:B------:R-:W-:-:S04]  /*3ec0*/  IMAD.MOV.U32 R41, RZ, RZ, R43 ;  /* 0x000000ffff297224 */ /* 0x000fc800078e002b */
[----:B------:R-:W-:Y:S01]  /*3ed0*/  F2FP.F16.F32.PACK_AB R93, R93, R95 ;  /* 0x0000005f5d5d723e */ /* 0x000fe200000000ff */
[--C-:B------:R-:W-:Y:S02]  /*3ee0*/  HADD2.F32 R43, -RZ, R41.reuse.H1_H1 ;  /* 0x30000029ff2b7230 */ /* 0x100fe40000004100 */
[----:B------:R-:W-:-:S03]  /*3ef0*/  HADD2.F32 R41, -RZ, R41.H0_H0 ;  /* 0x20000029ff297230 */ /* 0x000fc60000004100 */
[-C--:B------:R-:W-:Y:S02]  /*3f00*/  FMUL.FTZ R88, R43, R94.reuse ;  /* 0x0000005e2b587220 */ /* 0x080fe40000410000 */
[C---:B------:R-:W-:Y:S02]  /*3f10*/  FMUL.FTZ R94, R41.reuse, R94 ;  /* 0x0000005e295e7220 */ /* 0x040fe40000410000 */
[-C--:B------:R-:W-:Y:S01]  /*3f20*/  FFMA.FTZ R41, R41, R92.reuse, -R88 ;  /* 0x0000005c29297223 */ /* 0x080fe20000010858 */
[----:B------:R-:W-:Y:S02]  /*3f30*/  IMAD.MOV.U32 R88, RZ, RZ, R42 ;  /* 0x000000ffff587224 */ /* 0x000fe400078e002a */
[----:B------:R-:W-:Y:S01]  /*3f40*/  FFMA.FTZ R43, R43, R92, R94 ;  /* 0x0000005c2b2b7223 */ /* 0x000fe2000001005e */
[--C-:B------:R-:W-:Y:S02]  /*3f50*/  HADD2.F32 R42, -RZ, R40.reuse.H0_H0 ;  /* 0x20000028ff2a7230 */ /* 0x100fe40000004100 */
[----:B------:R-:W-:-:S02]  /*3f60*/  HADD2.F32 R40, -RZ, R40.H1_H1 ;  /* 0x30000028ff287230 */ /* 0x000fc40000004100 */
[----:B------:R-:W-:Y:S01]  /*3f70*/  HADD2.F32 R92, -RZ, R171.H0_H0 ;  /* 0x200000abff5c7230 */ /* 0x000fe20000004100 */
[----:B------:R-:W-:Y:S01]  /*3f80*/  F2FP.F16.F32.PACK_AB R43, R43, R41 ;  /* 0x000000292b2b723e */ /* 0x000fe200000000ff */
[----:B------:R-:W-:-:S03]  /*3f90*/  IMAD.MOV.U32 R41, RZ, RZ, R93 ;  /* 0x000000ffff297224 */ /* 0x000fc600078e005d */
[-C--:B------:R-:W-:Y:S01]  /*3fa0*/  FMUL.FTZ R94, R40, R92.reuse ;  /* 0x0000005c285e7220 */ /* 0x080fe20000410000 */
[----:B------:R-:W-:-:S03]  /*3fb0*/  FMUL.FTZ R92, R42, R92 ;  /* 0x0000005c2a5c7220 */ /* 0x000fc60000410000 */
[-C--:B------:R-:W-:Y:S01]  /*3fc0*/  FFMA.FTZ R42, R42, R91.reuse, -R94 ;  /* 0x0000005b2a2a7223 */ /* 0x080fe2000001085e */
[----:B------:R-:W-:Y:S01]  /*3fd0*/  FFMA.FTZ R40, R40, R91, R92 ;  /* 0x0000005b28287223 */ /* 0x000fe2000001005c */
[--C-:B------:R-:W-:Y:S02]  /*3fe0*/  HADD2.F32 R92, -RZ, R88.reuse.H0_H0 ;  /* 0x20000058ff5c7230 */ /* 0x100fe40000004100 */
[----:B------:R-:W-:Y:S02]  /*3ff0*/  HADD2.F32 R88, -RZ, R88.H1_H1 ;  /* 0x30000058ff587230 */ /* 0x000fe40000004100 */
[----:B------:R-:W-:Y:S01]  /*4000*/  HADD2.F32 R91, -RZ, R169.H1_H1 ;  /* 0x300000a9ff5b7230 */ /* 0x000fe20000004100 */
[----:B------:R-:W-:Y:S02]  /*4010*/  F2FP.F16.F32.PACK_AB R40, R40, R42 ;  /* 0x0000002a2828723e */ /* 0x000fe400000000ff */
[-C--:B------:R-:W-:Y:S01]  /*4020*/  FMUL.FTZ R94, R88, R124.reuse ;  /* 0x0000007c585e7220 */ /* 0x080fe20000410000 */
[----:B------:R-:W-:-:S03]  /*4030*/  FMUL.FTZ R124, R92, R124 ;  /* 0x0000007c5c7c7220 */ /* 0x000fc60000410000 */
[-C--:B------:R-:W-:Y:S01]  /*4040*/  FFMA.FTZ R94, R92, R91.reuse, -R94 ;  /* 0x0000005b5c5e7223 */ /* 0x080fe2000001085e */
[----:B------:R-:W-:-:S05]  /*4050*/  FFMA.FTZ R124, R88, R91, R124 ;  /* 0x0000005b587c7223 */ /* 0x000fca000001007c */
[----:B------:R-:W-:-:S04]  /*4060*/  F2FP.F16.F32.PACK_AB R94, R124, R94 ;  /* 0x0000005e7c5e723e */ /* 0x000fc800000000ff */
[----:B------:R-:W-:-:S07]  /*4070*/  MOV R42, R94 ;  /* 0x0000005e002a7202 */ /* 0x000fce0000000f00 */
.L_x_460:
[----:B------:R-:W-:Y:S05]  /*4080*/  BSYNC B3 ;  /* 0x0000000000037941 */ /* 0x000fea0003800000 */
.L_x_459:
[----:B--2---:R2:W-:Y:S02]  /*4090*/  STG.E.128 desc[UR60][R46.64+0x40], R40 ;  /* 0x000040282e007986 */ /* 0x0045e4000c101d3c */
.L_x_458:
[----:B------:R-:W-:Y:S05]  /*40a0*/  BSYNC B2 ;  /* 0x0000000000027941 */ /* 0x000fea0003800000 */
.L_x_457:
[----:B------:R-:W-:Y:S01]  /*40b0*/  ISETP.NE.AND P3, PT, R34, RZ, PT ;  /* 0x000000ff2200720c */ /* 0x000fe20003f65270 */
[----:B------:R-:W-:-:S12]  /*40c0*/  BSSY B2, `(.L_x_461) ;  /* 0x0000038000027945 */ /* 0x000fd80003800000 */
[----:B------:R-:W-:Y:S05]  /*40d0*/  @!P3 BRA `(.L_x_462) ;  /* 0x0000000000d8b947 */ /* 0x000fea0003800000 */
[----:B-12---:R1:W2:Y:S01]  /*40e0*/  LDS.128 R40, [R39+0x24800] ;  /* 0x0248000027287984 */ /* 0x0062a20000000c00 */
[----:B------:R-:W-:Y:S01]  /*40f0*/  ISETP.GE.AND P3, PT, R206, R126, PT ;  /* 0x0000007ece00720c */ /* 0x000fe20003f66270 */
[----:B------:R-:W-:-:S12]  /*4100*/  BSSY B3, `(.L_x_463) ;  /* 0x0000032000037945 */ /* 0x000fd80003800000 */
[----:B-1----:R-:W-:Y:S05]  /*4110*/  @P3 BRA `(.L_x_464) ;  /* 0x0000000000c03947 */ /* 0x002fea0003800000 */
[----:B------:R-:W-:Y:S01]  /*4120*/  SHF.R.U64 R91, R86, 0x10, R87 ;  /* 0x00000010565b7819 */ /* 0x000fe20000001257 */
[----:B--2---:R-:W-:Y:S01]  /*4130*/  IMAD.MOV.U32 R86, RZ, RZ, R41 ;  /* 0x000000ffff567224 */ /* 0x004fe200078e0029 */
[----:B------:R-:W-:Y:S01]  /*4140*/  SHF.R.U64 R84, R84, 0x10, R85 ;  /* 0x0000001054547819 */ /* 0x000fe20000001255 */
[----:B------:R-:W-:Y:S02]  /*4150*/  HADD2.F32 R92, -RZ, R170.H1_H1 ;  /* 0x300000aaff5c7230 */ /* 0x000fe40000004100 */
[----:B------:R-:W-:Y:S02]  /*4160*/  HADD2.F32 R91, -RZ, R91.H0_H0 ;  /* 0x2000005bff5b7230 */ /* 0x000fe40000004100 */
[--C-:B------:R-:W-:Y:S02]  /*4170*/  HADD2.F32 R41, -RZ, R86.reuse.H1_H1 ;  /* 0x30000056ff297230 */ /* 0x100fe40000004100 */
[----:B------:R-:W-:Y:S02]  /*4180*/  HADD2.F32 R86, -RZ, R86.H0_H0 ;  /* 0x20000056ff567230 */ /* 0x000fe40000004100 */
[----:B------:R-:W-:-:S02]  /*4190*/  HADD2.F32 R84, -RZ, R84.H0_H0 ;  /* 0x20000054ff547230 */ /* 0x000fc40000004100 */
[-C--:B------:R-:W-:Y:S01]  /*41a0*/  FMUL.FTZ R88, R41, R91.reuse ;  /* 0x0000005b29587220 */ /* 0x080fe20000410000 */
[----:B------:R-:W-:-:S03]  /*41b0*/  FMUL.FTZ R91, R86, R91 ;  /* 0x0000005b565b7220 */ /* 0x000fc60000410000 */
[-C--:B------:R-:W-:Y:S01]  /*41c0*/  FFMA.FTZ R88, R86, R84.reuse, -R88 ;  /* 0x0000005456587223 */ /* 0x080fe20000010858 */
[----:B------:R-:W-:Y:S01]  /*41d0*/  SHF.R.U32.HI R86, RZ, 0x10, R87 ;  /* 0x00000010ff567819 */ /* 0x000fe20000011657 */
[----:B------:R-:W-:Y:S01]  /*41e0*/  FFMA.FTZ R91, R41, R84, R91 ;  /* 0x00000054295b7223 */ /* 0x000fe2000001005b */
[----:B------:R-:W-:Y:S01]  /*41f0*/  SHF.R.U32.HI R84, RZ, 0x10, R85 ;  /* 0x00000010ff547819 */ /* 0x000fe20000011655 */
[----:B------:R-:W-:Y:S02]  /*4200*/  IMAD.MOV.U32 R85, RZ, RZ, R40 ;  /* 0x000000ffff557224 */ /* 0x000fe400078e0028 */
[----:B------:R-:W-:Y:S01]  /*4210*/  IMAD.MOV.U32 R40, RZ, RZ, R43 ;  /* 0x000000ffff287224 */ /* 0x000fe200078e002b */
[----:B------:R-:W-:Y:S01]  /*4220*/  F2FP.F16.F32.PACK_AB R88, R91, R88 ;  /* 0x000000585b58723e */ /* 0x000fe200000000ff */
[----:B------:R-:W-:Y:S02]  /*4230*/  HADD2.F32 R43, -RZ, R86.H0_H0 ;  /* 0x20000056ff2b7230 */ /* 0x000fe40000004100 */
[----:B------:R-:W-:-:S02]  /*4240*/  HADD2.F32 R84, -RZ, R84.H0_H0 ;  /* 0x20000054ff547230 */ /* 0x000fc40000004100 */
[--C-:B------:R-:W-:Y:S02]  /*4250*/  HADD2.F32 R41, -RZ, R40.reuse.H1_H1 ;  /* 0x30000028ff297230 */ /* 0x100fe40000004100 */
[----:B------:R-:W-:-:S03]  /*4260*/  HADD2.F32 R40, -RZ, R40.H0_H0 ;  /* 0x20000028ff287230 */ /* 0x000fc60000004100 */
[CC--:B------:R-:W-:Y:S02]  /*4270*/  FMUL.FTZ R86, R41.reuse, R43.reuse ;  /* 0x0000002b29567220 */ /* 0x0c0fe40000410000 */
[C---:B------:R-:W-:Y:S02]  /*4280*/  FMUL.FTZ R43, R40.reuse, R43 ;  /* 0x0000002b282b7220 */ /* 0x040fe40000410000 */
[-C--:B------:R-:W-:Y:S01]  /*4290*/  FFMA.FTZ R40, R40, R84.reuse, -R86 ;  /* 0x0000005428287223 */ /* 0x080fe20000010856 */
[----:B------:R-:W-:Y:S02]  /*42a0*/  HADD2.F32 R86, -RZ, R170.H0_H0 ;  /* 0x200000aaff567230 */ /* 0x000fe40000004100 */
[----:B------:R-:W-:Y:S01]  /*42b0*/  FFMA.FTZ R41, R41, R84, R43 ;  /* 0x0000005429297223 */ /* 0x000fe2000001002b */
[----:B------:R-:W-:Y:S02]  /*42c0*/  IMAD.MOV.U32 R84, RZ, RZ, R42 ;  /* 0x000000ffff547224 */ /* 0x000fe400078e002a */
[----:B------:R-:W-:-:S02]  /*42d0*/  HADD2.F32 R42, -RZ, R85.H1_H1 ;  /* 0x30000055ff2a7230 */ /* 0x000fc40000004100 */
[----:B------:R-:W-:Y:S02]  /*42e0*/  HADD2.F32 R43, -RZ, R85.H0_H0 ;  /* 0x20000055ff2b7230 */ /* 0x000fe40000004100 */
[----:B------:R-:W-:Y:S02]  /*42f0*/  HADD2.F32 R85, -RZ, R168.H0_H0 ;  /* 0x200000a8ff557230 */ /* 0x000fe40000004100 */
        /* <DEDUP_REMOVED lines=11> */
[----:B------:R-:W-:Y:S01]  /*43b0*/  FFMA.FTZ R92, R84, R85, R92 ;  /* 0x00000055545c7223 */ /* 0x000fe2000001005c */
[----:B------:R-:W-:Y:S01]  /*43c0*/  F2FP.F16.F32.PACK_AB R84, R41, R40 ;  /* 0x000000282954723e */ /* 0x000fe200000000ff */
[----:B------:R-:W-:Y:S01]  /*43d0*/  IMAD.MOV.U32 R41, RZ, RZ, R88 ;  /* 0x000000ffff297224 */ /* 0x000fe200078e0058 */
[----:B------:R-:W-:Y:S02]  /*43e0*/  MOV R40, R42 ;  /* 0x0000002a00287202 */ /* 0x000fe40000000f00 */
[----:B------:R-:W-:Y:S01]  /*43f0*/  F2FP.F16.F32.PACK_AB R87, R92, R87 ;  /* 0x000000575c57723e */ /* 0x000fe200000000ff */
[----:B------:R-:W-:-:S04]  /*4400*/  IMAD.MOV.U32 R43, RZ, RZ, R84 ;  /* 0x000000ffff2b7224 */ /* 0x000fc800078e0054 */
[----:B------:R-:W-:-:S07]  /*4410*/  IMAD.MOV.U32 R42, RZ, RZ, R87 ;  /* 0x000000ffff2a7224 */ /* 0x000fce00078e0057 */
.L_x_464:
[----:B------:R-:W-:Y:S05]  /*4420*/  BSYNC B3 ;  /* 0x0000000000037941 */ /* 0x000fea0003800000 */
.L_x_463:
[----:B--2---:R3:W-:Y:S02]  /*4430*/  STG.E.128 desc[UR60][R46.64+0x80], R40 ;  /* 0x000080282e007986 */ /* 0x0047e4000c101d3c */
.L_x_462:
[----:B------:R-:W-:Y:S05]  /*4440*/  BSYNC B2 ;  /* 0x0000000000027941 */ /* 0x000fea0003800000 */
.L_x_461:
[----:B------:R-:W-:Y:S01]  /*4450*/  ISETP.NE.AND P3, PT, R35, RZ, PT ;  /* 0x000000ff2300720c */ /* 0x000fe20003f65270 */
[----:B------:R-:W-:-:S12]  /*4460*/  BSSY B2, `(.L_x_465) ;  /* 0x0000037000027945 */ /* 0x000fd80003800000 */
[----:B------:R-:W-:Y:S05]  /*4470*/  @!P3 BRA `(.L_x_466) ;  /* 0x0000000000d4b947 */ /* 0x000fea0003800000 */
[----:B-123--:R1:W2:Y:S01]  /*4480*/  LDS.128 R40, [R96+0x24800] ;  /* 0x0248000060287984 */ /* 0x00e2a20000000c00 */
[----:B------:R-:W-:Y:S01]  /*4490*/  ISETP.GE.AND P3, PT, R208, R126, PT ;  /* 0x0000007ed000720c */ /* 0x000fe20003f66270 */
[----:B------:R-:W-:-:S12]  /*44a0*/  BSSY B3, `(.L_x_467) ;  /* 0x0000031000037945 */ /* 0x000fd80003800000 */
[----:B-1----:R-:W-:Y:S05]  /*44b0*/  @P3 BRA `(.L_x_468) ;  /* 0x0000000000bc3947 */ /* 0x002fea0003800000 */
[----:B------:R-:W-:Y:S01]  /*44c0*/  SHF.R.U64 R85, R82, 0x10, R83 ;  /* 0x0000001052557819 */ /* 0x000fe20000001253 */
[----:B--2---:R-:W-:Y:S01]  /*44d0*/  IMAD.MOV.U32 R82, RZ, RZ, R41 ;  /* 0x000000ffff527224 */ /* 0x004fe200078e0029 */
[----:B------:R-:W-:-:S03]  /*44e0*/  SHF.R.U64 R80, R80, 0x10, R81 ;  /* 0x0000001050507819 */ /* 0x000fc60000001251 */
[----:B------:R-:W-:Y:S02]  /*44f0*/  HADD2.F32 R85, -RZ, R85.H0_H0 ;  /* 0x20000055ff557230 */ /* 0x000fe40000004100 */
[--C-:B------:R-:W-:Y:S02]  /*4500*/  HADD2.F32 R41, -RZ, R82.reuse.H1_H1 ;  /* 0x30000052ff297230 */ /* 0x100fe40000004100 */
[----:B------:R-:W-:Y:S02]  /*4510*/  HADD2.F32 R82, -RZ, R82.H0_H0 ;  /* 0x20000052ff527230 */ /* 0x000fe40000004100 */
[----:B------:R-:W-:Y:S02]  /*4520*/  HADD2.F32 R80, -RZ, R80.H0_H0 ;  /* 0x20000050ff507230 */ /* 0x000fe40000004100 */
[-C--:B------:R-:W-:Y:S01]  /*4530*/  FMUL.FTZ R84, R41, R85.reuse ;  /* 0x0000005529547220 */ /* 0x080fe20000410000 */
[----:B------:R-:W-:-:S03]  /*4540*/  FMUL.FTZ R85, R82, R85 ;  /* 0x0000005552557220 */ /* 0x000fc60000410000 */
[-C--:B------:R-:W-:Y:S01]  /*4550*/  FFMA.FTZ R84, R82, R80.reuse, -R84 ;  /* 0x0000005052547223 */ /* 0x080fe20000010854 */
[----:B------:R-:W-:Y:S01]  /*4560*/  FFMA.FTZ R85, R41, R80, R85 ;  /* 0x0000005029557223 */ /* 0x000fe20000010055 */
[----:B------:R-:W-:Y:S02]  /*4570*/  SHF.R.U32.HI R80, RZ, 0x10, R81 ;  /* 0x00000010ff507819 */ /* 0x000fe40000011651 */
[----:B------:R-:W-:Y:S01]  /*4580*/  MOV R81, R43 ;  /* 0x0000002b00517202 */ /* 0x000fe20000000f00 */
[----:B------:R-:W-:Y:S01]  /*4590*/  IMAD.MOV.U32 R43, RZ, RZ, R40 ;  /* 0x000000ffff2b7224 */ /* 0x000fe200078e0028 */
[----:B------:R-:W-:Y:S01]  /*45a0*/  SHF.R.U32.HI R41, RZ, 0x10, R83 ;  /* 0x00000010ff297819 */ /* 0x000fe20000011653 */
[----:B------:R-:W-:Y:S01]  /*45b0*/  HADD2.F32 R80, -RZ, R80.H0_H0 ;  /* 0x20000050ff507230 */ /* 0x000fe20000004100 */
[----:B------:R-:W-:Y:S01]  /*45c0*/  F2FP.F16.F32.PACK_AB R84, R85, R84 ;  /* 0x000000545554723e */ /* 0x000fe200000000ff */
[----:B------:R-:W-:Y:S02]  /*45d0*/  HADD2.F32 R40, -RZ, R81.H1_H1 ;  /* 0x30000051ff287230 */ /* 0x000fe40000004100 */
[----:B------:R-:W-:-:S02]  /*45e0*/  HADD2.F32 R41, -RZ, R41.H0_H0 ;  /* 0x20000029ff297230 */ /* 0x000fc40000004100 */
[----:B------:R-:W-:-:S03]  /*45f0*/  HADD2.F32 R81, -RZ, R81.H0_H0 ;  /* 0x20000051ff517230 */ /* 0x000fc60000004100 */
[CC--:B------:R-:W-:Y:S02]  /*4600*/  FMUL.FTZ R82, R40.reuse, R41.reuse ;  /* 0x0000002928527220 */ /* 0x0c0fe40000410000 */
[C---:B------:R-:W-:Y:S02]  /*4610*/  FMUL.FTZ R83, R81.reuse, R41 ;  /* 0x0000002951537220 */ /* 0x040fe40000410000 */
[-C--:B------:R-:W-:Y:S01]  /*4620*/  FFMA.FTZ R41, R81, R80.reuse, -R82 ;  /* 0x0000005051297223 */ /* 0x080fe20000010852 */
[----:B------:R-:W-:Y:S02]  /*4630*/  HADD2.F32 R81, -RZ, R167.H1_H1 ;  /* 0x300000a7ff517230 */ /* 0x000fe40000004100 */
[----:B------:R-:W-:Y:S01]  /*4640*/  FFMA.FTZ R40, R40, R80, R83 ;  /* 0x0000005028287223 */ /* 0x000fe20000010053 */
[--C-:B------:R-:W-:Y:S02]  /*4650*/  HADD2.F32 R80, -RZ, R43.reuse.H1_H1 ;  /* 0x3000002bff507230 */ /* 0x100fe40000004100 */
[----:B------:R-:W-:-:S02]  /*4660*/  HADD2.F32 R43, -RZ, R43.H0_H0 ;  /* 0x2000002bff2b7230 */ /* 0x000fc40000004100 */
[----:B------:R-:W-:Y:S02]  /*4670*/  HADD2.F32 R82, -RZ, R166.H1_H1 ;  /* 0x300000a6ff527230 */ /* 0x000fe40000004100 */
[-C--:B------:R-:W-:Y:S01]  /*4680*/  FMUL.FTZ R83, R80, R81.reuse ;  /* 0x0000005150537220 */ /* 0x080fe20000410000 */
[----:B------:R-:W-:-:S03]  /*4690*/  FMUL.FTZ R81, R43, R81 ;  /* 0x000000512b517220 */ /* 0x000fc60000410000 */
[-C--:B------:R-:W-:Y:S01]  /*46a0*/  FFMA.FTZ R43, R43, R82.reuse, -R83 ;  /* 0x000000522b2b7223 */ /* 0x080fe20000010853 */
[--C-:B------:R-:W-:Y:S02]  /*46b0*/  HADD2.F32 R83, -RZ, R42.reuse.H0_H0 ;  /* 0x2000002aff537230 */ /* 0x100fe40000004100 */
[----:B------:R-:W-:Y:S01]  /*46c0*/  FFMA.FTZ R80, R80, R82, R81 ;  /* 0x0000005250507223 */ /* 0x000fe20000010051 */
[----:B------:R-:W-:Y:S02]  /*46d0*/  HADD2.F32 R82, -RZ, R167.H0_H0 ;  /* 0x200000a7ff527230 */ /* 0x000fe40000004100 */
[----:B------:R-:W-:Y:S02]  /*46e0*/  HADD2.F32 R81, -RZ, R42.H1_H1 ;  /* 0x3000002aff517230 */ /* 0x000fe40000004100 */
[----:B------:R-:W-:Y:S01]  /*46f0*/  HADD2.F32 R42, -RZ, R166.H0_H0 ;  /* 0x200000a6ff2a7230 */ /* 0x000fe20000004100 */
[----:B------:R-:W-:Y:S02]  /*4700*/  F2FP.F16.F32.PACK_AB R43, R80, R43 ;  /* 0x0000002b502b723e */ /* 0x000fe400000000ff */
[-C--:B------:R-:W-:Y:S01]  /*4710*/  FMUL.FTZ R86, R81, R82.reuse ;  /* 0x0000005251567220 */ /* 0x080fe20000410000 */
[----:B------:R-:W-:-:S03]  /*4720*/  FMUL.FTZ R82, R83, R82 ;  /* 0x0000005253527220 */ /* 0x000fc60000410000 */
[-C--:B------:R-:W-:Y:S01]  /*4730*/  FFMA.FTZ R86, R83, R42.reuse, -R86 ;  /* 0x0000002a53567223 */ /* 0x080fe20000010856 */
[----:B------:R-:W-:Y:S01]  /*4740*/  FFMA.FTZ R82, R81, R42, R82 ;  /* 0x0000002a51527223 */ /* 0x000fe20000010052 */
[----:B------:R-:W-:Y:S01]  /*4750*/  F2FP.F16.F32.PACK_AB R42, R40, R41 ;  /* 0x00000029282a723e */ /* 0x000fe200000000ff */
[----:B------:R-:W-:Y:S02]  /*4760*/  IMAD.MOV.U32 R40, RZ, RZ, R43 ;  /* 0x000000ffff287224 */ /* 0x000fe400078e002b */
[----:B------:R-:W-:Y:S01]  /*4770*/  IMAD.MOV.U32 R41, RZ, RZ, R84 ;  /* 0x000000ffff297224 */ /* 0x000fe200078e0054 */
[----:B------:R-:W-:Y:S01]  /*4780*/  F2FP.F16.F32.PACK_AB R82, R82, R86 ;  /* 0x000000565252723e */ /* 0x000fe200000000ff */
[----:B------:R-:W-:-:S03]  /*4790*/  IMAD.MOV.U32 R43, RZ, RZ, R42 ;  /* 0x000000ffff2b7224 */ /* 0x000fc600078e002a */
[----:B------:R-:W-:-:S07]  /*47a0*/  MOV R42, R82 ;  /* 0x00000052002a7202 */ /* 0x000fce0000000f00 */
.L_x_468:
[----:B------:R-:W-:Y:S05]  /*47b0*/  BSYNC B3 ;  /* 0x0000000000037941 */ /* 0x000fea0003800000 */
.L_x_467:
[----:B--2---:R4:W-:Y:S02]  /*47c0*/  STG.E.128 desc[UR60][R46.64+0xc0], R40 ;  /* 0x0000c0282e007986 */ /* 0x0049e4000c101d3c */
.L_x_466:
[----:B------:R-:W-:Y:S05]  /*47d0*/  BSYNC B2 ;  /* 0x0000000000027941 */ /* 0x000fea0003800000 */
.L_x_465:
[----:B------:R-:W-:Y:S01]  /*47e0*/  ISETP.NE.AND P3, PT, R36, RZ, PT ;  /* 0x000000ff2400720c */ /* 0x000fe20003f65270 */
[----:B------:R-:W-:-:S12]  /*47f0*/  BSSY B2, `(.L_x_469) ;  /* 0x0000034000027945 */ /* 0x000fd80003800000 */
[----:B------:R-:W-:Y:S05]  /*4800*/  @!P3 BRA `(.L_x_470) ;  /* 0x0000000000c8b947 */ /* 0x000fea0003800000 */
[----:B-1234-:R1:W2:Y:S01]  /*4810*/  LDS.128 R40, [R39+0x28000] ;  /* 0x0280000027287984 */ /* 0x01e2a20000000c00 */
[----:B------:R-:W-:Y:S01]  /*4820*/  ISETP.GE.AND P3, PT, R205, R126, PT ;  /* 0x0000007ecd00720c */ /* 0x000fe20003f66270 */
[----:B------:R-:W-:-:S12]  /*4830*/  BSSY B3, `(.L_x_471) ;  /* 0x000002e000037945 */ /* 0x000fd80003800000 */
[----:B-1----:R-:W-:Y:S05]  /*4840*/  @P3 BRA `(.L_x_472) ;  /* 0x0000000000b03947 */ /* 0x002fea0003800000 */
[--C-:B------:R-:W-:Y:S01]  /*4850*/  SHF.R.U64 R78, R78, 0x10, R79.reuse ;  /* 0x000000104e4e7819 */ /* 0x100fe2000000124f */
[--C-:B--2---:R-:W-:Y:S01]  /*4860*/  HADD2.F32 R80, -RZ, R41.reuse.H1_H1 ;  /* 0x30000029ff507230 */ /* 0x104fe20000004100 */
[----:B------:R-:W-:Y:S01]  /*4870*/  SHF.R.U32.HI R79, RZ, 0x10, R79 ;  /* 0x00000010ff4f7819 */ /* 0x000fe2000001164f */
[----:B------:R-:W-:Y:S01]  /*4880*/  HADD2.F32 R41, -RZ, R41.H0_H0 ;  /* 0x20000029ff297230 */ /* 0x000fe20000004100 */
[--C-:B------:R-:W-:Y:S01]  /*4890*/  SHF.R.U64 R76, R76, 0x10, R77.reuse ;  /* 0x000000104c4c7819 */ /* 0x100fe2000000124d */
[----:B------:R-:W-:Y:S01]  /*48a0*/  HADD2.F32 R78, -RZ, R78.H0_H0 ;  /* 0x2000004eff4e7230 */ /* 0x000fe20000004100 */
[----:B------:R-:W-:Y:S01]  /*48b0*/  SHF.R.U32.HI R77, RZ, 0x10, R77 ;  /* 0x00000010ff4d7819 */ /* 0x000fe2000001164d */
[----:B------:R-:W-:Y:S02]  /*48c0*/  HADD2.F32 R79, -RZ, R79.H0_H0 ;  /* 0x2000004fff4f7230 */ /* 0x000fe40000004100 */
[----:B------:R-:W-:Y:S02]  /*48d0*/  HADD2.F32 R81, -RZ, R43.H1_H1 ;  /* 0x3000002bff517230 */ /* 0x000fe40000004100 */
[----:B------:R-:W-:Y:S01]  /*48e0*/  FMUL.FTZ R83, R41, R78 ;  /* 0x0000004e29537220 */ /* 0x000fe20000410000 */
[----:B------:R-:W-:-:S02]  /*48f0*/  HADD2.F32 R82, -RZ, R77.H0_H0 ;  /* 0x2000004dff527230 */ /* 0x000fc40000004100 */
[C---:B------:R-:W-:Y:S01]  /*4900*/  FMUL.FTZ R77, R80.reuse, R78 ;  /* 0x0000004e504d7220 */ /* 0x040fe20000410000 */
[----:B------:R-:W-:Y:S02]  /*4910*/  HADD2.F32 R76, -RZ, R76.H0_H0 ;  /* 0x2000004cff4c7230 */ /* 0x000fe40000004100 */
[-C--:B------:R-:W-:Y:S01]  /*4920*/  FMUL.FTZ R78, R81, R79.reuse ;  /* 0x0000004f514e7220 */ /* 0x080fe20000410000 */
[----:B------:R-:W-:Y:S02]  /*4930*/  HADD2.F32 R43, -RZ, R43.H0_H0 ;  /* 0x2000002bff2b7230 */ /* 0x000fe40000004100 */
[-C--:B------:R-:W-:Y:S01]  /*4940*/  FFMA.FTZ R77, R41, R76.reuse, -R77 ;  /* 0x0000004c294d7223 */ /* 0x080fe2000001084d */
[----:B------:R-:W-:Y:S02]  /*4950*/  FFMA.FTZ R83, R80, R76, R83 ;  /* 0x0000004c50537223 */ /* 0x000fe40000010053 */
[C---:B------:R-:W-:Y:S01]  /*4960*/  FMUL.FTZ R79, R43.reuse, R79 ;  /* 0x0000004f2b4f7220 */ /* 0x040fe20000410000 */
[----:B------:R-:W-:Y:S01]  /*4970*/  FFMA.FTZ R78, R43, R82, -R78 ;  /* 0x000000522b4e7223 */ /* 0x000fe2000001084e */
[----:B------:R-:W-:-:S02]  /*4980*/  HADD2.F32 R41, -RZ, R165.H1_H1 ;  /* 0x300000a5ff297230 */ /* 0x000fc40000004100 */
[----:B------:R-:W-:Y:S02]  /*4990*/  HADD2.F32 R43, -RZ, R164.H0_H0 ;  /* 0x200000a4ff2b7230 */ /* 0x000fe40000004100 */
[----:B------:R-:W-:Y:S01]  /*49a0*/  FFMA.FTZ R79, R81, R82, R79 ;  /* 0x00000052514f7223 */ /* 0x000fe2000001004f */
[----:B------:R-:W-:Y:S01]  /*49b0*/  HADD2.F32 R80, -RZ, R42.H1_H1 ;  /* 0x3000002aff507230 */ /* 0x000fe20000004100 */
[----:B------:R-:W-:Y:S01]  /*49c0*/  F2FP.F16.F32.PACK_AB R77, R83, R77 ;  /* 0x0000004d534d723e */ /* 0x000fe200000000ff */
[----:B------:R-:W-:Y:S02]  /*49d0*/  HADD2.F32 R165, -RZ, R165.H0_H0 ;  /* 0x200000a5ffa57230 */ /* 0x000fe40000004100 */
[----:B------:R-:W-:Y:S02]  /*49e0*/  HADD2.F32 R76, -RZ, R40.H1_H1 ;  /* 0x30000028ff4c7230 */ /* 0x000fe40000004100 */
[----:B------:R-:W-:Y:S01]  /*49f0*/  FMUL.FTZ R84, R80, R43 ;  /* 0x0000002b50547220 */ /* 0x000fe20000410000 */
[----:B------:R-:W-:Y:S01]  /*4a00*/  HADD2.F32 R42, -RZ, R42.H0_H0 ;  /* 0x2000002aff2a7230 */ /* 0x000fe20000004100 */
[----:B------:R-:W-:Y:S01]  /*4a10*/  F2FP.F16.F32.PACK_AB R78, R79, R78 ;  /* 0x0000004e4f4e723e */ /* 0x000fe200000000ff */
[----:B------:R-:W-:-:S02]  /*4a20*/  HADD2.F32 R40, -RZ, R40.H0_H0 ;  /* 0x20000028ff287230 */ /* 0x000fc40000004100 */
[----:B------:R-:W-:Y:S01]  /*4a30*/  FMUL.FTZ R81, R76, R165 ;  /* 0x000000a54c517220 */ /* 0x000fe20000410000 */
[----:B------:R-:W-:Y:S02]  /*4a40*/  HADD2.F32 R82, -RZ, R163.H1_H1 ;  /* 0x300000a3ff527230 */ /* 0x000fe40000004100 */
[----:B------:R-:W-:Y:S01]  /*4a50*/  FMUL.FTZ R43, R42, R43 ;  /* 0x0000002b2a2b7220 */ /* 0x000fe20000410000 */
[C---:B------:R-:W-:Y:S01]  /*4a60*/  FMUL.FTZ R165, R40.reuse, R165 ;  /* 0x000000a528a57220 */ /* 0x040fe20000410000 */
[-C--:B------:R-:W-:Y:S01]  /*4a70*/  FFMA.FTZ R81, R40, R41.reuse, -R81 ;  /* 0x0000002928517223 */ /* 0x080fe20000010851 */
[-C--:B------:R-:W-:Y:S01]  /*4a80*/  FFMA.FTZ R84, R42, R82.reuse, -R84 ;  /* 0x000000522a547223 */ /* 0x080fe20000010854 */
[----:B------:R-:W-:Y:S01]  /*4a90*/  FFMA.FTZ R43, R80, R82, R43 ;  /* 0x00000052502b7223 */ /* 0x000fe2000001002b */
[----:B------:R-:W-:Y:S01]  /*4aa0*/  FFMA.FTZ R165, R76, R41, R165 ;  /* 0x000000294ca57223 */ /* 0x000fe200000100a5 */
[----:B------:R-:W-:-:S03]  /*4ab0*/  IMAD.MOV.U32 R41, RZ, RZ, R77 ;  /* 0x000000ffff297224 */ /* 0x000fc600078e004d */
[----:B------:R-:W-:Y:S02]  /*4ac0*/  F2FP.F16.F32.PACK_AB R43, R43, R84 ;  /* 0x000000542b2b723e */ /* 0x000fe400000000ff */
[----:B------:R-:W-:-:S03]  /*4ad0*/  F2FP.F16.F32.PACK_AB R81, R165, R81 ;  /* 0x00000051a551723e */ /* 0x000fc600000000ff */
[----:B------:R-:W-:Y:S02]  /*4ae0*/  IMAD.MOV.U32 R42, RZ, RZ, R43 ;  /* 0x000000ffff2a7224 */ /* 0x000fe400078e002b */
[----:B------:R-:W-:Y:S02]  /*4af0*/  IMAD.MOV.U32 R40, RZ, RZ, R81 ;  /* 0x000000ffff287224 */ /* 0x000fe400078e0051 */
[----:B------:R-:W-:-:S07]  /*4b00*/  IMAD.MOV.U32 R43, RZ, RZ, R78 ;  /* 0x000000ffff2b7224 */ /* 0x000fce00078e004e */
.L_x_472:
[----:B------:R-:W-:Y:S05]  /*4b10*/  BSYNC B3 ;  /* 0x0000000000037941 */ /* 0x000fea0003800000 */
.L_x_471:
[----:B--2---:R1:W-:Y:S02]  /*4b20*/  STG.E.128 desc[UR60][R46.64+0x100], R40 ;  /* 0x000100282e007986 */ /* 0x0043e4000c101d3c */
.L_x_470:
[----:B------:R-:W-:Y:S05]  /*4b30*/  BSYNC B2 ;  /* 0x0000000000027941 */ /* 0x000fea0003800000 */
.L_x_469:
[----:B------:R-:W-:-:S13]  /*4b40*/  ISETP.NE.AND P3, PT, R37, RZ, PT ;  /* 0x000000ff2500720c */ /* 0x000fda0003f65270 */
        /* <DEDUP_REMOVED lines=16> */
[----:B------:R-:W-:Y:S02]  /*4c50*/  HADD2.F32 R78, -RZ, R73.H0_H0 ;  /* 0x20000049ff4e7230 */ /* 0x000fe40000004100 */
[C---:B------:R-:W-:Y:S01]  /*4c60*/  FMUL.FTZ R73, R76.reuse, R74 ;  /* 0x0000004a4c497220 */ /* 0x040fe20000410000 */
[----:B------:R-:W-:Y:S02]  /*4c70*/  HADD2.F32 R43, -RZ, R43.H0_H0 ;  /* 0x2000002bff2b7230 */ /* 0x000fe40000004100 */
[-C--:B------:R-:W-:Y:S01]  /*4c80*/  FMUL.FTZ R74, R77, R75.reuse ;  /* 0x0000004b4d4a7220 */ /* 0x080fe20000410000 */
[-C--:B------:R-:W-:Y:S01]  /*4c90*/  FFMA.FTZ R79, R76, R72.reuse, R79 ;  /* 0x000000484c4f7223 */ /* 0x080fe2000001004f */
[----:B------:R-:W-:Y:S01]  /*4ca0*/  FFMA.FTZ R73, R41, R72, -R73 ;  /* 0x0000004829497223 */ /* 0x000fe20000010849 */
[----:B------:R-:W-:Y:S02]  /*4cb0*/  HADD2.F32 R72, -RZ, R40.H1_H1 ;  /* 0x30000028ff487230 */ /* 0x000fe40000004100 */
[C---:B------:R-:W-:Y:S01]  /*4cc0*/  FMUL.FTZ R75, R43.reuse, R75 ;  /* 0x0000004b2b4b7220 */ /* 0x040fe20000410000 */
[----:B------:R-:W-:Y:S01]  /*4cd0*/  FFMA.FTZ R74, R43, R78, -R74 ;  /* 0x0000004e2b4a7223 */ /* 0x000fe2000001084a */
[----:B------:R-:W-:Y:S01]  /*4ce0*/  HADD2.F32 R43, -RZ, R162.H0_H0 ;  /* 0x200000a2ff2b7230 */ /* 0x000fe20000004100 */
[----:B------:R-:W-:Y:S01]  /*4cf0*/  F2FP.F16.F32.PACK_AB R73, R79, R73 ;  /* 0x000000494f49723e */ /* 0x000fe200000000ff */
[----:B------:R-:W-:-:S02]  /*4d00*/  HADD2.F32 R40, -RZ, R40.H0_H0 ;  /* 0x20000028ff287230 */ /* 0x000fc40000004100 */
[----:B------:R-:W-:Y:S01]  /*4d10*/  FFMA.FTZ R75, R77, R78, R75 ;  /* 0x0000004e4d4b7223 */ /* 0x000fe2000001004b */
[----:B------:R-:W-:Y:S02]  /*4d20*/  HADD2.F32 R162, -RZ, R162.H1_H1 ;  /* 0x300000a2ffa27230 */ /* 0x000fe40000004100 */
[-C--:B------:R-:W-:Y:S01]  /*4d30*/  FMUL.FTZ R77, R72, R43.reuse ;  /* 0x0000002b484d7220 */ /* 0x080fe20000410000 */
[--C-:B------:R-:W-:Y:S02]  /*4d40*/  HADD2.F32 R76, -RZ, R42.reuse.H1_H1 ;  /* 0x3000002aff4c7230 */ /* 0x100fe40000004100 */
[----:B------:R-:W-:Y:S01]  /*4d50*/  FMUL.FTZ R78, R40, R43 ;  /* 0x0000002b284e7220 */ /* 0x000fe20000410000 */
[----:B------:R-:W-:Y:S01]  /*4d60*/  HADD2.F32 R42, -RZ, R42.H0_H0 ;  /* 0x2000002aff2a7230 */ /* 0x000fe20000004100 */
[----:B------:R-:W-:Y:S01]  /*4d70*/  F2FP.F16.F32.PACK_AB R74, R75, R74 ;  /* 0x0000004a4b4a723e */ /* 0x000fe200000000ff */
[--C-:B------:R-:W-:Y:S02]  /*4d80*/  HADD2.F32 R41, -RZ, R161.reuse.H0_H0 ;  /* 0x200000a1ff297230 */ /* 0x100fe40000004100 */
[----:B------:R-:W-:Y:S01]  /*4d90*/  FMUL.FTZ R43, R76, R162 ;  /* 0x000000a24c2b7220 */ /* 0x000fe20000410000 */
[----:B------:R-:W-:-:S02]  /*4da0*/  HADD2.F32 R161, -RZ, R161.H1_H1 ;  /* 0x300000a1ffa17230 */ /* 0x000fc40000004100 */
[----:B------:R-:W-:Y:S01]  /*4db0*/  FMUL.FTZ R162, R42, R162 ;  /* 0x000000a22aa27220 */ /* 0x000fe20000410000 */
[-C--:B------:R-:W-:Y:S01]  /*4dc0*/  FFMA.FTZ R77, R40, R41.reuse, -R77 ;  /* 0x00000029284d7223 */ /* 0x080fe2000001084d */
[----:B------:R-:W-:Y:S01]  /*4dd0*/  FFMA.FTZ R78, R72, R41, R78 ;  /* 0x00000029484e7223 */ /* 0x000fe2000001004e */
[-C--:B------:R-:W-:Y:S01]  /*4de0*/  FFMA.FTZ R43, R42, R161.reuse, -R43 ;  /* 0x000000a12a2b7223 */ /* 0x080fe2000001082b */
[----:B------:R-:W-:Y:S01]  /*4df0*/  FFMA.FTZ R162, R76, R161, R162 ;  /* 0x000000a14ca27223 */ /* 0x000fe200000100a2 */
[----:B------:R-:W-:Y:S02]  /*4e00*/  IMAD.MOV.U32 R41, RZ, RZ, R73 ;  /* 0x000000ffff297224 */ /* 0x000fe400078e0049 */
[----:B------:R-:W-:Y:S02]  /*4e10*/  F2FP.F16.F32.PACK_AB R77, R78, R77 ;  /* 0x0000004d4e4d723e */ /* 0x000fe400000000ff */
[----:B------:R-:W-:Y:S02]  /*4e20*/  F2FP.F16.F32.PACK_AB R43, R162, R43 ;  /* 0x0000002ba22b723e */ /* 0x000fe400000000ff */
[----:B------:R-:W-:-:S03]  /*4e30*/  MOV R40, R77 ;  /* 0x0000004d00287202 */ /* 0x000fc60000000f00 */
[----:B------:R-:W-:Y:S02]  /*4e40*/  IMAD.MOV.U32 R42, RZ, RZ, R43 ;  /* 0x000000ffff2a7224 */ /* 0x000fe400078e002b */
[----:B------:R-:W-:-:S07]  /*4e50*/  IMAD.MOV.U32 R43, RZ, RZ, R74 ;  /* 0x000000ffff2b7224 */ /* 0x000fce00078e004a */
.L_x_474:
[----:B------:R-:W-:Y:S05]  /*4e60*/  BSYNC B2 ;  /* 0x0000000000027941 */ /* 0x000fea0003800000 */
.L_x_473:
[----:B--2---:R1:W-:Y:S02]  /*4e70*/  STG.E.128 desc[UR60][R46.64+0x140], R40 ;  /* 0x000140282e007986 */ /* 0x0043e4000c101d3c */
.L_x_452:
[----:B------:R-:W-:Y:S05]  /*4e80*/  BSYNC B1 ;  /* 0x0000000000017941 */ /* 0x000fea0003800000 */
.L_x_451:
[----:B------:R-:W-:Y:S05]  /*4e90*/  @P4 BRA `(.L_x_475) ;  /* 0x0000005000ac4947 */ /* 0x000fea0003800000 */
        /* <DEDUP_REMOVED lines=8> */
[----:B------:R-:W-:Y:S01]  /*4f20*/  HADD2.F32 R163, -RZ, R163.H0_H0 ;  /* 0x200000a3ffa37230 */ /* 0x000fe20000004100 */
[----:B------:R-:W-:Y:S01]  /*4f30*/  SHF.R.U32.HI R70, RZ, 0x10, R71 ;  /* 0x00000010ff467819 */ /* 0x000fe20000011647 */
[----:B--2---:R-:W-:Y:S01]  /*4f40*/  HADD2.F32 R71, -RZ, R43.H1_H1 ;  /* 0x3000002bff477230 */ /* 0x004fe20000004100 */
[--C-:B------:R-:W-:Y:S01]  /*4f50*/  SHF.R.U64 R46, R68, 0x10, R69.reuse ;  /* 0x00000010442e7819 */ /* 0x100fe20000001245 */
[----:B------:R-:W-:Y:S01]  /*4f60*/  HADD2.F32 R47, -RZ, R47.H0_H0 ;  /* 0x2000002fff2f7230 */ /* 0x000fe20000004100 */
[----:B------:R-:W-:Y:S01]  /*4f70*/  SHF.R.U32.HI R68, RZ, 0x10, R69 ;  /* 0x00000010ff447819 */ /* 0x000fe20000011645 */
[--C-:B------:R-:W-:Y:S02]  /*4f80*/  HADD2.F32 R69, -RZ, R41.reuse.H1_H1 ;  /* 0x30000029ff457230 */ /* 0x100fe40000004100 */
[----:B------:R-:W-:Y:S02]  /*4f90*/  HADD2.F32 R41, -RZ, R41.H0_H0 ;  /* 0x20000029ff297230 */ /* 0x000fe40000004100 */
[----:B------:R-:W-:-:S02]  /*4fa0*/  HADD2.F32 R70, -RZ, R70.H0_H0 ;  /* 0x20000046ff467230 */ /* 0x000fc40000004100 */
[----:B------:R-:W-:Y:S02]  /*4fb0*/  HADD2.F32 R72, -RZ, R68.H0_H0 ;  /* 0x20000044ff487230 */ /* 0x000fe40000004100 */
[-C--:B------:R-:W-:Y:S01]  /*4fc0*/  FMUL.FTZ R68, R69, R47.reuse ;  /* 0x0000002f45447220 */ /* 0x080fe20000410000 */
[----:B------:R-:W-:Y:S02]  /*4fd0*/  HADD2.F32 R46, -RZ, R46.H0_H0 ;  /* 0x2000002eff2e7230 */ /* 0x000fe40000004100 */
[----:B------:R-:W-:Y:S01]  /*4fe0*/  FMUL.FTZ R73, R41, R47 ;  /* 0x0000002f29497220 */ /* 0x000fe20000410000 */
[----:B------:R-:W-:Y:S02]  /*4ff0*/  HADD2.F32 R43, -RZ, R43.H0_H0 ;  /* 0x2000002bff2b7230 */ /* 0x000fe40000004100 */
[----:B------:R-:W-:Y:S01]  /*5000*/  FMUL.FTZ R47, R71, R70 ;  /* 0x00000046472f7220 */ /* 0x000fe20000410000 */
[----:B------:R-:W-:Y:S02]  /*5010*/  HADD2.F32 R164, -RZ, R164.H1_H1 ;  /* 0x300000a4ffa47230 */ /* 0x000fe40000004100 */
[-C--:B------:R-:W-:Y:S01]  /*5020*/  FFMA.FTZ R68, R41, R46.reuse, -R68 ;  /* 0x0000002e29447223 */ /* 0x080fe20000010844 */
[----:B------:R-:W-:Y:S01]  /*5030*/  FFMA.FTZ R73, R69, R46, R73 ;  /* 0x0000002e45497223 */ /* 0x000fe20000010049 */
[C---:B------:R-:W-:Y:S01]  /*5040*/  FMUL.FTZ R70, R43.reuse, R70 ;  /* 0x000000462b467220 */ /* 0x040fe20000410000 */
[----:B------:R-:W-:Y:S01]  /*5050*/  FFMA.FTZ R47, R43, R72, -R47 ;  /* 0x000000482b2f7223 */ /* 0x000fe2000001082f */
[----:B------:R-:W-:-:S02]  /*5060*/  HADD2.F32 R43, -RZ, R40.H1_H1 ;  /* 0x30000028ff2b7230 */ /* 0x000fc40000004100 */
[----:B------:R-:W-:Y:S02]  /*5070*/  HADD2.F32 R46, -RZ, R42.H1_H1 ;  /* 0x3000002aff2e7230 */ /* 0x000fe40000004100 */
[----:B------:R-:W-:Y:S01]  /*5080*/  FFMA.FTZ R70, R71, R72, R70 ;  /* 0x0000004847467223 */ /* 0x000fe20000010046 */
[----:B------:R-:W-:Y:S02]  /*5090*/  HADD2.F32 R40, -RZ, R40.H0_H0 ;  /* 0x20000028ff287230 */ /* 0x000fe40000004100 */
[-C--:B------:R-:W-:Y:S01]  /*50a0*/  FMUL.FTZ R69, R43, R163.reuse ;  /* 0x000000a32b457220 */ /* 0x080fe20000410000 */
[----:B------:R-:W-:Y:S02]  /*50b0*/  HADD2.F32 R42, -RZ, R42.H0_H0 ;  /* 0x2000002aff2a7230 */ /* 0x000fe40000004100 */
[----:B------:R-:W-:Y:S01]  /*50c0*/  FMUL.FTZ R71, R46, R164 ;  /* 0x000000a42e477220 */ /* 0x000fe20000410000 */
        /* <DEDUP_REMOVED lines=8> */
[----:B------:R-:W-:Y:S02]  /*5150*/  F2FP.F16.F32.PACK_AB R41, R73, R68 ;  /* 0x000000444929723e */ /* 0x000fe400000000ff */
[----:B------:R-:W-:Y:S02]  /*5160*/  F2FP.F16.F32.PACK_AB R43, R70, R47 ;  /* 0x0000002f462b723e */ /* 0x000fe400000000ff */
[----:B------:R-:W-:Y:S02]  /*5170*/  F2FP.F16.F32.PACK_AB R40, R40, R69 ;  /* 0x000000452828723e */ /* 0x000fe400000000ff */
[----:B------:R-:W-:-:S07]  /*5180*/  F2FP.F16.F32.PACK_AB R42, R164, R71 ;  /* 0x00000047a42a723e */ /* 0x000fce00000000ff */
.L_x_479:
[----:B------:R-:W-:Y:S05]  /*5190*/  BSYNC B2 ;  /* 0x0000000000027941 */ /* 0x000fea0003800000 */
.L_x_478:
[----:B--2---:R1:W-:Y:S02]  /*51a0*/  STG.E.128 desc[UR60][R44.64], R40 ;  /* 0x000000282c007986 */ /* 0x0043e4000c101d3c */
.L_x_477:
[----:B------:R-:W-:Y:S05]  /*51b0*/  BSYNC B1 ;  /* 0x0000000000017941 */ /* 0x000fea0003800000 */
.L_x_476:
[----:B------:R-:W-:Y:S01]  /*51c0*/  ISETP.NE.AND P3, PT, R33, RZ, PT ;  /* 0x000000ff2100720c */ /* 0x000fe20003f65270 */
[----:B------:R-:W-:-:S12]  /*51d0*/  BSSY B1, `(.L_x_480) ;  /* 0x0000031000017945 */ /* 0x000fd80003800000 */
[----:B------:R-:W-:Y:S05]  /*51e0*/  @!P3 BRA `(.L_x_481) ;  /* 0x0000000000bcb947 */ /* 0x000fea0003800000 */
[----:B-1234-:R1:W2:Y:S01]  /*51f0*/  LDS.128 R40, [R96+0x23000] ;  /* 0x0230000060287984 */ /* 0x01e2a20000000c00 */
[----:B------:R-:W-:Y:S01]  /*5200*/  ISETP.GE.AND P3, PT, R209, R126, PT ;  /* 0x0000007ed100720c */ /* 0x000fe20003f66270 */
[----:B------:R-:W-:-:S12]  /*5210*/  BSSY B2, `(.L_x_482) ;  /* 0x000002b000027945 */ /* 0x000fd80003800000 */
[----:B-1----:R-:W-:Y:S05]  /*5220*/  @P3 BRA `(.L_x_483) ;  /* 0x0000000000a43947 */ /* 0x002fea0003800000 */
[----:B------:R-:W-:Y:S01]  /*5230*/  SHF.R.U64 R46, R66, 0x10, R67 ;  /* 0x00000010422e7819 */ /* 0x000fe20000001243 */
[--C-:B--2---:R-:W-:Y:S01]  /*5240*/  HADD2.F32 R66, -RZ, R41.reuse.H0_H0 ;  /* 0x20000029ff427230 */ /* 0x104fe20000004100 */
[--C-:B------:R-:W-:Y:S02]  /*5250*/  SHF.R.U64 R47, R64, 0x10, R65.reuse ;  /* 0x00000010402f7819 */ /* 0x100fe40000001241 */
[----:B------:R-:W-:Y:S01]  /*5260*/  SHF.R.U32.HI R64, RZ, 0x10, R65 ;  /* 0x00000010ff407819 */ /* 0x000fe20000011641 */
[----:B------:R-:W-:Y:S01]  /*5270*/  IMAD.MOV.U32 R65, RZ, RZ, R43 ;  /* 0x000000ffff417224 */ /* 0x000fe200078e002b */
[----:B------:R-:W-:Y:S01]  /*5280*/  SHF.R.U32.HI R68, RZ, 0x10, R67 ;  /* 0x00000010ff447819 */ /* 0x000fe20000011643 */
[----:B------:R-:W-:Y:S02]  /*5290*/  HADD2.F32 R67, -RZ, R46.H0_H0 ;  /* 0x2000002eff437230 */ /* 0x000fe40000004100 */
[----:B------:R-:W-:Y:S02]  /*52a0*/  HADD2.F32 R46, -RZ, R41.H1_H1 ;  /* 0x30000029ff2e7230 */ /* 0x000fe40000004100 */
[----:B------:R-:W-:-:S02]  /*52b0*/  HADD2.F32 R43, -RZ, R47.H0_H0 ;  /* 0x2000002fff2b7230 */ /* 0x000fc40000004100 */
[----:B------:R-:W-:Y:S02]  /*52c0*/  HADD2.F32 R68, -RZ, R68.H0_H0 ;  /* 0x20000044ff447230 */ /* 0x000fe40000004100 */
[-C--:B------:R-:W-:Y:S01]  /*52d0*/  FMUL.FTZ R41, R46, R67.reuse ;  /* 0x000000432e297220 */ /* 0x080fe20000410000 */
[--C-:B------:R-:W-:Y:S02]  /*52e0*/  HADD2.F32 R47, -RZ, R65.reuse.H1_H1 ;  /* 0x30000041ff2f7230 */ /* 0x100fe40000004100 */
[C---:B------:R-:W-:Y:S01]  /*52f0*/  FMUL.FTZ R67, R66.reuse, R67 ;  /* 0x0000004342437220 */ /* 0x040fe20000410000 */
[----:B------:R-:W-:Y:S02]  /*5300*/  HADD2.F32 R65, -RZ, R65.H0_H0 ;  /* 0x20000041ff417230 */ /* 0x000fe40000004100 */
[-C--:B------:R-:W-:Y:S01]  /*5310*/  FFMA.FTZ R41, R66, R43.reuse, -R41 ;  /* 0x0000002b42297223 */ /* 0x080fe20000010829 */
[----:B------:R-:W-:Y:S02]  /*5320*/  HADD2.F32 R64, -RZ, R64.H0_H0 ;  /* 0x20000040ff407230 */ /* 0x000fe40000004100 */
[-C--:B------:R-:W-:Y:S01]  /*5330*/  FMUL.FTZ R70, R47, R68.reuse ;  /* 0x000000442f467220 */ /* 0x080fe20000410000 */
[----:B------:R-:W-:Y:S01]  /*5340*/  FFMA.FTZ R46, R46, R43, R67 ;  /* 0x0000002b2e2e7223 */ /* 0x000fe20000010043 */
[----:B------:R-:W-:Y:S01]  /*5350*/  FMUL.FTZ R68, R65, R68 ;  /* 0x0000004441447220 */ /* 0x000fe20000410000 */
[----:B------:R-:W-:-:S02]  /*5360*/  HADD2.F32 R67, -RZ, R160.H0_H0 ;  /* 0x200000a0ff437230 */ /* 0x000fc40000004100 */
[-C--:B------:R-:W-:Y:S01]  /*5370*/  FFMA.FTZ R43, R65, R64.reuse, -R70 ;  /* 0x00000040412b7223 */ /* 0x080fe20000010846 */
[----:B------:R-:W-:Y:S02]  /*5380*/  HADD2.F32 R160, -RZ, R160.H1_H1 ;  /* 0x300000a0ffa07230 */ /* 0x000fe40000004100 */
[----:B------:R-:W-:Y:S01]  /*5390*/  FFMA.FTZ R64, R47, R64, R68 ;  /* 0x000000402f407223 */ /* 0x000fe20000010044 */
[----:B------:R-:W-:Y:S01]  /*53a0*/  HADD2.F32 R66, -RZ, R40.H1_H1 ;  /* 0x30000028ff427230 */ /* 0x000fe20000004100 */
[----:B------:R-:W-:Y:S01]  /*53b0*/  F2FP.F16.F32.PACK_AB R41, R46, R41 ;  /* 0x000000292e29723e */ /* 0x000fe200000000ff */
[----:B------:R-:W-:Y:S02]  /*53c0*/  HADD2.F32 R65, -RZ, R42.H1_H1 ;  /* 0x3000002aff417230 */ /* 0x000fe40000004100 */
[----:B------:R-:W-:Y:S02]  /*53d0*/  HADD2.F32 R40, -RZ, R40.H0_H0 ;  /* 0x20000028ff287230 */ /* 0x000fe40000004100 */
[----:B------:R-:W-:Y:S01]  /*53e0*/  FMUL.FTZ R69, R66, R67 ;  /* 0x0000004342457220 */ /* 0x000fe20000410000 */
[----:B------:R-:W-:-:S02]  /*53f0*/  HADD2.F32 R42, -RZ, R42.H0_H0 ;  /* 0x2000002aff2a7230 */ /* 0x000fc40000004100 */
[CC--:B------:R-:W-:Y:S01]  /*5400*/  FMUL.FTZ R71, R65.reuse, R160.reuse ;  /* 0x000000a041477220 */ /* 0x0c0fe20000410000 */
[--C-:B------:R-:W-:Y:S02]  /*5410*/  HADD2.F32 R47, -RZ, R158.reuse.H0_H0 ;  /* 0x2000009eff2f7230 */ /* 0x100fe40000004100 */
[----:B------:R-:W-:Y:S01]  /*5420*/  FMUL.FTZ R67, R40, R67 ;  /* 0x0000004328437220 */ /* 0x000fe20000410000 */
[----:B------:R-:W-:Y:S02]  /*5430*/  HADD2.F32 R158, -RZ, R158.H1_H1 ;  /* 0x3000009eff9e7230 */ /* 0x000fe40000004100 */
[----:B------:R-:W-:Y:S01]  /*5440*/  FMUL.FTZ R160, R42, R160 ;  /* 0x000000a02aa07220 */ /* 0x000fe20000410000 */
[----:B------:R-:W-:Y:S01]  /*5450*/  F2FP.F16.F32.PACK_AB R43, R64, R43 ;  /* 0x0000002b402b723e */ /* 0x000fe200000000ff */
[-C--:B------:R-:W-:Y:S01]  /*5460*/  FFMA.FTZ R69, R40, R47.reuse, -R69 ;  /* 0x0000002f28457223 */ /* 0x080fe20000010845 */
[----:B------:R-:W-:Y:S01]  /*5470*/  FFMA.FTZ R66, R66, R47, R67 ;  /* 0x0000002f42427223 */ /* 0x000fe20000010043 */
[-C--:B------:R-:W-:Y:S01]  /*5480*/  FFMA.FTZ R71, R42, R158.reuse, -R71 ;  /* 0x0000009e2a477223 */ /* 0x080fe20000010847 */
[----:B------:R-:W-:-:S03]  /*5490*/  FFMA.FTZ R160, R65, R158, R160 ;  /* 0x0000009e41a07223 */ /* 0x000fc600000100a0 */
[----:B------:R-:W-:Y:S02]  /*54a0*/  F2FP.F16.F32.PACK_AB R40, R66, R69 ;  /* 0x000000454228723e */ /* 0x000fe400000000ff */
[----:B------:R-:W-:-:S07]  /*54b0*/  F2FP.F16.F32.PACK_AB R42, R160, R71 ;  /* 0x00000047a02a723e */ /* 0x000fce00000000ff */
.L_x_483:
[----:B------:R-:W-:Y:S05]  /*54c0*/  BSYNC B2 ;  /* 0x0000000000027941 */ /* 0x000fea0003800000 */
.L_x_482:
[----:B--2---:R1:W-:Y:S02]  /*54d0*/  STG.E.128 desc[UR60][R44.64+0x40], R40 ;  /* 0x000040282c007986 */ /* 0x0043e4000c101d3c */
.L_x_481:
[----:B------:R-:W-:Y:S05]  /*54e0*/  BSYNC B1 ;  /* 0x0000000000017941 */ /* 0x000fea0003800000 */
.L_x_480:
        /* <DEDUP_REMOVED lines=8> */
[----:B--2---:R-:W-:Y:S01]  /*5570*/  IMAD.MOV.U32 R47, RZ, RZ, R43 ;  /* 0x000000ffff2f7224 */ /* 0x004fe200078e002b */
[--C-:B------:R-:W-:Y:S01]  /*5580*/  SHF.R.U64 R60, R62, 0x10, R63.reuse ;  /* 0x000000103e3c7819 */ /* 0x100fe2000000123f */
[--C-:B------:R-:W-:Y:S01]  /*5590*/  HADD2.F32 R43, -RZ, R41.reuse.H1_H1 ;  /* 0x30000029ff2b7230 */ /* 0x100fe20000004100 */
[----:B------:R-:W-:Y:S02]  /*55a0*/  SHF.R.U32.HI R64, RZ, 0x10, R63 ;  /* 0x00000010ff407819 */ /* 0x000fe4000001163f */
[----:B------:R-:W-:Y:S01]  /*55b0*/  MOV R46, R40 ;  /* 0x00000028002e7202 */ /* 0x000fe20000000f00 */
[----:B------:R-:W-:Y:S01]  /*55c0*/  HADD2.F32 R63, -RZ, R60.H0_H0 ;  /* 0x2000003cff3f7230 */ /* 0x000fe20000004100 */
[----:B------:R-:W-:Y:S01]  /*55d0*/  SHF.R.U32.HI R65, RZ, 0x10, R61 ;  /* 0x00000010ff417819 */ /* 0x000fe2000001163d */
[----:B------:R-:W-:Y:S02]  /*55e0*/  HADD2.F32 R40, -RZ, R41.H0_H0 ;  /* 0x20000029ff287230 */ /* 0x000fe40000004100 */
[----:B------:R-:W-:-:S02]  /*55f0*/  HADD2.F32 R60, -RZ, R47.H1_H1 ;  /* 0x3000002fff3c7230 */ /* 0x000fc40000004100 */
[-C--:B------:R-:W-:Y:S01]  /*5600*/  FMUL.FTZ R41, R43, R63.reuse ;  /* 0x0000003f2b297220 */ /* 0x080fe20000410000 */
[----:B------:R-:W-:Y:S02]  /*5610*/  HADD2.F32 R64, -RZ, R64.H0_H0 ;  /* 0x20000040ff407230 */ /* 0x000fe40000004100 */
[----:B------:R-:W-:Y:S02]  /*5620*/  HADD2.F32 R47, -RZ, R47.H0_H0 ;  /* 0x2000002fff2f7230 */ /* 0x000fe40000004100 */
[----:B------:R-:W-:Y:S02]  /*5630*/  HADD2.F32 R61, -RZ, R66.H0_H0 ;  /* 0x20000042ff3d7230 */ /* 0x000fe40000004100 */
[----:B------:R-:W-:Y:S01]  /*5640*/  FMUL.FTZ R66, R40, R63 ;  /* 0x0000003f28427220 */ /* 0x000fe20000410000 */
[----:B------:R-:W-:Y:S02]  /*5650*/  HADD2.F32 R62, -RZ, R65.H0_H0 ;  /* 0x20000041ff3e7230 */ /* 0x000fe40000004100 */
[-C--:B------:R-:W-:Y:S01]  /*5660*/  FMUL.FTZ R68, R60, R64.reuse ;  /* 0x000000403c447220 */ /* 0x080fe20000410000 */
[----:B------:R-:W-:Y:S01]  /*5670*/  FMUL.FTZ R63, R47, R64 ;  /* 0x000000402f3f7220 */ /* 0x000fe20000410000 */
[-C--:B------:R-:W-:Y:S01]  /*5680*/  FFMA.FTZ R40, R40, R61.reuse, -R41 ;  /* 0x0000003d28287223 */ /* 0x080fe20000010829 */
[----:B------:R-:W-:Y:S01]  /*5690*/  FFMA.FTZ R41, R43, R61, R66 ;  /* 0x0000003d2b297223 */ /* 0x000fe20000010042 */
[-C--:B------:R-:W-:Y:S01]  /*56a0*/  FFMA.FTZ R43, R47, R62.reuse, -R68 ;  /* 0x0000003e2f2b7223 */ /* 0x080fe20000010844 */
[----:B------:R-:W-:Y:S01]  /*56b0*/  FFMA.FTZ R64, R60, R62, R63 ;  /* 0x0000003e3c407223 */ /* 0x000fe2000001003f */
[----:B------:R-:W-:-:S02]  /*56c0*/  HADD2.F32 R62, -RZ, R153.H0_H0 ;  /* 0x20000099ff3e7230 */ /* 0x000fc40000004100 */
[----:B------:R-:W-:Y:S01]  /*56d0*/  HADD2.F32 R153, -RZ, R153.H1_H1 ;  /* 0x30000099ff997230 */ /* 0x000fe20000004100 */
[----:B------:R-:W-:Y:S01]  /*56e0*/  F2FP.F16.F32.PACK_AB R41, R41, R40 ;  /* 0x000000282929723e */ /* 0x000fe200000000ff */
[----:B------:R-:W-:Y:S01]  /*56f0*/  HADD2.F32 R47, -RZ, R46.H1_H1 ;  /* 0x3000002eff2f7230 */ /* 0x000fe20000004100 */
[----:B------:R-:W-:Y:S01]  /*5700*/  F2FP.F16.F32.PACK_AB R43, R64, R43 ;  /* 0x0000002b402b723e */ /* 0x000fe200000000ff */
[----:B------:R-:W-:Y:S02]  /*5710*/  HADD2.F32 R60, -RZ, R42.H1_H1 ;  /* 0x3000002aff3c7230 */ /* 0x000fe40000004100 */
[----:B------:R-:W-:Y:S02]  /*5720*/  HADD2.F32 R46, -RZ, R46.H0_H0 ;  /* 0x2000002eff2e7230 */ /* 0x000fe40000004100 */
[----:B------:R-:W-:Y:S01]  /*5730*/  FMUL.FTZ R65, R47, R62 ;  /* 0x0000003e2f417220 */ /* 0x000fe20000410000 */
[----:B------:R-:W-:Y:S02]  /*5740*/  HADD2.F32 R42, -RZ, R42.H0_H0 ;  /* 0x2000002aff2a7230 */ /* 0x000fe40000004100 */
[----:B------:R-:W-:Y:S01]  /*5750*/  FMUL.FTZ R67, R60, R153 ;  /* 0x000000993c437220 */ /* 0x000fe20000410000 */
[----:B------:R-:W-:-:S02]  /*5760*/  HADD2.F32 R61, -RZ, R150.H0_H0 ;  /* 0x20000096ff3d7230 */ /* 0x000fc40000004100 */
[----:B------:R-:W-:Y:S01]  /*5770*/  FMUL.FTZ R62, R46, R62 ;  /* 0x0000003e2e3e7220 */ /* 0x000fe20000410000 */
[----:B------:R-:W-:Y:S02]  /*5780*/  HADD2.F32 R63, -RZ, R150.H1_H1 ;  /* 0x30000096ff3f7230 */ /* 0x000fe40000004100 */
[----:B------:R-:W-:Y:S01]  /*5790*/  FMUL.FTZ R153, R42, R153 ;  /* 0x000000992a997220 */ /* 0x000fe20000410000 */
[-C--:B------:R-:W-:Y:S01]  /*57a0*/  FFMA.FTZ R65, R46, R61.reuse, -R65 ;  /* 0x0000003d2e417223 */ /* 0x080fe20000010841 */
[----:B------:R-:W-:Y:S01]  /*57b0*/  FFMA.FTZ R62, R47, R61, R62 ;  /* 0x0000003d2f3e7223 */ /* 0x000fe2000001003e */
[-C--:B------:R-:W-:Y:S01]  /*57c0*/  FFMA.FTZ R67, R42, R63.reuse, -R67 ;  /* 0x0000003f2a437223 */ /* 0x080fe20000010843 */
[----:B------:R-:W-:-:S03]  /*57d0*/  FFMA.FTZ R60, R60, R63, R153 ;  /* 0x0000003f3c3c7223 */ /* 0x000fc60000010099 */
[----:B------:R-:W-:Y:S02]  /*57e0*/  F2FP.F16.F32.PACK_AB R40, R62, R65 ;  /* 0x000000413e28723e */ /* 0x000fe400000000ff */
[----:B------:R-:W-:-:S07]  /*57f0*/  F2FP.F16.F32.PACK_AB R42, R60, R67 ;  /* 0x000000433c2a723e */ /* 0x000fce00000000ff */
.L_x_487:
[----:B------:R-:W-:Y:S05]  /*5800*/  BSYNC B2 ;  /* 0x0000000000027941 */ /* 0x000fea0003800000 */
.L_x_486:
[----:B--2---:R1:W-:Y:S02]  /*5810*/  STG.E.128 desc[UR60][R44.64+0x80], R40 ;  /* 0x000080282c007986 */ /* 0x0043e4000c101d3c */
.L_x_485:
[----:B------:R-:W-:Y:S05]  /*5820*/  BSYNC B1 ;  /* 0x0000000000017941 */ /* 0x000fea0003800000 */
.L_x_484:
        /* <DEDUP_REMOVED lines=8> */
[----:B--2---:R-:W-:Y:S01]  /*58b0*/  IMAD.MOV.U32 R46, RZ, RZ, R42 ;  /* 0x000000ffff2e7224 */ /* 0x004fe200078e002a */
[----:B------:R-:W-:Y:S01]  /*58c0*/  SHF.R.U32.HI R61, RZ, 0x10, R57 ;  /* 0x00000010ff3d7819 */ /* 0x000fe20000011639 */
[--C-:B------:R-:W-:Y:S01]  /*58d0*/  HADD2.F32 R42, -RZ, R41.reuse.H1_H1 ;  /* 0x30000029ff2a7230 */ /* 0x100fe20000004100 */
[--C-:B------:R-:W-:Y:S01]  /*58e0*/  SHF.R.U64 R57, R58, 0x10, R59.reuse ;  /* 0x000000103a397819 */ /* 0x100fe2000000123b */
[----:B------:R-:W-:Y:S01]  /*58f0*/  HADD2.F32 R41, -RZ, R41.H0_H0 ;  /* 0x20000029ff297230 */ /* 0x000fe20000004100 */
[----:B------:R-:W-:Y:S01]  /*5900*/  SHF.R.U32.HI R60, RZ, 0x10, R59 ;  /* 0x00000010ff3c7819 */ /* 0x000fe2000001163b */
[----:B------:R-:W-:Y:S02]  /*5910*/  HADD2.F32 R56, -RZ, R56.H0_H0 ;  /* 0x20000038ff387230 */ /* 0x000fe40000004100 */
[----:B------:R-:W-:Y:S02]  /*5920*/  HADD2.F32 R57, -RZ, R57.H0_H0 ;  /* 0x20000039ff397230 */ /* 0x000fe40000004100 */
[----:B------:R-:W-:-:S02]  /*5930*/  HADD2.F32 R60, -RZ, R60.H0_H0 ;  /* 0x2000003cff3c7230 */ /* 0x000fc40000004100 */
[--C-:B------:R-:W-:Y:S02]  /*5940*/  HADD2.F32 R47, -RZ, R43.reuse.H1_H1 ;  /* 0x3000002bff2f7230 */ /* 0x100fe40000004100 */
[CC--:B------:R-:W-:Y:S01]  /*5950*/  FMUL.FTZ R62, R42.reuse, R57.reuse ;  /* 0x000000392a3e7220 */ /* 0x0c0fe20000410000 */
[C---:B------:R-:W-:Y:S01]  /*5960*/  FMUL.FTZ R57, R41.reuse, R57 ;  /* 0x0000003929397220 */ /* 0x040fe20000410000 */
[----:B------:R-:W-:Y:S02]  /*5970*/  HADD2.F32 R43, -RZ, R43.H0_H0 ;  /* 0x2000002bff2b7230 */ /* 0x000fe40000004100 */
[-C--:B------:R-:W-:Y:S01]  /*5980*/  FFMA.FTZ R62, R41, R56.reuse, -R62 ;  /* 0x00000038293e7223 */ /* 0x080fe2000001083e */
[----:B------:R-:W-:Y:S01]  /*5990*/  FFMA.FTZ R59, R42, R56, R57 ;  /* 0x000000382a3b7223 */ /* 0x000fe20000010039 */
[----:B------:R-:W-:Y:S02]  /*59a0*/  HADD2.F32 R58, -RZ, R61.H0_H0 ;  /* 0x2000003dff3a7230 */ /* 0x000fe40000004100 */
[----:B------:R-:W-:Y:S01]  /*59b0*/  FMUL.FTZ R64, R47, R60 ;  /* 0x0000003c2f407220 */ /* 0x000fe20000410000 */
[----:B------:R-:W-:-:S02]  /*59c0*/  HADD2.F32 R56, -RZ, R133.H0_H0 ;  /* 0x20000085ff387230 */ /* 0x000fc40000004100 */
[C---:B------:R-:W-:Y:S01]  /*59d0*/  FMUL.FTZ R60, R43.reuse, R60 ;  /* 0x0000003c2b3c7220 */ /* 0x040fe20000410000 */
[----:B------:R-:W-:Y:S02]  /*59e0*/  HADD2.F32 R133, -RZ, R133.H1_H1 ;  /* 0x30000085ff857230 */ /* 0x000fe40000004100 */
[-C--:B------:R-:W-:Y:S01]  /*59f0*/  FFMA.FTZ R64, R43, R58.reuse, -R64 ;  /* 0x0000003a2b407223 */ /* 0x080fe20000010840 */
[----:B------:R-:W-:Y:S02]  /*5a00*/  HADD2.F32 R41, -RZ, R40.H1_H1 ;  /* 0x30000028ff297230 */ /* 0x000fe40000004100 */
[----:B------:R-:W-:Y:S01]  /*5a10*/  FFMA.FTZ R63, R47, R58, R60 ;  /* 0x0000003a2f3f7223 */ /* 0x000fe2000001003c */
[----:B------:R-:W-:Y:S02]  /*5a20*/  HADD2.F32 R42, -RZ, R46.H1_H1 ;  /* 0x3000002eff2a7230 */ /* 0x000fe40000004100 */
[----:B------:R-:W-:Y:S02]  /*5a30*/  HADD2.F32 R40, -RZ, R40.H0_H0 ;  /* 0x20000028ff287230 */ /* 0x000fe40000004100 */
[----:B------:R-:W-:Y:S01]  /*5a40*/  FMUL.FTZ R57, R41, R56 ;  /* 0x0000003829397220 */ /* 0x000fe20000410000 */
[----:B------:R-:W-:-:S02]  /*5a50*/  HADD2.F32 R46, -RZ, R46.H0_H0 ;  /* 0x2000002eff2e7230 */ /* 0x000fc40000004100 */
[-C--:B------:R-:W-:Y:S01]  /*5a60*/  FMUL.FTZ R61, R42, R133.reuse ;  /* 0x000000852a3d7220 */ /* 0x080fe20000410000 */
[--C-:B------:R-:W-:Y:S02]  /*5a70*/  HADD2.F32 R43, -RZ, R132.reuse.H0_H0 ;  /* 0x20000084ff2b7230 */ /* 0x100fe40000004100 */
[----:B------:R-:W-:Y:S01]  /*5a80*/  FMUL.FTZ R56, R40, R56 ;  /* 0x0000003828387220 */ /* 0x000fe20000410000 */
[----:B------:R-:W-:Y:S02]  /*5a90*/  HADD2.F32 R47, -RZ, R132.H1_H1 ;  /* 0x30000084ff2f7230 */ /* 0x000fe40000004100 */
[----:B------:R-:W-:Y:S01]  /*5aa0*/  FMUL.FTZ R133, R46, R133 ;  /* 0x000000852e857220 */ /* 0x000fe20000410000 */
[-C--:B------:R-:W-:Y:S01]  /*5ab0*/  FFMA.FTZ R57, R40, R43.reuse, -R57 ;  /* 0x0000002b28397223 */ /* 0x080fe20000010839 */
[----:B------:R-:W-:Y:S01]  /*5ac0*/  FFMA.FTZ R56, R41, R43, R56 ;  /* 0x0000002b29387223 */ /* 0x000fe20000010038 */
[-C--:B------:R-:W-:Y:S01]  /*5ad0*/  FFMA.FTZ R61, R46, R47.reuse, -R61 ;  /* 0x0000002f2e3d7223 */ /* 0x080fe2000001083d */
[----:B------:R-:W-:Y:S01]  /*5ae0*/  FFMA.FTZ R42, R42, R47, R133 ;  /* 0x0000002f2a2a7223 */ /* 0x000fe20000010085 */
[----:B------:R-:W-:-:S02]  /*5af0*/  F2FP.F16.F32.PACK_AB R41, R59, R62 ;  /* 0x0000003e3b29723e */ /* 0x000fc400000000ff */
[----:B------:R-:W-:Y:S02]  /*5b00*/  F2FP.F16.F32.PACK_AB R43, R63, R64 ;  /* 0x000000403f2b723e */ /* 0x000fe400000000ff */
[----:B------:R-:W-:Y:S02]  /*5b10*/  F2FP.F16.F32.PACK_AB R40, R56, R57 ;  /* 0x000000393828723e */ /* 0x000fe400000000ff */
[----:B------:R-:W-:-:S07]  /*5b20*/  F2FP.F16.F32.PACK_AB R42, R42, R61 ;  /* 0x0000003d2a2a723e */ /* 0x000fce00000000ff */
.L_x_491:
[----:B------:R-:W-:Y:S05]  /*5b30*/  BSYNC B2 ;  /* 0x0000000000027941 */ /* 0x000fea0003800000 */
.L_x_490:
[----:B--2---:R1:W-:Y:S02]  /*5b40*/  STG.E.128 desc[UR60][R44.64+0xc0], R40 ;  /* 0x0000c0282c007986 */ /* 0x0043e4000c101d3c */
.L_x_489:
[----:B------:R-:W-:Y:S05]  /*5b50*/  BSYNC B1 ;  /* 0x0000000000017941 */ /* 0x000fea0003800000 */
.L_x_488:
        /* <DEDUP_REMOVED lines=48> */
.L_x_495:
[----:B------:R-:W-:Y:S05]  /*5e60*/  BSYNC B2 ;  /* 0x0000000000027941 */ /* 0x000fea0003800000 */
.L_x_494:
[----:B--2---:R1:W-:Y:S02]  /*5e70*/  STG.E.128 desc[UR60][R44.64+0x100], R40 ;  /* 0x000100282c007986 */ /* 0x0043e4000c101d3c */
.L_x_493:
[----:B------:R-:W-:Y:S05]  /*5e80*/  BSYNC B1 ;  /* 0x0000000000017941 */ /* 0x000fea0003800000 */
.L_x_492:
[----:B------:R-:W-:-:S13]  /*5e90*/  ISETP.NE.AND P3, PT, R37, RZ, PT ;  /* 0x000000ff2500720c */ /* 0x000fda0003f65270 */
        /* <DEDUP_REMOVED lines=8> */
[----:B------:R-:W-:Y:S01]  /*5f20*/  HADD2.F32 R42, -RZ, R41.H1_H1 ;  /* 0x30000029ff2a7230 */ /* 0x000fe20000004100 */
[--C-:B------:R-:W-:Y:S01]  /*5f30*/  SHF.R.U64 R49, R50, 0x10, R51.reuse ;  /* 0x0000001032317819 */ /* 0x100fe20000001233 */
[--C-:B------:R-:W-:Y:S01]  /*5f40*/  HADD2.F32 R47, -RZ, R43.reuse.H1_H1 ;  /* 0x3000002bff2f7230 */ /* 0x100fe20000004100 */
[----:B------:R-:W-:Y:S01]  /*5f50*/  SHF.R.U32.HI R52, RZ, 0x10, R51 ;  /* 0x00000010ff347819 */ /* 0x000fe20000011633 */
[----:B------:R-:W-:Y:S02]  /*5f60*/  HADD2.F32 R43, -RZ, R43.H0_H0 ;  /* 0x2000002bff2b7230 */ /* 0x000fe40000004100 */
[----:B------:R-:W-:Y:S02]  /*5f70*/  HADD2.F32 R49, -RZ, R49.H0_H0 ;  /* 0x20000031ff317230 */ /* 0x000fe40000004100 */
[----:B------:R-:W-:-:S02]  /*5f80*/  HADD2.F32 R52, -RZ, R52.H0_H0 ;  /* 0x20000034ff347230 */ /* 0x000fc40000004100 */
[----:B------:R-:W-:Y:S02]  /*5f90*/  HADD2.F32 R41, -RZ, R41.H0_H0 ;  /* 0x20000029ff297230 */ /* 0x000fe40000004100 */
[-C--:B------:R-:W-:Y:S01]  /*5fa0*/  FMUL.FTZ R54, R42, R49.reuse ;  /* 0x000000312a367220 */ /* 0x080fe20000410000 */
[----:B------:R-:W-:Y:S02]  /*5fb0*/  HADD2.F32 R48, -RZ, R48.H0_H0 ;  /* 0x20000030ff307230 */ /* 0x000fe40000004100 */
[-C--:B------:R-:W-:Y:S01]  /*5fc0*/  FMUL.FTZ R56, R47, R52.reuse ;  /* 0x000000342f387220 */ /* 0x080fe20000410000 */
[----:B------:R-:W-:Y:S02]  /*5fd0*/  HADD2.F32 R50, -RZ, R53.H0_H0 ;  /* 0x20000035ff327230 */ /* 0x000fe40000004100 */
[----:B------:R-:W-:Y:S01]  /*5fe0*/  FMUL.FTZ R52, R43, R52 ;  /* 0x000000342b347220 */ /* 0x000fe20000410000 */
[C---:B------:R-:W-:Y:S01]  /*5ff0*/  FMUL.FTZ R49, R41.reuse, R49 ;  /* 0x0000003129317220 */ /* 0x040fe20000410000 */
[----:B------:R-:W-:Y:S01]  /*6000*/  FFMA.FTZ R54, R41, R48, -R54 ;  /* 0x0000003029367223 */ /* 0x000fe20000010836 */
[----:B------:R-:W-:-:S02]  /*6010*/  HADD2.F32 R41, -RZ, R40.H1_H1 ;  /* 0x30000028ff297230 */ /* 0x000fc40000004100 */
[----:B------:R-:W-:Y:S01]  /*6020*/  FFMA.FTZ R55, R47, R50, R52 ;  /* 0x000000322f377223 */ /* 0x000fe20000010034 */
[----:B------:R-:W-:Y:S01]  /*6030*/  FFMA.FTZ R53, R42, R48, R49 ;  /* 0x000000302a357223 */ /* 0x000fe20000010031 */
[----:B------:R-:W-:Y:S02]  /*6040*/  HADD2.F32 R47, -RZ, R90.H0_H0 ;  /* 0x2000005aff2f7230 */ /* 0x000fe40000004100 */
[----:B------:R-:W-:Y:S01]  /*6050*/  FFMA.FTZ R56, R43, R50, -R56 ;  /* 0x000000322b387223 */ /* 0x000fe20000010838 */
[----:B------:R-:W-:Y:S02]  /*6060*/  HADD2.F32 R40, -RZ, R40.H0_H0 ;  /* 0x20000028ff287230 */ /* 0x000fe40000004100 */
[----:B------:R-:W-:Y:S02]  /*6070*/  HADD2.F32 R49, -RZ, R90.H1_H1 ;  /* 0x3000005aff317230 */ /* 0x000fe40000004100 */
[----:B------:R-:W-:Y:S01]  /*6080*/  FMUL.FTZ R51, R41, R47 ;  /* 0x0000002f29337220 */ /* 0x000fe20000410000 */
[----:B------:R-:W-:-:S02]  /*6090*/  HADD2.F32 R42, -RZ, R46.H1_H1 ;  /* 0x3000002eff2a7230 */ /* 0x000fc40000004100 */
[----:B------:R-:W-:Y:S01]  /*60a0*/  FMUL.FTZ R48, R40, R47 ;  /* 0x0000002f28307220 */ /* 0x000fe20000410000 */
[----:B------:R-:W-:Y:S02]  /*60b0*/  HADD2.F32 R46, -RZ, R46.H0_H0 ;  /* 0x2000002eff2e7230 */ /* 0x000fe40000004100 */
[--C-:B------:R-:W-:Y:S02]  /*60c0*/  HADD2.F32 R43, -RZ, R89.reuse.H1_H1 ;  /* 0x30000059ff2b7230 */ /* 0x100fe40000004100 */
[-C--:B------:R-:W-:Y:S01]  /*60d0*/  FMUL.FTZ R47, R42, R49.reuse ;  /* 0x000000312a2f7220 */ /* 0x080fe20000410000 */
[----:B------:R-:W-:Y:S02]  /*60e0*/  HADD2.F32 R89, -RZ, R89.H0_H0 ;  /* 0x20000059ff597230 */ /* 0x000fe40000004100 */
        /* <DEDUP_REMOVED lines=9> */
.L_x_497:
[----:B------:R-:W-:Y:S05]  /*6180*/  BSYNC B1 ;  /* 0x0000000000017941 */ /* 0x000fea0003800000 */
.L_x_496:
[----:B--2---:R1:W-:Y:S01]  /*6190*/  STG.E.128 desc[UR60][R44.64+0x140], R40 ;  /* 0x000140282c007986 */ /* 0x0043e2000c101d3c */
[----:B------:R-:W-:Y:S05]  /*61a0*/  BRA `(.L_x_475) ;  /* 0x0000003c00e87947 */ /* 0x000fea0003800000 */
.L_x_443:
        /* <DEDUP_REMOVED lines=23> */
[----:B------:R-:W-:Y:S06]  /*6320*/  @P4 BRA `(.L_x_499) ;  /* 0x00000000007c4947 */ /* 0x000fec0003800000 */
[----:B------:R-:W-:Y:S01]  /*6330*/  IADD3 R42, P2, R108, R90, RZ ;  /* 0x0000005a6c2a7210 */ /* 0x000fe20007f5e0ff */
[----:B------:R-:W-:Y:S01]  /*6340*/  ULDC.64 UR4, c[0x0][0x3e8] ;  /* 0x0000fa0000047ab9 */ /* 0x000fe20000000a00 */
[----:B------:R-:W-:Y:S02]  /*6350*/  CS2R R50, SRZ ;  /* 0x0000000000327805 */ /* 0x000fe4000001ff00 */
[----:B------:R-:W-:Y:S02]  /*6360*/  CS2R R48, SRZ ;  /* 0x0000000000307805 */ /* 0x000fe4000001ff00 */
[----:B------:R-:W-:Y:S02]  /*6370*/  IADD3.X R43, R98, R15, RZ, P2, !PT ;  /* 0x0000000f622b7210 */ /* 0x000fe400017fe4ff */
[----:B------:R-:W-:Y:S02]  /*6380*/  CS2R R78, SRZ ;  /* 0x00000000004e7805 */ /* 0x000fe4000001ff00 */
[----:B------:R-:W-:-:S02]  /*6390*/  IADD3 R40, P2, R102, R88, RZ ;  /* 0x0000005866287210 */ /* 0x000fc40007f5e0ff */
[----:B------:R-:W-:-:S03]  /*63a0*/  CS2R R76, SRZ ;  /* 0x00000000004c7805 */ /* 0x000fc6000001ff00 */
[----:B------:R-:W-:Y:S01]  /*63b0*/  IMAD.X R41, R99, 0x1, R21, P2 ;  /* 0x0000000163297824 */ /* 0x000fe200010e0615 */
[----:B------:R-:W-:-:S04]  /*63c0*/  LEA R80, P2, R42, UR4, 0x1 ;  /* 0x000000042a507c11 */ /* 0x000fc8000f8408ff */
[----:B------:R-:W-:Y:S01]  /*63d0*/  LEA.HI.X R81, R42, UR5, R43, 0x1, P2 ;  /* 0x000000052a517c11 */ /* 0x000fe200090f0c2b */
[----:B------:R-:W-:Y:S02]  /*63e0*/  ULDC.64 UR4, c[0x0][0x400] ;  /* 0x0001000000047ab9 */ /* 0x000fe40000000a00 */
[----:B------:R-:W-:-:S04]  /*63f0*/  LEA R84, P2, R40, UR4, 0x1 ;  /* 0x0000000428547c11 */ /* 0x000fc8000f8408ff */
[----:B------:R-:W-:Y:S02]  /*6400*/  LEA.HI.X R85, R40, UR5, R41, 0x1, P2 ;  /* 0x0000000528557c11 */ /* 0x000fe400090f0c29 */
[----:B------:R-:W-:Y:S02]  /*6410*/  ISETP.GE.AND P2, PT, R18, R126, PT ;  /* 0x0000007e1200720c */ /* 0x000fe40003f46270 */
[----:B------:R-:W-:Y:S02]  /*6420*/  CS2R R46, SRZ ;  /* 0x00000000002e7805 */ /* 0x000fe4000001ff00 */
[----:B------:R-:W-:Y:S02]  /*6430*/  CS2R R44, SRZ ;  /* 0x00000000002c7805 */ /* 0x000fe4000001ff00 */
[----:B------:R-:W-:Y:S02]  /*6440*/  CS2R R58, SRZ ;  /* 0x00000000003a7805 */ /* 0x000fe4000001ff00 */
[----:B------:R-:W-:-:S05]  /*6450*/  CS2R R56, SRZ ;  /* 0x0000000000387805 */ /* 0x000fca000001ff00 */
[----:B------:R0:W5:Y:S04]  /*6460*/  @!P2 LDG.E.128 R48, desc[UR60][R80.64] ;  /* 0x0000003c5030a981 */ /* 0x000168000c1e1d00 */
[----:B------:R0:W5:Y:S01]  /*6470*/  @!P2 LDG.E.128 R76, desc[UR60][R84.64] ;  /* 0x0000003c544ca981 */ /* 0x000162000c1e1d00 */
[----:B------:R-:W-:Y:S02]  /*6480*/  ISETP.GE.AND P2, PT, R0, R126, PT ;  /* 0x0000007e0000720c */ /* 0x000fe40003f46270 */
[----:B------:R-:W-:Y:S02]  /*6490*/  CS2R R42, SRZ ;  /* 0x00000000002a7805 */ /* 0x000fe4000001ff00 */
[----:B------:R-:W-:Y:S02]  /*64a0*/  CS2R R40, SRZ ;  /* 0x0000000000287805 */ /* 0x000fe4000001ff00 */
[----:B------:R-:W-:-:S02]  /*64b0*/  CS2R R54, SRZ ;  /* 0x0000000000367805 */ /* 0x000fc4000001ff00 */
[----:B------:R-:W-:-:S05]  /*64c0*/  CS2R R52, SRZ ;  /* 0x0000000000347805 */ /* 0x000fca000001ff00 */
[----:B------:R0:W5:Y:S04]  /*64d0*/  @!P2 LDG.E.128 R44, desc[UR60][R80.64+0x40] ;  /* 0x0000403c502ca981 */ /* 0x000168000c1e1d00 */
[----:B------:R0:W5:Y:S01]  /*64e0*/  @!P2 LDG.E.128 R56, desc[UR60][R84.64+0x40] ;  /* 0x0000403c5438a981 */ /* 0x000162000c1e1d00 */
[----:B------:R-:W-:-:S13]  /*64f0*/  ISETP.GE.AND P2, PT, R3, R126, PT ;  /* 0x0000007e0300720c */ /* 0x000fda0003f46270 */
[----:B------:R0:W5:Y:S04]  /*6500*/  @!P2 LDG.E.128 R40, desc[UR60][R80.64+0x80] ;  /* 0x0000803c5028a981 */ /* 0x000168000c1e1d00 */
[----:B------:R0:W5:Y:S02]  /*6510*/  @!P2 LDG.E.128 R52, desc[UR60][R84.64+0x80] ;  /* 0x0000803c5434a981 */ /* 0x000164000c1e1d00 */
.L_x_499:
[----:B------:R-:W-:Y:S05]  /*6520*/  BSYNC B1 ;  /* 0x0000000000017941 */ /* 0x000fea0003800000 */
.L_x_498:
[----:B------:R-:W-:Y:S01]  /*6530*/  ISETP.GE.AND P3, PT, R226, R97, PT ;  /* 0x00000061e200720c */ /* 0x000fe20003f66270 */
[----:B------:R-:W-:Y:S01]  /*6540*/  BSSY B1, `(.L_x_500) ;  /* 0x0000026000017945 */ /* 0x000fe20003800000 */
[----:B0-----:R-:W-:Y:S02]  /*6550*/  CS2R R80, SRZ ;  /* 0x0000000000507805 */ /* 0x001fe4000001ff00 */
[----:B------:R-:W-:Y:S02]  /*6560*/  CS2R R86, SRZ ;  /* 0x0000000000567805 */ /* 0x000fe4000001ff00 */
[----:B------:R-:W-:Y:S01]  /*6570*/  CS2R R84, SRZ ;  /* 0x0000000000547805 */ /* 0x000fe2000001ff00 */
[----:B-----5:R-:W-:Y:S02]  /*6580*/  IMAD.MOV.U32 R94, RZ, RZ, R42 ;  /* 0x000000ffff5e7224 */ /* 0x020fe400078e002a */
[----:B------:R-:W-:-:S04]  /*6590*/  IMAD.MOV.U32 R93, RZ, RZ, R43 ;  /* 0x000000ffff5d7224 */ /* 0x000fc800078e002b */
[----:B------:R-:W-:Y:S05]  /*65a0*/  @P3 BRA `(.L_x_501) ;  /* 0x00000000007c3947 */ /* 0x000fea0003800000 */
[----:B------:R-:W-:Y:S01]  /*65b0*/  IADD3 R90, P2, P5, R108, R90, R10 ;  /* 0x0000005a6c5a7210 */ /* 0x000fe20007d5e00a */
[----:B------:R-:W-:Y:S01]  /*65c0*/  ULDC.64 UR4, c[0x0][0x3e8] ;  /* 0x0000fa0000047ab9 */ /* 0x000fe20000000a00 */
[----:B------:R-:W-:Y:S02]  /*65d0*/  CS2R R70, SRZ ;  /* 0x0000000000467805 */ /* 0x000fe4000001ff00 */
[----:B------:R-:W-:Y:S02]  /*65e0*/  CS2R R68, SRZ ;  /* 0x0000000000447805 */ /* 0x000fe4000001ff00 */
[----:B------:R-:W-:Y:S02]  /*65f0*/  IADD3.X R61, R15, R98, R9, P2, P5 ;  /* 0x000000620f3d7210 */ /* 0x000fe400017ea409 */
[----:B------:R-:W-:Y:S02]  /*6600*/  CS2R R86, SRZ ;  /* 0x0000000000567805 */ /* 0x000fe4000001ff00 */
[----:B------:R-:W-:-:S02]  /*6610*/  IADD3 R60, P2, P5, R102, R88, R13 ;  /* 0x00000058663c7210 */ /* 0x000fc40007d5e00d */
[----:B------:R-:W-:Y:S02]  /*6620*/  CS2R R84, SRZ ;  /* 0x0000000000547805 */ /* 0x000fe4000001ff00 */
        /* <DEDUP_REMOVED lines=23> */
.L_x_501:
[----:B------:R-:W-:Y:S05]  /*67a0*/  BSYNC B1 ;  /* 0x0000000000017941 */ /* 0x000fea0003800000 */
.L_x_500:
[----:B0-----:R-:W2:Y:S01]  /*67b0*/  LDL R88, [R1+0x14] ;  /* 0x0000140001587983 */ /* 0x001ea20000100800 */
[----:B------:R-:W-:Y:S01]  /*67c0*/  IMAD.MOV.U32 R89, RZ, RZ, R40 ;  /* 0x000000ffff597224 */ /* 0x000fe200078e0028 */
[----:B------:R-:W-:Y:S01]  /*67d0*/  PRMT R178, R93, 0x7610, R178 ;  /* 0x000076105db27816 */ /* 0x000fe200000000b2 */
[----:B------:R-:W-:Y:S02]  /*67e0*/  IMAD.MOV.U32 R90, RZ, RZ, R47 ;  /* 0x000000ffff5a7224 */ /* 0x000fe400078e002f */
[----:B------:R-:W-:Y:S01]  /*67f0*/  IMAD.MOV.U32 R91, RZ, RZ, R46 ;  /* 0x000000ffff5b7224 */ /* 0x000fe200078e002e */
[----:B------:R-:W-:Y:S01]  /*6800*/  PRMT R177, R94, 0x5410, R89 ;  /* 0x000054105eb17816 */ /* 0x000fe20000000059 */
[----:B------:R-:W-:Y:S01]  /*6810*/  IMAD.MOV.U32 R89, RZ, RZ, R44 ;  /* 0x000000ffff597224 */ /* 0x000fe200078e002c */
[----:B------:R-:W-:Y:S01]  /*6820*/  PRMT R183, R90, 0x7610, R183 ;  /* 0x000076105ab77816 */ /* 0x000fe200000000b7 */
[----:B------:R-:W-:Y:S01]  /*6830*/  IMAD.MOV.U32 R90, RZ, RZ, R48 ;  /* 0x000000ffff5a7224 */ /* 0x000fe200078e0030 */
[----:B------:R-:W-:Y:S01]  /*6840*/  PRMT R181, R91, 0x7610, R181 ;  /* 0x000076105bb57816 */ /* 0x000fe200000000b5 */
[----:B------:R-:W-:Y:S01]  /*6850*/  IMAD.MOV.U32 R91, RZ, RZ, R49 ;  /* 0x000000ffff5b7224 */ /* 0x000fe200078e0031 */
[----:B------:R-:W-:Y:S01]  /*6860*/  PRMT R182, R89, 0x7610, R182 ;  /* 0x0000761059b67816 */ /* 0x000fe200000000b6 */
[----:B------:R-:W-:-:S03]  /*6870*/  IMAD.MOV.U32 R89, RZ, RZ, R51 ;  /* 0x000000ffff597224 */ /* 0x000fc600078e0033 */
[----:B------:R-:W-:Y:S01]  /*6880*/  PRMT R166, R91, 0x7610, R166 ;  /* 0x000076105ba67816 */ /* 0x000fe200000000a6 */
[----:B------:R-:W-:Y:S01]  /*6890*/  IMAD.MOV.U32 R91, RZ, RZ, R54 ;  /* 0x000000ffff5b7224 */ /* 0x000fe200078e0036 */
[----:B------:R-:W-:Y:S01]  /*68a0*/  PRMT R185, R89, 0x5410, R90 ;  /* 0x0000541059b97816 */ /* 0x000fe2000000005a */
[----:B------:R-:W-:Y:S01]  /*68b0*/  IMAD.MOV.U32 R89, RZ, RZ, R52 ;  /* 0x000000ffff597224 */ /* 0x000fe200078e0034 */
[----:B------:R-:W-:Y:S02]  /*68c0*/  MOV R90, R55 ;  /* 0x00000037005a7202 */ /* 0x000fe40000000f00 */
[----:B------:R-:W-:Y:S01]  /*68d0*/  PRMT R178, R178, 0x5410, R91 ;  /* 0x00005410b2b27816 */ /* 0x000fe2000000005b */
[----:B------:R-:W-:Y:S01]  /*68e0*/  IMAD.MOV.U32 R91, RZ, RZ, R58 ;  /* 0x000000ffff5b7224 */ /* 0x000fe200078e003a */
[----:B------:R-:W-:Y:S01]  /*68f0*/  PRMT R176, R89, 0x5410, R90 ;  /* 0x0000541059b07816 */ /* 0x000fe2000000005a */
[----:B------:R-:W-:Y:S01]  /*6900*/  IMAD.MOV.U32 R89, RZ, RZ, R59 ;  /* 0x000000ffff597224 */ /* 0x000fe200078e003b */
[----:B------:R-:W-:-:S02]  /*6910*/  MOV R90, R56 ;  /* 0x00000038005a7202 */ /* 0x000fc40000000f00 */
[----:B------:R-:W-:Y:S02]  /*6920*/  PRMT R181, R181, 0x5410, R91 ;  /* 0x00005410b5b57816 */ /* 0x000fe4000000005b */
[----:B------:R-:W-:Y:S01]  /*6930*/  PRMT R183, R183, 0x5410, R89 ;  /* 0x00005410b7b77816 */ /* 0x000fe20000000059 */
[----:B------:R-:W-:Y:S01]  /*6940*/  IMAD.MOV.U32 R89, RZ, RZ, R79 ;  /* 0x000000ffff597224 */ /* 0x000fe200078e004f */
[----:B------:R-:W-:-:S04]  /*6950*/  PRMT R182, R182, 0x5410, R90 ;  /* 0x00005410b6b67816 */ /* 0x000fc8000000005a */
[----:B------:R-:W-:Y:S02]  /*6960*/  PRMT R187, R89, 0x7610, R187 ;  /* 0x0000761059bb7816 */ /* 0x000fe400000000bb */
[----:B------:R-:W-:-:S04]  /*6970*/  MOV R89, R77 ;  /* 0x0000004d00597202 */ /* 0x000fc80000000f00 */
[----:B------:R-:W-:Y:S01]  /*6980*/  PRMT R163, R89, 0x7610, R163 ;  /* 0x0000761059a37816 */ /* 0x000fe200000000a3 */
[----:B-----5:R-:W-:Y:S01]  /*6990*/  IMAD.MOV.U32 R89, RZ, RZ, R62 ;  /* 0x000000ffff597224 */ /* 0x020fe200078e003e */
[----:B--2---:R-:W-:Y:S02]  /*69a0*/  R2UR UR4, R88 ;  /* 0x00000000580472ca */ /* 0x004fe400000e0000 */
[----:B------:R-:W-:-:S04]  /*69b0*/  MOV R88, R41 ;  /* 0x0000002900587202 */ /* 0x000fc80000000f00 */
[----:B------:R-:W-:Y:S01]  /*69c0*/  PRMT R179, R88, 0x7610, R179 ;  /* 0x0000761058b37816 */ /* 0x000fe200000000b3 */
[----:B------:R-:W-:-:S05]  /*69d0*/  IMAD.MOV.U32 R88, RZ, RZ, R45 ;  /* 0x000000ffff587224 */ /* 0x000fca00078e002d */
[----:B------:R-:W-:Y:S01]  /*69e0*/  PRMT R184, R88, 0x7610, R184 ;  /* 0x0000761058b87816 */ /* 0x000fe200000000b8 */
[----:B------:R-:W-:Y:S01]  /*69f0*/  UISETP.NE.AND UP0, UPT, UR4, 0x3, UPT ;  /* 0x000000030400788c */ /* 0x000fe2000bf05270 */
[----:B------:R-:W-:-:S04]  /*6a00*/  MOV R88, R50 ;  /* 0x0000003200587202 */ /* 0x000fc80000000f00 */
[----:B------:R-:W-:Y:S01]  /*6a10*/  PRMT R184, R184, 0x5410, R88 ;  /* 0x00005410b8b87816 */ /* 0x000fe20000000058 */
[----:B------:R-:W-:Y:S01]  /*6a20*/  IMAD.MOV.U32 R88, RZ, RZ, R53 ;  /* 0x000000ffff587224 */ /* 0x000fe200078e0035 */
[----:B------:R-:W-:-:S04]  /*6a30*/  PLOP3.LUT P2, PT, PT, PT, UP0, 0x80, 0x0 ;  /* 0x000000000000781c */ /* 0x000fc80003f4f008 */
[----:B------:R-:W-:Y:S01]  /*6a40*/  PRMT R179, R179, 0x5410, R88 ;  /* 0x00005410b3b37816 */ /* 0x000fe20000000058 */
[----:B------:R-:W-:-:S05]  /*6a50*/  IMAD.MOV.U32 R88, RZ, RZ, R57 ;  /* 0x000000ffff587224 */ /* 0x000fca00078e0039 */
[----:B------:R-:W-:Y:S01]  /*6a60*/  PRMT R186, R88, 0x7610, R186 ;  /* 0x0000761058ba7816 */ /* 0x000fe200000000ba */
[----:B------:R-:W-:-:S05]  /*6a70*/  IMAD.MOV.U32 R88, RZ, RZ, R78 ;  /* 0x000000ffff587224 */ /* 0x000fca00078e004e */
[----:B------:R-:W-:Y:S01]  /*6a80*/  PRMT R186, R186, 0x5410, R88 ;  /* 0x00005410baba7816 */ /* 0x000fe20000000058 */
[----:B------:R-:W-:-:S05]  /*6a90*/  IMAD.MOV.U32 R88, RZ, RZ, R76 ;  /* 0x000000ffff587224 */ /* 0x000fca00078e004c */
[----:B------:R-:W-:Y:S01]  /*6aa0*/  PRMT R187, R187, 0x5410, R88 ;  /* 0x00005410bbbb7816 */ /* 0x000fe20000000058 */
        /* <DEDUP_REMOVED lines=8> */
[----:B------:R-:W-:Y:S01]  /*6b30*/  IMAD.MOV.U32 R89, RZ, RZ, R64 ;  /* 0x000000ffff597224 */ /* 0x000fe200078e0040 */
[----:B------:R-:W-:Y:S01]  /*6b40*/  PRMT R170, R170, 0x5410, R88 ;  /* 0x00005410aaaa7816 */ /* 0x000fe20000000058 */
[----:B------:R-:W-:-:S03]  /*6b50*/  IMAD.MOV.U32 R88, RZ, RZ, R65 ;  /* 0x000000ffff587224 */ /* 0x000fc600078e0041 */
[----:B------:R-:W-:Y:S01]  /*6b60*/  PRMT R170, R89, 0x7610, R170 ;  /* 0x0000761059aa7816 */ /* 0x000fe200000000aa */
[----:B------:R-:W-:Y:S01]  /*6b70*/  IMAD.MOV.U32 R89, RZ, RZ, R70 ;  /* 0x000000ffff597224 */ /* 0x000fe200078e0046 */
[----:B------:R-:W-:Y:S02]  /*6b80*/  PRMT R169, R169, 0x5410, R88 ;  /* 0x00005410a9a97816 */ /* 0x000fe40000000058 */
        /* <DEDUP_REMOVED lines=13> */
[----:B------:R-:W-:Y:S01]  /*6c60*/  PRMT R169, R89, 0x7610, R169 ;  /* 0x0000761059a97816 */ /* 0x000fe200000000a9 */
[----:B------:R-:W-:Y:S01]  /*6c70*/  IMAD.MOV.U32 R89, RZ, RZ, R80 ;  /* 0x000000ffff597224 */ /* 0x000fe200078e0050 */
[----:B------:R-:W-:Y:S02]  /*6c80*/  PRMT R168, R168, 0x5410, R88 ;  /* 0x00005410a8a87816 */ /* 0x000fe40000000058 */
[----:B------:R-:W-:Y:S02]  /*6c90*/  MOV R88, R81 ;  /* 0x0000005100587202 */ /* 0x000fe40000000f00 */
[----:B------:R-:W-:Y:S01]  /*6ca0*/  PRMT R168, R89, 0x7610, R168 ;  /* 0x0000761059a87816 */ /* 0x000fe200000000a8 */
[----:B------:R-:W-:Y:S01]  /*6cb0*/  IMAD.MOV.U32 R89, RZ, RZ, R86 ;  /* 0x000000ffff597224 */ /* 0x000fe200078e0056 */
[----:B------:R-:W-:Y:S01]  /*6cc0*/  PRMT R171, R171, 0x5410, R88 ;  /* 0x00005410abab7816 */ /* 0x000fe20000000058 */
[----:B------:R-:W-:-:S05]  /*6cd0*/  IMAD.MOV.U32 R88, RZ, RZ, R87 ;  /* 0x000000ffff587224 */ /* 0x000fca00078e0057 */
[----:B------:R-:W-:Y:S01]  /*6ce0*/  PRMT R174, R89, 0x5410, R88 ;  /* 0x0000541059ae7816 */ /* 0x000fe20000000058 */
[----:B------:R-:W-:Y:S02]  /*6cf0*/  IMAD.MOV.U32 R89, RZ, RZ, R84 ;  /* 0x000000ffff597224 */ /* 0x000fe400078e0054 */
[----:B------:R-:W-:-:S05]  /*6d00*/  IMAD.MOV.U32 R88, RZ, RZ, R85 ;  /* 0x000000ffff587224 */ /* 0x000fca00078e0055 */
[----:B------:R-:W-:Y:S01]  /*6d10*/  PRMT R175, R89, 0x5410, R88 ;  /* 0x0000541059af7816 */ /* 0x000fe20000000058 */
[----:B------:R-:W-:Y:S06]  /*6d20*/  @!P2 BRA `(.L_x_502) ;  /* 0x000000000004a947 */ /* 0x000fec0003800000 */
[----:B------:R-:W-:Y:S01]  /*6d30*/  BPT.TRAP 0x1 ;  /* 0x000000040000795c */ /* 0x000fe20000300000 */
.L_x_502:
[----:B------:R-:W-:Y:S01]  /*6d40*/  IMAD R98, R16, 0x8, R2 ;  /* 0x0000000810627824 */ /* 0x000fe200078e0202 */
[----:B------:R-:W-:Y:S01]  /*6d50*/  SHF.L.U32 R99, R204, 0x1f, RZ ;  /* 0x0000001fcc637819 */ /* 0x000fe200000006ff */
[----:B------:R-:W0:Y:S01]  /*6d60*/  LDC R150, c[0x0][0x2f4] ;  /* 0x0000bd00ff967b82 */ /* 0x000e220000000800 */
[----:B------:R-:W-:Y:S01]  /*6d70*/  BSSY B1, `(.L_x_503) ;  /* 0x0000004000017945 */ /* 0x000fe20003800000 */
[----:B------:R-:W-:Y:S01]  /*6d80*/  MOV R129, R92 ;  /* 0x0000005c00817202 */ /* 0x000fe20000000f00 */
[----:B------:R-:W1:Y:S02]  /*6d90*/  SYNCS.PHASECHK.TRANS64.TRYWAIT P5, [R98+URZ+0x36890], R99 ;  /* 0x03689063620075a7 */ /* 0x000e6400080a017f */
[----:B-1----:R-:W-:Y:S05]  /*6da0*/  @!P5 BRA `(.L_x_504) ;  /* 0x00000224009cd947 */ /* 0x002fea0003800000 */
.L_x_810:
[----:B------:R-:W-:Y:S05]  /*6db0*/  BSYNC B1 ;  /* 0x0000000000017941 */ /* 0x000fea0003800000 */
.L_x_503:
[----:B------:R-:W2:Y:S01]  /*6dc0*/  LDC.64 R130, c[0x0][0x300] ;  /* 0x0000c000ff827b82 */ /* 0x000ea20000000a00 */
[----:B------:R-:W-:Y:S01]  /*6dd0*/  BSSY B1, `(.L_x_505) ;  /* 0x0000185000017945 */ /* 0x000fe20003800000 */
[----:B0-----:R-:W-:-:S03]  /*6de0*/  IMAD.IADD R153, R150, 0x1, -R127 ;  /* 0x0000000196997824 */ /* 0x001fc600078e0a7f */
[----:B------:R-:W-:Y:S05]  /*6df0*/  @P4 BRA `(.L_x_506) ;  /* 0x0000001800084947 */ /* 0x000fea0003800000 */
[----:B------:R-:W-:Y:S01]  /*6e00*/  ISETP.NE.AND P4, PT, R29, RZ, PT ;  /* 0x000000ff1d00720c */ /* 0x000fe20003f85270 */
[-C--:B--2---:R-:W-:Y:S01]  /*6e10*/  IMAD R157, R151, R130.reuse, RZ ;  /* 0x00000082979d7224 */ /* 0x084fe200078e02ff */
[----:B------:R-:W-:Y:S01]  /*6e20*/  BSSY B2, `(.L_x_507) ;  /* 0x000007f000027945 */ /* 0x000fe20003800000 */
[----:B------:R-:W-:-:S04]  /*6e30*/  IMAD.WIDE.U32 R132, R17, R130, R128 ;  /* 0x0000008211847225 */ /* 0x000fc800078e0080 */
[----:B------:R-:W-:-:S04]  /*6e40*/  IMAD R157, R17, R131, R157 ;  /* 0x00000083119d7224 */ /* 0x000fc800078e029d */
[----:B------:R-:W-:Y:S02]  /*6e50*/  IMAD.IADD R157, R157, 0x1, R133 ;  /* 0x000000019d9d7824 */ /* 0x000fe400078e0285 */
[----:B------:R-:W-:Y:S05]  /*6e60*/  @!P4 BRA `(.L_x_508) ;  /* 0x0000000400e8c947 */ /* 0x000fea0003800000 */
[----:B------:R-:W-:Y:S01]  /*6e70*/  SEL R88, R127, R153, !P0 ;  /* 0x000000997f587207 */ /* 0x000fe20004000000 */
[----:B------:R-:W-:Y:S01]  /*6e80*/  BSSY B3, `(.L_x_509) ;  /* 0x000006c000037945 */ /* 0x000fe20003800000 */
[----:B------:R-:W-:Y:S02]  /*6e90*/  ISETP.GE.AND P4, PT, R18, R126, PT ;  /* 0x0000007e1200720c */ /* 0x000fe40003f86270 */
[----:B------:R-:W-:-:S04]  /*6ea0*/  SHF.R.S32.HI R89, RZ, 0x1f, R88 ;  /* 0x0000001fff597819 */ /* 0x000fc80000011458 */
[----:B------:R-:W-:-:S04]  /*6eb0*/  LEA.HI R89, R89, R88, RZ, 0x4 ;  /* 0x0000005859597211 */ /* 0x000fc800078f20ff */
[----:B------:R-:W-:-:S04]  /*6ec0*/  LEA.HI.SX32 R162, R89, R120, 0x1c ;  /* 0x0000007859a27211 */ /* 0x000fc800078fe2ff */
[----:B------:R-:W-:-:S04]  /*6ed0*/  SHF.R.S32.HI R89, RZ, 0x1f, R162 ;  /* 0x0000001fff597819 */ /* 0x000fc800000114a2 */
[----:B------:R-:W-:Y:S01]  /*6ee0*/  LEA.HI R89, R89, R162, RZ, 0x3 ;  /* 0x000000a259597211 */ /* 0x000fe200078f18ff */
[----:B------:R-:W-:-:S03]  /*6ef0*/  IMAD.SHL.U32 R162, R162, 0x8, RZ ;  /* 0x00000008a2a27824 */ /* 0x000fc600078e00ff */
[----:B------:R-:W-:Y:S02]  /*6f00*/  SHF.R.S32.HI R89, RZ, 0x3, R89 ;  /* 0x00000003ff597819 */ /* 0x000fe40000011459 */
[----:B------:R-:W-:-:S03]  /*6f10*/  LOP3.LUT R88, R211, 0x38, R162, 0xf8, !PT ;  /* 0x00000038d3587812 */ /* 0x000fc600078ef8a2 */
[----:B------:R-:W-:Y:S01]  /*6f20*/  IMAD R89, R89, 0x1c00, R213 ;  /* 0x00001c0059597824 */ /* 0x000fe200078e02d5 */
[----:B------:R-:W-:-:S04]  /*6f30*/  LOP3.LUT R88, R88, R212, RZ, 0x3c, !PT ;  /* 0x000000d458587212 */ /* 0x000fc800078e3cff */
[----:B------:R-:W-:-:S05]  /*6f40*/  IADD3 R88, R89, R88, RZ ;  /* 0x0000005859587210 */ /* 0x000fca0007ffe0ff */
[C---:B------:R-:W-:Y:S02]  /*6f50*/  IMAD R92, R16.reuse, 0x5400, R88 ;  /* 0x00005400105c7824 */ /* 0x040fe400078e0258 */
[----:B------:R-:W-:Y:S02]  /*6f60*/  IMAD R88, R16, 0x5400, R147 ;  /* 0x0000540010587824 */ /* 0x000fe400078e0293 */
[--C-:B------:R-:W-:Y:S02]  /*6f70*/  IMAD R92, R92, 0x2, R2.reuse ;  /* 0x000000025c5c7824 */ /* 0x100fe400078e0202 */
[----:B------:R-:W-:-:S04]  /*6f80*/  IMAD R88, R88, 0x2, R2 ;  /* 0x0000000258587824 */ /* 0x000fc800078e0202 */
[----:B------:R-:W0:Y:S04]  /*6f90*/  LDS.128 R92, [R92+0x21400] ;  /* 0x021400005c5c7984 */ /* 0x000e280000000c00 */
[----:B------:R-:W2:Y:S01]  /*6fa0*/  LDS.128 R88, [R88+0x21400] ;  /* 0x0214000058587984 */ /* 0x000ea20000000c00 */
[----:B------:R-:W-:Y:S05]  /*6fb0*/  @P4 BRA `(.L_x_510) ;  /* 0x0000000400604947 */ /* 0x000fea0003800000 */
[----:B0-----:R-:W-:Y:S01]  /*6fc0*/  IMAD.MOV.U32 R164, RZ, RZ, R93 ;  /* 0x000000ffffa47224 */ /* 0x001fe200078e005d */
[--C-:B------:R-:W-:Y:S01]  /*6fd0*/  SHF.R.U64 R48, R48, 0x10, R49.reuse ;  /* 0x0000001030307819 */ /* 0x100fe20000001231 */
[----:B------:R-:W-:Y:S01]  /*6fe0*/  HADD2.F32 R93, -RZ, R163.H0_H0 ;  /* 0x200000a3ff5d7230 */ /* 0x000fe20000004100 */
[----:B------:R-:W-:Y:S01]  /*6ff0*/  SHF.R.U32.HI R49, RZ, 0x10, R49 ;  /* 0x00000010ff317819 */ /* 0x000fe20000011631 */
[----:B--2---:R-:W-:Y:S01]  /*7000*/  IMAD.MOV.U32 R163, RZ, RZ, R89 ;  /* 0x000000ffffa37224 */ /* 0x004fe200078e0059 */
[----:B------:R-:W-:Y:S01]  /*7010*/  SHF.R.U64 R76, R76, 0x10, R77 ;  /* 0x000000104c4c7819 */ /* 0x000fe2000000124d */
[----:B------:R-:W-:Y:S01]  /*7020*/  HADD2.F32 R165, -RZ, R164.H0_H0 ;  /* 0x200000a4ffa57230 */ /* 0x000fe20000004100 */
[----:B------:R-:W-:Y:S01]  /*7030*/  SHF.R.U64 R50, R50, 0x10, R51 ;  /* 0x0000001032327819 */ /* 0x000fe20000001233 */
[----:B------:R-:W-:Y:S02]  /*7040*/  HADD2.F32 R166, -RZ, R166.H0_H0 ;  /* 0x200000a6ffa67230 */ /* 0x000fe40000004100 */
[----:B------:R-:W-:-:S02]  /*7050*/  HADD2.F32 R167, -RZ, R163.H0_H0 ;  /* 0x200000a3ffa77230 */ /* 0x000fc40000004100 */
[-C--:B------:R-:W-:Y:S01]  /*7060*/  FMUL.FTZ R89, R165, R93.reuse ;  /* 0x0000005da5597220 */ /* 0x080fe20000410000 */
[----:B------:R-:W-:Y:S02]  /*7070*/  HADD2.F32 R76, -RZ, R76.H0_H0 ;  /* 0x2000004cff4c7230 */ /* 0x000fe40000004100 */
[----:B------:R-:W-:Y:S02]  /*7080*/  HADD2.F32 R50, -RZ, R50.H0_H0 ;  /* 0x20000032ff327230 */ /* 0x000fe40000004100 */
[C---:B------:R-:W-:Y:S01]  /*7090*/  FMUL.FTZ R93, R167.reuse, R93 ;  /* 0x0000005da75d7220 */ /* 0x040fe20000410000 */
[----:B------:R-:W-:-:S03]  /*70a0*/  FFMA.FTZ R89, R167, R166, -R89 ;  /* 0x000000a6a7597223 */ /* 0x000fc60000010859 */
[----:B------:R-:W-:Y:S01]  /*70b0*/  FFMA.FTZ R93, R165, R166, R93 ;  /* 0x000000a6a55d7223 */ /* 0x000fe2000001005d */
[----:B------:R-:W-:Y:S01]  /*70c0*/  SHF.R.U32.HI R165, RZ, 0x10, R77 ;  /* 0x00000010ffa57819 */ /* 0x000fe2000001164d */
[----:B------:R-:W-:Y:S02]  /*70d0*/  HADD2.F32 R77, -RZ, R164.H1_H1 ;  /* 0x300000a4ff4d7230 */ /* 0x000fe40000004100 */
[----:B------:R-:W-:Y:S02]  /*70e0*/  HADD2.F32 R164, -RZ, R163.H1_H1 ;  /* 0x300000a3ffa47230 */ /* 0x000fe40000004100 */
[----:B------:R-:W-:Y:S02]  /*70f0*/  HADD2.F32 R165, -RZ, R165.H0_H0 ;  /* 0x200000a5ffa57230 */ /* 0x000fe40000004100 */
[----:B------:R-:W-:Y:S02]  /*7100*/  HADD2.F32 R163, -RZ, R49.H0_H0 ;  /* 0x20000031ffa37230 */ /* 0x000fe40000004100 */
[----:B------:R-:W-:-:S02]  /*7110*/  HADD2.F32 R166, -RZ, R91.H0_H0 ;  /* 0x2000005bffa67230 */ /* 0x000fc40000004100 */
[CC--:B------:R-:W-:Y:S01]  /*7120*/  FMUL.FTZ R49, R77.reuse, R165.reuse ;  /* 0x000000a54d317220 */ /* 0x0c0fe20000410000 */
[C---:B------:R-:W-:Y:S01]  /*7130*/  FMUL.FTZ R165, R164.reuse, R165 ;  /* 0x000000a5a4a57220 */ /* 0x040fe20000410000 */
[----:B------:R-:W-:Y:S02]  /*7140*/  HADD2.F32 R91, -RZ, R91.H1_H1 ;  /* 0x3000005bff5b7230 */ /* 0x000fe40000004100 */
[-C--:B------:R-:W-:Y:S01]  /*7150*/  FFMA.FTZ R49, R164, R163.reuse, -R49 ;  /* 0x000000a3a4317223 */ /* 0x080fe20000010831 */
[----:B------:R-:W-:Y:S01]  /*7160*/  FFMA.FTZ R77, R77, R163, R165 ;  /* 0x000000a34d4d7223 */ /* 0x000fe200000100a5 */
[----:B------:R-:W-:Y:S02]  /*7170*/  HADD2.F32 R163, -RZ, R187.H0_H0 ;  /* 0x200000bbffa37230 */ /* 0x000fe40000004100 */
[----:B------:R-:W-:Y:S01]  /*7180*/  HADD2.F32 R164, -RZ, R95.H0_H0 ;  /* 0x2000005fffa47230 */ /* 0x000fe20000004100 */
[----:B------:R-:W-:Y:S01]  /*7190*/  F2FP.F16.F32.PACK_AB R89, R49, R89 ;  /* 0x000000593159723e */ /* 0x000fe200000000ff */
[----:B------:R-:W-:Y:S01]  /*71a0*/  HADD2.F32 R165, -RZ, R185.H0_H0 ;  /* 0x200000b9ffa57230 */ /* 0x000fe20000004100 */
[----:B------:R-:W-:-:S02]  /*71b0*/  F2FP.F16.F32.PACK_AB R93, R77, R93 ;  /* 0x0000005d4d5d723e */ /* 0x000fc400000000ff */
[-C--:B------:R-:W-:Y:S01]  /*71c0*/  FMUL.FTZ R167, R164, R163.reuse ;  /* 0x000000a3a4a77220 */ /* 0x080fe20000410000 */
[----:B------:R-:W-:-:S03]  /*71d0*/  FMUL.FTZ R163, R166, R163 ;  /* 0x000000a3a6a37220 */ /* 0x000fc60000410000 */
[-C--:B------:R-:W-:Y:S01]  /*71e0*/  FFMA.FTZ R167, R166, R165.reuse, -R167 ;  /* 0x000000a5a6a77223 */ /* 0x080fe200000108a7 */
[----:B------:R-:W-:Y:S01]  /*71f0*/  FFMA.FTZ R163, R164, R165, R163 ;  /* 0x000000a5a4a37223 */ /* 0x000fe200000100a3 */
[----:B------:R-:W-:Y:S01]  /*7200*/  SHF.R.U32.HI R164, RZ, 0x10, R51 ;  /* 0x00000010ffa47819 */ /* 0x000fe20000011633 */
[----:B------:R-:W-:Y:S01]  /*7210*/  HADD2.F32 R166, -RZ, R187.H1_H1 ;  /* 0x300000bbffa67230 */ /* 0x000fe20000004100 */
[--C-:B------:R-:W-:Y:S01]  /*7220*/  SHF.R.U64 R51, R78, 0x10, R79.reuse ;  /* 0x000000104e337819 */ /* 0x100fe2000000124f */
[----:B------:R-:W-:Y:S01]  /*7230*/  HADD2.F32 R78, -RZ, R95.H1_H1 ;  /* 0x3000005fff4e7230 */ /* 0x000fe20000004100 */
[----:B------:R-:W-:Y:S01]  /*7240*/  SHF.R.U32.HI R79, RZ, 0x10, R79 ;  /* 0x00000010ff4f7819 */ /* 0x000fe2000001164f */
[----:B------:R-:W-:Y:S02]  /*7250*/  HADD2.F32 R164, -RZ, R164.H0_H0 ;  /* 0x200000a4ffa47230 */ /* 0x000fe40000004100 */
[----:B------:R-:W-:Y:S02]  /*7260*/  HADD2.F32 R51, -RZ, R51.H0_H0 ;  /* 0x20000033ff337230 */ /* 0x000fe40000004100 */
[----:B------:R-:W-:-:S05]  /*7270*/  HADD2.F32 R79, -RZ, R79.H0_H0 ;  /* 0x2000004fff4f7230 */ /* 0x000fca0000004100 */
[-C--:B------:R-:W-:Y:S01]  /*7280*/  FMUL.FTZ R95, R78, R79.reuse ;  /* 0x0000004f4e5f7220 */ /* 0x080fe20000410000 */
[----:B------:R-:W-:-:S03]  /*7290*/  FMUL.FTZ R79, R91, R79 ;  /* 0x0000004f5b4f7220 */ /* 0x000fc60000410000 */
[-C--:B------:R-:W-:Y:S01]  /*72a0*/  FFMA.FTZ R95, R91, R164.reuse, -R95 ;  /* 0x000000a45b5f7223 */ /* 0x080fe2000001085f */
[----:B------:R-:W-:Y:S01]  /*72b0*/  FFMA.FTZ R79, R78, R164, R79 ;  /* 0x000000a44e4f7223 */ /* 0x000fe2000001004f */
[----:B------:R-:W-:Y:S02]  /*72c0*/  HADD2.F32 R78, -RZ, R92.H0_H0 ;  /* 0x2000005cff4e7230 */ /* 0x000fe40000004100 */
[----:B------:R-:W-:Y:S01]  /*72d0*/  HADD2.F32 R164, -RZ, R88.H0_H0 ;  /* 0x20000058ffa47230 */ /* 0x000fe20000004100 */
[----:B------:R-:W-:Y:S01]  /*72e0*/  F2FP.F16.F32.PACK_AB R95, R95, R167 ;  /* 0x000000a75f5f723e */ /* 0x000fe200000000ff */
[----:B------:R-:W-:Y:S02]  /*72f0*/  HADD2.F32 R91, -RZ, R185.H1_H1 ;  /* 0x300000b9ff5b7230 */ /* 0x000fe40000004100 */
[-C--:B------:R-:W-:Y:S01]  /*7300*/  FMUL.FTZ R165, R78, R166.reuse ;  /* 0x000000a64ea57220 */ /* 0x080fe20000410000 */
[----:B------:R-:W-:Y:S02]  /*7310*/  HADD2.F32 R92, -RZ, R92.H1_H1 ;  /* 0x3000005cff5c7230 */ /* 0x000fe40000004100 */
[----:B------:R-:W-:Y:S01]  /*7320*/  FMUL.FTZ R166, R164, R166 ;  /* 0x000000a6a4a67220 */ /* 0x000fe20000410000 */
[----:B------:R-:W-:-:S02]  /*7330*/  HADD2.F32 R88, -RZ, R88.H1_H1 ;  /* 0x30000058ff587230 */ /* 0x000fc40000004100 */
[-C--:B------:R-:W-:Y:S01]  /*7340*/  FFMA.FTZ R165, R164, R91.reuse, -R165 ;  /* 0x0000005ba4a57223 */ /* 0x080fe200000108a5 */
[----:B------:R-:W-:Y:S02]  /*7350*/  HADD2.F32 R164, -RZ, R186.H1_H1 ;  /* 0x300000baffa47230 */ /* 0x000fe40000004100 */
[----:B------:R-:W-:Y:S01]  /*7360*/  FFMA.FTZ R166, R78, R91, R166 ;  /* 0x0000005b4ea67223 */ /* 0x000fe200000100a6 */
[----:B------:R-:W-:Y:S02]  /*7370*/  HADD2.F32 R78, -RZ, R48.H0_H0 ;  /* 0x20000030ff4e7230 */ /* 0x000fe40000004100 */
[-C--:B------:R-:W-:Y:S01]  /*7380*/  FMUL.FTZ R48, R92, R76.reuse ;  /* 0x0000004c5c307220 */ /* 0x080fe20000410000 */
[C---:B------:R-:W-:Y:S01]  /*7390*/  FMUL.FTZ R76, R88.reuse, R76 ;  /* 0x0000004c584c7220 */ /* 0x040fe20000410000 */
[----:B------:R-:W-:Y:S01]  /*73a0*/  HADD2.F32 R91, -RZ, R90.H0_H0 ;  /* 0x2000005aff5b7230 */ /* 0x000fe20000004100 */
[----:B------:R-:W-:Y:S01]  /*73b0*/  F2FP.F16.F32.PACK_AB R79, R79, R163 ;  /* 0x000000a34f4f723e */ /* 0x000fe200000000ff */
[-C--:B------:R-:W-:Y:S01]  /*73c0*/  FFMA.FTZ R48, R88, R78.reuse, -R48 ;  /* 0x0000004e58307223 */ /* 0x080fe20000010830 */
[----:B------:R-:W-:Y:S01]  /*73d0*/  FFMA.FTZ R76, R92, R78, R76 ;  /* 0x0000004e5c4c7223 */ /* 0x000fe2000001004c */
[----:B------:R-:W-:-:S02]  /*73e0*/  HADD2.F32 R78, -RZ, R94.H0_H0 ;  /* 0x2000005eff4e7230 */ /* 0x000fc40000004100 */
[----:B------:R-:W-:Y:S01]  /*73f0*/  HADD2.F32 R88, -RZ, R184.H1_H1 ;  /* 0x300000b8ff587230 */ /* 0x000fe20000004100 */
[----:B------:R-:W-:Y:S01]  /*7400*/  F2FP.F16.F32.PACK_AB R48, R48, R165 ;  /* 0x000000a53030723e */ /* 0x000fe200000000ff */
[----:B------:R-:W-:Y:S02]  /*7410*/  HADD2.F32 R94, -RZ, R94.H1_H1 ;  /* 0x3000005eff5e7230 */ /* 0x000fe40000004100 */
[-C--:B------:R-:W-:Y:S01]  /*7420*/  FMUL.FTZ R92, R78, R164.reuse ;  /* 0x000000a44e5c7220 */ /* 0x080fe20000410000 */
[C---:B------:R-:W-:Y:S01]  /*7430*/  FMUL.FTZ R164, R91.reuse, R164 ;  /* 0x000000a45ba47220 */ /* 0x040fe20000410000 */
[----:B------:R-:W-:Y:S01]  /*7440*/  HADD2.F32 R90, -RZ, R90.H1_H1 ;  /* 0x3000005aff5a7230 */ /* 0x000fe20000004100 */
[----:B------:R-:W-:Y:S01]  /*7450*/  F2FP.F16.F32.PACK_AB R76, R76, R166 ;  /* 0x000000a64c4c723e */ /* 0x000fe200000000ff */
[-C--:B------:R-:W-:Y:S01]  /*7460*/  FFMA.FTZ R92, R91, R88.reuse, -R92 ;  /* 0x000000585b5c7223 */ /* 0x080fe2000001085c */
[----:B------:R-:W-:Y:S01]  /*7470*/  FFMA.FTZ R164, R78, R88, R164 ;  /* 0x000000584ea47223 */ /* 0x000fe200000100a4 */
[-C--:B------:R-:W-:Y:S01]  /*7480*/  FMUL.FTZ R78, R94, R51.reuse ;  /* 0x000000335e4e7220 */ /* 0x080fe20000410000 */
[C---:B------:R-:W-:Y:S01]  /*7490*/  FMUL.FTZ R51, R90.reuse, R51 ;  /* 0x000000335a337220 */ /* 0x040fe20000410000 */
[----:B------:R-:W-:Y:S01]  /*74a0*/  IMAD.MOV.U32 R91, RZ, RZ, R95 ;  /* 0x000000ffff5b7224 */ /* 0x000fe200078e005f */
[----:B------:R-:W-:Y:S01]  /*74b0*/  MOV R88, R48 ;  /* 0x0000003000587202 */ /* 0x000fe20000000f00 */
[-C--:B------:R-:W-:Y:S01]  /*74c0*/  FFMA.FTZ R78, R90, R50.reuse, -R78 ;  /* 0x000000325a4e7223 */ /* 0x080fe2000001084e */
[----:B------:R-:W-:Y:S01]  /*74d0*/  FFMA.FTZ R51, R94, R50, R51 ;  /* 0x000000325e337223 */ /* 0x000fe20000010033 */
[----:B------:R-:W-:-:S03]  /*74e0*/  MOV R95, R79 ;  /* 0x0000004f005f7202 */ /* 0x000fc60000000f00 */
[----:B------:R-:W-:Y:S01]  /*74f0*/  F2FP.F16.F32.PACK_AB R78, R78, R92 ;  /* 0x0000005c4e4e723e */ /* 0x000fe200000000ff */
[----:B------:R-:W-:Y:S01]  /*7500*/  IMAD.MOV.U32 R92, RZ, RZ, R76 ;  /* 0x000000ffff5c7224 */ /* 0x000fe200078e004c */
[----:B------:R-:W-:-:S03]  /*7510*/  F2FP.F16.F32.PACK_AB R51, R51, R164 ;  /* 0x000000a43333723e */ /* 0x000fc600000000ff */
[----:B------:R-:W-:Y:S02]  /*7520*/  IMAD.MOV.U32 R90, RZ, RZ, R78 ;  /* 0x000000ffff5a7224 */ /* 0x000fe400078e004e */
[----:B------:R-:W-:-:S07]  /*7530*/  IMAD.MOV.U32 R94, RZ, RZ, R51 ;  /* 0x000000ffff5e7224 */ /* 0x000fce00078e0033 */
.L_x_510:
[----:B------:R-:W-:Y:S05]  /*7540*/  BSYNC B3 ;  /* 0x0000000000037941 */ /* 0x000fea0003800000 */
.L_x_509:
[----:B------:R-:W-:-:S13]  /*7550*/  ISETP.GE.AND P4, PT, R162, R150, PT ;  /* 0x00000096a200720c */ /* 0x000fda0003f86270 */
[--C-:B------:R-:W-:Y:S02]  /*7560*/  @!P4 SHF.R.S32.HI R51, RZ, 0x1f, R162.reuse ;  /* 0x0000001fff33c819 */ /* 0x100fe400000114a2 */
[----:B------:R-:W-:-:S04]  /*7570*/  @!P4 IADD3 R162, P5, P6, R116, R132, R162 ;  /* 0x0000008474a2c210 */ /* 0x000fc80007ebe0a2 */
[----:B------:R-:W-:Y:S02]  /*7580*/  @!P4 IADD3.X R51, R7, R157, R51, P5, P6 ;  /* 0x0000009d0733c210 */ /* 0x000fe40002fec433 */
[----:B------:R-:W-:-:S04]  /*7590*/  IADD3 R49, P5, P6, R116, R132, R26 ;  /* 0x0000008474317210 */ /* 0x000fc80007ebe01a */
[----:B------:R-:W-:Y:S02]  /*75a0*/  IADD3.X R50, R7, R157, R30, P5, P6 ;  /* 0x0000009d07327210 */ /* 0x000fe40002fec41e */
[----:B------:R-:W-:-:S04]  /*75b0*/  LEA R48, P5, R49, R124, 0x1 ;  /* 0x0000007c31307211 */ /* 0x000fc800078a08ff */
[----:B------:R-:W-:Y:S02]  /*75c0*/  LEA.HI.X R49, R49, R125, R50, 0x1, P5 ;  /* 0x0000007d31317211 */ /* 0x000fe400028f0c32 */
[----:B------:R-:W-:-:S03]  /*75d0*/  @!P4 LEA R50, P5, R162, R124, 0x1 ;  /* 0x0000007ca232c211 */ /* 0x000fc600078a08ff */
[----:B--2---:R2:W-:Y:S01]  /*75e0*/  STG.E.128 desc[UR60][R48.64], R88 ;  /* 0x0000005830007986 */ /* 0x0045e2000c101d3c */
[----:B------:R-:W-:-:S05]  /*75f0*/  @!P4 LEA.HI.X R51, R162, R125, R51, 0x1, P5 ;  /* 0x0000007da233c211 */ /* 0x000fca00028f0c33 */
[----:B0-----:R2:W-:Y:S04]  /*7600*/  @!P4 STG.E.128 desc[UR60][R50.64], R92 ;  /* 0x0000005c3200c986 */ /* 0x0015e8000c101d3c */
.L_x_508:
[----:B------:R-:W-:Y:S05]  /*7610*/  BSYNC B2 ;  /* 0x0000000000027941 */ /* 0x000fea0003800000 */
.L_x_507:
[----:B------:R-:W-:Y:S01]  /*7620*/  ISETP.NE.AND P4, PT, R33, RZ, PT ;  /* 0x000000ff2100720c */ /* 0x000fe20003f85270 */
[----:B------:R-:W-:-:S12]  /*7630*/  BSSY B2, `(.L_x_511) ;  /* 0x000007e000027945 */ /* 0x000fd80003800000 */
[----:B------:R-:W-:Y:S05]  /*7640*/  @!P4 BRA `(.L_x_512) ;  /* 0x0000000400f0c947 */ /* 0x000fea0003800000 */
[----:B--2---:R-:W-:Y:S01]  /*7650*/  SEL R48, R127, R153, !P1 ;  /* 0x000000997f307207 */ /* 0x004fe20004800000 */
        /* <DEDUP_REMOVED lines=11> */
[----:B------:R-:W-:-:S05]  /*7710*/  LOP3.LUT R48, R48, R212, RZ, 0x3c, !PT ;  /* 0x000000d430307212 */ /* 0x000fca00078e3cff */
[----:B------:R-:W-:-:S04]  /*7720*/  IMAD.IADD R48, R49, 0x1, R48 ;  /* 0x0000000131307824 */ /* 0x000fc800078e0230 */
[C---:B------:R-:W-:Y:S02]  /*7730*/  IMAD R76, R16.reuse, 0x5400, R48 ;  /* 0x00005400104c7824 */ /* 0x040fe400078e0230 */
[----:B------:R-:W-:Y:S02]  /*7740*/  IMAD R48, R16, 0x5400, R146 ;  /* 0x0000540010307824 */ /* 0x000fe400078e0292 */
[--C-:B------:R-:W-:Y:S02]  /*7750*/  IMAD R76, R76, 0x2, R2.reuse ;  /* 0x000000024c4c7824 */ /* 0x100fe400078e0202 */
[----:B------:R-:W-:-:S04]  /*7760*/  IMAD R48, R48, 0x2, R2 ;  /* 0x0000000230307824 */ /* 0x000fc800078e0202 */
[----:B------:R-:W0:Y:S04]  /*7770*/  LDS.128 R76, [R76+0x21400] ;  /* 0x021400004c4c7984 */ /* 0x000e280000000c00 */
[----:B------:R-:W2:Y:S01]  /*7780*/  LDS.128 R48, [R48+0x21400] ;  /* 0x0214000030307984 */ /* 0x000ea20000000c00 */
[----:B------:R-:W-:Y:S05]  /*7790*/  @P4 BRA `(.L_x_514) ;  /* 0x0000000400684947 */ /* 0x000fea0003800000 */
[----:B0-----:R-:W-:Y:S01]  /*77a0*/  MOV R90, R77 ;  /* 0x0000004d005a7202 */ /* 0x001fe20000000f00 */
[----:B--2---:R-:W-:Y:S01]  /*77b0*/  IMAD.MOV.U32 R89, RZ, RZ, R49 ;  /* 0x000000ffff597224 */ /* 0x004fe200078e0031 */
[--C-:B------:R-:W-:Y:S01]  /*77c0*/  SHF.R.U64 R44, R44, 0x10, R45.reuse ;  /* 0x000000102c2c7819 */ /* 0x100fe2000000122d */
[----:B------:R-:W-:Y:S01]  /*77d0*/  HADD2.F32 R91, -RZ, R186.H0_H0 ;  /* 0x200000baff5b7230 */ /* 0x000fe20000004100 */
[----:B------:R-:W-:Y:S01]  /*77e0*/  SHF.R.U32.HI R45, RZ, 0x10, R45 ;  /* 0x00000010ff2d7819 */ /* 0x000fe2000001162d */
[----:B------:R-:W-:Y:S01]  /*77f0*/  HADD2.F32 R49, -RZ, R90.H0_H0 ;  /* 0x2000005aff317230 */ /* 0x000fe20000004100 */
[----:B------:R-:W-:Y:S01]  /*7800*/  SHF.R.U64 R46, R46, 0x10, R47 ;  /* 0x000000102e2e7819 */ /* 0x000fe2000000122f */
[----:B------:R-:W-:Y:S02]  /*7810*/  HADD2.F32 R93, -RZ, R89.H0_H0 ;  /* 0x20000059ff5d7230 */ /* 0x000fe40000004100 */
[----:B------:R-:W-:Y:S02]  /*7820*/  HADD2.F32 R92, -RZ, R184.H0_H0 ;  /* 0x200000b8ff5c7230 */ /* 0x000fe40000004100 */
[----:B------:R-:W-:Y:S01]  /*7830*/  FMUL.FTZ R77, R49, R91 ;  /* 0x0000005b314d7220 */ /* 0x000fe20000410000 */
[----:B------:R-:W-:-:S02]  /*7840*/  HADD2.F32 R90, -RZ, R90.H1_H1 ;  /* 0x3000005aff5a7230 */ /* 0x000fc40000004100 */
[C---:B------:R-:W-:Y:S01]  /*7850*/  FMUL.FTZ R91, R93.reuse, R91 ;  /* 0x0000005b5d5b7220 */ /* 0x040fe20000410000 */
[----:B------:R-:W-:Y:S02]  /*7860*/  HADD2.F32 R45, -RZ, R45.H0_H0 ;  /* 0x2000002dff2d7230 */ /* 0x000fe40000004100 */
[-C--:B------:R-:W-:Y:S01]  /*7870*/  FFMA.FTZ R77, R93, R92.reuse, -R77 ;  /* 0x0000005c5d4d7223 */ /* 0x080fe2000001084d */
[----:B------:R-:W-:Y:S02]  /*7880*/  HADD2.F32 R46, -RZ, R46.H0_H0 ;  /* 0x2000002eff2e7230 */ /* 0x000fe40000004100 */
[----:B------:R-:W-:Y:S01]  /*7890*/  FFMA.FTZ R49, R49, R92, R91 ;  /* 0x0000005c31317223 */ /* 0x000fe2000001005b */
[--C-:B------:R-:W-:Y:S01]  /*78a0*/  SHF.R.U32.HI R91, RZ, 0x10, R57.reuse ;  /* 0x00000010ff5b7819 */ /* 0x100fe20000011639 */
[----:B------:R-:W-:Y:S01]  /*78b0*/  HADD2.F32 R92, -RZ, R183.H1_H1 ;  /* 0x300000b7ff5c7230 */ /* 0x000fe20000004100 */
[----:B------:R-:W-:Y:S01]  /*78c0*/  SHF.R.U64 R57, R56, 0x10, R57 ;  /* 0x0000001038397819 */ /* 0x000fe20000001239 */
[----:B------:R-:W-:-:S02]  /*78d0*/  HADD2.F32 R56, -RZ, R89.H1_H1 ;  /* 0x30000059ff387230 */ /* 0x000fc40000004100 */
[----:B------:R-:W-:Y:S02]  /*78e0*/  HADD2.F32 R91, -RZ, R91.H0_H0 ;  /* 0x2000005bff5b7230 */ /* 0x000fe40000004100 */
[----:B------:R-:W-:-:S03]  /*78f0*/  HADD2.F32 R57, -RZ, R57.H0_H0 ;  /* 0x20000039ff397230 */ /* 0x000fc60000004100 */
[-C--:B------:R-:W-:Y:S01]  /*7900*/  FMUL.FTZ R89, R90, R91.reuse ;  /* 0x0000005b5a597220 */ /* 0x080fe20000410000 */
[----:B------:R-:W-:-:S03]  /*7910*/  FMUL.FTZ R91, R56, R91 ;  /* 0x0000005b385b7220 */ /* 0x000fc60000410000 */
[-C--:B------:R-:W-:Y:S01]  /*7920*/  FFMA.FTZ R56, R56, R45.reuse, -R89 ;  /* 0x0000002d38387223 */ /* 0x080fe20000010859 */
[----:B------:R-:W-:Y:S02]  /*7930*/  HADD2.F32 R89, -RZ, R79.H0_H0 ;  /* 0x2000004fff597230 */ /* 0x000fe40000004100 */
[----:B------:R-:W-:Y:S01]  /*7940*/  FFMA.FTZ R45, R90, R45, R91 ;  /* 0x0000002d5a2d7223 */ /* 0x000fe2000001005b */
[----:B------:R-:W-:Y:S02]  /*7950*/  HADD2.F32 R90, -RZ, R183.H0_H0 ;  /* 0x200000b7ff5a7230 */ /* 0x000fe40000004100 */
[--C-:B------:R-:W-:Y:S02]  /*7960*/  HADD2.F32 R91, -RZ, R51.reuse.H0_H0 ;  /* 0x20000033ff5b7230 */ /* 0x100fe40000004100 */
[----:B------:R-:W-:Y:S01]  /*7970*/  FMUL.FTZ R93, R89, R92 ;  /* 0x0000005c595d7220 */ /* 0x000fe20000410000 */
[----:B------:R-:W-:Y:S01]  /*7980*/  HADD2.F32 R51, -RZ, R51.H1_H1 ;  /* 0x30000033ff337230 */ /* 0x000fe20000004100 */
[----:B------:R-:W-:-:S02]  /*7990*/  F2FP.F16.F32.PACK_AB R56, R56, R77 ;  /* 0x0000004d3838723e */ /* 0x000fc400000000ff */
[C---:B------:R-:W-:Y:S01]  /*79a0*/  FFMA.FTZ R93, R91.reuse, R90, -R93 ;  /* 0x0000005a5b5d7223 */ /* 0x040fe2000001085d */
[----:B------:R-:W-:Y:S01]  /*79b0*/  FMUL.FTZ R91, R91, R92 ;  /* 0x0000005c5b5b7220 */ /* 0x000fe20000410000 */
[----:B------:R-:W-:Y:S01]  /*79c0*/  HADD2.F32 R92, -RZ, R182.H1_H1 ;  /* 0x300000b6ff5c7230 */ /* 0x000fe20000004100 */
[----:B------:R-:W-:Y:S01]  /*79d0*/  F2FP.F16.F32.PACK_AB R45, R45, R49 ;  /* 0x000000312d2d723e */ /* 0x000fe200000000ff */
[----:B------:R-:W-:Y:S02]  /*79e0*/  IMAD.MOV.U32 R49, RZ, RZ, R56 ;  /* 0x000000ffff317224 */ /* 0x000fe400078e0038 */
[----:B------:R-:W-:Y:S01]  /*79f0*/  FFMA.FTZ R91, R89, R90, R91 ;  /* 0x0000005a595b7223 */ /* 0x000fe2000001005b */
[----:B------:R-:W-:Y:S02]  /*7a00*/  SHF.R.U32.HI R89, RZ, 0x10, R47 ;  /* 0x00000010ff597819 */ /* 0x000fe4000001162f */
[--C-:B------:R-:W-:Y:S01]  /*7a10*/  SHF.R.U64 R47, R58, 0x10, R59.reuse ;  /* 0x000000103a2f7819 */ /* 0x100fe2000000123b */
[----:B------:R-:W-:Y:S01]  /*7a20*/  HADD2.F32 R58, -RZ, R79.H1_H1 ;  /* 0x3000004fff3a7230 */ /* 0x000fe20000004100 */
[----:B------:R-:W-:Y:S01]  /*7a30*/  SHF.R.U32.HI R59, RZ, 0x10, R59 ;  /* 0x00000010ff3b7819 */ /* 0x000fe2000001163b */
[----:B------:R-:W-:Y:S01]  /*7a40*/  HADD2.F32 R89, -RZ, R89.H0_H0 ;  /* 0x20000059ff597230 */ /* 0x000fe20000004100 */
[----:B------:R-:W-:Y:S01]  /*7a50*/  MOV R77, R45 ;  /* 0x0000002d004d7202 */ /* 0x000fe20000000f00 */
[----:B------:R-:W-:-:S02]  /*7a60*/  HADD2.F32 R47, -RZ, R47.H0_H0 ;  /* 0x2000002fff2f7230 */ /* 0x000fc40000004100 */
[----:B------:R-:W-:-:S05]  /*7a70*/  HADD2.F32 R59, -RZ, R59.H0_H0 ;  /* 0x2000003bff3b7230 */ /* 0x000fca0000004100 */
[----:B------:R-:W-:-:S04]  /*7a80*/  FMUL.FTZ R79, R58, R59 ;  /* 0x0000003b3a4f7220 */ /* 0x000fc80000410000 */
[C---:B------:R-:W-:Y:S01]  /*7a90*/  FFMA.FTZ R79, R51.reuse, R89, -R79 ;  /* 0x00000059334f7223 */ /* 0x040fe2000001084f */
[----:B------:R-:W-:Y:S01]  /*7aa0*/  FMUL.FTZ R51, R51, R59 ;  /* 0x0000003b33337220 */ /* 0x000fe20000410000 */
[----:B------:R-:W-:-:S03]  /*7ab0*/  HADD2.F32 R59, -RZ, R182.H0_H0 ;  /* 0x200000b6ff3b7230 */ /* 0x000fc60000004100 */
[----:B------:R-:W-:Y:S01]  /*7ac0*/  FFMA.FTZ R51, R58, R89, R51 ;  /* 0x000000593a337223 */ /* 0x000fe20000010033 */
[----:B------:R-:W-:Y:S01]  /*7ad0*/  HADD2.F32 R58, -RZ, R76.H0_H0 ;  /* 0x2000004cff3a7230 */ /* 0x000fe20000004100 */
[----:B------:R-:W-:Y:S01]  /*7ae0*/  F2FP.F16.F32.PACK_AB R79, R79, R93 ;  /* 0x0000005d4f4f723e */ /* 0x000fe200000000ff */
[----:B------:R-:W-:Y:S02]  /*7af0*/  HADD2.F32 R89, -RZ, R48.H0_H0 ;  /* 0x20000030ff597230 */ /* 0x000fe40000004100 */
[----:B------:R-:W-:Y:S02]  /*7b00*/  HADD2.F32 R76, -RZ, R76.H1_H1 ;  /* 0x3000004cff4c7230 */ /* 0x000fe40000004100 */
[-C--:B------:R-:W-:Y:S01]  /*7b10*/  FMUL.FTZ R90, R58, R92.reuse ;  /* 0x0000005c3a5a7220 */ /* 0x080fe20000410000 */
[----:B------:R-:W-:Y:S01]  /*7b20*/  F2FP.F16.F32.PACK_AB R91, R51, R91 ;  /* 0x0000005b335b723e */ /* 0x000fe200000000ff */
[----:B------:R-:W-:Y:S01]  /*7b30*/  FMUL.FTZ R92, R89, R92 ;  /* 0x0000005c595c7220 */ /* 0x000fe20000410000 */
[----:B------:R-:W-:-:S02]  /*7b40*/  IMAD.MOV.U32 R51, RZ, RZ, R79 ;  /* 0x000000ffff337224 */ /* 0x000fc400078e004f */
[-C--:B------:R-:W-:Y:S01]  /*7b50*/  FFMA.FTZ R90, R89, R59.reuse, -R90 ;  /* 0x0000003b595a7223 */ /* 0x080fe2000001085a */
[----:B------:R-:W-:Y:S02]  /*7b60*/  HADD2.F32 R89, -RZ, R181.H1_H1 ;  /* 0x300000b5ff597230 */ /* 0x000fe40000004100 */
[----:B------:R-:W-:Y:S01]  /*7b70*/  FFMA.FTZ R92, R58, R59, R92 ;  /* 0x0000003b3a5c7223 */ /* 0x000fe2000001005c */
[----:B------:R-:W-:Y:S02]  /*7b80*/  HADD2.F32 R58, -RZ, R48.H1_H1 ;  /* 0x30000030ff3a7230 */ /* 0x000fe40000004100 */
[----:B------:R-:W-:Y:S02]  /*7b90*/  HADD2.F32 R48, -RZ, R44.H0_H0 ;  /* 0x2000002cff307230 */ /* 0x000fe40000004100 */
[-C--:B------:R-:W-:Y:S01]  /*7ba0*/  FMUL.FTZ R44, R76, R57.reuse ;  /* 0x000000394c2c7220 */ /* 0x080fe20000410000 */
[--C-:B------:R-:W-:Y:S02]  /*7bb0*/  HADD2.F32 R59, -RZ, R50.reuse.H0_H0 ;  /* 0x20000032ff3b7230 */ /* 0x100fe40000004100 */
[----:B------:R-:W-:Y:S01]  /*7bc0*/  FMUL.FTZ R57, R58, R57 ;  /* 0x000000393a397220 */ /* 0x000fe20000410000 */
[----:B------:R-:W-:-:S02]  /*7bd0*/  HADD2.F32 R50, -RZ, R50.H1_H1 ;  /* 0x30000032ff327230 */ /* 0x000fc40000004100 */
[-C--:B------:R-:W-:Y:S01]  /*7be0*/  FFMA.FTZ R44, R58, R48.reuse, -R44 ;  /* 0x000000303a2c7223 */ /* 0x080fe2000001082c */
[----:B------:R-:W-:Y:S02]  /*7bf0*/  HADD2.F32 R58, -RZ, R181.H0_H0 ;  /* 0x200000b5ff3a7230 */ /* 0x000fe40000004100 */
[----:B------:R-:W-:Y:S01]  /*7c00*/  FFMA.FTZ R48, R76, R48, R57 ;  /* 0x000000304c307223 */ /* 0x000fe20000010039 */
[--C-:B------:R-:W-:Y:S02]  /*7c10*/  HADD2.F32 R57, -RZ, R78.reuse.H0_H0 ;  /* 0x2000004eff397230 */ /* 0x100fe40000004100 */
[----:B------:R-:W-:Y:S01]  /*7c20*/  HADD2.F32 R78, -RZ, R78.H1_H1 ;  /* 0x3000004eff4e7230 */ /* 0x000fe20000004100 */
[----:B------:R-:W-:Y:S01]  /*7c30*/  F2FP.F16.F32.PACK_AB R44, R44, R90 ;  /* 0x0000005a2c2c723e */ /* 0x000fe200000000ff */
[----:B------:R-:W-:Y:S02]  /*7c40*/  IMAD.MOV.U32 R79, RZ, RZ, R91 ;  /* 0x000000ffff4f7224 */ /* 0x000fe400078e005b */
[-C--:B------:R-:W-:Y:S01]  /*7c50*/  FMUL.FTZ R76, R57, R89.reuse ;  /* 0x00000059394c7220 */ /* 0x080fe20000410000 */
[----:B------:R-:W-:Y:S01]  /*7c60*/  FMUL.FTZ R89, R59, R89 ;  /* 0x000000593b597220 */ /* 0x000fe20000410000 */
[----:B------:R-:W-:Y:S01]  /*7c70*/  F2FP.F16.F32.PACK_AB R92, R48, R92 ;  /* 0x0000005c305c723e */ /* 0x000fe200000000ff */
[----:B------:R-:W-:-:S02]  /*7c80*/  IMAD.MOV.U32 R48, RZ, RZ, R44 ;  /* 0x000000ffff307224 */ /* 0x000fc400078e002c */
[-C--:B------:R-:W-:Y:S01]  /*7c90*/  FFMA.FTZ R76, R59, R58.reuse, -R76 ;  /* 0x0000003a3b4c7223 */ /* 0x080fe2000001084c */
[----:B------:R-:W-:Y:S01]  /*7ca0*/  FFMA.FTZ R89, R57, R58, R89 ;  /* 0x0000003a39597223 */ /* 0x000fe20000010059 */
[-C--:B------:R-:W-:Y:S01]  /*7cb0*/  FMUL.FTZ R57, R78, R47.reuse ;  /* 0x0000002f4e397220 */ /* 0x080fe20000410000 */
[----:B------:R-:W-:-:S03]  /*7cc0*/  FMUL.FTZ R47, R50, R47 ;  /* 0x0000002f322f7220 */ /* 0x000fc60000410000 */
[-C--:B------:R-:W-:Y:S01]  /*7cd0*/  FFMA.FTZ R57, R50, R46.reuse, -R57 ;  /* 0x0000002e32397223 */ /* 0x080fe20000010839 */
[----:B------:R-:W-:-:S04]  /*7ce0*/  FFMA.FTZ R47, R78, R46, R47 ;  /* 0x0000002e4e2f7223 */ /* 0x000fc8000001002f */
[----:B------:R-:W-:Y:S01]  /*7cf0*/  F2FP.F16.F32.PACK_AB R57, R57, R76 ;  /* 0x0000004c3939723e */ /* 0x000fe200000000ff */
[----:B------:R-:W-:Y:S01]  /*7d00*/  IMAD.MOV.U32 R76, RZ, RZ, R92 ;  /* 0x000000ffff4c7224 */ /* 0x000fe200078e005c */
[----:B------:R-:W-:-:S03]  /*7d10*/  F2FP.F16.F32.PACK_AB R47, R47, R89 ;  /* 0x000000592f2f723e */ /* 0x000fc600000000ff */
[----:B------:R-:W-:Y:S02]  /*7d20*/  IMAD.MOV.U32 R50, RZ, RZ, R57 ;  /* 0x000000ffff327224 */ /* 0x000fe400078e0039 */
[----:B------:R-:W-:-:S07]  /*7d30*/  IMAD.MOV.U32 R78, RZ, RZ, R47 ;  /* 0x000000ffff4e7224 */ /* 0x000fce00078e002f */
.L_x_514:
[----:B------:R-:W-:Y:S05]  /*7d40*/  BSYNC B3 ;  /* 0x0000000000037941 */ /* 0x000fea0003800000 */
.L_x_513:
        /* <DEDUP_REMOVED lines=12> */
.L_x_512:
[----:B------:R-:W-:Y:S05]  /*7e10*/  BSYNC B2 ;  /* 0x0000000000027941 */ /* 0x000fea0003800000 */
.L_x_511:
[----:B------:R-:W-:-:S13]  /*7e20*/  ISETP.NE.AND P4, PT, R34, RZ, PT ;  /* 0x000000ff2200720c */ /* 0x000fda0003f85270 */
[----:B------:R-:W-:Y:S05]  /*7e30*/  @!P4 BRA `(.L_x_506) ;  /* 0x0000000400f8c947 */ /* 0x000fea0003800000 */
[----:B---3--:R-:W3:Y:S01]  /*7e40*/  LDL R44, [R1+0x10] ;  /* 0x00001000012c7983 */ /* 0x008ee20000100800 */
[----:B------:R-:W-:Y:S01]  /*7e50*/  IADD3 R56, P4, P5, R116, R132, R28 ;  /* 0x0000008474387210 */ /* 0x000fe20007d9e01c */
[----:B------:R-:W-:Y:S03]  /*7e60*/  BSSY B2, `(.L_x_515) ;  /* 0x0000071000027945 */ /* 0x000fe60003800000 */
[----:B------:R-:W-:Y:S02]  /*7e70*/  IADD3.X R57, R7, R157, R32, P4, P5 ;  /* 0x0000009d07397210 */ /* 0x000fe400027ea420 */
[----:B------:R-:W-:Y:S02]  /*7e80*/  ISETP.GE.AND P4, PT, R3, R126, PT ;  /* 0x0000007e0300720c */ /* 0x000fe40003f86270 */
[----:B---3--:R-:W-:-:S04]  /*7e90*/  LOP3.LUT P6, RZ, R44, 0x1, RZ, 0xc0, !PT ;  /* 0x000000012cff7812 */ /* 0x008fc800078cc0ff */
[----:B------:R-:W-:-:S04]  /*7ea0*/  SEL R44, R127, R153, !P6 ;  /* 0x000000997f2c7207 */ /* 0x000fc80007000000 */
[----:B------:R-:W-:-:S04]  /*7eb0*/  SHF.R.S32.HI R45, RZ, 0x1f, R44 ;  /* 0x0000001fff2d7819 */ /* 0x000fc8000001142c */
[----:B------:R-:W-:-:S04]  /*7ec0*/  LEA.HI R45, R45, R44, RZ, 0x4 ;  /* 0x0000002c2d2d7211 */ /* 0x000fc800078f20ff */
[----:B------:R-:W-:-:S04]  /*7ed0*/  LEA.HI.SX32 R58, R45, R118, 0x1c ;  /* 0x000000762d3a7211 */ /* 0x000fc800078fe2ff */
[----:B------:R-:W-:-:S04]  /*7ee0*/  SHF.R.S32.HI R45, RZ, 0x1f, R58 ;  /* 0x0000001fff2d7819 */ /* 0x000fc8000001143a */
[----:B------:R-:W-:Y:S02]  /*7ef0*/  LEA.HI R45, R45, R58, RZ, 0x3 ;  /* 0x0000003a2d2d7211 */ /* 0x000fe400078f18ff */
[----:B------:R-:W-:Y:S02]  /*7f00*/  SHF.L.U32 R58, R58, 0x3, RZ ;  /* 0x000000033a3a7819 */ /* 0x000fe400000006ff */
[----:B------:R-:W-:Y:S02]  /*7f10*/  SHF.R.S32.HI R45, RZ, 0x3, R45 ;  /* 0x00000003ff2d7819 */ /* 0x000fe4000001142d */
[----:B------:R-:W-:-:S03]  /*7f20*/  LOP3.LUT R44, R211, 0x38, R58, 0xf8, !PT ;  /* 0x00000038d32c7812 */ /* 0x000fc600078ef83a */
[----:B------:R-:W-:Y:S01]  /*7f30*/  IMAD R45, R45, 0x1c00, R213 ;  /* 0x00001c002d2d7824 */ /* 0x000fe200078e02d5 */
[----:B------:R-:W-:-:S05]  /*7f40*/  LOP3.LUT R44, R44, R212, RZ, 0x3c, !PT ;  /* 0x000000d42c2c7212 */ /* 0x000fca00078e3cff */
[----:B------:R-:W-:-:S04]  /*7f50*/  IMAD.IADD R44, R45, 0x1, R44 ;  /* 0x000000012d2c7824 */ /* 0x000fc800078e022c */
[C---:B--2---:R-:W-:Y:S02]  /*7f60*/  IMAD R48, R16.reuse, 0x5400, R44 ;  /* 0x0000540010307824 */ /* 0x044fe400078e022c */
[----:B------:R-:W-:Y:S02]  /*7f70*/  IMAD R44, R16, 0x5400, R144 ;  /* 0x00005400102c7824 */ /* 0x000fe400078e0290 */
[--C-:B------:R-:W-:Y:S02]  /*7f80*/  IMAD R48, R48, 0x2, R2.reuse ;  /* 0x0000000230307824 */ /* 0x100fe400078e0202 */
[----:B------:R-:W-:-:S04]  /*7f90*/  IMAD R44, R44, 0x2, R2 ;  /* 0x000000022c2c7824 */ /* 0x000fc800078e0202 */
[----:B------:R-:W0:Y:S04]  /*7fa0*/  LDS.128 R48, [R48+0x21400] ;  /* 0x0214000030307984 */ /* 0x000e280000000c00 */
[----:B------:R-:W2:Y:S01]  /*7fb0*/  LDS.128 R44, [R44+0x21400] ;  /* 0x021400002c2c7984 */ /* 0x000ea20000000c00 */
[----:B------:R-:W-:Y:S05]  /*7fc0*/  @P4 BRA `(.L_x_516) ;  /* 0x0000000400684947 */ /* 0x000fea0003800000 */
[----:B0-----:R-:W-:Y:S01]  /*7fd0*/  IMAD.MOV.U32 R59, RZ, RZ, R49 ;  /* 0x000000ffff3b7224 */ /* 0x001fe200078e0031 */
[----:B--2---:R-:W-:Y:S01]  /*7fe0*/  MOV R76, R45 ;  /* 0x0000002d004c7202 */ /* 0x004fe20000000f00 */
[--C-:B------:R-:W-:Y:S01]  /*7ff0*/  HADD2.F32 R78, -RZ, R179.reuse.H1_H1 ;  /* 0x300000b3ff4e7230 */ /* 0x100fe20000004100 */
[----:B------:R-:W-:Y:S01]  /*8000*/  SHF.R.U64 R40, R40, 0x10, R41 ;  /* 0x0000001028287819 */ /* 0x000fe20000001229 */
[----:B------:R-:W-:Y:S01]  /*8010*/  HADD2.F32 R77, -RZ, R179.H0_H0 ;  /* 0x200000b3ff4d7230 */ /* 0x000fe20000004100 */
[----:B------:R-:W-:Y:S01]  /*8020*/  SHF.R.U64 R52, R52, 0x10, R53 ;  /* 0x0000001034347819 */ /* 0x000fe20000001235 */
[--C-:B------:R-:W-:Y:S01]  /*8030*/  HADD2.F32 R45, -RZ, R59.reuse.H0_H0 ;  /* 0x2000003bff2d7230 */ /* 0x100fe20000004100 */
[----:B------:R-:W-:Y:S01]  /*8040*/  SHF.R.U64 R54, R54, 0x10, R55 ;  /* 0x0000001036367819 */ /* 0x000fe20000001237 */
[----:B------:R-:W-:Y:S01]  /*8050*/  HADD2.F32 R49, -RZ, R76.H0_H0 ;  /* 0x2000004cff317230 */ /* 0x000fe20000004100 */
[----:B------:R-:W-:Y:S01]  /*8060*/  SHF.R.U64 R42, R42, 0x10, R43 ;  /* 0x000000102a2a7819 */ /* 0x000fe2000000122b */
[----:B------:R-:W-:-:S02]  /*8070*/  HADD2.F32 R59, -RZ, R59.H1_H1 ;  /* 0x3000003bff3b7230 */ /* 0x000fc40000004100 */
[-C--:B------:R-:W-:Y:S01]  /*8080*/  FMUL.FTZ R79, R45, R78.reuse ;  /* 0x0000004e2d4f7220 */ /* 0x080fe20000410000 */
[----:B------:R-:W-:Y:S02]  /*8090*/  HADD2.F32 R52, -RZ, R52.H0_H0 ;  /* 0x20000034ff347230 */ /* 0x000fe40000004100 */
[C---:B------:R-:W-:Y:S01]  /*80a0*/  FMUL.FTZ R78, R49.reuse, R78 ;  /* 0x0000004e314e7220 */ /* 0x040fe20000410000 */
[----:B------:R-:W-:Y:S02]  /*80b0*/  HADD2.F32 R40, -RZ, R40.H0_H0 ;  /* 0x20000028ff287230 */ /* 0x000fe40000004100 */
[-C--:B------:R-:W-:Y:S01]  /*80c0*/  FFMA.FTZ R49, R49, R77.reuse, -R79 ;  /* 0x0000004d31317223 */ /* 0x080fe2000001084f */
[----:B------:R-:W-:Y:S01]  /*80d0*/  SHF.R.U32.HI R79, RZ, 0x10, R53 ;  /* 0x00000010ff4f7819 */ /* 0x000fe20000011635 */
[----:B------:R-:W-:Y:S01]  /*80e0*/  FFMA.FTZ R45, R45, R77, R78 ;  /* 0x0000004d2d2d7223 */ /* 0x000fe2000001004e */
[----:B------:R-:W-:Y:S01]  /*80f0*/  SHF.R.U32.HI R78, RZ, 0x10, R41 ;  /* 0x00000010ff4e7819 */ /* 0x000fe20000011629 */
[----:B------:R-:W-:-:S02]  /*8100*/  HADD2.F32 R77, -RZ, R76.H1_H1 ;  /* 0x3000004cff4d7230 */ /* 0x000fc40000004100 */
[----:B------:R-:W-:Y:S02]  /*8110*/  HADD2.F32 R79, -RZ, R79.H0_H0 ;  /* 0x2000004fff4f7230 */ /* 0x000fe40000004100 */
[----:B------:R-:W-:Y:S02]  /*8120*/  HADD2.F32 R76, -RZ, R78.H0_H0 ;  /* 0x2000004eff4c7230 */ /* 0x000fe40000004100 */
[----:B------:R-:W-:Y:S02]  /*8130*/  IMAD.MOV.U32 R41, RZ, RZ, R51 ;  /* 0x000000ffff297224 */ /* 0x000fe400078e0033 */
[-C--:B------:R-:W-:Y:S01]  /*8140*/  FMUL.FTZ R78, R59, R79.reuse ;  /* 0x0000004f3b4e7220 */ /* 0x080fe20000410000 */
[----:B------:R-:W-:Y:S01]  /*8150*/  FMUL.FTZ R79, R77, R79 ;  /* 0x0000004f4d4f7220 */ /* 0x000fe20000410000 */
[----:B------:R-:W-:Y:S02]  /*8160*/  HADD2.F32 R53, -RZ, R47.H0_H0 ;  /* 0x2000002fff357230 */ /* 0x000fe40000004100 */
[----:B------:R-:W-:-:S02]  /*8170*/  HADD2.F32 R51, -RZ, R41.H0_H0 ;  /* 0x20000029ff337230 */ /* 0x000fc40000004100 */
[-C--:B------:R-:W-:Y:S01]  /*8180*/  FFMA.FTZ R79, R59, R76.reuse, R79 ;  /* 0x0000004c3b4f7223 */ /* 0x080fe2000001004f */
[----:B------:R-:W-:Y:S02]  /*8190*/  HADD2.F32 R59, -RZ, R176.H1_H1 ;  /* 0x300000b0ff3b7230 */ /* 0x000fe40000004100 */
[----:B------:R-:W-:Y:S01]  /*81a0*/  FFMA.FTZ R78, R77, R76, -R78 ;  /* 0x0000004c4d4e7223 */ /* 0x000fe2000001084e */
[----:B------:R-:W-:Y:S02]  /*81b0*/  HADD2.F32 R76, -RZ, R178.H0_H0 ;  /* 0x200000b2ff4c7230 */ /* 0x000fe40000004100 */
[----:B------:R-:W-:Y:S02]  /*81c0*/  HADD2.F32 R41, -RZ, R41.H1_H1 ;  /* 0x30000029ff297230 */ /* 0x000fe40000004100 */
[-C--:B------:R-:W-:Y:S01]  /*81d0*/  FMUL.FTZ R77, R51, R59.reuse ;  /* 0x0000003b334d7220 */ /* 0x080fe20000410000 */
[C---:B------:R-:W-:Y:S01]  /*81e0*/  FMUL.FTZ R59, R53.reuse, R59 ;  /* 0x0000003b353b7220 */ /* 0x040fe20000410000 */
[----:B------:R-:W-:Y:S01]  /*81f0*/  HADD2.F32 R176, -RZ, R176.H0_H0 ;  /* 0x200000b0ffb07230 */ /* 0x000fe20000004100 */
[----:B------:R-:W-:Y:S01]  /*8200*/  F2FP.F16.F32.PACK_AB R49, R78, R49 ;  /* 0x000000314e31723e */ /* 0x000fe200000000ff */
[-C--:B------:R-:W-:Y:S01]  /*8210*/  FFMA.FTZ R77, R53, R76.reuse, -R77 ;  /* 0x0000004c354d7223 */ /* 0x080fe2000001084d */
[----:B------:R-:W-:Y:S01]  /*8220*/  FFMA.FTZ R59, R51, R76, R59 ;  /* 0x0000004c333b7223 */ /* 0x000fe2000001003b */
[----:B------:R-:W-:Y:S01]  /*8230*/  SHF.R.U32.HI R51, RZ, 0x10, R55 ;  /* 0x00000010ff337819 */ /* 0x000fe20000011637 */
[----:B------:R-:W-:Y:S01]  /*8240*/  HADD2.F32 R53, -RZ, R47.H1_H1 ;  /* 0x3000002fff357230 */ /* 0x000fe20000004100 */
[----:B------:R-:W-:Y:S01]  /*8250*/  SHF.R.U32.HI R76, RZ, 0x10, R43 ;  /* 0x00000010ff4c7819 */ /* 0x000fe2000001162b */
[----:B------:R-:W-:Y:S01]  /*8260*/  HADD2.F32 R178, -RZ, R178.H1_H1 ;  /* 0x300000b2ffb27230 */ /* 0x000fe20000004100 */
[----:B------:R-:W-:Y:S01]  /*8270*/  F2FP.F16.F32.PACK_AB R79, R79, R45 ;  /* 0x0000002d4f4f723e */ /* 0x000fe200000000ff */
[----:B------:R-:W-:-:S02]  /*8280*/  HADD2.F32 R51, -RZ, R51.H0_H0 ;  /* 0x20000033ff337230 */ /* 0x000fc40000004100 */
[----:B------:R-:W-:Y:S02]  /*8290*/  HADD2.F32 R47, -RZ, R76.H0_H0 ;  /* 0x2000004cff2f7230 */ /* 0x000fe40000004100 */
[----:B------:R-:W-:Y:S02]  /*82a0*/  HADD2.F32 R54, -RZ, R54.H0_H0 ;  /* 0x20000036ff367230 */ /* 0x000fe40000004100 */
[-C--:B------:R-:W-:Y:S01]  /*82b0*/  FMUL.FTZ R76, R41, R51.reuse ;  /* 0x00000033294c7220 */ /* 0x080fe20000410000 */
[C---:B------:R-:W-:Y:S01]  /*82c0*/  FMUL.FTZ R51, R53.reuse, R51 ;  /* 0x0000003335337220 */ /* 0x040fe20000410000 */
[----:B------:R-:W-:Y:S02]  /*82d0*/  HADD2.F32 R42, -RZ, R42.H0_H0 ;  /* 0x2000002aff2a7230 */ /* 0x000fe40000004100 */
[-C--:B------:R-:W-:Y:S01]  /*82e0*/  FFMA.FTZ R76, R53, R47.reuse, -R76 ;  /* 0x0000002f354c7223 */ /* 0x080fe2000001084c */
[----:B------:R-:W-:Y:S01]  /*82f0*/  FFMA.FTZ R51, R41, R47, R51 ;  /* 0x0000002f29337223 */ /* 0x000fe20000010033 */
[----:B------:R-:W-:-:S02]  /*8300*/  HADD2.F32 R41, -RZ, R48.H0_H0 ;  /* 0x20000030ff297230 */ /* 0x000fc40000004100 */
[----:B------:R-:W-:Y:S01]  /*8310*/  HADD2.F32 R47, -RZ, R44.H0_H0 ;  /* 0x2000002cff2f7230 */ /* 0x000fe20000004100 */
[----:B------:R-:W-:Y:S01]  /*8320*/  F2FP.F16.F32.PACK_AB R76, R76, R77 ;  /* 0x0000004d4c4c723e */ /* 0x000fe200000000ff */
[--C-:B------:R-:W-:Y:S02]  /*8330*/  HADD2.F32 R53, -RZ, R177.reuse.H1_H1 ;  /* 0x300000b1ff357230 */ /* 0x100fe40000004100 */
[-C--:B------:R-:W-:Y:S01]  /*8340*/  FMUL.FTZ R88, R41, R176.reuse ;  /* 0x000000b029587220 */ /* 0x080fe20000410000 */
[----:B------:R-:W-:Y:S02]  /*8350*/  HADD2.F32 R48, -RZ, R48.H1_H1 ;  /* 0x30000030ff307230 */ /* 0x000fe40000004100 */
[C---:B------:R-:W-:Y:S01]  /*8360*/  FMUL.FTZ R176, R47.reuse, R176 ;  /* 0x000000b02fb07220 */ /* 0x040fe20000410000 */
[----:B------:R-:W-:Y:S02]  /*8370*/  HADD2.F32 R44, -RZ, R44.H1_H1 ;  /* 0x3000002cff2c7230 */ /* 0x000fe40000004100 */
[----:B------:R-:W-:Y:S01]  /*8380*/  FFMA.FTZ R88, R47, R53, -R88 ;  /* 0x000000352f587223 */ /* 0x000fe20000010858 */
[----:B------:R-:W-:-:S02]  /*8390*/  HADD2.F32 R177, -RZ, R177.H0_H0 ;  /* 0x200000b1ffb17230 */ /* 0x000fc40000004100 */
[----:B------:R-:W-:Y:S01]  /*83a0*/  FFMA.FTZ R176, R41, R53, R176 ;  /* 0x0000003529b07223 */ /* 0x000fe200000100b0 */
[-C--:B------:R-:W-:Y:S01]  /*83b0*/  FMUL.FTZ R41, R48, R52.reuse ;  /* 0x0000003430297220 */ /* 0x080fe20000410000 */
[C---:B------:R-:W-:Y:S01]  /*83c0*/  FMUL.FTZ R52, R44.reuse, R52 ;  /* 0x000000342c347220 */ /* 0x040fe20000410000 */
[----:B------:R-:W-:Y:S01]  /*83d0*/  IMAD.MOV.U32 R45, RZ, RZ, R49 ;  /* 0x000000ffff2d7224 */ /* 0x000fe200078e0031 */
[----:B------:R-:W-:Y:S01]  /*83e0*/  F2FP.F16.F32.PACK_AB R51, R51, R59 ;  /* 0x0000003b3333723e */ /* 0x000fe200000000ff */
[-C--:B------:R-:W-:Y:S01]  /*83f0*/  FFMA.FTZ R41, R44, R40.reuse, -R41 ;  /* 0x000000282c297223 */ /* 0x080fe20000010829 */
[----:B------:R-:W-:Y:S01]  /*8400*/  FFMA.FTZ R52, R48, R40, R52 ;  /* 0x0000002830347223 */ /* 0x000fe20000010034 */
[----:B------:R-:W-:Y:S01]  /*8410*/  HADD2.F32 R40, -RZ, R50.H0_H0 ;  /* 0x20000032ff287230 */ /* 0x000fe20000004100 */
[----:B------:R-:W-:Y:S01]  /*8420*/  MOV R49, R79 ;  /* 0x0000004f00317202 */ /* 0x000fe20000000f00 */
[----:B------:R-:W-:Y:S01]  /*8430*/  HADD2.F32 R44, -RZ, R46.H0_H0 ;  /* 0x2000002eff2c7230 */ /* 0x000fe20000004100 */
[----:B------:R-:W-:Y:S01]  /*8440*/  F2FP.F16.F32.PACK_AB R41, R41, R88 ;  /* 0x000000582929723e */ /* 0x000fe200000000ff */
[----:B------:R-:W-:-:S02]  /*8450*/  HADD2.F32 R50, -RZ, R50.H1_H1 ;  /* 0x30000032ff327230 */ /* 0x000fc40000004100 */
[-C--:B------:R-:W-:Y:S01]  /*8460*/  FMUL.FTZ R47, R40, R178.reuse ;  /* 0x000000b2282f7220 */ /* 0x080fe20000410000 */
[----:B------:R-:W-:Y:S02]  /*8470*/  HADD2.F32 R46, -RZ, R46.H1_H1 ;  /* 0x3000002eff2e7230 */ /* 0x000fe40000004100 */
[----:B------:R-:W-:Y:S01]  /*8480*/  FMUL.FTZ R178, R44, R178 ;  /* 0x000000b22cb27220 */ /* 0x000fe20000410000 */
[----:B------:R-:W-:Y:S01]  /*8490*/  F2FP.F16.F32.PACK_AB R52, R52, R176 ;  /* 0x000000b03434723e */ /* 0x000fe200000000ff */
[-C--:B------:R-:W-:Y:S01]  /*84a0*/  FFMA.FTZ R47, R44, R177.reuse, -R47 ;  /* 0x000000b12c2f7223 */ /* 0x080fe2000001082f */
[----:B------:R-:W-:Y:S02]  /*84b0*/  IMAD.MOV.U32 R44, RZ, RZ, R41 ;  /* 0x000000ffff2c7224 */ /* 0x000fe400078e0029 */
[----:B------:R-:W-:Y:S01]  /*84c0*/  FFMA.FTZ R178, R40, R177, R178 ;  /* 0x000000b128b27223 */ /* 0x000fe200000100b2 */
[-C--:B------:R-:W-:Y:S01]  /*84d0*/  FMUL.FTZ R40, R50, R54.reuse ;  /* 0x0000003632287220 */ /* 0x080fe20000410000 */
[----:B------:R-:W-:Y:S01]  /*84e0*/  FMUL.FTZ R54, R46, R54 ;  /* 0x000000362e367220 */ /* 0x000fe20000410000 */
[----:B------:R-:W-:-:S02]  /*84f0*/  IMAD.MOV.U32 R48, RZ, RZ, R52 ;  /* 0x000000ffff307224 */ /* 0x000fc400078e0034 */
[-C--:B------:R-:W-:Y:S01]  /*8500*/  FFMA.FTZ R40, R46, R42.reuse, -R40 ;  /* 0x0000002a2e287223 */ /* 0x080fe20000010828 */
[----:B------:R-:W-:-:S04]  /*8510*/  FFMA.FTZ R54, R50, R42, R54 ;  /* 0x0000002a32367223 */ /* 0x000fc80000010036 */
[----:B------:R-:W-:Y:S02]  /*8520*/  F2FP.F16.F32.PACK_AB R47, R40, R47 ;  /* 0x0000002f282f723e */ /* 0x000fe400000000ff */
[----:B------:R-:W-:-:S03]  /*8530*/  F2FP.F16.F32.PACK_AB R54, R54, R178 ;  /* 0x000000b23636723e */ /* 0x000fc600000000ff */
[----:B------:R-:W-:Y:S02]  /*8540*/  IMAD.MOV.U32 R46, RZ, RZ, R47 ;  /* 0x000000ffff2e7224 */ /* 0x000fe400078e002f */
[----:B------:R-:W-:Y:S02]  /*8550*/  IMAD.MOV.U32 R47, RZ, RZ, R76 ;  /* 0x000000ffff2f7224 */ /* 0x000fe400078e004c */
[----:B------:R-:W-:-:S07]  /*8560*/  IMAD.MOV.U32 R50, RZ, RZ, R54 ;  /* 0x000000ffff327224 */ /* 0x000fce00078e0036 */
.L_x_516:
[----:B------:R-:W-:Y:S05]  /*8570*/  BSYNC B2 ;  /* 0x0000000000027941 */ /* 0x000fea0003800000 */
.L_x_515:
[----:B------:R-:W-:-:S13]  /*8580*/  ISETP.GE.AND P4, PT, R58, R150, PT ;  /* 0x000000963a00720c */ /* 0x000fda0003f86270 */
[--C-:B------:R-:W-:Y:S02]  /*8590*/  @!P4 SHF.R.S32.HI R40, RZ, 0x1f, R58.reuse ;  /* 0x0000001fff28c819 */ /* 0x100fe4000001143a */
[----:B------:R-:W-:-:S04]  /*85a0*/  @!P4 IADD3 R58, P5, P6, R116, R132, R58 ;  /* 0x00000084743ac210 */ /* 0x000fc80007ebe03a */
[----:B------:R-:W-:Y:S02]  /*85b0*/  @!P4 IADD3.X R157, R7, R157, R40, P5, P6 ;  /* 0x0000009d079dc210 */ /* 0x000fe40002fec428 */
[----:B------:R-:W-:-:S04]  /*85c0*/  LEA R40, P5, R56, R124, 0x1 ;  /* 0x0000007c38287211 */ /* 0x000fc800078a08ff */
[----:B------:R-:W-:Y:S02]  /*85d0*/  LEA.HI.X R41, R56, R125, R57, 0x1, P5 ;  /* 0x0000007d38297211 */ /* 0x000fe400028f0c39 */
[----:B------:R-:W-:-:S03]  /*85e0*/  @!P4 LEA R42, P5, R58, R124, 0x1 ;  /* 0x0000007c3a2ac211 */ /* 0x000fc600078a08ff */
[----:B--2---:R4:W-:Y:S01]  /*85f0*/  STG.E.128 desc[UR60][R40.64], R44 ;  /* 0x0000002c28007986 */ /* 0x0049e2000c101d3c */
[----:B------:R-:W-:-:S05]  /*8600*/  @!P4 LEA.HI.X R43, R58, R125, R157, 0x1, P5 ;  /* 0x0000007d3a2bc211 */ /* 0x000fca00028f0c9d */
[----:B0-----:R4:W-:Y:S04]  /*8610*/  @!P4 STG.E.128 desc[UR60][R42.64], R48 ;  /* 0x000000302a00c986 */ /* 0x0019e8000c101d3c */
.L_x_506:
[----:B------:R-:W-:Y:S05]  /*8620*/  BSYNC B1 ;  /* 0x0000000000017941 */ /* 0x000fea0003800000 */
.L_x_505:
[-C--:B--2-4-:R-:W-:Y:S02]  /*8630*/  IMAD R40, R152, R130.reuse, RZ ;  /* 0x0000008298287224 */ /* 0x094fe400078e02ff */
[----:B------:R-:W-:-:S04]  /*8640*/  IMAD.WIDE.U32 R128, R226, R130, R128 ;  /* 0x00000082e2807225 */ /* 0x000fc800078e0080 */
[----:B------:R-:W-:Y:S01]  /*8650*/  IMAD R131, R226, R131, R40 ;  /* 0x00000083e2837224 */ /* 0x000fe200078e0228 */
[----:B------:R-:W-:Y:S06]  /*8660*/  @P3 BRA `(.L_x_475) ;  /* 0x0000001800b83947 */ /* 0x000fec0003800000 */
[----:B------:R-:W-:Y:S01]  /*8670*/  ISETP.NE.AND P3, PT, R29, RZ, PT ;  /* 0x000000ff1d00720c */ /* 0x000fe20003f65270 */
[----:B------:R-:W-:Y:S01]  /*8680*/  BSSY B1, `(.L_x_517) ;  /* 0x000007e000017945 */ /* 0x000fe20003800000 */
[----:B------:R-:W-:-:S11]  /*8690*/  IMAD.IADD R52, R129, 0x1, R131 ;  /* 0x0000000181347824 */ /* 0x000fd600078e0283 */
[----:B------:R-:W-:Y:S05]  /*86a0*/  @!P3 BRA `(.L_x_518) ;  /* 0x0000000400ecb947 */ /* 0x000fea0003800000 */
[----:B------:R-:W-:Y:S01]  /*86b0*/  SEL R40, R127, R153, !P0 ;  /* 0x000000997f287207 */ /* 0x000fe20004000000 */
[----:B------:R-:W-:Y:S01]  /*86c0*/  BSSY B2, `(.L_x_519) ;  /* 0x000006f000027945 */ /* 0x000fe20003800000 */
[----:B------:R-:W-:Y:S02]  /*86d0*/  SHF.R.U32.HI R42, RZ, 0x3, R207 ;  /* 0x00000003ff2a7819 */ /* 0x000fe400000116cf */
[----:B------:R-:W-:Y:S02]  /*86e0*/  SHF.R.S32.HI R41, RZ, 0x1f, R40 ;  /* 0x0000001fff297819 */ /* 0x000fe40000011428 */
[----:B---3--:R-:W-:Y:S02]  /*86f0*/  IADD3 R49, P3, P4, R116, R128, R26 ;  /* 0x0000008074317210 */ /* 0x008fe40007c7e01a */
[----:B------:R-:W-:Y:S02]  /*8700*/  LEA.HI R41, R41, R40, RZ, 0x4 ;  /* 0x0000002829297211 */ /* 0x000fe400078f20ff */
[----:B------:R-:W-:-:S02]  /*8710*/  IADD3.X R50, R7, R52, R30, P3, P4 ;  /* 0x0000003407327210 */ /* 0x000fc40001fe841e */
[----:B------:R-:W-:Y:S02]  /*8720*/  LEA.HI.SX32 R48, R41, R120, 0x1c ;  /* 0x0000007829307211 */ /* 0x000fe400078fe2ff */
[----:B------:R-:W-:Y:S02]  /*8730*/  ISETP.GE.AND P3, PT, R18, R126, PT ;  /* 0x0000007e1200720c */ /* 0x000fe40003f66270 */
[----:B------:R-:W-:-:S04]  /*8740*/  SHF.R.S32.HI R41, RZ, 0x1f, R48 ;  /* 0x0000001fff297819 */ /* 0x000fc80000011430 */
[----:B------:R-:W-:Y:S02]  /*8750*/  LEA.HI R41, R41, R48, RZ, 0x3 ;  /* 0x0000003029297211 */ /* 0x000fe400078f18ff */
[----:B------:R-:W-:Y:S02]  /*8760*/  SHF.L.U32 R48, R48, 0x3, RZ ;  /* 0x0000000330307819 */ /* 0x000fe400000006ff */
[----:B------:R-:W-:Y:S02]  /*8770*/  SHF.R.S32.HI R41, RZ, 0x3, R41 ;  /* 0x00000003ff297819 */ /* 0x000fe40000011429 */
[----:B------:R-:W-:-:S03]  /*8780*/  LOP3.LUT R40, R207, 0x38, R48, 0xf8, !PT ;  /* 0x00000038cf287812 */ /* 0x000fc600078ef830 */
[----:B------:R-:W-:Y:S01]  /*8790*/  IMAD R41, R41, 0x1c00, R214 ;  /* 0x00001c0029297824 */ /* 0x000fe200078e02d6 */
[----:B------:R-:W-:-:S05]  /*87a0*/  LOP3.LUT R40, R40, R42, RZ, 0x3c, !PT ;  /* 0x0000002a28287212 */ /* 0x000fca00078e3cff */
[----:B------:R-:W-:Y:S02]  /*87b0*/  IMAD.IADD R41, R41, 0x1, R40 ;  /* 0x0000000129297824 */ /* 0x000fe400078e0228 */
[C---:B------:R-:W-:Y:S02]  /*87c0*/  IMAD R40, R16.reuse, 0x5400, R145 ;  /* 0x0000540010287824 */ /* 0x040fe400078e0291 */
[----:B------:R-:W-:Y:S02]  /*87d0*/  IMAD R44, R16, 0x5400, R41 ;  /* 0x00005400102c7824 */ /* 0x000fe400078e0229 */
[--C-:B------:R-:W-:Y:S02]  /*87e0*/  IMAD R40, R40, 0x2, R2.reuse ;  /* 0x0000000228287824 */ /* 0x100fe400078e0202 */
[----:B------:R-:W-:-:S04]  /*87f0*/  IMAD R44, R44, 0x2, R2 ;  /* 0x000000022c2c7824 */ /* 0x000fc800078e0202 */
[----:B------:R-:W0:Y:S04]  /*8800*/  LDS.128 R40, [R40+0x21400] ;  /* 0x0214000028287984 */ /* 0x000e280000000c00 */
[----:B------:R-:W2:Y:S01]  /*8810*/  LDS.128 R44, [R44+0x21400] ;  /* 0x021400002c2c7984 */ /* 0x000ea20000000c00 */
[----:B------:R-:W-:Y:S05]  /*8820*/  @P3 BRA `(.L_x_520) ;  /* 0x0000000400603947 */ /* 0x000fea0003800000 */
[--C-:B------:R-:W-:Y:S01]  /*8830*/  SHF.R.U64 R51, R68, 0x10, R69.reuse ;  /* 0x0000001044337819 */ /* 0x100fe20000001245 */
[--C-:B--2---:R-:W-:Y:S01]  /*8840*/  HADD2.F32 R58, -RZ, R45.reuse.H0_H0 ;  /* 0x2000002dff3a7230 */ /* 0x104fe20000004100 */
[----:B------:R-:W-:Y:S01]  /*8850*/  SHF.R.U32.HI R68, RZ, 0x10, R69 ;  /* 0x00000010ff447819 */ /* 0x000fe20000011645 */
[----:B------:R-:W-:Y:S01]  /*8860*/  HADD2.F32 R59, -RZ, R45.H1_H1 ;  /* 0x3000002dff3b7230 */ /* 0x000fe20000004100 */
[--C-:B------:R-:W-:Y:S01]  /*8870*/  SHF.R.U64 R53, R84, 0x10, R85.reuse ;  /* 0x0000001054357819 */ /* 0x100fe20000001255 */
[----:B------:R-:W-:Y:S01]  /*8880*/  HADD2.F32 R57, -RZ, R175.H1_H1 ;  /* 0x300000afff397230 */ /* 0x000fe20000004100 */
[----:B------:R-:W-:Y:S01]  /*8890*/  SHF.R.U32.HI R84, RZ, 0x10, R85 ;  /* 0x00000010ff547819 */ /* 0x000fe20000011655 */
[----:B0-----:R-:W-:Y:S01]  /*88a0*/  HADD2.F32 R45, -RZ, R41.H0_H0 ;  /* 0x20000029ff2d7230 */ /* 0x001fe20000004100 */
[--C-:B------:R-:W-:Y:S01]  /*88b0*/  SHF.R.U64 R54, R70, 0x10, R71.reuse ;  /* 0x0000001046367819 */ /* 0x100fe20000001247 */
[----:B------:R-:W-:Y:S01]  /*88c0*/  HADD2.F32 R56, -RZ, R173.H1_H1 ;  /* 0x300000adff387230 */ /* 0x000fe20000004100 */
[----:B------:R-:W-:Y:S01]  /*88d0*/  SHF.R.U32.HI R70, RZ, 0x10, R71 ;  /* 0x00000010ff467819 */ /* 0x000fe20000011647 */
[----:B------:R-:W-:-:S02]  /*88e0*/  HADD2.F32 R69, -RZ, R68.H0_H0 ;  /* 0x20000044ff457230 */ /* 0x000fc40000004100 */
[-C--:B------:R-:W-:Y:S01]  /*88f0*/  FMUL.FTZ R68, R58, R57.reuse ;  /* 0x000000393a447220 */ /* 0x080fe20000410000 */
[----:B------:R-:W-:Y:S02]  /*8900*/  HADD2.F32 R84, -RZ, R84.H0_H0 ;  /* 0x20000054ff547230 */ /* 0x000fe40000004100 */
[C---:B------:R-:W-:Y:S01]  /*8910*/  FMUL.FTZ R71, R45.reuse, R57 ;  /* 0x000000392d477220 */ /* 0x040fe20000410000 */
[--C-:B------:R-:W-:Y:S01]  /*8920*/  SHF.R.U64 R55, R86, 0x10, R87.reuse ;  /* 0x0000001056377819 */ /* 0x100fe20000001257 */
[----:B------:R-:W-:Y:S01]  /*8930*/  HADD2.F32 R41, -RZ, R41.H1_H1 ;  /* 0x30000029ff297230 */ /* 0x000fe20000004100 */
[----:B------:R-:W-:Y:S01]  /*8940*/  SHF.R.U32.HI R86, RZ, 0x10, R87 ;  /* 0x00000010ff567819 */ /* 0x000fe20000011657 */
[-C--:B------:R-:W-:Y:S01]  /*8950*/  FFMA.FTZ R68, R45, R56.reuse, -R68 ;  /* 0x000000382d447223 */ /* 0x080fe20000010844 */
[----:B------:R-:W-:Y:S01]  /*8960*/  FFMA.FTZ R71, R58, R56, R71 ;  /* 0x000000383a477223 */ /* 0x000fe20000010047 */
[----:B------:R-:W-:Y:S01]  /*8970*/  FMUL.FTZ R57, R59, R84 ;  /* 0x000000543b397220 */ /* 0x000fe20000410000 */
[----:B------:R-:W-:-:S02]  /*8980*/  HADD2.F32 R56, -RZ, R47.H0_H0 ;  /* 0x2000002fff387230 */ /* 0x000fc40000004100 */
[C---:B------:R-:W-:Y:S01]  /*8990*/  FMUL.FTZ R84, R41.reuse, R84 ;  /* 0x0000005429547220 */ /* 0x040fe20000410000 */
[----:B------:R-:W-:Y:S02]  /*89a0*/  HADD2.F32 R58, -RZ, R47.H1_H1 ;  /* 0x3000002fff3a7230 */ /* 0x000fe40000004100 */
[-C--:B------:R-:W-:Y:S01]  /*89b0*/  FFMA.FTZ R57, R41, R69.reuse, -R57 ;  /* 0x0000004529397223 */ /* 0x080fe20000010839 */
[----:B------:R-:W-:Y:S02]  /*89c0*/  HADD2.F32 R45, -RZ, R174.H1_H1 ;  /* 0x300000aeff2d7230 */ /* 0x000fe40000004100 */
[----:B------:R-:W-:Y:S01]  /*89d0*/  FFMA.FTZ R84, R59, R69, R84 ;  /* 0x000000453b547223 */ /* 0x000fe20000010054 */
[--C-:B------:R-:W-:Y:S02]  /*89e0*/  HADD2.F32 R47, -RZ, R43.reuse.H0_H0 ;  /* 0x2000002bff2f7230 */ /* 0x100fe40000004100 */
[----:B------:R-:W-:Y:S02]  /*89f0*/  HADD2.F32 R86, -RZ, R86.H0_H0 ;  /* 0x20000056ff567230 */ /* 0x000fe40000004100 */
[----:B------:R-:W-:Y:S01]  /*8a00*/  FMUL.FTZ R59, R56, R45 ;  /* 0x0000002d383b7220 */ /* 0x000fe20000410000 */
[----:B------:R-:W-:-:S02]  /*8a10*/  HADD2.F32 R43, -RZ, R43.H1_H1 ;  /* 0x3000002bff2b7230 */ /* 0x000fc40000004100 */
[----:B------:R-:W-:Y:S01]  /*8a20*/  FMUL.FTZ R69, R47, R45 ;  /* 0x0000002d2f457220 */ /* 0x000fe20000410000 */
[----:B------:R-:W-:Y:S02]  /*8a30*/  HADD2.F32 R70, -RZ, R70.H0_H0 ;  /* 0x20000046ff467230 */ /* 0x000fe40000004100 */
[-C--:B------:R-:W-:Y:S01]  /*8a40*/  FMUL.FTZ R45, R58, R86.reuse ;  /* 0x000000563a2d7220 */ /* 0x080fe20000410000 */
[----:B------:R-:W-:Y:S02]  /*8a50*/  HADD2.F32 R41, -RZ, R172.H1_H1 ;  /* 0x300000acff297230 */ /* 0x000fe40000004100 */
[C---:B------:R-:W-:Y:S01]  /*8a60*/  FMUL.FTZ R86, R43.reuse, R86 ;  /* 0x000000562b567220 */ /* 0x040fe20000410000 */
[----:B------:R-:W-:Y:S02]  /*8a70*/  HADD2.F32 R175, -RZ, R175.H0_H0 ;  /* 0x200000afffaf7230 */ /* 0x000fe40000004100 */
[----:B------:R-:W-:Y:S01]  /*8a80*/  FFMA.FTZ R45, R43, R70, -R45 ;  /* 0x000000462b2d7223 */ /* 0x000fe2000001082d */
[----:B------:R-:W-:-:S02]  /*8a90*/  HADD2.F32 R43, -RZ, R44.H0_H0 ;  /* 0x2000002cff2b7230 */ /* 0x000fc40000004100 */
[-C--:B------:R-:W-:Y:S01]  /*8aa0*/  FFMA.FTZ R59, R47, R41.reuse, -R59 ;  /* 0x000000292f3b7223 */ /* 0x080fe2000001083b */
[----:B------:R-:W-:Y:S02]  /*8ab0*/  HADD2.F32 R53, -RZ, R53.H0_H0 ;  /* 0x20000035ff357230 */ /* 0x000fe40000004100 */
[----:B------:R-:W-:Y:S01]  /*8ac0*/  FFMA.FTZ R69, R56, R41, R69 ;  /* 0x0000002938457223 */ /* 0x000fe20000010045 */
[----:B------:R-:W-:Y:S02]  /*8ad0*/  HADD2.F32 R44, -RZ, R44.H1_H1 ;  /* 0x3000002cff2c7230 */ /* 0x000fe40000004100 */
[----:B------:R-:W-:Y:S01]  /*8ae0*/  FMUL.FTZ R47, R43, R175 ;  /* 0x000000af2b2f7220 */ /* 0x000fe20000410000 */
[----:B------:R-:W-:Y:S02]  /*8af0*/  HADD2.F32 R173, -RZ, R173.H0_H0 ;  /* 0x200000adffad7230 */ /* 0x000fe40000004100 */
[----:B------:R-:W-:Y:S01]  /*8b00*/  FFMA.FTZ R86, R58, R70, R86 ;  /* 0x000000463a567223 */ /* 0x000fe20000010056 */
[----:B------:R-:W-:-:S02]  /*8b10*/  HADD2.F32 R41, -RZ, R40.H0_H0 ;  /* 0x20000028ff297230 */ /* 0x000fc40000004100 */
[----:B------:R-:W-:Y:S01]  /*8b20*/  FMUL.FTZ R56, R44, R53 ;  /* 0x000000352c387220 */ /* 0x000fe20000410000 */
[----:B------:R-:W-:Y:S01]  /*8b30*/  HADD2.F32 R40, -RZ, R40.H1_H1 ;  /* 0x30000028ff287230 */ /* 0x000fe20000004100 */
[----:B------:R-:W-:Y:S01]  /*8b40*/  F2FP.F16.F32.PACK_AB R59, R45, R59 ;  /* 0x0000003b2d3b723e */ /* 0x000fe200000000ff */
[----:B------:R-:W-:Y:S02]  /*8b50*/  HADD2.F32 R51, -RZ, R51.H0_H0 ;  /* 0x20000033ff337230 */ /* 0x000fe40000004100 */
[C---:B------:R-:W-:Y:S01]  /*8b60*/  FMUL.FTZ R175, R41.reuse, R175 ;  /* 0x000000af29af7220 */ /* 0x040fe20000410000 */
[----:B------:R-:W-:Y:S01]  /*8b70*/  FFMA.FTZ R47, R41, R173, -R47 ;  /* 0x000000ad292f7223 */ /* 0x000fe2000001082f */
[----:B------:R-:W-:Y:S02]  /*8b80*/  HADD2.F32 R41, -RZ, R46.H0_H0 ;  /* 0x2000002eff297230 */ /* 0x000fe40000004100 */
[C---:B------:R-:W-:Y:S01]  /*8b90*/  FMUL.FTZ R53, R40.reuse, R53 ;  /* 0x0000003528357220 */ /* 0x040fe20000410000 */
[----:B------:R-:W-:Y:S01]  /*8ba0*/  FFMA.FTZ R56, R40, R51, -R56 ;  /* 0x0000003328387223 */ /* 0x000fe20000010838 */
[----:B------:R-:W-:-:S02]  /*8bb0*/  HADD2.F32 R174, -RZ, R174.H0_H0 ;  /* 0x200000aeffae7230 */ /* 0x000fc40000004100 */
[----:B------:R-:W-:Y:S01]  /*8bc0*/  FFMA.FTZ R175, R43, R173, R175 ;  /* 0x000000ad2baf7223 */ /* 0x000fe200000100af */
[----:B------:R-:W-:Y:S02]  /*8bd0*/  HADD2.F32 R55, -RZ, R55.H0_H0 ;  /* 0x20000037ff377230 */ /* 0x000fe40000004100 */
[----:B------:R-:W-:Y:S01]  /*8be0*/  FFMA.FTZ R53, R44, R51, R53 ;  /* 0x000000332c357223 */ /* 0x000fe20000010035 */
[----:B------:R-:W-:Y:S02]  /*8bf0*/  HADD2.F32 R46, -RZ, R46.H1_H1 ;  /* 0x3000002eff2e7230 */ /* 0x000fe40000004100 */
[----:B------:R-:W-:Y:S01]  /*8c00*/  FMUL.FTZ R43, R41, R174 ;  /* 0x000000ae292b7220 */ /* 0x000fe20000410000 */
[--C-:B------:R-:W-:Y:S01]  /*8c10*/  HADD2.F32 R40, -RZ, R42.reuse.H0_H0 ;  /* 0x2000002aff287230 */ /* 0x100fe20000004100 */
[----:B------:R-:W-:Y:S01]  /*8c20*/  F2FP.F16.F32.PACK_AB R47, R56, R47 ;  /* 0x0000002f382f723e */ /* 0x000fe200000000ff */
[----:B------:R-:W-:Y:S02]  /*8c30*/  HADD2.F32 R42, -RZ, R42.H1_H1 ;  /* 0x3000002aff2a7230 */ /* 0x000fe40000004100 */
[----:B------:R-:W-:Y:S01]  /*8c40*/  FMUL.FTZ R44, R46, R55 ;  /* 0x000000372e2c7220 */ /* 0x000fe20000410000 */
[----:B------:R-:W-:-:S02]  /*8c50*/  HADD2.F32 R172, -RZ, R172.H0_H0 ;  /* 0x200000acffac7230 */ /* 0x000fc40000004100 */
[----:B------:R-:W-:Y:S01]  /*8c60*/  FMUL.FTZ R174, R40, R174 ;  /* 0x000000ae28ae7220 */ /* 0x000fe20000410000 */
[----:B------:R-:W-:Y:S02]  /*8c70*/  HADD2.F32 R54, -RZ, R54.H0_H0 ;  /* 0x20000036ff367230 */ /* 0x000fe40000004100 */
[----:B------:R-:W-:Y:S01]  /*8c80*/  FMUL.FTZ R55, R42, R55 ;  /* 0x000000372a377220 */ /* 0x000fe20000410000 */
[----:B------:R-:W-:Y:S01]  /*8c90*/  F2FP.F16.F32.PACK_AB R71, R84, R71 ;  /* 0x000000475447723e */ /* 0x000fe200000000ff */
[-C--:B------:R-:W-:Y:S01]  /*8ca0*/  FFMA.FTZ R43, R40, R172.reuse, -R43 ;  /* 0x000000ac282b7223 */ /* 0x080fe2000001082b */
[----:B------:R-:W-:Y:S01]  /*8cb0*/  FFMA.FTZ R174, R41, R172, R174 ;  /* 0x000000ac29ae7223 */ /* 0x000fe200000100ae */
[-C--:B------:R-:W-:Y:S01]  /*8cc0*/  FFMA.FTZ R44, R42, R54.reuse, -R44 ;  /* 0x000000362a2c7223 */ /* 0x080fe2000001082c */
[----:B------:R-:W-:Y:S01]  /*8cd0*/  FFMA.FTZ R55, R46, R54, R55 ;  /* 0x000000362e377223 */ /* 0x000fe20000010037 */
[----:B------:R-:W-:Y:S01]  /*8ce0*/  F2FP.F16.F32.PACK_AB R69, R86, R69 ;  /* 0x000000455645723e */ /* 0x000fe200000000ff */
[----:B------:R-:W-:Y:S01]  /*8cf0*/  IMAD.MOV.U32 R40, RZ, RZ, R47 ;  /* 0x000000ffff287224 */ /* 0x000fe200078e002f */
        /* <DEDUP_REMOVED lines=8> */
[----:B------:R-:W-:Y:S01]  /*8d80*/  MOV R41, R57 ;  /* 0x0000003900297202 */ /* 0x000fe20000000f00 */
[----:B------:R-:W-:Y:S01]  /*8d90*/  IMAD.MOV.U32 R43, RZ, RZ, R59 ;  /* 0x000000ffff2b7224 */ /* 0x000fe200078e003b */
[----:B------:R-:W-:-:S07]  /*8da0*/  MOV R46, R55 ;  /* 0x00000037002e7202 */ /* 0x000fce0000000f00 */
.L_x_520:
[----:B------:R-:W-:Y:S05]  /*8db0*/  BSYNC B2 ;  /* 0x0000000000027941 */ /* 0x000fea0003800000 */
.L_x_519:
[----:B------:R-:W-:-:S13]  /*8dc0*/  ISETP.GE.AND P3, PT, R48, R150, PT ;  /* 0x000000963000720c */ /* 0x000fda0003f66270 */
[--C-:B------:R-:W-:Y:S02]  /*8dd0*/  @!P3 SHF.R.S32.HI R54, RZ, 0x1f, R48.reuse ;  /* 0x0000001fff36b819 */ /* 0x100fe40000011430 */
[----:B------:R-:W-:-:S04]  /*8de0*/  @!P3 IADD3 R51, P4, P5, R116, R128, R48 ;  /* 0x000000807433b210 */ /* 0x000fc80007d9e030 */
[----:B------:R-:W-:Y:S02]  /*8df0*/  @!P3 IADD3.X R54, R7, R52, R54, P4, P5 ;  /* 0x000000340736b210 */ /* 0x000fe400027ea436 */
[----:B------:R-:W-:-:S04]  /*8e00*/  LEA R48, P4, R49, R124, 0x1 ;  /* 0x0000007c31307211 */ /* 0x000fc800078808ff */
[----:B------:R-:W-:Y:S02]  /*8e10*/  LEA.HI.X R49, R49, R125, R50, 0x1, P4 ;  /* 0x0000007d31317211 */ /* 0x000fe400020f0c32 */
[----:B------:R-:W-:-:S03]  /*8e20*/  @!P3 LEA R50, P4, R51, R124, 0x1 ;  /* 0x0000007c3332b211 */ /* 0x000fc600078808ff */
[----:B0-----:R0:W-:Y:S01]  /*8e30*/  STG.E.128 desc[UR60][R48.64], R40 ;  /* 0x0000002830007986 */ /* 0x0011e2000c101d3c */
[----:B------:R-:W-:-:S05]  /*8e40*/  @!P3 LEA.HI.X R51, R51, R125, R54, 0x1, P4 ;  /* 0x0000007d3333b211 */ /* 0x000fca00020f0c36 */
[----:B--2---:R0:W-:Y:S04]  /*8e50*/  @!P3 STG.E.128 desc[UR60][R50.64], R44 ;  /* 0x0000002c3200b986 */ /* 0x0041e8000c101d3c */
.L_x_518:
[----:B------:R-:W-:Y:S05]  /*8e60*/  BSYNC B1 ;  /* 0x0000000000017941 */ /* 0x000fea0003800000 */
.L_x_517:
[----:B------:R-:W-:Y:S01]  /*8e70*/  ISETP.NE.AND P3, PT, R33, RZ, PT ;  /* 0x000000ff2100720c */ /* 0x000fe20003f65270 */
[----:B------:R-:W-:-:S12]  /*8e80*/  BSSY B1, `(.L_x_521) ;  /* 0x0000077000017945 */ /* 0x000fd80003800000 */
[----:B------:R-:W-:Y:S05]  /*8e90*/  @!P3 BRA `(.L_x_522) ;  /* 0x0000000400d4b947 */ /* 0x000fea0003800000 */
[----:B0-----:R-:W-:Y:S01]  /*8ea0*/  SEL R40, R127, R153, !P1 ;  /* 0x000000997f287207 */ /* 0x001fe20004800000 */
        /* <DEDUP_REMOVED lines=8> */
[----:B------:R-:W-:Y:S01]  /*8f30*/  SHF.R.S32.HI R41, RZ, 0x1f, R40 ;  /* 0x0000001fff297819 */ /* 0x000fe20000011428 */
[----:B------:R-:W-:-:S03]  /*8f40*/  IMAD.SHL.U32 R51, R40, 0x8, RZ ;  /* 0x0000000828337824 */ /* 0x000fc600078e00ff */
[----:B------:R-:W-:Y:S02]  /*8f50*/  LEA.HI R41, R41, R40, RZ, 0x3 ;  /* 0x0000002829297211 */ /* 0x000fe400078f18ff */
[----:B------:R-:W-:Y:S02]  /*8f60*/  LOP3.LUT R40, R207, 0x38, R51, 0xf8, !PT ;  /* 0x00000038cf287812 */ /* 0x000fe400078ef833 */
[----:B------:R-:W-:Y:S02]  /*8f70*/  SHF.R.S32.HI R41, RZ, 0x3, R41 ;  /* 0x00000003ff297819 */ /* 0x000fe40000011429 */
[----:B------:R-:W-:-:S03]  /*8f80*/  LOP3.LUT R40, R40, R42, RZ, 0x3c, !PT ;  /* 0x0000002a28287212 */ /* 0x000fc600078e3cff */
[----:B------:R-:W-:-:S04]  /*8f90*/  IMAD R41, R41, 0x1c00, R214 ;  /* 0x00001c0029297824 */ /* 0x000fc800078e02d6 */
[----:B------:R-:W-:Y:S02]  /*8fa0*/  IMAD.IADD R43, R41, 0x1, R40 ;  /* 0x00000001292b7824 */ /* 0x000fe400078e0228 */
[C---:B------:R-:W-:Y:S02]  /*8fb0*/  IMAD R41, R16.reuse, 0x5400, R143 ;  /* 0x0000540010297824 */ /* 0x040fe400078e028f */
[----:B------:R-:W-:Y:S02]  /*8fc0*/  IMAD R43, R16, 0x5400, R43 ;  /* 0x00005400102b7824 */ /* 0x000fe400078e022b */
[----:B------:R-:W-:-:S03]  /*8fd0*/  IMAD R41, R41, 0x2, R2 ;  /* 0x0000000229297824 */ /* 0x000fc600078e0202 */
[----:B------:R-:W-:-:S03]  /*8fe0*/  LEA R44, R43, R2, 0x1 ;  /* 0x000000022b2c7211 */ /* 0x000fc600078e08ff */
[----:B------:R-:W0:Y:S04]  /*8ff0*/  LDS.128 R40, [R41+0x21400] ;  /* 0x0214000029287984 */ /* 0x000e280000000c00 */
[----:B------:R-:W2:Y:S01]  /*9000*/  LDS.128 R44, [R44+0x21400] ;  /* 0x021400002c2c7984 */ /* 0x000ea20000000c00 */
[----:B------:R-:W-:Y:S05]  /*9010*/  @P3 BRA `(.L_x_524) ;  /* 0x0000000400483947 */ /* 0x000fea0003800000 */
[--C-:B------:R-:W-:Y:S01]  /*9020*/  SHF.R.U64 R53, R80, 0x10, R81.reuse ;  /* 0x0000001050357819 */ /* 0x100fe20000001251 */
[----:B------:R-:W-:Y:S01]  /*9030*/  HADD2.F32 R57, -RZ, R171.H1_H1 ;  /* 0x300000abff397230 */ /* 0x000fe20000004100 */
[----:B------:R-:W-:Y:S01]  /*9040*/  SHF.R.U32.HI R80, RZ, 0x10, R81 ;  /* 0x00000010ff507819 */ /* 0x000fe20000011651 */
[--C-:B--2---:R-:W-:Y:S01]  /*9050*/  HADD2.F32 R58, -RZ, R45.reuse.H0_H0 ;  /* 0x2000002dff3a7230 */ /* 0x104fe20000004100 */
[--C-:B------:R-:W-:Y:S01]  /*9060*/  SHF.R.U64 R48, R64, 0x10, R65.reuse ;  /* 0x0000001040307819 */ /* 0x100fe20000001241 */
[----:B------:R-:W-:Y:S01]  /*9070*/  HADD2.F32 R59, -RZ, R45.H1_H1 ;  /* 0x3000002dff3b7230 */ /* 0x000fe20000004100 */
[----:B------:R-:W-:Y:S01]  /*9080*/  SHF.R.U32.HI R64, RZ, 0x10, R65 ;  /* 0x00000010ff407819 */ /* 0x000fe20000011641 */
[--C-:B0-----:R-:W-:Y:S02]  /*9090*/  HADD2.F32 R45, -RZ, R41.reuse.H0_H0 ;  /* 0x20000029ff2d7230 */ /* 0x101fe40000004100 */
[----:B------:R-:W-:Y:S01]  /*90a0*/  FMUL.FTZ R68, R58, R57 ;  /* 0x000000393a447220 */ /* 0x000fe20000410000 */
[----:B------:R-:W-:Y:S01]  /*90b0*/  HADD2.F32 R80, -RZ, R80.H0_H0 ;  /* 0x20000050ff507230 */ /* 0x000fe20000004100 */
[----:B------:R-:W-:Y:S01]  /*90c0*/  SHF.R.U64 R55, R82, 0x10, R83 ;  /* 0x0000001052377819 */ /* 0x000fe20000001253 */
[----:B------:R-:W-:-:S02]  /*90d0*/  HADD2.F32 R41, -RZ, R41.H1_H1 ;  /* 0x30000029ff297230 */ /* 0x000fc40000004100 */
[----:B------:R-:W-:Y:S01]  /*90e0*/  FMUL.FTZ R57, R45, R57 ;  /* 0x000000392d397220 */ /* 0x000fe20000410000 */
[----:B------:R-:W-:Y:S01]  /*90f0*/  HADD2.F32 R56, -RZ, R169.H1_H1 ;  /* 0x300000a9ff387230 */ /* 0x000fe20000004100 */
[----:B------:R-:W-:Y:S01]  /*9100*/  SHF.R.U32.HI R82, RZ, 0x10, R83 ;  /* 0x00000010ff527819 */ /* 0x000fe20000011653 */
[----:B------:R-:W-:Y:S02]  /*9110*/  HADD2.F32 R64, -RZ, R64.H0_H0 ;  /* 0x20000040ff407230 */ /* 0x000fe40000004100 */
[-C--:B------:R-:W-:Y:S01]  /*9120*/  FMUL.FTZ R70, R59, R80.reuse ;  /* 0x000000503b467220 */ /* 0x080fe20000410000 */
[----:B------:R-:W-:Y:S01]  /*9130*/  FMUL.FTZ R80, R41, R80 ;  /* 0x0000005029507220 */ /* 0x000fe20000410000 */
[-C--:B------:R-:W-:Y:S01]  /*9140*/  FFMA.FTZ R68, R45, R56.reuse, -R68 ;  /* 0x000000382d447223 */ /* 0x080fe20000010844 */
[----:B------:R-:W-:Y:S01]  /*9150*/  FFMA.FTZ R57, R58, R56, R57 ;  /* 0x000000383a397223 */ /* 0x000fe20000010039 */
[--C-:B------:R-:W-:Y:S01]  /*9160*/  SHF.R.U64 R54, R66, 0x10, R67.reuse ;  /* 0x0000001042367819 */ /* 0x100fe20000001243 */
[----:B------:R-:W-:Y:S01]  /*9170*/  HADD2.F32 R65, -RZ, R168.H1_H1 ;  /* 0x300000a8ff417230 */ /* 0x000fe20000004100 */
[----:B------:R-:W-:Y:S01]  /*9180*/  SHF.R.U32.HI R66, RZ, 0x10, R67 ;  /* 0x00000010ff427819 */ /* 0x000fe20000011643 */
[----:B------:R-:W-:-:S02]  /*9190*/  HADD2.F32 R56, -RZ, R47.H0_H0 ;  /* 0x2000002fff387230 */ /* 0x000fc40000004100 */
[-C--:B------:R-:W-:Y:S01]  /*91a0*/  FFMA.FTZ R80, R59, R64.reuse, R80 ;  /* 0x000000403b507223 */ /* 0x080fe20000010050 */
[----:B------:R-:W-:Y:S02]  /*91b0*/  HADD2.F32 R58, -RZ, R43.H0_H0 ;  /* 0x2000002bff3a7230 */ /* 0x000fe40000004100 */
[----:B------:R-:W-:Y:S01]  /*91c0*/  FFMA.FTZ R41, R41, R64, -R70 ;  /* 0x0000004029297223 */ /* 0x000fe20000010846 */
[----:B------:R-:W-:Y:S02]  /*91d0*/  HADD2.F32 R47, -RZ, R47.H1_H1 ;  /* 0x3000002fff2f7230 */ /* 0x000fe40000004100 */
[----:B------:R-:W-:Y:S01]  /*91e0*/  HADD2.F32 R82, -RZ, R82.H0_H0 ;  /* 0x20000052ff527230 */ /* 0x000fe20000004100 */
[----:B------:R-:W-:Y:S01]  /*91f0*/  F2FP.F16.F32.PACK_AB R57, R80, R57 ;  /* 0x000000395039723e */ /* 0x000fe200000000ff */
[----:B------:R-:W-:Y:S02]  /*9200*/  HADD2.F32 R59, -RZ, R43.H1_H1 ;  /* 0x3000002bff3b7230 */ /* 0x000fe40000004100 */
[----:B------:R-:W-:Y:S01]  /*9210*/  FMUL.FTZ R43, R56, R65 ;  /* 0x00000041382b7220 */ /* 0x000fe20000410000 */
[----:B------:R-:W-:-:S02]  /*9220*/  HADD2.F32 R45, -RZ, R170.H1_H1 ;  /* 0x300000aaff2d7230 */ /* 0x000fc40000004100 */
[C---:B------:R-:W-:Y:S01]  /*9230*/  FMUL.FTZ R65, R58.reuse, R65 ;  /* 0x000000413a417220 */ /* 0x040fe20000410000 */
[----:B------:R-:W-:Y:S02]  /*9240*/  HADD2.F32 R66, -RZ, R66.H0_H0 ;  /* 0x20000042ff427230 */ /* 0x000fe40000004100 */
[-C--:B------:R-:W-:Y:S01]  /*9250*/  FMUL.FTZ R64, R47, R82.reuse ;  /* 0x000000522f407220 */ /* 0x080fe20000410000 */
[C---:B------:R-:W-:Y:S01]  /*9260*/  FMUL.FTZ R82, R59.reuse, R82 ;  /* 0x000000523b527220 */ /* 0x040fe20000410000 */
[-C--:B------:R-:W-:Y:S01]  /*9270*/  FFMA.FTZ R43, R58, R45.reuse, -R43 ;  /* 0x0000002d3a2b7223 */ /* 0x080fe2000001082b */
[----:B------:R-:W-:Y:S01]  /*9280*/  FFMA.FTZ R45, R56, R45, R65 ;  /* 0x0000002d382d7223 */ /* 0x000fe20000010041 */
[-C--:B------:R-:W-:Y:S01]  /*9290*/  FFMA.FTZ R56, R59, R66.reuse, -R64 ;  /* 0x000000423b387223 */ /* 0x080fe20000010840 */
[----:B------:R-:W-:Y:S02]  /*92a0*/  HADD2.F32 R65, -RZ, R53.H0_H0 ;  /* 0x20000035ff417230 */ /* 0x000fe40000004100 */
[----:B------:R-:W-:Y:S01]  /*92b0*/  FFMA.FTZ R58, R47, R66, R82 ;  /* 0x000000422f3a7223 */ /* 0x000fe20000010052 */
[----:B------:R-:W-:Y:S01]  /*92c0*/  HADD2.F32 R168, -RZ, R168.H0_H0 ;  /* 0x200000a8ffa87230 */ /* 0x000fe20000004100 */
[----:B------:R-:W-:Y:S01]  /*92d0*/  F2FP.F16.F32.PACK_AB R41, R41, R68 ;  /* 0x000000442929723e */ /* 0x000fe200000000ff */
[----:B------:R-:W-:Y:S01]  /*92e0*/  HADD2.F32 R53, -RZ, R44.H0_H0 ;  /* 0x2000002cff357230 */ /* 0x000fe20000004100 */
[----:B------:R-:W-:Y:S01]  /*92f0*/  F2FP.F16.F32.PACK_AB R43, R56, R43 ;  /* 0x0000002b382b723e */ /* 0x000fe200000000ff */
[----:B------:R-:W-:Y:S01]  /*9300*/  HADD2.F32 R59, -RZ, R40.H0_H0 ;  /* 0x20000028ff3b7230 */ /* 0x000fe20000004100 */
[----:B------:R-:W-:Y:S01]  /*9310*/  F2FP.F16.F32.PACK_AB R58, R58, R45 ;  /* 0x0000002d3a3a723e */ /* 0x000fe200000000ff */
[----:B------:R-:W-:-:S02]  /*9320*/  HADD2.F32 R47, -RZ, R44.H1_H1 ;  /* 0x3000002cff2f7230 */ /* 0x000fc40000004100 */
[----:B------:R-:W-:Y:S02]  /*9330*/  HADD2.F32 R64, -RZ, R40.H1_H1 ;  /* 0x30000028ff407230 */ /* 0x000fe40000004100 */
[-C--:B------:R-:W-:Y:S01]  /*9340*/  FMUL.FTZ R40, R53, R168.reuse ;  /* 0x000000a835287220 */ /* 0x080fe20000410000 */
[----:B------:R-:W-:Y:S02]  /*9350*/  HADD2.F32 R170, -RZ, R170.H0_H0 ;  /* 0x200000aaffaa7230 */ /* 0x000fe40000004100 */
[----:B------:R-:W-:Y:S01]  /*9360*/  FMUL.FTZ R44, R59, R168 ;  /* 0x000000a83b2c7220 */ /* 0x000fe20000410000 */
[----:B------:R-:W-:Y:S02]  /*9370*/  HADD2.F32 R48, -RZ, R48.H0_H0 ;  /* 0x20000030ff307230 */ /* 0x000fe40000004100 */
[-C--:B------:R-:W-:Y:S01]  /*9380*/  FMUL.FTZ R67, R47, R65.reuse ;  /* 0x000000412f437220 */ /* 0x080fe20000410000 */
[C---:B------:R-:W-:Y:S01]  /*9390*/  FMUL.FTZ R66, R64.reuse, R65 ;  /* 0x0000004140427220 */ /* 0x040fe20000410000 */
[-C--:B------:R-:W-:Y:S01]  /*93a0*/  FFMA.FTZ R40, R59, R170.reuse, -R40 ;  /* 0x000000aa3b287223 */ /* 0x080fe20000010828 */
[----:B------:R-:W-:Y:S01]  /*93b0*/  FFMA.FTZ R44, R53, R170, R44 ;  /* 0x000000aa352c7223 */ /* 0x000fe2000001002c */
[----:B------:R-:W-:Y:S01]  /*93c0*/  FFMA.FTZ R53, R64, R48, -R67 ;  /* 0x0000003040357223 */ /* 0x000fe20000010843 */
[----:B------:R-:W-:-:S02]  /*93d0*/  HADD2.F32 R59, -RZ, R55.H0_H0 ;  /* 0x20000037ff3b7230 */ /* 0x000fc40000004100 */
[----:B------:R-:W-:Y:S01]  /*93e0*/  FFMA.FTZ R47, R47, R48, R66 ;  /* 0x000000302f2f7223 */ /* 0x000fe20000010042 */
[----:B------:R-:W-:Y:S02]  /*93f0*/  HADD2.F32 R169, -RZ, R169.H0_H0 ;  /* 0x200000a9ffa97230 */ /* 0x000fe40000004100 */
[--C-:B------:R-:W-:Y:S01]  /*9400*/  HADD2.F32 R64, -RZ, R46.reuse.H0_H0 ;  /* 0x2000002eff407230 */ /* 0x100fe20000004100 */
[----:B------:R-:W-:Y:S01]  /*9410*/  F2FP.F16.F32.PACK_AB R40, R53, R40 ;  /* 0x000000283528723e */ /* 0x000fe200000000ff */
[----:B------:R-:W-:Y:S01]  /*9420*/  HADD2.F32 R55, -RZ, R46.H1_H1 ;  /* 0x3000002eff377230 */ /* 0x000fe20000004100 */
[----:B------:R-:W-:Y:S01]  /*9430*/  F2FP.F16.F32.PACK_AB R44, R47, R44 ;  /* 0x0000002c2f2c723e */ /* 0x000fe200000000ff */
[--C-:B------:R-:W-:Y:S02]  /*9440*/  HADD2.F32 R48, -RZ, R42.reuse.H0_H0 ;  /* 0x2000002aff307230 */ /* 0x100fe40000004100 */
[----:B------:R-:W-:Y:S01]  /*9450*/  FMUL.FTZ R65, R64, R169 ;  /* 0x000000a940417220 */ /* 0x000fe20000410000 */
[----:B------:R-:W-:-:S02]  /*9460*/  HADD2.F32 R46, -RZ, R42.H1_H1 ;  /* 0x3000002aff2e7230 */ /* 0x000fc40000004100 */
[C---:B------:R-:W-:Y:S01]  /*9470*/  FMUL.FTZ R67, R55.reuse, R59 ;  /* 0x0000003b37437220 */ /* 0x040fe20000410000 */
[----:B------:R-:W-:Y:S02]  /*9480*/  HADD2.F32 R171, -RZ, R171.H0_H0 ;  /* 0x200000abffab7230 */ /* 0x000fe40000004100 */
[----:B------:R-:W-:Y:S01]  /*9490*/  FMUL.FTZ R169, R48, R169 ;  /* 0x000000a930a97220 */ /* 0x000fe20000410000 */
[----:B------:R-:W-:Y:S02]  /*94a0*/  HADD2.F32 R54, -RZ, R54.H0_H0 ;  /* 0x20000036ff367230 */ /* 0x000fe40000004100 */
[----:B------:R-:W-:Y:S01]  /*94b0*/  FMUL.FTZ R66, R46, R59 ;  /* 0x0000003b2e427220 */ /* 0x000fe20000410000 */
[----:B------:R-:W-:Y:S02]  /*94c0*/  IMAD.MOV.U32 R45, RZ, RZ, R57 ;  /* 0x000000ffff2d7224 */ /* 0x000fe400078e0039 */
[-C--:B------:R-:W-:Y:S01]  /*94d0*/  FFMA.FTZ R42, R48, R171.reuse, -R65 ;  /* 0x000000ab302a7223 */ /* 0x080fe20000010841 */
[----:B------:R-:W-:Y:S01]  /*94e0*/  FFMA.FTZ R169, R64, R171, R169 ;  /* 0x000000ab40a97223 */ /* 0x000fe200000100a9 */
[-C--:B------:R-:W-:Y:S01]  /*94f0*/  FFMA.FTZ R67, R46, R54.reuse, -R67 ;  /* 0x000000362e437223 */ /* 0x080fe20000010843 */
[----:B------:R-:W-:Y:S01]  /*9500*/  FFMA.FTZ R66, R55, R54, R66 ;  /* 0x0000003637427223 */ /* 0x000fe20000010042 */
[----:B------:R-:W-:-:S03]  /*9510*/  IMAD.MOV.U32 R47, RZ, RZ, R58 ;  /* 0x000000ffff2f7224 */ /* 0x000fc600078e003a */
[----:B------:R-:W-:Y:S02]  /*9520*/  F2FP.F16.F32.PACK_AB R42, R67, R42 ;  /* 0x0000002a432a723e */ /* 0x000fe400000000ff */
[----:B------:R-:W-:-:S07]  /*9530*/  F2FP.F16.F32.PACK_AB R46, R66, R169 ;  /* 0x000000a9422e723e */ /* 0x000fce00000000ff */
.L_x_524:
[----:B------:R-:W-:Y:S05]  /*9540*/  BSYNC B2 ;  /* 0x0000000000027941 */ /* 0x000fea0003800000 */
.L_x_523:
        /* <DEDUP_REMOVED lines=10> */
.L_x_522:
[----:B------:R-:W-:Y:S05]  /*95f0*/  BSYNC B1 ;  /* 0x0000000000017941 */ /* 0x000fea0003800000 */
.L_x_521:
[----:B------:R-:W-:-:S13]  /*9600*/  ISETP.NE.AND P3, PT, R34, RZ, PT ;  /* 0x000000ff2200720c */ /* 0x000fda0003f65270 */
[----:B------:R-:W-:Y:S05]  /*9610*/  @!P3 BRA `(.L_x_475) ;  /* 0x0000000800ccb947 */ /* 0x000fea0003800000 */
[----:B0---4-:R-:W2:Y:S01]  /*9620*/  LDL R40, [R1+0x10] ;  /* 0x0000100001287983 */ /* 0x011ea20000100800 */
[----:B------:R-:W-:Y:S01]  /*9630*/  SHF.R.U32.HI R42, RZ, 0x3, R207 ;  /* 0x00000003ff2a7819 */ /* 0x000fe200000116cf */
[----:B------:R-:W-:Y:S01]  /*9640*/  BSSY B1, `(.L_x_525) ;  /* 0x000006e000017945 */ /* 0x000fe20003800000 */
[----:B--2---:R-:W-:Y:S02]  /*9650*/  LOP3.LUT P5, RZ, R40, 0x1, RZ, 0xc0, !PT ;  /* 0x0000000128ff7812 */ /* 0x004fe400078ac0ff */
[----:B------:R-:W-:Y:S02]  /*9660*/  IADD3 R40, P3, P4, R116, R128, R28 ;  /* 0x0000008074287210 */ /* 0x000fe40007c7e01c */
[----:B------:R-:W-:Y:S02]  /*9670*/  SEL R153, R127, R153, !P5 ;  /* 0x000000997f997207 */ /* 0x000fe40006800000 */
[----:B------:R-:W-:Y:S02]  /*9680*/  IADD3.X R41, R7, R52, R32, P3, P4 ;  /* 0x0000003407297210 */ /* 0x000fe40001fe8420 */
[----:B---3--:R-:W-:-:S04]  /*9690*/  LEA R48, P3, R40, R124, 0x1 ;  /* 0x0000007c28307211 */ /* 0x008fc800078608ff */
[----:B------:R-:W-:Y:S02]  /*96a0*/  LEA.HI.X R49, R40, R125, R41, 0x1, P3 ;  /* 0x0000007d28317211 */ /* 0x000fe400018f0c29 */
[----:B------:R-:W-:Y:S02]  /*96b0*/  SHF.R.S32.HI R40, RZ, 0x1f, R153 ;  /* 0x0000001fff287819 */ /* 0x000fe40000011499 */
[----:B------:R-:W-:Y:S02]  /*96c0*/  ISETP.GE.AND P3, PT, R3, R126, PT ;  /* 0x0000007e0300720c */ /* 0x000fe40003f66270 */
[----:B------:R-:W-:-:S04]  /*96d0*/  LEA.HI R153, R40, R153, RZ, 0x4 ;  /* 0x0000009928997211 */ /* 0x000fc800078f20ff */
[----:B------:R-:W-:-:S04]  /*96e0*/  LEA.HI.SX32 R153, R153, R118, 0x1c ;  /* 0x0000007699997211 */ /* 0x000fc800078fe2ff */
[----:B------:R-:W-:Y:S01]  /*96f0*/  SHF.R.S32.HI R40, RZ, 0x1f, R153 ;  /* 0x0000001fff287819 */ /* 0x000fe20000011499 */
[----:B------:R-:W-:-:S03]  /*9700*/  IMAD.SHL.U32 R51, R153, 0x8, RZ ;  /* 0x0000000899337824 */ /* 0x000fc600078e00ff */
[----:B------:R-:W-:-:S04]  /*9710*/  LEA.HI R40, R40, R153, RZ, 0x3 ;  /* 0x0000009928287211 */ /* 0x000fc800078f18ff */
[----:B------:R-:W-:Y:S02]  /*9720*/  SHF.R.S32.HI R41, RZ, 0x3, R40 ;  /* 0x00000003ff297819 */ /* 0x000fe40000011428 */
[----:B------:R-:W-:-:S03]  /*9730*/  LOP3.LUT R40, R207, 0x38, R51, 0xf8, !PT ;  /* 0x00000038cf287812 */ /* 0x000fc600078ef833 */
[----:B------:R-:W-:Y:S01]  /*9740*/  IMAD R41, R41, 0x1c00, R214 ;  /* 0x00001c0029297824 */ /* 0x000fe200078e02d6 */
[----:B------:R-:W-:-:S05]  /*9750*/  LOP3.LUT R40, R40, R42, RZ, 0x3c, !PT ;  /* 0x0000002a28287212 */ /* 0x000fca00078e3cff */
[----:B------:R-:W-:Y:S02]  /*9760*/  IMAD.IADD R43, R41, 0x1, R40 ;  /* 0x00000001292b7824 */ /* 0x000fe400078e0228 */
[C---:B------:R-:W-:Y:S02]  /*9770*/  IMAD R41, R16.reuse, 0x5400, R142 ;  /* 0x0000540010297824 */ /* 0x040fe400078e028e */
[----:B------:R-:W-:-:S03]  /*9780*/  IMAD R43, R16, 0x5400, R43 ;  /* 0x00005400102b7824 */ /* 0x000fc600078e022b */
[----:B------:R-:W-:Y:S01]  /*9790*/  LEA R41, R41, R2, 0x1 ;  /* 0x0000000229297211 */ /* 0x000fe200078e08ff */
[----:B------:R-:W-:-:S05]  /*97a0*/  IMAD R44, R43, 0x2, R2 ;  /* 0x000000022b2c7824 */ /* 0x000fca00078e0202 */
[----:B------:R-:W0:Y:S04]  /*97b0*/  LDS.128 R40, [R41+0x21400] ;  /* 0x0214000029287984 */ /* 0x000e280000000c00 */
[----:B------:R-:W2:Y:S01]  /*97c0*/  LDS.128 R44, [R44+0x21400] ;  /* 0x021400002c2c7984 */ /* 0x000ea20000000c00 */
[----:B------:R-:W-:Y:S05]  /*97d0*/  @P3 BRA `(.L_x_526) ;  /* 0x0000000400503947 */ /* 0x000fea0003800000 */
[----:B------:R-:W-:Y:S01]  /*97e0*/  SHF.R.U64 R50, R60, 0x10, R61 ;  /* 0x000000103c327819 */ /* 0x000fe2000000123d */
[----:B--2---:R-:W-:Y:S01]  /*97f0*/  IMAD.MOV.U32 R56, RZ, RZ, R45 ;  /* 0x000000ffff387224 */ /* 0x004fe200078e002d */
[----:B------:R-:W-:Y:S01]  /*9800*/  SHF.R.U32.HI R59, RZ, 0x10, R61 ;  /* 0x00000010ff3b7819 */ /* 0x000fe2000001163d */
[----:B------:R-:W-:Y:S01]  /*9810*/  IMAD.MOV.U32 R57, RZ, RZ, R47 ;  /* 0x000000ffff397224 */ /* 0x000fe200078e002f */
[----:B------:R-:W-:Y:S01]  /*9820*/  SHF.R.U32.HI R61, RZ, 0x10, R73 ;  /* 0x00000010ff3d7819 */ /* 0x000fe20000011649 */
[----:B0-----:R-:W-:Y:S01]  /*9830*/  IMAD.MOV.U32 R45, RZ, RZ, R43 ;  /* 0x000000ffff2d7224 */ /* 0x001fe200078e002b */
[--C-:B------:R-:W-:Y:S01]  /*9840*/  SHF.R.U64 R53, R62, 0x10, R63.reuse ;  /* 0x000000103e357819 */ /* 0x100fe2000000123f */
[--C-:B------:R-:W-:Y:S01]  /*9850*/  HADD2.F32 R47, -RZ, R56.reuse.H0_H0 ;  /* 0x20000038ff2f7230 */ /* 0x100fe20000004100 */
[----:B------:R-:W-:Y:S01]  /*9860*/  SHF.R.U32.HI R62, RZ, 0x10, R63 ;  /* 0x00000010ff3e7819 */ /* 0x000fe2000001163f */
[----:B------:R-:W-:Y:S01]  /*9870*/  HADD2.F32 R58, -RZ, R56.H1_H1 ;  /* 0x30000038ff3a7230 */ /* 0x000fe20000004100 */
[--C-:B------:R-:W-:Y:S01]  /*9880*/  SHF.R.U64 R55, R74, 0x10, R75.reuse ;  /* 0x000000104a377819 */ /* 0x100fe2000000124b */
[----:B------:R-:W-:Y:S01]  /*9890*/  HADD2.F32 R61, -RZ, R61.H0_H0 ;  /* 0x2000003dff3d7230 */ /* 0x000fe20000004100 */
[----:B------:R-:W-:Y:S01]  /*98a0*/  SHF.R.U32.HI R74, RZ, 0x10, R75 ;  /* 0x00000010ff4a7819 */ /* 0x000fe2000001164b */
[----:B------:R-:W-:Y:S01]  /*98b0*/  HADD2.F32 R56, -RZ, R41.H1_H1 ;  /* 0x30000029ff387230 */ /* 0x000fe20000004100 */
[----:B------:R-:W-:Y:S01]  /*98c0*/  SHF.R.U64 R54, R72, 0x10, R73 ;  /* 0x0000001048367819 */ /* 0x000fe20000001249 */
[----:B------:R-:W-:-:S02]  /*98d0*/  HADD2.F32 R64, -RZ, R161.H1_H1 ;  /* 0x300000a1ff407230 */ /* 0x000fc40000004100 */
[-C--:B------:R-:W-:Y:S01]  /*98e0*/  FMUL.FTZ R63, R58, R61.reuse ;  /* 0x0000003d3a3f7220 */ /* 0x080fe20000410000 */
[----:B------:R-:W-:Y:S02]  /*98f0*/  HADD2.F32 R43, -RZ, R41.H0_H0 ;  /* 0x20000029ff2b7230 */ /* 0x000fe40000004100 */
[----:B------:R-:W-:Y:S01]  /*9900*/  FMUL.FTZ R61, R56, R61 ;  /* 0x0000003d383d7220 */ /* 0x000fe20000410000 */
[----:B------:R-:W-:Y:S02]  /*9910*/  HADD2.F32 R59, -RZ, R59.H0_H0 ;  /* 0x2000003bff3b7230 */ /* 0x000fe40000004100 */
[-C--:B------:R-:W-:Y:S01]  /*9920*/  FMUL.FTZ R66, R47, R64.reuse ;  /* 0x000000402f427220 */ /* 0x080fe20000410000 */
[----:B------:R-:W-:Y:S02]  /*9930*/  HADD2.F32 R60, -RZ, R159.H1_H1 ;  /* 0x3000009fff3c7230 */ /* 0x000fe40000004100 */
[----:B------:R-:W-:Y:S01]  /*9940*/  FMUL.FTZ R64, R43, R64 ;  /* 0x000000402b407220 */ /* 0x000fe20000410000 */
[----:B------:R-:W-:-:S02]  /*9950*/  HADD2.F32 R74, -RZ, R74.H0_H0 ;  /* 0x2000004aff4a7230 */ /* 0x000fc40000004100 */
[-C--:B------:R-:W-:Y:S01]  /*9960*/  FFMA.FTZ R56, R56, R59.reuse, -R63 ;  /* 0x0000003b38387223 */ /* 0x080fe2000001083f */
[----:B------:R-:W-:Y:S01]  /*9970*/  FFMA.FTZ R58, R58, R59, R61 ;  /* 0x0000003b3a3a7223 */ /* 0x000fe2000001003d */
[-C--:B------:R-:W-:Y:S01]  /*9980*/  FFMA.FTZ R41, R43, R60.reuse, -R66 ;  /* 0x0000003c2b297223 */ /* 0x080fe20000010842 */
[--C-:B------:R-:W-:Y:S02]  /*9990*/  HADD2.F32 R59, -RZ, R57.reuse.H0_H0 ;  /* 0x20000039ff3b7230 */ /* 0x100fe40000004100 */
[----:B------:R-:W-:Y:S01]  /*99a0*/  FFMA.FTZ R43, R47, R60, R64 ;  /* 0x0000003c2f2b7223 */ /* 0x000fe20000010040 */
[----:B------:R-:W-:Y:S02]  /*99b0*/  HADD2.F32 R57, -RZ, R57.H1_H1 ;  /* 0x30000039ff397230 */ /* 0x000fe40000004100 */
[----:B------:R-:W-:Y:S01]  /*99c0*/  HADD2.F32 R60, -RZ, R45.H1_H1 ;  /* 0x3000002dff3c7230 */ /* 0x000fe20000004100 */
[----:B------:R-:W-:Y:S01]  /*99d0*/  F2FP.F16.F32.PACK_AB R41, R56, R41 ;  /* 0x000000293829723e */ /* 0x000fe200000000ff */
[----:B------:R-:W-:-:S02]  /*99e0*/  HADD2.F32 R62, -RZ, R62.H0_H0 ;  /* 0x2000003eff3e7230 */ /* 0x000fc40000004100 */
[CC--:B------:R-:W-:Y:S01]  /*99f0*/  FMUL.FTZ R61, R57.reuse, R74.reuse ;  /* 0x0000004a393d7220 */ /* 0x0c0fe20000410000 */
[----:B------:R-:W-:Y:S02]  /*9a00*/  HADD2.F32 R66, -RZ, R160.H1_H1 ;  /* 0x300000a0ff427230 */ /* 0x000fe40000004100 */
[C---:B------:R-:W-:Y:S01]  /*9a10*/  FMUL.FTZ R74, R60.reuse, R74 ;  /* 0x0000004a3c4a7220 */ /* 0x040fe20000410000 */
[----:B------:R-:W-:Y:S02]  /*9a20*/  HADD2.F32 R47, -RZ, R45.H0_H0 ;  /* 0x2000002dff2f7230 */ /* 0x000fe40000004100 */
[-C--:B------:R-:W-:Y:S01]  /*9a30*/  FFMA.FTZ R60, R60, R62.reuse, -R61 ;  /* 0x0000003e3c3c7223 */ /* 0x080fe2000001083d */
[----:B------:R-:W-:Y:S02]  /*9a40*/  HADD2.F32 R64, -RZ, R158.H1_H1 ;  /* 0x3000009eff407230 */ /* 0x000fe40000004100 */
[----:B------:R-:W-:Y:S01]  /*9a50*/  FFMA.FTZ R62, R57, R62, R74 ;  /* 0x0000003e393e7223 */ /* 0x000fe2000001004a */
[----:B------:R-:W-:Y:S01]  /*9a60*/  FMUL.FTZ R68, R59, R66 ;  /* 0x000000423b447220 */ /* 0x000fe20000410000 */
[----:B------:R-:W-:-:S02]  /*9a70*/  HADD2.F32 R61, -RZ, R54.H0_H0 ;  /* 0x20000036ff3d7230 */ /* 0x000fc40000004100 */
[C---:B------:R-:W-:Y:S01]  /*9a80*/  FMUL.FTZ R66, R47.reuse, R66 ;  /* 0x000000422f427220 */ /* 0x040fe20000410000 */
[----:B------:R-:W-:Y:S02]  /*9a90*/  HADD2.F32 R57, -RZ, R44.H0_H0 ;  /* 0x2000002cff397230 */ /* 0x000fe40000004100 */
[-C--:B------:R-:W-:Y:S01]  /*9aa0*/  FFMA.FTZ R45, R47, R64.reuse, -R68 ;  /* 0x000000402f2d7223 */ /* 0x080fe20000010844 */
[----:B------:R-:W-:Y:S02]  /*9ab0*/  HADD2.F32 R54, -RZ, R40.H0_H0 ;  /* 0x20000028ff367230 */ /* 0x000fe40000004100 */
[----:B------:R-:W-:Y:S01]  /*9ac0*/  FFMA.FTZ R47, R59, R64, R66 ;  /* 0x000000403b2f7223 */ /* 0x000fe20000010042 */
[----:B------:R-:W-:Y:S02]  /*9ad0*/  HADD2.F32 R44, -RZ, R44.H1_H1 ;  /* 0x3000002cff2c7230 */ /* 0x000fe40000004100 */
[----:B------:R-:W-:Y:S01]  /*9ae0*/  HADD2.F32 R161, -RZ, R161.H0_H0 ;  /* 0x200000a1ffa17230 */ /* 0x000fe20000004100 */
[----:B------:R-:W-:Y:S01]  /*9af0*/  F2FP.F16.F32.PACK_AB R60, R60, R45 ;  /* 0x0000002d3c3c723e */ /* 0x000fe200000000ff */
[----:B------:R-:W-:-:S02]  /*9b00*/  HADD2.F32 R40, -RZ, R40.H1_H1 ;  /* 0x30000028ff287230 */ /* 0x000fc40000004100 */
[----:B------:R-:W-:Y:S01]  /*9b10*/  FMUL.FTZ R65, R44, R61 ;  /* 0x0000003d2c417220 */ /* 0x000fe20000410000 */
[----:B------:R-:W-:Y:S02]  /*9b20*/  HADD2.F32 R159, -RZ, R159.H0_H0 ;  /* 0x2000009fff9f7230 */ /* 0x000fe40000004100 */
[----:B------:R-:W-:Y:S01]  /*9b30*/  FMUL.FTZ R63, R57, R161 ;  /* 0x000000a1393f7220 */ /* 0x000fe20000410000 */
[----:B------:R-:W-:Y:S02]  /*9b40*/  HADD2.F32 R59, -RZ, R50.H0_H0 ;  /* 0x20000032ff3b7230 */ /* 0x000fe40000004100 */
[----:B------:R-:W-:Y:S01]  /*9b50*/  FMUL.FTZ R61, R40, R61 ;  /* 0x0000003d283d7220 */ /* 0x000fe20000410000 */
[C---:B------:R-:W-:Y:S01]  /*9b60*/  FMUL.FTZ R50, R54.reuse, R161 ;  /* 0x000000a136327220 */ /* 0x040fe20000410000 */
[----:B------:R-:W-:Y:S01]  /*9b70*/  FFMA.FTZ R63, R54, R159, -R63 ;  /* 0x0000009f363f7223 */ /* 0x000fe2000001083f */
[----:B------:R-:W-:Y:S02]  /*9b80*/  HADD2.F32 R55, -RZ, R55.H0_H0 ;  /* 0x20000037ff377230 */ /* 0x000fe40000004100 */
[-C--:B------:R-:W-:Y:S01]  /*9b90*/  FFMA.FTZ R61, R44, R59.reuse, R61 ;  /* 0x0000003b2c3d7223 */ /* 0x080fe2000001003d */
[----:B------:R-:W-:Y:S01]  /*9ba0*/  FFMA.FTZ R54, R40, R59, -R65 ;  /* 0x0000003b28367223 */ /* 0x000fe20000010841 */
[----:B------:R-:W-:-:S02]  /*9bb0*/  HADD2.F32 R44, -RZ, R46.H0_H0 ;  /* 0x2000002eff2c7230 */ /* 0x000fc40000004100 */
[----:B------:R-:W-:Y:S01]  /*9bc0*/  FFMA.FTZ R50, R57, R159, R50 ;  /* 0x0000009f39327223 */ /* 0x000fe20000010032 */
[----:B------:R-:W-:Y:S01]  /*9bd0*/  HADD2.F32 R59, -RZ, R160.H0_H0 ;  /* 0x200000a0ff3b7230 */ /* 0x000fe20000004100 */
[----:B------:R-:W-:Y:S01]  /*9be0*/  F2FP.F16.F32.PACK_AB R45, R58, R43 ;  /* 0x0000002b3a2d723e */ /* 0x000fe200000000ff */
[----:B------:R-:W-:Y:S01]  /*9bf0*/  HADD2.F32 R40, -RZ, R42.H0_H0 ;  /* 0x2000002aff287230 */ /* 0x000fe20000004100 */
[----:B------:R-:W-:Y:S01]  /*9c00*/  F2FP.F16.F32.PACK_AB R47, R62, R47 ;  /* 0x0000002f3e2f723e */ /* 0x000fe200000000ff */
[----:B------:R-:W-:Y:S02]  /*9c10*/  HADD2.F32 R46, -RZ, R46.H1_H1 ;  /* 0x3000002eff2e7230 */ /* 0x000fe40000004100 */
[-C--:B------:R-:W-:Y:S01]  /*9c20*/  FMUL.FTZ R65, R44, R59.reuse ;  /* 0x0000003b2c417220 */ /* 0x080fe20000410000 */
[----:B------:R-:W-:Y:S02]  /*9c30*/  HADD2.F32 R42, -RZ, R42.H1_H1 ;  /* 0x3000002aff2a7230 */ /* 0x000fe40000004100 */
[----:B------:R-:W-:Y:S01]  /*9c40*/  FMUL.FTZ R59, R40, R59 ;  /* 0x0000003b283b7220 */ /* 0x000fe20000410000 */
[----:B------:R-:W-:-:S02]  /*9c50*/  HADD2.F32 R57, -RZ, R158.H0_H0 ;  /* 0x2000009eff397230 */ /* 0x000fc40000004100 */
[-C--:B------:R-:W-:Y:S01]  /*9c60*/  FMUL.FTZ R67, R46, R55.reuse ;  /* 0x000000372e437220 */ /* 0x080fe20000410000 */
[----:B------:R-:W-:Y:S02]  /*9c70*/  HADD2.F32 R53, -RZ, R53.H0_H0 ;  /* 0x20000035ff357230 */ /* 0x000fe40000004100 */
[----:B------:R-:W-:Y:S01]  /*9c80*/  FMUL.FTZ R55, R42, R55 ;  /* 0x000000372a377220 */ /* 0x000fe20000410000 */
[----:B------:R-:W-:Y:S01]  /*9c90*/  MOV R43, R60 ;  /* 0x0000003c002b7202 */ /* 0x000fe20000000f00 */
[-C--:B------:R-:W-:Y:S01]  /*9ca0*/  FFMA.FTZ R65, R40, R57.reuse, -R65 ;  /* 0x0000003928417223 */ /* 0x080fe20000010841 */
[----:B------:R-:W-:Y:S01]  /*9cb0*/  FFMA.FTZ R59, R44, R57, R59 ;  /* 0x000000392c3b7223 */ /* 0x000fe2000001003b */
[-C--:B------:R-:W-:Y:S01]  /*9cc0*/  FFMA.FTZ R42, R42, R53.reuse, -R67 ;  /* 0x000000352a2a7223 */ /* 0x080fe20000010843 */
[----:B------:R-:W-:Y:S01]  /*9cd0*/  FFMA.FTZ R46, R46, R53, R55 ;  /* 0x000000352e2e7223 */ /* 0x000fe20000010037 */
[----:B------:R-:W-:Y:S02]  /*9ce0*/  F2FP.F16.F32.PACK_AB R40, R54, R63 ;  /* 0x0000003f3628723e */ /* 0x000fe400000000ff */
[----:B------:R-:W-:-:S02]  /*9cf0*/  F2FP.F16.F32.PACK_AB R44, R61, R50 ;  /* 0x000000323d2c723e */ /* 0x000fc400000000ff */
[----:B------:R-:W-:Y:S02]  /*9d00*/  F2FP.F16.F32.PACK_AB R42, R42, R65 ;  /* 0x000000412a2a723e */ /* 0x000fe400000000ff */
[----:B------:R-:W-:-:S07]  /*9d10*/  F2FP.F16.F32.PACK_AB R46, R46, R59 ;  /* 0x0000003b2e2e723e */ /* 0x000fce00000000ff */
.L_x_526:
[----:B------:R-:W-:Y:S05]  /*9d20*/  BSYNC B1 ;  /* 0x0000000000017941 */ /* 0x000fea0003800000 */
.L_x_525:
[----:B0-----:R0:W-:Y:S01]  /*9d30*/  STG.E.128 desc[UR60][R48.64], R40 ;  /* 0x0000002830007986 */ /* 0x0011e2000c101d3c */
[----:B------:R-:W-:-:S13]  /*9d40*/  ISETP.GE.AND P3, PT, R51, R150, PT ;  /* 0x000000963300720c */ /* 0x000fda0003f66270 */
[----:B------:R-:W-:Y:S05]  /*9d50*/  @P3 BRA `(.L_x_475) ;  /* 0x0000000000fc3947 */ /* 0x000fea0003800000 */
[--C-:B0-----:R-:W-:Y:S02]  /*9d60*/  SHF.R.S32.HI R40, RZ, 0x1f, R51.reuse ;  /* 0x0000001fff287819 */ /* 0x101fe40000011433 */
[----:B------:R-:W-:-:S04]  /*9d70*/  IADD3 R51, P3, P4, R116, R128, R51 ;  /* 0x0000008074337210 */ /* 0x000fc80007c7e033 */
[----:B------:R-:W-:Y:S02]  /*9d80*/  IADD3.X R52, R7, R52, R40, P3, P4 ;  /* 0x0000003407347210 */ /* 0x000fe40001fe8428 */
[----:B------:R-:W-:-:S04]  /*9d90*/  LEA R124, P3, R51, R124, 0x1 ;  /* 0x0000007c337c7211 */ /* 0x000fc800078608ff */
[----:B------:R-:W-:-:S05]  /*9da0*/  LEA.HI.X R125, R51, R125, R52, 0x1, P3 ;  /* 0x0000007d337d7211 */ /* 0x000fca00018f0c34 */
[----:B--2---:R0:W-:Y:S01]  /*9db0*/  STG.E.128 desc[UR60][R124.64], R44 ;  /* 0x0000002c7c007986 */ /* 0x0041e2000c101d3c */
[----:B------:R-:W-:Y:S05]  /*9dc0*/  BRA `(.L_x_475) ;  /* 0x0000000000e07947 */ /* 0x000fea0003800000 */
.L_x_442:
[----:B------:R-:W2:Y:S02]  /*9dd0*/  LDL R40, [R1+0x14] ;  /* 0x0000140001287983 */ /* 0x000ea40000100800 */
[----:B--2---:R-:W-:-:S13]  /*9de0*/  R2UR UR4, R40 ;  /* 0x00000000280472ca */ /* 0x004fda00000e0000 */
[----:B------:R-:W-:-:S06]  /*9df0*/  UISETP.NE.AND UP0, UPT, UR4, 0x3, UPT ;  /* 0x000000030400788c */ /* 0x000fcc000bf05270 */
[----:B------:R-:W-:-:S13]  /*9e00*/  PLOP3.LUT P2, PT, PT, PT, UP0, 0x80, 0x0 ;  /* 0x000000000000781c */ /* 0x000fda0003f4f008 */
[----:B------:R-:W-:Y:S05]  /*9e10*/  @!P2 BRA `(.L_x_527) ;  /* 0x000000000004a947 */ /* 0x000fea0003800000 */
[----:B------:R-:W-:Y:S01]  /*9e20*/  BPT.TRAP 0x1 ;  /* 0x000000040000795c */ /* 0x000fe20000300000 */
.L_x_527:
[----:B------:R-:W-:Y:S01]  /*9e30*/  IMAD R98, R16, 0x8, R2 ;  /* 0x0000000810627824 */ /* 0x000fe200078e0202 */
[----:B------:R-:W-:Y:S01]  /*9e40*/  SHF.L.U32 R99, R204, 0x1f, RZ ;  /* 0x0000001fcc637819 */ /* 0x000fe200000006ff */
[----:B------:R-:W-:Y:S01]  /*9e50*/  IMAD R97, R25, -0x70, R24 ;  /* 0xffffff9019617824 */ /* 0x000fe200078e0218 */
[----:B------:R-:W-:Y:S02]  /*9e60*/  BSSY B1, `(.L_x_528) ;  /* 0x0000004000017945 */ /* 0x000fe40003800000 */
[----:B------:R-:W1:Y:S02]  /*9e70*/  SYNCS.PHASECHK.TRANS64.TRYWAIT P3, [R98+URZ+0x36890], R99 ;  /* 0x03689063620075a7 */ /* 0x000e64000806017f */
[----:B------:R-:W-:Y:S01]  /*9e80*/  VIMNMX R97, R97, 0x70, PT ;  /* 0x0000007061617848 */ /* 0x000fe20003fe0100 */
[----:B-1----:R-:W-:Y:S06]  /*9e90*/  @!P3 BRA `(.L_x_529) ;  /* 0x000001f40074b947 */ /* 0x002fec0003800000 */
.L_x_811:
[----:B------:R-:W-:Y:S05]  /*9ea0*/  BSYNC B1 ;  /* 0x0000000000017941 */ /* 0x000fea0003800000 */
.L_x_528:
[----:B------:R-:W-:Y:S01]  /*9eb0*/  ISETP.GE.AND P3, PT, R17, R97, PT ;  /* 0x000000611100720c */ /* 0x000fe20003f66270 */
[----:B------:R-:W-:-:S12]  /*9ec0*/  BSSY B1, `(.L_x_530) ;  /* 0x0000014000017945 */ /* 0x000fd80003800000 */
[----:B------:R-:W-:Y:S05]  /*9ed0*/  @P3 BRA `(.L_x_531) ;  /* 0x0000000000483947 */ /* 0x000fea0003800000 */
[----:B------:R-:W-:-:S13]  /*9ee0*/  ISETP.NE.AND P3, PT, R29, RZ, PT ;  /* 0x000000ff1d00720c */ /* 0x000fda0003f65270 */
[----:B0-----:R-:W0:Y:S04]  /*9ef0*/  @P3 LDS.128 R40, [R39+0x21000] ;  /* 0x0210000027283984 */ /* 0x001e280000000c00 */
[----:B0-----:R-:W-:Y:S01]  /*9f00*/  @P3 STG.E.128 desc[UR60][R46.64], R40 ;  /* 0x000000282e003986 */ /* 0x001fe2000c101d3c */
[----:B------:R-:W-:-:S13]  /*9f10*/  ISETP.NE.AND P3, PT, R33, RZ, PT ;  /* 0x000000ff2100720c */ /* 0x000fda0003f65270 */
[----:B------:R-:W0:Y:S04]  /*9f20*/  @P3 LDS.128 R40, [R96+0x21000] ;  /* 0x0210000060283984 */ /* 0x000e280000000c00 */
        /* <DEDUP_REMOVED lines=12> */
[----:B0-----:R2:W-:Y:S02]  /*9ff0*/  @P3 STG.E.128 desc[UR60][R46.64+0x140], R40 ;  /* 0x000140282e003986 */ /* 0x0015e4000c101d3c */
.L_x_531:
[----:B------:R-:W-:Y:S05]  /*a000*/  BSYNC B1 ;  /* 0x0000000000017941 */ /* 0x000fea0003800000 */
.L_x_530:
[----:B------:R-:W-:-:S13]  /*a010*/  ISETP.GE.AND P3, PT, R226, R97, PT ;  /* 0x00000061e200720c */ /* 0x000fda0003f66270 */
[----:B------:R-:W-:Y:S05]  /*a020*/  @P3 BRA `(.L_x_475) ;  /* 0x0000000000483947 */ /* 0x000fea0003800000 */
[----:B------:R-:W-:-:S13]  /*a030*/  ISETP.NE.AND P3, PT, R29, RZ, PT ;  /* 0x000000ff1d00720c */ /* 0x000fda0003f65270 */
[----:B0-2---:R-:W0:Y:S04]  /*a040*/  @P3 LDS.128 R40, [R39+0x23000] ;  /* 0x0230000027283984 */ /* 0x005e280000000c00 */
        /* <DEDUP_REMOVED lines=16> */
.L_x_475:
[----:B------:R-:W-:Y:S05]  /*a150*/  BSYNC B0 ;  /* 0x0000000000007941 */ /* 0x000fea0003800000 */
.L_x_441:
[----:B01234-:R-:W0:Y:S01]  /*a160*/  S2R R40, SR_TID.X ;  /* 0x0000000000287919 */ /* 0x01fe220000002100 */
[----:B------:R-:W-:Y:S01]  /*a170*/  @!PT LDS RZ, [RZ] ;  /* 0x00000000fffff984 */ /* 0x000fe20000000800 */
[----:B------:R-:W-:Y:S01]  /*a180*/  @!PT LDS RZ, [RZ] ;  /* 0x00000000fffff984 */ /* 0x000fe20000000800 */
[----:B------:R-:W-:Y:S01]  /*a190*/  @!PT LDS RZ, [RZ] ;  /* 0x00000000fffff984 */ /* 0x000fe20000000800 */
[----:B------:R-:W-:Y:S01]  /*a1a0*/  @!PT LDS RZ, [RZ] ;  /* 0x00000000fffff984 */ /* 0x000fe20000000800 */
[----:B------:R1:W-:Y:S06]  /*a1b0*/  MEMBAR.ALL.CTA ;  /* 0x0000000000007992 */ /* 0x0003ec0000008000 */
[----:B-1----:R-:W1:Y:S01]  /*a1c0*/  FENCE.VIEW.ASYNC.S ;  /* 0x00000000000073c6 */ /* 0x002e620000000000 */
[----:B------:R-:W-:Y:S05]  /*a1d0*/  WARPSYNC.ALL ;  /* 0x0000000000007948 */ /* 0x000fea0003800000 */
[----:B------:R-:W-:Y:S01]  /*a1e0*/  BSSY B0, `(.L_x_532) ;  /* 0x0000009000007945 */ /* 0x000fe20003800000 */
[----:B0-----:R-:W-:Y:S01]  /*a1f0*/  LOP3.LUT R40, R40, 0x7f, RZ, 0xc0, !PT ;  /* 0x0000007f28287812 */ /* 0x001fe200078ec0ff */
[----:B-1----:R0:W-:Y:S03]  /*a200*/  BAR.SYNC.DEFER_BLOCKING R180, 0x80 ;  /* 0x000200b40000751d */ /* 0x0021e60000010000 */
[----:B------:R-:W-:-:S13]  /*a210*/  ISETP.NE.AND P3, PT, R40, RZ, PT ;  /* 0x000000ff2800720c */ /* 0x000fda0003f65270 */
[----:B------:R-:W-:-:S05]  /*a220*/  @!P3 VIADD R40, R98, 0x368a0 ;  /* 0x000368a06228b836 */ /* 0x000fca0000000000 */
[----:B------:R-:W-:-:S04]  /*a230*/  @!P3 PRMT R40, RZ, 0x654, R40 ;  /* 0x00000654ff28b816 */ /* 0x000fc80000000028 */
[----:B------:R0:W-:Y:S01]  /*a240*/  @!P3 SYNCS.ARRIVE.TRANS64.RED.A1T0 RZ, [R40+URZ], RZ ;  /* 0x000000ff28ffb9a7 */ /* 0x0001e2000810043f */
[----:B------:R-:W-:Y:S05]  /*a250*/  @!P2 BRA `(.L_x_533) ;  /* 0x000000000004a947 */ /* 0x000fea0003800000 */
[----:B------:R-:W-:Y:S01]  /*a260*/  BPT.TRAP 0x1 ;  /* 0x000000040000795c */ /* 0x000fe20000300000 */
.L_x_533:
[----:B------:R-:W-:Y:S05]  /*a270*/  BSYNC B0 ;  /* 0x0000000000007941 */ /* 0x000fea0003800000 */
.L_x_532:
[----:B------:R-:W1:Y:S01]  /*a280*/  SYNCS.PHASECHK.TRANS64.TRYWAIT P2, [R98+URZ+0x368b0], R99 ;  /* 0x0368b063620075a7 */ /* 0x000e62000804017f */
[----:B------:R-:W-:Y:S01]  /*a290*/  ULDC.64 UR6, c[0x0][0x328] ;  /* 0x0000ca0000067ab9 */ /* 0x000fe20000000a00 */
[----:B------:R-:W-:Y:S01]  /*a2a0*/  ULDC.64 UR4, c[0x0][0x318] ;  /* 0x0000c60000047ab9 */ /* 0x000fe20000000a00 */
[----:B------:R-:W-:Y:S01]  /*a2b0*/  IMAD.U32 R41, RZ, RZ, UR6 ;  /* 0x00000006ff297e24 */ /* 0x000fe2000f8e00ff */
[----:B------:R-:W-:Y:S01]  /*a2c0*/  BSSY B0, `(.L_x_534) ;  /* 0x000000a000007945 */ /* 0x000fe20003800000 */
[----:B0-----:R-:W-:Y:S02]  /*a2d0*/  IMAD.U32 R40, RZ, RZ, UR7 ;  /* 0x00000007ff287e24 */ /* 0x001fe4000f8e00ff */
[----:B------:R-:W-:Y:S01]  /*a2e0*/  IMAD.WIDE R44, R25, 0x70, R122 ;  /* 0x00000070192c7825 */ /* 0x000fe200078e027a */
[----:B------:R0:W-:Y:S04]  /*a2f0*/  STL [R1+0xc], R41 ;  /* 0x00000c2901007387 */ /* 0x0001e80000100800 */
[----:B------:R2:W-:Y:S01]  /*a300*/  STL [R1+0x8], R40 ;  /* 0x0000082801007387 */ /* 0x0005e20000100800 */
[----:B0-----:R-:W-:Y:S01]  /*a310*/  MOV R41, UR4 ;  /* 0x0000000400297c02 */ /* 0x001fe20008000f00 */
[----:B--2---:R-:W-:-:S05]  /*a320*/  IMAD.U32 R40, RZ, RZ, UR5 ;  /* 0x00000005ff287e24 */ /* 0x004fca000f8e00ff */
[----:B------:R0:W-:Y:S04]  /*a330*/  STL [R1], R40 ;  /* 0x0000002801007387 */ /* 0x0001e80000100800 */
[----:B------:R0:W-:Y:S01]  /*a340*/  STL [R1+0x4], R41 ;  /* 0x0000042901007387 */ /* 0x0001e20000100800 */
[----:B-1----:R-:W-:Y:S05]  /*a350*/  @!P2 BRA `(.L_x_535) ;  /* 0x000001f00058a947 */ /* 0x002fea0003800000 */
.L_x_812:
[----:B------:R-:W-:Y:S05]  /*a360*/  BSYNC B0 ;  /* 0x0000000000007941 */ /* 0x000fea0003800000 */
.L_x_534:
[----:B------:R2:W5:Y:S04]  /*a370*/  LDL R51, [R1+0xc] ;  /* 0x00000c0001337983 */ /* 0x0005680000100800 */
[----:B------:R2:W5:Y:S04]  /*a380*/  LDL R50, [R1+0x8] ;  /* 0x0000080001327983 */ /* 0x0005680000100800 */
[----:B------:R2:W5:Y:S04]  /*a390*/  LDL R49, [R1+0x4] ;  /* 0x0000040001317983 */ /* 0x0005680000100800 */
[----:B------:R2:W5:Y:S01]  /*a3a0*/  LDL R48, [R1] ;  /* 0x0000000001307983 */ /* 0x0005620000100800 */
[----:B------:R-:W-:Y:S01]  /*a3b0*/  ISETP.GE.AND P2, PT, R17, R97, PT ;  /* 0x000000611100720c */ /* 0x000fe20003f46270 */
[----:B------:R-:W-:-:S12]  /*a3c0*/  BSSY B0, `(.L_x_536) ;  /* 0x0000021000007945 */ /* 0x000fd80003800000 */
[----:B--2---:R-:W-:Y:S05]  /*a3d0*/  @P2 BRA `(.L_x_537) ;  /* 0x00000000007c2947 */ /* 0x004fea0003800000 */
[----:B-----5:R-:W-:Y:S01]  /*a3e0*/  R2UR UR7, R51 ;  /* 0x00000000330772ca */ /* 0x020fe200000e0000 */
[----:B0-----:R-:W-:Y:S01]  /*a3f0*/  IMAD.MOV.U32 R40, RZ, RZ, R114 ;  /* 0x000000ffff287224 */ /* 0x001fe200078e0072 */
[----:B------:R-:W-:Y:S01]  /*a400*/  R2UR UR4, R50 ;  /* 0x00000000320472ca */ /* 0x000fe200000e0000 */
[----:B------:R-:W-:Y:S01]  /*a410*/  IMAD.MOV.U32 R41, RZ, RZ, R38 ;  /* 0x000000ffff297224 */ /* 0x000fe200078e0026 */
[----:B------:R-:W-:Y:S02]  /*a420*/  R2UR UR6, R49 ;  /* 0x00000000310672ca */ /* 0x000fe400000e0000 */
[----:B------:R-:W-:-:S07]  /*a430*/  R2UR UR5, R48 ;  /* 0x00000000300572ca */ /* 0x000fce00000e0000 */
[----:B------:R-:W-:Y:S02]  /*a440*/  IMAD R43, R45, UR7, RZ ;  /* 0x000000072d2b7c24 */ /* 0x000fe4000f8e02ff */
[----:B------:R-:W-:-:S04]  /*a450*/  IMAD.WIDE.U32 R40, R44, UR7, R40 ;  /* 0x000000072c287c25 */ /* 0x000fc8000f8e0028 */
[----:B------:R-:W-:Y:S01]  /*a460*/  IMAD R43, R44, UR4, R43 ;  /* 0x000000042c2b7c24 */ /* 0x000fe2000f8e022b */
[----:B------:R-:W-:Y:S01]  /*a470*/  LEA R46, P2, R40, UR6, 0x1 ;  /* 0x00000006282e7c11 */ /* 0x000fe2000f8408ff */
[----:B------:R-:W-:Y:S02]  /*a480*/  ULDC UR4, c[0x0][0x2f4] ;  /* 0x0000bd0000047ab9 */ /* 0x000fe40000000800 */
[----:B------:R-:W-:-:S05]  /*a490*/  IMAD.IADD R41, R41, 0x1, R43 ;  /* 0x0000000129297824 */ /* 0x000fca00078e022b */
[----:B------:R-:W-:Y:S02]  /*a4a0*/  LEA.HI.X R47, R40, UR5, R41, 0x1, P2 ;  /* 0x00000005282f7c11 */ /* 0x000fe400090f0c29 */
[----:B------:R-:W-:-:S13]  /*a4b0*/  ISETP.GE.AND P2, PT, R18, UR4, PT ;  /* 0x0000000412007c0c */ /* 0x000fda000bf46270 */
[----:B------:R-:W0:Y:S04]  /*a4c0*/  @!P2 LDS.128 R40, [R39] ;  /* 0x000000002728a984 */ /* 0x000e280000000c00 */
[----:B0-----:R-:W-:Y:S01]  /*a4d0*/  @!P2 STG.E.128 desc[UR60][R46.64], R40 ;  /* 0x000000282e00a986 */ /* 0x001fe2000c101d3c */
[----:B------:R-:W-:-:S13]  /*a4e0*/  ISETP.GE.AND P2, PT, R0, UR4, PT ;  /* 0x0000000400007c0c */ /* 0x000fda000bf46270 */
[----:B------:R-:W0:Y:S04]  /*a4f0*/  @!P2 LDS.128 R40, [R96] ;  /* 0x000000006028a984 */ /* 0x000e280000000c00 */
[----:B0-----:R-:W-:Y:S01]  /*a500*/  @!P2 STG.E.128 desc[UR60][R46.64+0x40], R40 ;  /* 0x000040282e00a986 */ /* 0x001fe2000c101d3c */
[----:B------:R-:W-:-:S13]  /*a510*/  ISETP.GE.AND P2, PT, R3, UR4, PT ;  /* 0x0000000403007c0c */ /* 0x000fda000bf46270 */
[----:B------:R-:W0:Y:S04]  /*a520*/  @!P2 LDS.128 R40, [R39+0x3800] ;  /* 0x003800002728a984 */ /* 0x000e280000000c00 */
        /* <DEDUP_REMOVED lines=9> */
[----:B0-----:R2:W-:Y:S02]  /*a5c0*/  @!P2 STG.E.128 desc[UR60][R46.64+0x140], R40 ;  /* 0x000140282e00a986 */ /* 0x0015e4000c101d3c */
.L_x_537:
[----:B------:R-:W-:Y:S05]  /*a5d0*/  BSYNC B0 ;  /* 0x0000000000007941 */ /* 0x000fea0003800000 */
.L_x_536:
[----:B------:R-:W-:Y:S01]  /*a5e0*/  ISETP.GE.AND P2, PT, R226, R97, PT ;  /* 0x00000061e200720c */ /* 0x000fe20003f46270 */
[----:B------:R-:W-:-:S12]  /*a5f0*/  BSSY B0, `(.L_x_538) ;  /* 0x0000023000007945 */ /* 0x000fd80003800000 */
[----:B------:R-:W-:Y:S05]  /*a600*/  @P2 BRA `(.L_x_539) ;  /* 0x0000000000842947 */ /* 0x000fea0003800000 */
[----:B-----5:R-:W-:Y:S01]  /*a610*/  R2UR UR7, R51 ;  /* 0x00000000330772ca */ /* 0x020fe200000e0000 */
[----:B0-2---:R-:W-:Y:S01]  /*a620*/  IMAD.MOV.U32 R40, RZ, RZ, R114 ;  /* 0x000000ffff287224 */ /* 0x005fe200078e0072 */
[----:B------:R-:W-:Y:S01]  /*a630*/  R2UR UR4, R50 ;  /* 0x00000000320472ca */ /* 0x000fe200000e0000 */
[----:B------:R-:W-:Y:S01]  /*a640*/  IMAD.MOV.U32 R41, RZ, RZ, R38 ;  /* 0x000000ffff297224 */ /* 0x000fe200078e0026 */
[----:B------:R-:W-:Y:S02]  /*a650*/  IADD3 R43, P2, R44, 0x40, RZ ;  /* 0x000000402c2b7810 */ /* 0x000fe40007f5e0ff */
[----:B------:R-:W-:Y:S02]  /*a660*/  R2UR UR6, R49 ;  /* 0x00000000310672ca */ /* 0x000fe400000e0000 */
[----:B------:R-:W-:Y:S02]  /*a670*/  IADD3.X R44, RZ, R45, RZ, P2, !PT ;  /* 0x0000002dff2c7210 */ /* 0x000fe400017fe4ff */
[----:B------:R-:W-:-:S03]  /*a680*/  R2UR UR5, R48 ;  /* 0x00000000300572ca */ /* 0x000fc600000e0000 */
        /* <DEDUP_REMOVED lines=25> */
.L_x_539:
[----:B------:R-:W-:Y:S05]  /*a820*/  BSYNC B0 ;  /* 0x0000000000007941 */ /* 0x000fea0003800000 */
.L_x_538:
[----:B------:R-:W4:Y:S01]  /*a830*/  LDL R39, [R1+0x10] ;  /* 0x0000100001277983 */ /* 0x000f220000100800 */
[----:B-1----:R-:W-:Y:S01]  /*a840*/  @!P3 VIADD R98, R98, 0x368c0 ;  /* 0x000368c06262b836 */ /* 0x002fe20000000000 */
[----:B------:R-:W-:Y:S01]  /*a850*/  IADD3 R16, R16, 0x1, RZ ;  /* 0x0000000110107810 */ /* 0x000fe20007ffe0ff */
[----:B------:R-:W-:Y:S01]  /*a860*/  @!PT LDS RZ, [RZ] ;  /* 0x00000000fffff984 */ /* 0x000fe20000000800 */
[----:B------:R-:W-:Y:S01]  /*a870*/  @!PT LDS RZ, [RZ] ;  /* 0x00000000fffff984 */ /* 0x000fe20000000800 */
[----:B------:R-:W-:Y:S01]  /*a880*/  @!PT LDS RZ, [RZ] ;  /* 0x00000000fffff984 */ /* 0x000fe20000000800 */
[----:B------:R-:W-:Y:S01]  /*a890*/  @!PT LDS RZ, [RZ] ;  /* 0x00000000fffff984 */ /* 0x000fe20000000800 */
[----:B------:R1:W-:Y:S06]  /*a8a0*/  MEMBAR.ALL.CTA ;  /* 0x0000000000007992 */ /* 0x0003ec0000008000 */
[----:B-1----:R-:W1:Y:S02]  /*a8b0*/  FENCE.VIEW.ASYNC.S ;  /* 0x00000000000073c6 */ /* 0x002e640000000000 */
[----:B-1----:R1:W-:Y:S01]  /*a8c0*/  BAR.SYNC.DEFER_BLOCKING R180, 0x80 ;  /* 0x000200b40000751d */ /* 0x0023e20000010000 */
[----:B------:R-:W-:-:S02]  /*a8d0*/  ISETP.NE.AND P2, PT, R16, 0x2, PT ;  /* 0x000000021000780c */ /* 0x000fc40003f45270 */
[----:B------:R-:W-:Y:S02]  /*a8e0*/  @!P3 PRMT R98, RZ, 0x654, R98 ;  /* 0x00000654ff62b816 */ /* 0x000fe40000000062 */
[----:B------:R-:W-:Y:S02]  /*a8f0*/  SEL R16, R16, RZ, P2 ;  /* 0x000000ff10107207 */ /* 0x000fe40001000000 */
[----:B------:R1:W-:Y:S01]  /*a900*/  @!P3 SYNCS.ARRIVE.TRANS64.RED.A1T0 RZ, [R98+URZ], RZ ;  /* 0x000000ff62ffb9a7 */ /* 0x0003e2000810043f */
[----:B----4-:R-:W-:Y:S02]  /*a910*/  LOP3.LUT P4, RZ, R39, 0x2, RZ, 0xc0, !PT ;  /* 0x0000000227ff7812 */ /* 0x010fe4000788c0ff */
[----:B------:R-:W-:Y:S02]  /*a920*/  SEL R39, RZ, 0x1, P2 ;  /* 0x00000001ff277807 */ /* 0x000fe40001000000 */
[----:B------:R-:W-:Y:S02]  /*a930*/  PLOP3.LUT P2, PT, PT, PT, PT, 0x8, 0x0 ;  /* 0x000000000000781c */ /* 0x000fe40003f4e170 */
[----:B------:R-:W-:-:S07]  /*a940*/  LOP3.LUT R204, R204, R39, RZ, 0x3c, !PT ;  /* 0x00000027cccc7212 */ /* 0x000fce00078e3cff */
[----:B-1----:R-:W-:Y:S05]  /*a950*/  @P4 BRA `(.L_x_540) ;  /* 0xffffff8000544947 */ /* 0x002fea000383ffff */
.L_x_436:
[----:B------:R-:W-:Y:S01]  /*a960*/  BSSY B0, `(.L_x_541) ;  /* 0x0000005000007945 */ /* 0x000fe20003800000 */
[----:B------:R-:W-:-:S03]  /*a970*/  IMAD.MOV.U32 R4, RZ, RZ, RZ ;  /* 0x000000ffff047224 */ /* 0x000fc600078e00ff */
[----:B------:R-:W-:Y:S05]  /*a980*/  @P2 BRA `(.L_x_542) ;  /* 0x0000000000082947 */ /* 0x000fea0003800000 */
[----:B------:R-:W4:Y:S02]  /*a990*/  FENCE.VIEW.ASYNC.G ;  /* 0x00000000000073c6 */ /* 0x000f240000000100 */
[----:B----4-:R-:W-:Y:S06]  /*a9a0*/  BAR.ARV 0xc, 0x180 ;  /* 0x0306000000007b1d */ /* 0x010fec0000002000 */
.L_x_542:
[----:B------:R-:W-:Y:S05]  /*a9b0*/  BSYNC B0 ;  /* 0x0000000000007941 */ /* 0x000fea0003800000 */
.L_x_541:
[----:B------:R-:W4:Y:S01]  /*a9c0*/  LDL R0, [R1+0x10] ;  /* 0x0000100001007983 */ /* 0x000f220000100800 */
[----:B------:R-:W-:Y:S01]  /*a9d0*/  BSSY B0, `(.L_x_543) ;  /* 0x0000020000007945 */ /* 0x000fe20003800000 */
[----:B----4-:R-:W-:-:S13]  /*a9e0*/  LOP3.LUT P0, RZ, R0, 0x8, RZ, 0xc0, !PT ;  /* 0x0000000800ff7812 */ /* 0x010fda000780c0ff */
[----:B------:R-:W-:Y:S05]  /*a9f0*/  @!P0 BRA `(.L_x_544) ;  /* 0x0000000000748947 */ /* 0x000fea0003800000 */
[----:B------:R-:W-:Y:S01]  /*aa00*/  ISETP.NE.AND P0, PT, R221, RZ, PT ;  /* 0x000000ffdd00720c */ /* 0x000fe20003f05270 */
[----:B------:R-:W-:-:S03]  /*aa10*/  ULDC UR4, c[0x0][0x9f0] ;  /* 0x00027c0000047ab9 */ /* 0x000fc60000000800 */
[----:B------:R-:W-:-:S04]  /*aa20*/  SEL R9, R221, UR4, P0 ;  /* 0x00000004dd097c07 */ /* 0x000fc80008000000 */
[-C--:B-1----:R-:W-:Y:S02]  /*aa30*/  IABS R6, R9.reuse ;  /* 0x0000000900067213 */ /* 0x082fe40000000000 */
[----:B------:R-:W-:Y:S02]  /*aa40*/  IADD3 R0, R154, -0x1, R9 ;  /* 0xffffffff9a007810 */ /* 0x000fe40007ffe009 */
[----:B------:R-:W1:Y:S01]  /*aa50*/  I2F.RP R3, R6 ;  /* 0x0000000600037306 */ /* 0x000e620000209400 */
[-C--:B------:R-:W-:Y:S02]  /*aa60*/  IABS R10, R9.reuse ;  /* 0x00000009000a7213 */ /* 0x080fe40000000000 */
[----:B------:R-:W-:Y:S02]  /*aa70*/  IABS R8, R0 ;  /* 0x0000000000087213 */ /* 0x000fe40000000000 */
[----:B------:R-:W-:-:S04]  /*aa80*/  LOP3.LUT R0, R0, R9, RZ, 0x3c, !PT ;  /* 0x0000000900007212 */ /* 0x000fc800078e3cff */
[----:B------:R-:W-:Y:S01]  /*aa90*/  ISETP.GE.AND P2, PT, R0, RZ, PT ;  /* 0x000000ff0000720c */ /* 0x000fe20003f46270 */
[----:B-1----:R-:W1:Y:S02]  /*aaa0*/  MUFU.RCP R3, R3 ;  /* 0x0000000300037308 */ /* 0x002e640000001000 */
[----:B-1----:R-:W-:Y:S02]  /*aab0*/  VIADD R4, R3, 0xffffffe ;  /* 0x0ffffffe03047836 */ /* 0x002fe40000000000 */
[----:B------:R-:W-:-:S04]  /*aac0*/  IMAD.MOV R3, RZ, RZ, -R10 ;  /* 0x000000ffff037224 */ /* 0x000fc800078e0a0a */
[----:B------:R1:W4:Y:S02]  /*aad0*/  F2I.FTZ.U32.TRUNC.NTZ R5, R4 ;  /* 0x0000000400057305 */ /* 0x000324000021f000 */
[----:B-1----:R-:W-:Y:S01]  /*aae0*/  MOV R4, RZ ;  /* 0x000000ff00047202 */ /* 0x002fe20000000f00 */
[----:B----4-:R-:W-:-:S04]  /*aaf0*/  IMAD.MOV R7, RZ, RZ, -R5 ;  /* 0x000000ffff077224 */ /* 0x010fc800078e0a05 */
[----:B------:R-:W-:-:S04]  /*ab00*/  IMAD R7, R7, R6, RZ ;  /* 0x0000000607077224 */ /* 0x000fc800078e02ff */
[----:B------:R-:W-:-:S06]  /*ab10*/  IMAD.HI.U32 R5, R5, R7, R4 ;  /* 0x0000000705057227 */ /* 0x000fcc00078e0004 */
[----:B------:R-:W-:-:S04]  /*ab20*/  IMAD.HI.U32 R5, R5, R8, RZ ;  /* 0x0000000805057227 */ /* 0x000fc800078e00ff */
[----:B------:R-:W-:-:S05]  /*ab30*/  IMAD R3, R5, R3, R8 ;  /* 0x0000000305037224 */ /* 0x000fca00078e0208 */
[----:B------:R-:W-:-:S13]  /*ab40*/  ISETP.GT.U32.AND P1, PT, R6, R3, PT ;  /* 0x000000030600720c */ /* 0x000fda0003f24070 */
[----:B------:R-:W-:Y:S02]  /*ab50*/  @!P1 IMAD.IADD R3, R3, 0x1, -R6 ;  /* 0x0000000103039824 */ /* 0x000fe400078e0a06 */
[----:B------:R-:W-:Y:S01]  /*ab60*/  @!P1 VIADD R5, R5, 0x1 ;  /* 0x0000000105059836 */ /* 0x000fe20000000000 */
[----:B------:R-:W-:Y:S02]  /*ab70*/  ISETP.NE.AND P1, PT, R9, RZ, PT ;  /* 0x000000ff0900720c */ /* 0x000fe40003f25270 */
[----:B------:R-:W-:-:S13]  /*ab80*/  ISETP.GE.U32.AND P0, PT, R3, R6, PT ;  /* 0x000000060300720c */ /* 0x000fda0003f06070 */
[----:B------:R-:W-:-:S04]  /*ab90*/  @P0 VIADD R5, R5, 0x1 ;  /* 0x0000000105050836 */ /* 0x000fc80000000000 */
[----:B------:R-:W-:-:S05]  /*aba0*/  IMAD.MOV.U32 R4, RZ, RZ, R5 ;  /* 0x000000ffff047224 */ /* 0x000fca00078e0005 */
[----:B------:R-:W-:Y:S02]  /*abb0*/  @!P2 IADD3 R4, -R4, RZ, RZ ;  /* 0x000000ff0404a210 */ /* 0x000fe40007ffe1ff */
[----:B------:R-:W-:-:S07]  /*abc0*/  @!P1 LOP3.LUT R4, RZ, R9, RZ, 0x33, !PT ;  /* 0x00000009ff049212 */ /* 0x000fce00078e33ff */
.L_x_544:
[----:B------:R-:W-:Y:S05]  /*abd0*/  BSYNC B0 ;  /* 0x0000000000007941 */ /* 0x000fea0003800000 */
.L_x_543:
[-C--:B------:R-:W-:Y:S01]  /*abe0*/  IMAD R217, R229, R4.reuse, RZ ;  /* 0x00000004e5d97224 */ /* 0x080fe200078e02ff */
[----:B------:R-:W-:Y:S01]  /*abf0*/  PLOP3.LUT P0, PT, PT, PT, PT, 0x80, 0x0 ;  /* 0x000000000000781c */ /* 0x000fe20003f0f070 */
[----:B------:R-:W-:Y:S01]  /*ac00*/  IMAD.MOV.U32 R0, RZ, RZ, RZ ;  /* 0x000000ffff007224 */ /* 0x000fe200078e00ff */
[----:B------:R-:W-:Y:S01]  /*ac10*/  CS2R R118, SRZ ;  /* 0x0000000000767805 */ /* 0x000fe2000001ff00 */
[----:B------:R-:W-:Y:S01]  /*ac20*/  IMAD.MOV.U32 R3, RZ, RZ, RZ ;  /* 0x000000ffff037224 */ /* 0x000fe200078e00ff */
[----:B------:R-:W-:Y:S02]  /*ac30*/  VIADDMNMX R154, R217, R4, R154, PT ;  /* 0x00000004d99a7246 */ /* 0x000fe4000380019a */
[----:B------:R-:W-:Y:S02]  /*ac40*/  CS2R R116, SRZ ;  /* 0x0000000000747805 */ /* 0x000fe4000001ff00 */
[----:B------:R-:W-:Y:S02]  /*ac50*/  CS2R R114, SRZ ;  /* 0x0000000000727805 */ /* 0x000fe4000001ff00 */
[----:B------:R-:W-:-:S02]  /*ac60*/  CS2R R112, SRZ ;  /* 0x0000000000707805 */ /* 0x000fc4000001ff00 */
[----:B------:R-:W-:Y:S02]  /*ac70*/  ISETP.GT.AND P1, PT, R154, R217, PT ;  /* 0x000000d99a00720c */ /* 0x000fe40003f24270 */
        /* <DEDUP_REMOVED lines=30> */
[----:B-----5:R-:W-:Y:S02]  /*ae60*/  CS2R R50, SRZ ;  /* 0x0000000000327805 */ /* 0x020fe4000001ff00 */
[----:B------:R-:W-:Y:S02]  /*ae70*/  CS2R R48, SRZ ;  /* 0x0000000000307805 */ /* 0x000fe4000001ff00 */
[----:B--2---:R-:W-:Y:S02]  /*ae80*/  CS2R R46, SRZ ;  /* 0x00000000002e7805 */ /* 0x004fe4000001ff00 */
[----:B---3--:R-:W-:Y:S02]  /*ae90*/  CS2R R44, SRZ ;  /* 0x00000000002c7805 */ /* 0x008fe4000001ff00 */
[----:B------:R-:W-:-:S02]  /*aea0*/  CS2R R42, SRZ ;  /* 0x00000000002a7805 */ /* 0x000fc4000001ff00 */
[----:B0-----:R-:W-:Y:S02]  /*aeb0*/  CS2R R40, SRZ ;  /* 0x0000000000287805 */ /* 0x001fe4000001ff00 */
[----:B------:R-:W-:Y:S02]  /*aec0*/  CS2R R38, SRZ ;  /* 0x0000000000267805 */ /* 0x000fe4000001ff00 */
[----:B------:R-:W-:Y:S02]  /*aed0*/  CS2R R36, SRZ ;  /* 0x0000000000247805 */ /* 0x000fe4000001ff00 */
[----:B------:R-:W-:Y:S02]  /*aee0*/  CS2R R34, SRZ ;  /* 0x0000000000227805 */ /* 0x000fe4000001ff00 */
[----:B------:R-:W-:Y:S02]  /*aef0*/  CS2R R32, SRZ ;  /* 0x0000000000207805 */ /* 0x000fe4000001ff00 */
[----:B------:R-:W-:-:S02]  /*af00*/  CS2R R30, SRZ ;  /* 0x00000000001e7805 */ /* 0x000fc4000001ff00 */
[----:B------:R-:W-:Y:S02]  /*af10*/  CS2R R28, SRZ ;  /* 0x00000000001c7805 */ /* 0x000fe4000001ff00 */
[----:B-1----:R-:W-:Y:S02]  /*af20*/  CS2R R26, SRZ ;  /* 0x00000000001a7805 */ /* 0x002fe4000001ff00 */
[----:B------:R-:W-:Y:S01]  /*af30*/  CS2R R24, SRZ ;  /* 0x0000000000187805 */ /* 0x000fe2000001ff00 */
[----:B------:R-:W-:Y:S06]  /*af40*/  @!P1 BRA `(.L_x_545) ;  /* 0x0000012000b09947 */ /* 0x000fec0003800000 */
[----:B------:R-:W2:Y:S01]  /*af50*/  LDL R5, [R1+0x50] ;  /* 0x0000500001057983 */ /* 0x000ea20000100800 */
[----:B------:R-:W0:Y:S02]  /*af60*/  S2R R38, SR_TID.X ;  /* 0x0000000000267919 */ /* 0x000e240000002100 */
[----:B0-----:R-:W-:-:S05]  /*af70*/  VIADD R38, R38, 0xffffff80 ;  /* 0xffffff8026267836 */ /* 0x001fca0000000000 */
[----:B------:R-:W-:-:S04]  /*af80*/  SHF.R.S32.HI R37, RZ, 0x1f, R38 ;  /* 0x0000001fff257819 */ /* 0x000fc80000011426 */
[----:B------:R-:W-:-:S04]  /*af90*/  LEA.HI R0, R37, R38, RZ, 0x7 ;  /* 0x0000002625007211 */ /* 0x000fc800078f38ff */
[----:B------:R-:W-:-:S06]  /*afa0*/  SHF.R.S32.HI R0, RZ, 0x7, R0 ;  /* 0x00000007ff007819 */ /* 0x000fcc0000011400 */
[----:B------:R-:W0:Y:S02]  /*afb0*/  SHFL.IDX PT, R0, R0, RZ, 0x1f ;  /* 0x00001fff00007589 */ /* 0x000e2400000e0000 */
[----:B0-----:R-:W-:-:S04]  /*afc0*/  LEA.HI R3, R0, R0, RZ, 0x1 ;  /* 0x0000000000037211 */ /* 0x001fc800078f08ff */
[----:B------:R-:W-:-:S05]  /*afd0*/  LOP3.LUT R3, R3, 0x1e, RZ, 0xc0, !PT ;  /* 0x0000001e03037812 */ /* 0x000fca00078ec0ff */
[----:B------:R-:W-:Y:S01]  /*afe0*/  IMAD.IADD R3, R0, 0x1, -R3 ;  /* 0x0000000100037824 */ /* 0x000fe200078e0a03 */
[----:B--2---:R-:W-:-:S13]  /*aff0*/  R2UR UR4, R5 ;  /* 0x00000000050472ca */ /* 0x004fda00000e0000 */
[----:B------:R-:W-:Y:S02]  /*b000*/  ULOP3.LUT UP0, URZ, UR4, 0x9f, URZ, 0xc0, !UPT ;  /* 0x0000009f043f7892 */ /* 0x000fe4000f80c03f */
[----:B------:R-:W-:-:S04]  /*b010*/  LEA R3, R3, UR4, 0xd ;  /* 0x0000000403037c11 */ /* 0x000fc8000f8e68ff */
[----:B------:R-:W-:Y:S02]  /*b020*/  SHF.R.U32.HI R3, RZ, 0x4, R3 ;  /* 0x00000004ff037819 */ /* 0x000fe40000011603 */
[----:B------:R-:W-:Y:S02]  /*b030*/  PLOP3.LUT P0, PT, PT, PT, UP0, 0x80, 0x0 ;  /* 0x000000000000781c */ /* 0x000fe40003f0f008 */
[----:B------:R-:W-:-:S11]  /*b040*/  LOP3.LUT R36, R3, 0x3fff, RZ, 0xc0, !PT ;  /* 0x00003fff03247812 */ /* 0x000fd600078ec0ff */
[----:B------:R-:W-:Y:S05]  /*b050*/  @!P0 BRA `(.L_x_546) ;  /* 0x0000000000408947 */ /* 0x000fea0003800000 */
[----:B------:R-:W-:Y:S01]  /*b060*/  MOV R0, 0x0 ;  /* 0x0000000000007802 */ /* 0x000fe20000000f00 */
[----:B------:R-:W-:Y:S01]  /*b070*/  ULDC.64 UR4, c[0x4][0xa8] ;  /* 0x01002a0000047ab9 */ /* 0x000fe20000000a00 */
[----:B------:R-:W-:Y:S01]  /*b080*/  ULDC.64 UR6, c[0x4][0xb0] ;  /* 0x01002c0000067ab9 */ /* 0x000fe20000000a00 */
[----:B------:R-:W-:Y:S01]  /*b090*/  MOV R4, UR4 ;  /* 0x0000000400047c02 */ /* 0x000fe20008000f00 */
[----:B------:R0:W1:Y:S01]  /*b0a0*/  LDC.64 R14, c[0x4][R0] ;  /* 0x01000000000e7b82 */ /* 0x0000620000000a00 */
[----:B------:R-:W-:Y:S01]  /*b0b0*/  IMAD.U32 R5, RZ, RZ, UR5 ;  /* 0x00000005ff057e24 */ /* 0x000fe2000f8e00ff */
[----:B------:R-:W-:Y:S01]  /*b0c0*/  ULDC.64 UR4, c[0x4][0x28] ;  /* 0x01000a0000047ab9 */ /* 0x000fe20000000a00 */
[----:B------:R-:W-:Y:S01]  /*b0d0*/  IMAD.U32 R6, RZ, RZ, UR6 ;  /* 0x00000006ff067e24 */ /* 0x000fe2000f8e00ff */
[----:B------:R-:W-:Y:S01]  /*b0e0*/  MOV R11, UR5 ;  /* 0x00000005000b7c02 */ /* 0x000fe20008000f00 */
[----:B------:R-:W-:Y:S02]  /*b0f0*/  IMAD.U32 R7, RZ, RZ, UR7 ;  /* 0x00000007ff077e24 */ /* 0x000fe4000f8e00ff */
[----:B------:R-:W-:-:S02]  /*b100*/  IMAD.U32 R10, RZ, RZ, UR4 ;  /* 0x00000004ff0a7e24 */ /* 0x000fc4000f8e00ff */
[----:B------:R-:W-:Y:S02]  /*b110*/  IMAD.MOV.U32 R8, RZ, RZ, 0x70 ;  /* 0x00000070ff087424 */ /* 0x000fe400078e00ff */
[----:B------:R-:W-:Y:S02]  /*b120*/  IMAD.MOV.U32 R12, RZ, RZ, 0x1 ;  /* 0x00000001ff0c7424 */ /* 0x000fe400078e00ff */
[----:B0-----:R-:W-:-:S07]  /*b130*/  IMAD.MOV.U32 R13, RZ, RZ, RZ ;  /* 0x000000ffff0d7224 */ /* 0x001fce00078e00ff */
[----:B------:R-:W-:-:S07]  /*b140*/  LEPC R20, `(.L_x_546) ;  /* 0x000000001014794e */ /* 0x000fce0000000000 */
[----:B-1----:R-:W-:Y:S05]  /*b150*/  CALL.ABS.NOINC R14 ;  /* 0x000000000e007343 */ /* 0x002fea0003c00000 */
.L_x_546:
[----:B------:R-:W-:Y:S02]  /*b160*/  ULDC UR4, c[0x0][0x3f4] ;  /* 0x0000fd0000047ab9 */ /* 0x000fe40000000800 */
[----:B------:R-:W-:-:S13]  /*b170*/  ISETP.LT.AND P0, PT, RZ, UR4, PT ;  /* 0x00000004ff007c0c */ /* 0x000fda000bf01270 */
[----:B------:R-:W-:Y:S05]  /*b180*/  @P0 BRA `(.L_x_547) ;  /* 0x00000000003c0947 */ /* 0x000fea0003800000 */
[----:B------:R-:W-:-:S04]  /*b190*/  LEA.HI R0, R225, R225, RZ, 0x1 ;  /* 0x000000e1e1007211 */ /* 0x000fc800078f08ff */
[----:B------:R-:W-:-:S05]  /*b1a0*/  LOP3.LUT R0, R0, 0xfffffffe, RZ, 0xc0, !PT ;  /* 0xfffffffe00007812 */ /* 0x000fca00078ec0ff */
[----:B------:R-:W-:-:S05]  /*b1b0*/  IMAD.IADD R0, R225, 0x1, -R0 ;  /* 0x00000001e1007824 */ /* 0x000fca00078e0a00 */
[----:B------:R-:W-:-:S04]  /*b1c0*/  SHF.L.U32 R3, R0, 0x1f, RZ ;  /* 0x0000001f00037819 */ /* 0x000fc800000006ff */
[----:B------:R0:W1:Y:S03]  /*b1d0*/  SYNCS.PHASECHK.TRANS64.TRYWAIT P0, [R2+URZ+0x36800], R3 ;  /* 0x03680003020075a7 */ /* 0x000066000800017f */
[----:B-1----:R-:W-:Y:S05]  /*b1e0*/  @!P0 NANOSLEEP.SYNCS 0x989680 ;  /* 0x009896800000895d */ /* 0x002fea0003900000 */
[----:B------:R-:W1:Y:S01]  /*b1f0*/  @!P0 SYNCS.PHASECHK.TRANS64 P0, [R2+URZ+0x36800], R3 ;  /* 0x03680003020085a7 */ /* 0x000e62000800007f */
[----:B------:R-:W-:Y:S04]  /*b200*/  BSSY B0, `(.L_x_548) ;  /* 0x0000006000007945 */ /* 0x000fe80003800000 */
[----:B-1----:R-:W-:Y:S05]  /*b210*/  @P0 BRA `(.L_x_549) ;  /* 0x0000000000100947 */ /* 0x002fea0003800000 */
.L_x_550:
[----:B-1----:R1:W2:Y:S02]  /*b220*/  SYNCS.PHASECHK.TRANS64.TRYWAIT P0, [R2+URZ+0x36800], R3 ;  /* 0x03680003020075a7 */ /* 0x0022a4000800017f */
[----:B--2---:R-:W-:Y:S05]  /*b230*/  @!P0 NANOSLEEP.SYNCS 0x989680 ;  /* 0x009896800000895d */ /* 0x004fea0003900000 */
[----:B------:R-:W2:Y:S02]  /*b240*/  @!P0 SYNCS.PHASECHK.TRANS64 P0, [R2+URZ+0x36800], R3 ;  /* 0x03680003020085a7 */ /* 0x000ea4000800007f */
[----:B--2---:R-:W-:Y:S05]  /*b250*/  @!P0 BRA `(.L_x_550) ;  /* 0xfffffffc00f08947 */ /* 0x004fea000383ffff */
.L_x_549:
[----:B------:R-:W-:Y:S05]  /*b260*/  BSYNC B0 ;  /* 0x0000000000007941 */ /* 0x000fea0003800000 */
.L_x_548:
[----:B------:R-:W-:Y:S05]  /*b270*/  BRA `(.L_x_551) ;  /* 0x0000005c00b07947 */ /* 0x000fea0003800000 */
.L_x_547:
[----:B------:R-:W2:Y:S01]  /*b280*/  LDL R0, [R1+0x50] ;  /* 0x0000500001007983 */ /* 0x000ea20000100800 */
[----:B------:R-:W-:Y:S01]  /*b290*/  ULDC.64 UR6, c[0x0][0x408] ;  /* 0x0001020000067ab9 */ /* 0x000fe20000000a00 */
[----:B------:R-:W-:Y:S02]  /*b2a0*/  ULDC.64 UR4, c[0x0][0x3f8] ;  /* 0x0000fe0000047ab9 */ /* 0x000fe40000000a00 */
[----:B------:R-:W-:Y:S01]  /*b2b0*/  IMAD.WIDE.U32 R4, R148, UR4, RZ ;  /* 0x0000000494047c25 */ /* 0x000fe2000f8e00ff */
[----:B--2---:R-:W-:Y:S02]  /*b2c0*/  R2UR UR8, R0 ;  /* 0x00000000000872ca */ /* 0x004fe400000e0000 */
[----:B------:R-:W-:-:S05]  /*b2d0*/  SHF.R.S32.HI R0, RZ, 0x1f, R148 ;  /* 0x0000001fff007819 */ /* 0x000fca0000011494 */
[C---:B------:R-:W-:Y:S02]  /*b2e0*/  IMAD R7, R0.reuse, UR6, RZ ;  /* 0x0000000600077c24 */ /* 0x040fe4000f8e02ff */
[----:B------:R-:W-:Y:S02]  /*b2f0*/  IMAD R3, R0, UR4, RZ ;  /* 0x0000000400037c24 */ /* 0x000fe4000f8e02ff */
[C---:B------:R-:W-:Y:S02]  /*b300*/  IMAD R27, R148.reuse, UR7, R7 ;  /* 0x00000007941b7c24 */ /* 0x040fe4000f8e0207 */
[----:B------:R-:W-:Y:S01]  /*b310*/  ULOP3.LUT UP0, URZ, UR8, 0x3ff, URZ, 0xc0, !UPT ;  /* 0x000003ff083f7892 */ /* 0x000fe2000f80c03f */
[C---:B------:R-:W-:Y:S01]  /*b320*/  IMAD R3, R148.reuse, UR5, R3 ;  /* 0x0000000594037c24 */ /* 0x040fe2000f8e0203 */
[----:B------:R-:W-:Y:S01]  /*b330*/  ULDC.64 UR4, c[0x0][0x3e8] ;  /* 0x0000fa0000047ab9 */ /* 0x000fe20000000a00 */
[----:B------:R-:W-:Y:S01]  /*b340*/  IMAD.WIDE.U32 R6, R148, UR6, RZ ;  /* 0x0000000694067c25 */ /* 0x000fe2000f8e00ff */
[----:B------:R-:W-:Y:S01]  /*b350*/  ULDC.64 UR6, c[0x0][0x400] ;  /* 0x0001000000067ab9 */ /* 0x000fe20000000a00 */
[----:B------:R-:W-:-:S02]  /*b360*/  LEA R24, P0, R4, UR4, 0x1 ;  /* 0x0000000404187c11 */ /* 0x000fc4000f8008ff */
[----:B------:R-:W-:Y:S01]  /*b370*/  PLOP3.LUT P2, PT, PT, PT, UP0, 0x80, 0x0 ;  /* 0x000000000000781c */ /* 0x000fe20003f4f008 */
[----:B------:R-:W-:Y:S01]  /*b380*/  IMAD.IADD R27, R27, 0x1, R7 ;  /* 0x000000011b1b7824 */ /* 0x000fe200078e0207 */
[C---:B------:R-:W-:Y:S02]  /*b390*/  LEA R26, P1, R6.reuse, UR6, 0x1 ;  /* 0x00000006061a7c11 */ /* 0x040fe4000f8208ff */
[----:B------:R-:W-:Y:S02]  /*b3a0*/  IADD3 R25, R3, R5, RZ ;  /* 0x0000000503197210 */ /* 0x000fe40007ffe0ff */
[----:B------:R-:W-:Y:S02]  /*b3b0*/  LEA.HI.X R27, R6, UR7, R27, 0x1, P1 ;  /* 0x00000007061b7c11 */ /* 0x000fe400088f0c1b */
[----:B------:R-:W-:-:S05]  /*b3c0*/  LEA.HI.X R25, R4, UR5, R25, 0x1, P0 ;  /* 0x0000000504197c11 */ /* 0x000fca00080f0c19 */
[----:B------:R-:W-:Y:S05]  /*b3d0*/  @!P2 BRA `(.L_x_552) ;  /* 0x000000000040a947 */ /* 0x000fea0003800000 */
[----:B------:R-:W-:Y:S01]  /*b3e0*/  MOV R0, 0x0 ;  /* 0x0000000000007802 */ /* 0x000fe20000000f00 */
[----:B------:R-:W-:Y:S01]  /*b3f0*/  ULDC.64 UR4, c[0x4][0xa8] ;  /* 0x01002a0000047ab9 */ /* 0x000fe20000000a00 */
[----:B------:R-:W-:Y:S01]  /*b400*/  ULDC.64 UR6, c[0x4][0xb0] ;  /* 0x01002c0000067ab9 */ /* 0x000fe20000000a00 */
[----:B------:R-:W-:Y:S01]  /*b410*/  IMAD.U32 R4, RZ, RZ, UR4 ;  /* 0x00000004ff047e24 */ /* 0x000fe2000f8e00ff */
[----:B------:R0:W1:Y:S01]  /*b420*/  LDC.64 R14, c[0x4][R0] ;  /* 0x01000000000e7b82 */ /* 0x0000620000000a00 */
[----:B------:R-:W-:Y:S01]  /*b430*/  IMAD.U32 R5, RZ, RZ, UR5 ;  /* 0x00000005ff057e24 */ /* 0x000fe2000f8e00ff */
[----:B------:R-:W-:Y:S01]  /*b440*/  ULDC.64 UR4, c[0x4][0x20] ;  /* 0x0100080000047ab9 */ /* 0x000fe20000000a00 */
[----:B------:R-:W-:Y:S01]  /*b450*/  IMAD.U32 R6, RZ, RZ, UR6 ;  /* 0x00000006ff067e24 */ /* 0x000fe2000f8e00ff */
[----:B------:R-:W-:Y:S01]  /*b460*/  MOV R7, UR7 ;  /* 0x0000000700077c02 */ /* 0x000fe20008000f00 */
[----:B------:R-:W-:Y:S01]  /*b470*/  IMAD.U32 R10, RZ, RZ, UR4 ;  /* 0x00000004ff0a7e24 */ /* 0x000fe2000f8e00ff */
[----:B------:R-:W-:Y:S01]  /*b480*/  MOV R13, RZ ;  /* 0x000000ff000d7202 */ /* 0x000fe20000000f00 */
[----:B------:R-:W-:-:S02]  /*b490*/  IMAD.U32 R11, RZ, RZ, UR5 ;  /* 0x00000005ff0b7e24 */ /* 0x000fc4000f8e00ff */
[----:B------:R-:W-:Y:S02]  /*b4a0*/  IMAD.MOV.U32 R8, RZ, RZ, 0x70 ;  /* 0x00000070ff087424 */ /* 0x000fe400078e00ff */
[----:B0-----:R-:W-:-:S07]  /*b4b0*/  IMAD.MOV.U32 R12, RZ, RZ, 0x1 ;  /* 0x00000001ff0c7424 */ /* 0x001fce00078e00ff */
[----:B------:R-:W-:-:S07]  /*b4c0*/  LEPC R20, `(.L_x_552) ;  /* 0x000000001014794e */ /* 0x000fce0000000000 */
[----:B-1----:R-:W-:Y:S05]  /*b4d0*/  CALL.ABS.NOINC R14 ;  /* 0x000000000e007343 */ /* 0x002fea0003c00000 */
.L_x_552:
[----:B------:R-:W-:Y:S01]  /*b4e0*/  ULDC.U8 UR4, c[0x0][0x410] ;  /* 0x0001040000047ab9 */ /* 0x000fe20000000000 */
[----:B------:R-:W-:Y:S01]  /*b4f0*/  BSSY B0, `(.L_x_553) ;  /* 0x00005bc000007945 */ /* 0x000fe20003800000 */
[----:B------:R-:W-:Y:S01]  /*b500*/  ISETP.NE.AND P0, PT, RZ, UR4, PT ;  /* 0x00000004ff007c0c */ /* 0x000fe2000bf05270 */
[----:B------:R-:W-:-:S12]  /*b510*/  IMAD R4, R149, 0x80, R17 ;  /* 0x0000008095047824 */ /* 0x000fd800078e0211 */
[----:B------:R-:W-:Y:S05]  /*b520*/  @!P0 BRA `(.L_x_554) ;  /* 0x0000002800f08947 */ /* 0x000fea0003800000 */
[----:B------:R-:W-:-:S03]  /*b530*/  UMOV UR4, 0xffffffff ;  /* 0xffffffff00047882 */ /* 0x000fc60000000000 */
[----:B------:R-:W-:Y:S05]  /*b540*/  BRA.DIV UR4, `(.L_x_555) ;  /* 0x000001de04f07947 */ /* 0x000fea000b800000 */
[----:B------:R0:W1:Y:S04]  /*b550*/  SHFL.IDX PT, R3, R25, RZ, 0x1c1f ;  /* 0x001c1fff19037589 */ /* 0x00006800000e0000 */
[----:B------:R0:W2:Y:S04]  /*b560*/  SHFL.IDX PT, R0, R24, RZ, 0x1c1f ;  /* 0x001c1fff18007589 */ /* 0x0000a800000e0000 */
[----:B------:R0:W3:Y:S04]  /*b570*/  SHFL.IDX PT, R5, R27, RZ, 0x1c1f ;  /* 0x001c1fff1b057589 */ /* 0x0000e800000e0000 */
[----:B------:R0:W4:Y:S02]  /*b580*/  SHFL.IDX PT, R14, R26, RZ, 0x1c1f ;  /* 0x001c1fff1a0e7589 */ /* 0x00012400000e0000 */
.L_x_818:
[----:B------:R-:W-:Y:S01]  /*b590*/  ULDC UR4, c[0x0][0x448] ;  /* 0x0001120000047ab9 */ /* 0x000fe20000000800 */
[----:B------:R-:W-:Y:S01]  /*b5a0*/  LEA.HI R37, R37, R38, RZ, 0x2 ;  /* 0x0000002625257211 */ /* 0x000fe200078f10ff */
[----:B------:R-:W-:Y:S01]  /*b5b0*/  IMAD R15, R155, UR4, RZ ;  /* 0x000000049b0f7c24 */ /* 0x000fe2000f8e02ff */
[----:B------:R-:W-:Y:S01]  /*b5c0*/  BSSY B1, `(.L_x_556) ;  /* 0x000005c000017945 */ /* 0x000fe20003800000 */
[----:B------:R-:W-:Y:S02]  /*b5d0*/  CS2R R12, SRZ ;  /* 0x00000000000c7805 */ /* 0x000fe4000001ff00 */
[----:B------:R-:W-:Y:S02]  /*b5e0*/  CS2R R10, SRZ ;  /* 0x00000000000a7805 */ /* 0x000fe4000001ff00 */
[----:B------:R-:W-:Y:S02]  /*b5f0*/  CS2R R38, SRZ ;  /* 0x0000000000267805 */ /* 0x000fe4000001ff00 */
[----:B------:R-:W-:Y:S01]  /*b600*/  ISETP.GE.AND P0, PT, R4, R15, PT ;  /* 0x0000000f0400720c */ /* 0x000fe20003f06270 */
[----:B------:R-:W-:Y:S01]  /*b610*/  IMAD R15, R149, -0x80, R15 ;  /* 0xffffff80950f7824 */ /* 0x000fe200078e020f */
[----:B------:R-:W-:-:S02]  /*b620*/  SHF.R.S32.HI R4, RZ, 0x1f, R37 ;  /* 0x0000001fff047819 */ /* 0x000fc40000011425 */
[----:B------:R-:W-:Y:S02]  /*b630*/  CS2R R40, SRZ ;  /* 0x0000000000287805 */ /* 0x000fe4000001ff00 */
[----:B------:R-:W-:Y:S02]  /*b640*/  CS2R R46, SRZ ;  /* 0x00000000002e7805 */ /* 0x000fe4000001ff00 */
[----:B------:R-:W-:Y:S02]  /*b650*/  CS2R R44, SRZ ;  /* 0x00000000002c7805 */ /* 0x000fe4000001ff00 */
[----:B------:R-:W-:Y:S02]  /*b660*/  LEA.HI R4, R4, R17, RZ, 0x3 ;  /* 0x0000001104047211 */ /* 0x000fe400078f18ff */
[----:B------:R-:W-:Y:S02]  /*b670*/  CS2R R8, SRZ ;  /* 0x0000000000087805 */ /* 0x000fe4000001ff00 */
[----:B------:R-:W-:-:S02]  /*b680*/  CS2R R6, SRZ ;  /* 0x0000000000067805 */ /* 0x000fc4000001ff00 */
[----:B0-----:R-:W-:Y:S02]  /*b690*/  CS2R R26, SRZ ;  /* 0x00000000001a7805 */ /* 0x001fe4000001ff00 */
[----:B------:R-:W-:Y:S02]  /*b6a0*/  LOP3.LUT R4, R4, 0xfffffff8, RZ, 0xc0, !PT ;  /* 0xfffffff804047812 */ /* 0x000fe400078ec0ff */
[----:B------:R-:W-:Y:S02]  /*b6b0*/  CS2R R48, SRZ ;  /* 0x0000000000307805 */ /* 0x000fe4000001ff00 */
[----:B------:R-:W-:Y:S02]  /*b6c0*/  CS2R R50, SRZ ;  /* 0x0000000000327805 */ /* 0x000fe4000001ff00 */
[----:B------:R-:W-:Y:S01]  /*b6d0*/  CS2R R52, SRZ ;  /* 0x0000000000347805 */ /* 0x000fe2000001ff00 */
[----:B------:R-:W-:Y:S01]  /*b6e0*/  IMAD.IADD R37, R17, 0x1, -R4 ;  /* 0x0000000111257824 */ /* 0x000fe200078e0a04 */
[----:B------:R-:W-:Y:S06]  /*b6f0*/  @P0 BRA `(.L_x_557) ;  /* 0x0000000400200947 */ /* 0x000fec0003800000 */
[----:B------:R-:W-:Y:S01]  /*b700*/  ULDC UR4, c[0x0][0x3f4] ;  /* 0x0000fd0000047ab9 */ /* 0x000fe20000000800 */
[C---:B------:R-:W-:Y:S01]  /*b710*/  IMAD.SHL.U32 R45, R209.reuse, 0x2, RZ ;  /* 0x00000002d12d7824 */ /* 0x040fe200078e00ff */
[----:B------:R-:W-:Y:S01]  /*b720*/  ISETP.GE.AND P3, PT, R209, UR4, PT ;  /* 0x00000004d1007c0c */ /* 0x000fe2000bf66270 */
[C---:B------:R-:W-:Y:S01]  /*b730*/  IMAD.SHL.U32 R35, R206.reuse, 0x2, RZ ;  /* 0x00000002ce237824 */ /* 0x040fe200078e00ff */
[----:B------:R-:W-:Y:S01]  /*b740*/  ISETP.GE.AND P2, PT, R206, UR4, PT ;  /* 0x00000004ce007c0c */ /* 0x000fe2000bf46270 */
[----:B------:R-:W-:Y:S01]  /*b750*/  IMAD.SHL.U32 R21, R205, 0x2, RZ ;  /* 0x00000002cd157824 */ /* 0x000fe200078e00ff */
[----:B------:R-:W-:Y:S02]  /*b760*/  ISETP.GE.AND P1, PT, R208, UR4, PT ;  /* 0x00000004d0007c0c */ /* 0x000fe4000bf26270 */
[----:B------:R-:W-:Y:S02]  /*b770*/  CS2R R12, SRZ ;  /* 0x00000000000c7805 */ /* 0x000fe4000001ff00 */
[----:B------:R-:W-:-:S02]  /*b780*/  SHF.R.S32.HI R4, RZ, 0x1f, R209 ;  /* 0x0000001fff047819 */ /* 0x000fc400000114d1 */
[----:B------:R-:W-:Y:S02]  /*b790*/  SHF.R.S32.HI R7, RZ, 0x1f, R206 ;  /* 0x0000001fff077819 */ /* 0x000fe400000114ce */
[----:B------:R-:W-:Y:S02]  /*b7a0*/  SHF.L.U64.HI R4, R209, 0x1, R4 ;  /* 0x00000001d1047819 */ /* 0x000fe40000010204 */
[----:B------:R-:W-:Y:S02]  /*b7b0*/  ISETP.GE.AND P0, PT, R205, UR4, PT ;  /* 0x00000004cd007c0c */ /* 0x000fe4000bf06270 */
[----:B--2---:R-:W-:Y:S02]  /*b7c0*/  @!P3 IADD3 R46, P4, R0, R45, RZ ;  /* 0x0000002d002eb210 */ /* 0x004fe40007f9e0ff */
[----:B------:R-:W-:Y:S01]  /*b7d0*/  SHF.L.U64.HI R6, R206, 0x1, R7 ;  /* 0x00000001ce067819 */ /* 0x000fe20000010207 */
[----:B------:R-:W-:Y:S01]  /*b7e0*/  IMAD.SHL.U32 R7, R210, 0x2, RZ ;  /* 0x00000002d2077824 */ /* 0x000fe200078e00ff */
[----:B------:R-:W-:Y:S01]  /*b7f0*/  @!P2 IADD3 R42, P6, R0, R35, RZ ;  /* 0x00000023002aa210 */ /* 0x000fe20007fde0ff */
[----:B-1----:R-:W-:Y:S01]  /*b800*/  @!P3 IMAD.X R47, R3, 0x1, R4, P4 ;  /* 0x00000001032fb824 */ /* 0x002fe200020e0604 */
[----:B------:R-:W-:-:S02]  /*b810*/  SHF.R.S32.HI R9, RZ, 0x1f, R208 ;  /* 0x0000001fff097819 */ /* 0x000fc400000114d0 */
[----:B------:R-:W-:Y:S01]  /*b820*/  SHF.L.U32 R31, R208, 0x1, RZ ;  /* 0x00000001d01f7819 */ /* 0x000fe200000006ff */
[----:B------:R-:W-:Y:S01]  /*b830*/  @!P2 IMAD.X R43, R3, 0x1, R6, P6 ;  /* 0x00000001032ba824 */ /* 0x000fe200030e0606 */
[C---:B----4-:R-:W-:Y:S02]  /*b840*/  @!P3 IADD3 R44, P5, R14.reuse, R45, RZ ;  /* 0x0000002d0e2cb210 */ /* 0x050fe40007fbe0ff */
[----:B------:R-:W-:Y:S02]  /*b850*/  @!P2 IADD3 R34, P4, R14, R35, RZ ;  /* 0x000000230e22a210 */ /* 0x000fe40007f9e0ff */
[----:B------:R-:W-:Y:S01]  /*b860*/  SHF.L.U64.HI R8, R208, 0x1, R9 ;  /* 0x00000001d0087819 */ /* 0x000fe20000010209 */
[----:B---3--:R-:W-:Y:S01]  /*b870*/  @!P3 IMAD.X R45, R5, 0x1, R4, P5 ;  /* 0x00000001052db824 */ /* 0x008fe200028e0604 */
[----:B------:R-:W-:Y:S02]  /*b880*/  @!P1 IADD3 R30, P6, R14, R31, RZ ;  /* 0x0000001f0e1e9210 */ /* 0x000fe40007fde0ff */
[----:B------:R-:W-:-:S02]  /*b890*/  SHF.R.S32.HI R10, RZ, 0x1f, R205 ;  /* 0x0000001fff0a7819 */ /* 0x000fc400000114cd */
[C---:B------:R-:W-:Y:S02]  /*b8a0*/  @!P2 IADD3.X R35, R5.reuse, R6, RZ, P4, !PT ;  /* 0x000000060523a210 */ /* 0x040fe400027fe4ff */
[----:B------:R-:W-:Y:S01]  /*b8b0*/  @!P1 IADD3 R32, P5, R0, R31, RZ ;  /* 0x0000001f00209210 */ /* 0x000fe20007fbe0ff */
[----:B------:R-:W-:Y:S01]  /*b8c0*/  @!P1 IMAD.X R31, R5, 0x1, R8, P6 ;  /* 0x00000001051f9824 */ /* 0x000fe200030e0608 */
[----:B------:R-:W-:Y:S02]  /*b8d0*/  ISETP.GE.AND P4, PT, R210, UR4, PT ;  /* 0x00000004d2007c0c */ /* 0x000fe4000bf86270 */
[----:B------:R-:W-:Y:S01]  /*b8e0*/  SHF.L.U64.HI R10, R205, 0x1, R10 ;  /* 0x00000001cd0a7819 */ /* 0x000fe2000001020a */
[----:B------:R-:W-:Y:S01]  /*b8f0*/  @!P1 IMAD.X R33, R3, 0x1, R8, P5 ;  /* 0x0000000103219824 */ /* 0x000fe200028e0608 */
[----:B------:R-:W-:Y:S02]  /*b900*/  @!P0 IADD3 R28, P6, R0, R21, RZ ;  /* 0x00000015001c8210 */ /* 0x000fe40007fde0ff */
[----:B------:R-:W-:-:S02]  /*b910*/  ISETP.GE.AND P5, PT, R22, UR4, PT ;  /* 0x0000000416007c0c */ /* 0x000fc4000bfa6270 */
[----:B------:R-:W-:Y:S01]  /*b920*/  SHF.R.S32.HI R9, RZ, 0x1f, R210 ;  /* 0x0000001fff097819 */ /* 0x000fe200000114d2 */
[----:B------:R-:W-:Y:S01]  /*b930*/  @!P0 IMAD.X R29, R3, 0x1, R10, P6 ;  /* 0x00000001031d8824 */ /* 0x000fe200030e060a */
[----:B------:R-:W-:Y:S02]  /*b940*/  @!P0 IADD3 R20, P6, R14, R21, RZ ;  /* 0x000000150e148210 */ /* 0x000fe40007fde0ff */
[----:B------:R-:W-:Y:S02]  /*b950*/  SHF.L.U64.HI R26, R210, 0x1, R9 ;  /* 0x00000001d21a7819 */ /* 0x000fe40000010209 */
[----:B------:R-:W-:Y:S02]  /*b960*/  CS2R R8, SRZ ;  /* 0x0000000000087805 */ /* 0x000fe4000001ff00 */
[----:B------:R-:W-:Y:S02]  /*b970*/  @!P0 IADD3.X R21, R5, R10, RZ, P6, !PT ;  /* 0x0000000a05158210 */ /* 0x000fe400037fe4ff */
[----:B------:R-:W-:Y:S01]  /*b980*/  @!P4 IADD3 R24, P6, R0, R7, RZ ;  /* 0x000000070018c210 */ /* 0x000fe20007fde0ff */
[----:B------:R-:W-:-:S04]  /*b990*/  @!P5 IMAD.MOV.U32 R6, RZ, RZ, R14 ;  /* 0x000000ffff06d224 */ /* 0x000fc800078e000e */
[----:B------:R-:W-:Y:S01]  /*b9a0*/  @!P4 IMAD.X R25, R3, 0x1, R26, P6 ;  /* 0x000000010319c824 */ /* 0x000fe200030e061a */
[----:B------:R-:W-:Y:S01]  /*b9b0*/  @!P4 IADD3 R4, P6, R14, R7, RZ ;  /* 0x000000070e04c210 */ /* 0x000fe20007fde0ff */
[----:B------:R-:W-:Y:S01]  /*b9c0*/  @!P5 IMAD.MOV.U32 R50, RZ, RZ, R0 ;  /* 0x000000ffff32d224 */ /* 0x000fe200078e0000 */
[----:B------:R-:W-:Y:S01]  /*b9d0*/  @!P5 MOV R7, R5 ;  /* 0x000000050007d202 */ /* 0x000fe20000000f00 */
[----:B------:R-:W-:Y:S01]  /*b9e0*/  @!P5 IMAD.MOV.U32 R51, RZ, RZ, R3 ;  /* 0x000000ffff33d224 */ /* 0x000fe200078e0003 */
[----:B------:R-:W-:Y:S01]  /*b9f0*/  CS2R R10, SRZ ;  /* 0x00000000000a7805 */ /* 0x000fe2000001ff00 */
[----:B------:R-:W-:Y:S02]  /*ba00*/  @!P4 IMAD.X R5, R5, 0x1, R26, P6 ;  /* 0x000000010505c824 */ /* 0x000fe400030e061a */
[----:B------:R-:W-:Y:S01]  /*ba10*/  @!P5 IMAD.WIDE R52, R22, 0x2, R6 ;  /* 0x000000021634d825 */ /* 0x000fe200078e0206 */
[----:B------:R-:W-:-:S03]  /*ba20*/  CS2R R6, SRZ ;  /* 0x0000000000067805 */ /* 0x000fc6000001ff00 */
[----:B------:R-:W-:Y:S01]  /*ba30*/  @!P5 IMAD.WIDE R50, R22, 0x2, R50 ;  /* 0x000000021632d825 */ /* 0x000fe200078e0232 */
[----:B------:R0:W5:Y:S01]  /*ba40*/  @!P5 LD.E.64 R12, desc[UR60][R52.64] ;  /* 0x0000003c340cd980 */ /* 0x000162000c101b00 */
[----:B------:R-:W-:Y:S02]  /*ba50*/  CS2R R26, SRZ ;  /* 0x00000000001a7805 */ /* 0x000fe4000001ff00 */
[----:B------:R-:W-:Y:S02]  /*ba60*/  CS2R R38, SRZ ;  /* 0x0000000000267805 */ /* 0x000fe4000001ff00 */
[----:B------:R-:W-:Y:S01]  /*ba70*/  CS2R R48, SRZ ;  /* 0x0000000000307805 */ /* 0x000fe2000001ff00 */
[----:B------:R1:W5:Y:S01]  /*ba80*/  @!P5 LD.E.64 R8, desc[UR60][R50.64] ;  /* 0x0000003c3208d980 */ /* 0x000362000c101b00 */
[----:B------:R-:W-:-:S03]  /*ba90*/  CS2R R40, SRZ ;  /* 0x0000000000287805 */ /* 0x000fc6000001ff00 */
[----:B------:R2:W5:Y:S01]  /*baa0*/  @!P3 LD.E.64 R6, desc[UR60][R46.64] ;  /* 0x0000003c2e06b980 */ /* 0x000562000c101b00 */
[----:B0-----:R-:W-:-:S03]  /*bab0*/  CS2R R52, SRZ ;  /* 0x0000000000347805 */ /* 0x001fc6000001ff00 */
[----:B------:R0:W5:Y:S01]  /*bac0*/  @!P3 LD.E.64 R10, desc[UR60][R44.64] ;  /* 0x0000003c2c0ab980 */ /* 0x000162000c101b00 */
[----:B-1----:R-:W-:-:S03]  /*bad0*/  CS2R R50, SRZ ;  /* 0x0000000000327805 */ /* 0x002fc6000001ff00 */
[----:B------:R1:W5:Y:S01]  /*bae0*/  @!P2 LD.E.64 R26, desc[UR60][R42.64] ;  /* 0x0000003c2a1aa980 */ /* 0x000362000c101b00 */
[----:B--2---:R-:W-:-:S03]  /*baf0*/  CS2R R46, SRZ ;  /* 0x00000000002e7805 */ /* 0x004fc6000001ff00 */
[----:B------:R1:W5:Y:S01]  /*bb00*/  @!P2 LD.E.64 R38, desc[UR60][R34.64] ;  /* 0x0000003c2226a980 */ /* 0x000362000c101b00 */
[----:B0-----:R-:W-:-:S03]  /*bb10*/  CS2R R44, SRZ ;  /* 0x00000000002c7805 */ /* 0x001fc6000001ff00 */
[----:B------:R1:W5:Y:S04]  /*bb20*/  @!P1 LD.E.64 R48, desc[UR60][R32.64] ;  /* 0x0000003c20309980 */ /* 0x000368000c101b00 */
[----:B------:R1:W5:Y:S04]  /*bb30*/  @!P1 LD.E.64 R40, desc[UR60][R30.64] ;  /* 0x0000003c1e289980 */ /* 0x000368000c101b00 */
[----:B------:R1:W5:Y:S04]  /*bb40*/  @!P0 LD.E.64 R50, desc[UR60][R28.64] ;  /* 0x0000003c1c328980 */ /* 0x000368000c101b00 */
[----:B------:R1:W5:Y:S04]  /*bb50*/  @!P0 LD.E.64 R46, desc[UR60][R20.64] ;  /* 0x0000003c142e8980 */ /* 0x000368000c101b00 */
[----:B------:R1:W5:Y:S04]  /*bb60*/  @!P4 LD.E.64 R52, desc[UR60][R24.64] ;  /* 0x0000003c1834c980 */ /* 0x000368000c101b00 */
[----:B------:R1:W5:Y:S02]  /*bb70*/  @!P4 LD.E.64 R44, desc[UR60][R4.64] ;  /* 0x0000003c042cc980 */ /* 0x000364000c101b00 */
.L_x_557:
[----:B------:R-:W-:Y:S05]  /*bb80*/  BSYNC B1 ;  /* 0x0000000000017941 */ /* 0x000fea0003800000 */
.L_x_556:
[----:B-1---5:R-:W-:Y:S01]  /*bb90*/  IMAD.MOV.U32 R35, RZ, RZ, R8 ;  /* 0x000000ffff237224 */ /* 0x022fe200078e0008 */
[----:B------:R-:W-:Y:S01]  /*bba0*/  LOP3.LUT R3, R211, 0x18, R18, 0xf8, !PT ;  /* 0x00000018d3037812 */ /* 0x000fe200078ef812 */
[----:B------:R-:W-:Y:S01]  /*bbb0*/  IMAD.MOV.U32 R4, RZ, RZ, R9 ;  /* 0x000000ffff047224 */ /* 0x000fe200078e0009 */
[----:B------:R-:W-:Y:S01]  /*bbc0*/  LOP3.LUT P0, RZ, R37, 0x4, RZ, 0xc0, !PT ;  /* 0x0000000425ff7812 */ /* 0x000fe2000780c0ff */
[----:B------:R-:W-:Y:S01]  /*bbd0*/  IMAD.MOV.U32 R31, RZ, RZ, R6 ;  /* 0x000000ffff1f7224 */ /* 0x000fe200078e0006 */
[----:B--2---:R-:W-:Y:S01]  /*bbe0*/  LOP3.LUT R0, R3, R212, RZ, 0x3c, !PT ;  /* 0x000000d403007212 */ /* 0x004fe200078e3cff */
[----:B------:R-:W-:Y:S01]  /*bbf0*/  IMAD.MOV.U32 R33, RZ, RZ, R10 ;  /* 0x000000ffff217224 */ /* 0x000fe200078e000a */
[----:B------:R-:W-:Y:S01]  /*bc00*/  PRMT R35, R35, 0x5410, R4 ;  /* 0x0000541023237816 */ /* 0x000fe20000000004 */
[----:B----4-:R-:W-:Y:S01]  /*bc10*/  IMAD.MOV.U32 R14, RZ, RZ, R27 ;  /* 0x000000ffff0e7224 */ /* 0x010fe200078e001b */
[----:B------:R-:W-:Y:S01]  /*bc20*/  LEA.HI R4, R225, R225, RZ, 0x1 ;  /* 0x000000e1e1047211 */ /* 0x000fe200078f08ff */
[----:B------:R-:W-:Y:S01]  /*bc30*/  IMAD.MOV.U32 R21, RZ, RZ, R48 ;  /* 0x000000ffff157224 */ /* 0x000fe200078e0030 */
[----:B------:R-:W-:Y:S01]  /*bc40*/  IADD3 R3, R213, R0, RZ ;  /* 0x00000000d5037210 */ /* 0x000fe20007ffe0ff */
[----:B------:R-:W-:Y:S01]  /*bc50*/  IMAD.MOV.U32 R24, RZ, RZ, R49 ;  /* 0x000000ffff187224 */ /* 0x000fe200078e0031 */
[----:B------:R-:W-:Y:S01]  /*bc60*/  LOP3.LUT R4, R4, 0xfffffffe, RZ, 0xc0, !PT ;  /* 0xfffffffe04047812 */ /* 0x000fe200078ec0ff */
[----:B------:R-:W-:Y:S01]  /*bc70*/  IMAD.MOV.U32 R30, RZ, RZ, R51 ;  /* 0x000000ffff1e7224 */ /* 0x000fe200078e0033 */
[----:B---3--:R-:W-:Y:S01]  /*bc80*/  MOV R5, R7 ;  /* 0x0000000700057202 */ /* 0x008fe20000000f00 */
[----:B------:R-:W-:Y:S01]  /*bc90*/  IMAD R3, R3, 0x2, R2 ;  /* 0x0000000203037824 */ /* 0x000fe200078e0202 */
[----:B------:R-:W-:Y:S01]  /*bca0*/  SHF.R.U64 R59, R10, 0x10, R11 ;  /* 0x000000100a3b7819 */ /* 0x000fe2000000120b */
[----:B------:R-:W-:Y:S01]  /*bcb0*/  IMAD.IADD R4, R225, 0x1, -R4 ;  /* 0x00000001e1047824 */ /* 0x000fe200078e0a04 */
[----:B------:R-:W-:Y:S01]  /*bcc0*/  PRMT R31, R31, 0x5410, R5 ;  /* 0x000054101f1f7816 */ /* 0x000fe20000000005 */
[C---:B------:R-:W-:Y:S01]  /*bcd0*/  VIADD R10, R3.reuse, 0x15400 ;  /* 0x00015400030a7836 */ /* 0x040fe20000000000 */
[----:B------:R-:W-:Y:S01]  /*bce0*/  SHF.R.U64 R37, R8, 0x10, R9 ;  /* 0x0000001008257819 */ /* 0x000fe20000001209 */
[----:B------:R-:W-:Y:S01]  /*bcf0*/  VIADD R0, R3, 0x15440 ;  /* 0x0001544003007836 */ /* 0x000fe20000000000 */
[----:B------:R-:W-:Y:S01]  /*bd00*/  SHF.L.U32 R5, R4, 0x1f, RZ ;  /* 0x0000001f04057819 */ /* 0x000fe200000006ff */
[----:B------:R-:W-:Y:S01]  /*bd10*/  IMAD.MOV.U32 R8, RZ, RZ, R11 ;  /* 0x000000ffff087224 */ /* 0x000fe200078e000b */
[----:B------:R-:W-:Y:S01]  /*bd20*/  @P0 IADD3 R0, R10, -0x40, RZ ;  /* 0xffffffc00a000810 */ /* 0x000fe20007ffe0ff */
[----:B------:R-:W-:Y:S01]  /*bd30*/  IMAD.MOV.U32 R34, RZ, RZ, R52 ;  /* 0x000000ffff227224 */ /* 0x000fe200078e0034 */
[----:B------:R-:W0:Y:S01]  /*bd40*/  SYNCS.PHASECHK.TRANS64.TRYWAIT P0, [R2+URZ+0x36800], R5 ;  /* 0x03680005020075a7 */ /* 0x000e22000800017f */
[----:B------:R-:W-:Y:S01]  /*bd50*/  SHF.R.U32.HI R28, RZ, 0x10, R9 ;  /* 0x00000010ff1c7819 */ /* 0x000fe20000011609 */
[----:B------:R-:W-:Y:S01]  /*bd60*/  IMAD.MOV.U32 R9, RZ, RZ, R26 ;  /* 0x000000ffff097224 */ /* 0x000fe200078e001a */
[----:B------:R-:W-:Y:S01]  /*bd70*/  SHF.R.U64 R32, R6, 0x10, R7 ;  /* 0x0000001006207819 */ /* 0x000fe20000001207 */
[----:B------:R-:W-:Y:S01]  /*bd80*/  IMAD.MOV.U32 R6, RZ, RZ, R12 ;  /* 0x000000ffff067224 */ /* 0x000fe200078e000c */
[----:B------:R-:W-:Y:S01]  /*bd90*/  SHF.R.U64 R55, R26, 0x10, R27 ;  /* 0x000000101a377819 */ /* 0x000fe2000000121b */
[----:B------:R-:W-:Y:S01]  /*bda0*/  IMAD.MOV.U32 R43, RZ, RZ, R53 ;  /* 0x000000ffff2b7224 */ /* 0x000fe200078e0035 */
[----:B------:R-:W-:Y:S01]  /*bdb0*/  SHF.R.U64 R57, R12, 0x10, R13 ;  /* 0x000000100c397819 */ /* 0x000fe2000000120d */
[----:B------:R-:W-:Y:S01]  /*bdc0*/  IMAD.MOV.U32 R29, RZ, RZ, R38 ;  /* 0x000000ffff1d7224 */ /* 0x000fe200078e0026 */
[----:B------:R-:W-:Y:S01]  /*bdd0*/  SHF.R.U32.HI R60, RZ, 0x10, R11 ;  /* 0x00000010ff3c7819 */ /* 0x000fe2000001160b */
[----:B------:R-:W-:Y:S01]  /*bde0*/  IMAD.MOV.U32 R11, RZ, RZ, R39 ;  /* 0x000000ffff0b7224 */ /* 0x000fe200078e0027 */
[----:B------:R-:W-:Y:S01]  /*bdf0*/  MOV R26, R50 ;  /* 0x00000032001a7202 */ /* 0x000fe20000000f00 */
[----:B------:R-:W-:Y:S01]  /*be00*/  IMAD.MOV.U32 R25, RZ, RZ, R40 ;  /* 0x000000ffff197224 */ /* 0x000fe200078e0028 */
[--C-:B------:R-:W-:Y:S01]  /*be10*/  SHF.R.U64 R63, R40, 0x10, R41.reuse ;  /* 0x00000010283f7819 */ /* 0x100fe20000001229 */
[--C-:B------:R-:W-:Y:S01]  /*be20*/  IMAD.MOV.U32 R12, RZ, RZ, R41.reuse ;  /* 0x000000ffff0c7224 */ /* 0x100fe200078e0029 */
[----:B------:R-:W-:Y:S01]  /*be30*/  SHF.R.U32.HI R64, RZ, 0x10, R41 ;  /* 0x00000010ff407819 */ /* 0x000fe20000011629 */
[----:B------:R-:W-:Y:S01]  /*be40*/  IMAD.MOV.U32 R20, RZ, RZ, R46 ;  /* 0x000000ffff147224 */ /* 0x000fe200078e002e */
[----:B------:R-:W-:Y:S01]  /*be50*/  SHF.R.U32.HI R54, RZ, 0x10, R7 ;  /* 0x00000010ff367819 */ /* 0x000fe20000011607 */
[----:B------:R-:W-:Y:S01]  /*be60*/  IMAD.MOV.U32 R41, RZ, RZ, R44 ;  /* 0x000000ffff297224 */ /* 0x000fe200078e002c */
[----:B------:R-:W-:Y:S01]  /*be70*/  SHF.R.U64 R48, R48, 0x10, R49 ;  /* 0x0000001030307819 */ /* 0x000fe20000001231 */
[----:B------:R-:W-:Y:S01]  /*be80*/  IMAD.MOV.U32 R42, RZ, RZ, R45 ;  /* 0x000000ffff2a7224 */ /* 0x000fe200078e002d */
[----:B------:R-:W-:Y:S01]  /*be90*/  SHF.R.U64 R50, R50, 0x10, R51 ;  /* 0x0000001032327819 */ /* 0x000fe20000001233 */
[----:B------:R-:W-:Y:S01]  /*bea0*/  BSSY B1, `(.L_x_558) ;  /* 0x0000027000017945 */ /* 0x000fe20003800000 */
[----:B------:R-:W-:-:S02]  /*beb0*/  SHF.R.U64 R52, R52, 0x10, R53 ;  /* 0x0000001034347819 */ /* 0x000fc40000001235 */
[----:B------:R-:W-:Y:S02]  /*bec0*/  MOV R40, R47 ;  /* 0x0000002f00287202 */ /* 0x000fe40000000f00 */
[----:B------:R-:W-:Y:S02]  /*bed0*/  SHF.R.U64 R46, R46, 0x10, R47 ;  /* 0x000000102e2e7819 */ /* 0x000fe4000000122f */
[----:B------:R-:W-:Y:S02]  /*bee0*/  PRMT R33, R33, 0x5410, R8 ;  /* 0x0000541021217816 */ /* 0x000fe40000000008 */
[----:B------:R-:W-:Y:S02]  /*bef0*/  SHF.R.U32.HI R56, RZ, 0x10, R27 ;  /* 0x00000010ff387819 */ /* 0x000fe4000001161b */
[----:B------:R-:W-:Y:S02]  /*bf00*/  SHF.R.U32.HI R49, RZ, 0x10, R49 ;  /* 0x00000010ff317819 */ /* 0x000fe40000011631 */
[----:B------:R-:W-:-:S02]  /*bf10*/  SHF.R.U32.HI R51, RZ, 0x10, R51 ;  /* 0x00000010ff337819 */ /* 0x000fc40000011633 */
[----:B------:R-:W-:Y:S02]  /*bf20*/  SHF.R.U32.HI R53, RZ, 0x10, R53 ;  /* 0x00000010ff357819 */ /* 0x000fe40000011635 */
[----:B------:R-:W-:Y:S02]  /*bf30*/  MOV R7, R13 ;  /* 0x0000000d00077202 */ /* 0x000fe40000000f00 */
[----:B------:R-:W-:Y:S02]  /*bf40*/  SHF.R.U32.HI R58, RZ, 0x10, R13 ;  /* 0x00000010ff3a7819 */ /* 0x000fe4000001160d */
[--C-:B------:R-:W-:Y:S02]  /*bf50*/  SHF.R.U64 R61, R38, 0x10, R39.reuse ;  /* 0x00000010263d7819 */ /* 0x100fe40000001227 */
[----:B------:R-:W-:Y:S02]  /*bf60*/  SHF.R.U32.HI R62, RZ, 0x10, R39 ;  /* 0x00000010ff3e7819 */ /* 0x000fe40000011627 */
[----:B------:R-:W-:-:S02]  /*bf70*/  SHF.R.U32.HI R47, RZ, 0x10, R47 ;  /* 0x00000010ff2f7819 */ /* 0x000fc4000001162f */
[----:B------:R-:W-:Y:S02]  /*bf80*/  VIMNMX R8, R15, 0x80, PT ;  /* 0x000000800f087848 */ /* 0x000fe40003fe0100 */
[----:B------:R-:W-:Y:S02]  /*bf90*/  PRMT R27, R9, 0x5410, R14 ;  /* 0x00005410091b7816 */ /* 0x000fe4000000000e */
[----:B------:R-:W-:Y:S02]  /*bfa0*/  SHF.R.U64 R44, R44, 0x10, R45 ;  /* 0x000000102c2c7819 */ /* 0x000fe4000000122d */
[----:B------:R-:W-:Y:S02]  /*bfb0*/  PRMT R37, R37, 0x5410, R28 ;  /* 0x0000541025257816 */ /* 0x000fe4000000001c */
[----:B------:R-:W-:Y:S02]  /*bfc0*/  PRMT R21, R21, 0x5410, R24 ;  /* 0x0000541015157816 */ /* 0x000fe40000000018 */
[----:B------:R-:W-:-:S02]  /*bfd0*/  PRMT R13, R26, 0x5410, R30 ;  /* 0x000054101a0d7816 */ /* 0x000fc4000000001e */
[----:B------:R-:W-:Y:S02]  /*bfe0*/  PRMT R9, R34, 0x5410, R43 ;  /* 0x0000541022097816 */ /* 0x000fe4000000002b */
[----:B------:R-:W-:Y:S02]  /*bff0*/  PRMT R29, R29, 0x5410, R11 ;  /* 0x000054101d1d7816 */ /* 0x000fe4000000000b */
[----:B------:R-:W-:Y:S02]  /*c000*/  PRMT R15, R20, 0x5410, R40 ;  /* 0x00005410140f7816 */ /* 0x000fe40000000028 */
[----:B------:R-:W-:Y:S02]  /*c010*/  SHF.R.U32.HI R45, RZ, 0x10, R45 ;  /* 0x00000010ff2d7819 */ /* 0x000fe4000001162d */
[----:B------:R-:W-:Y:S02]  /*c020*/  PRMT R32, R32, 0x5410, R54 ;  /* 0x0000541020207816 */ /* 0x000fe40000000036 */
[----:B------:R-:W-:-:S02]  /*c030*/  PRMT R28, R55, 0x5410, R56 ;  /* 0x00005410371c7816 */ /* 0x000fc40000000038 */
[----:B------:R-:W-:Y:S02]  /*c040*/  PRMT R24, R48, 0x5410, R49 ;  /* 0x0000541030187816 */ /* 0x000fe40000000031 */
[----:B------:R-:W-:Y:S02]  /*c050*/  PRMT R14, R50, 0x5410, R51 ;  /* 0x00005410320e7816 */ /* 0x000fe40000000033 */
[----:B------:R-:W-:Y:S02]  /*c060*/  PRMT R10, R52, 0x5410, R53 ;  /* 0x00005410340a7816 */ /* 0x000fe40000000035 */
[----:B------:R-:W-:Y:S02]  /*c070*/  PRMT R38, R6, 0x5410, R7 ;  /* 0x0000541006267816 */ /* 0x000fe40000000007 */
[----:B------:R-:W-:Y:S02]  /*c080*/  PRMT R39, R57, 0x5410, R58 ;  /* 0x0000541039277816 */ /* 0x000fe4000000003a */
[----:B------:R-:W-:-:S02]  /*c090*/  PRMT R34, R59, 0x5410, R60 ;  /* 0x000054103b227816 */ /* 0x000fc4000000003c */
[----:B------:R-:W-:Y:S02]  /*c0a0*/  PRMT R30, R61, 0x5410, R62 ;  /* 0x000054103d1e7816 */ /* 0x000fe4000000003e */
[----:B------:R-:W-:Y:S02]  /*c0b0*/  PRMT R25, R25, 0x5410, R12 ;  /* 0x0000541019197816 */ /* 0x000fe4000000000c */
[----:B------:R-:W-:Y:S02]  /*c0c0*/  PRMT R26, R63, 0x5410, R64 ;  /* 0x000054103f1a7816 */ /* 0x000fe40000000040 */
[----:B------:R-:W-:Y:S02]  /*c0d0*/  ISETP.GE.AND P1, PT, R17, R8, PT ;  /* 0x000000081100720c */ /* 0x000fe40003f26270 */
[----:B------:R-:W-:Y:S02]  /*c0e0*/  PRMT R20, R46, 0x5410, R47 ;  /* 0x000054102e147816 */ /* 0x000fe4000000002f */
[----:B------:R-:W-:Y:S01]  /*c0f0*/  PRMT R11, R41, 0x5410, R42 ;  /* 0x00005410290b7816 */ /* 0x000fe2000000002a */
[----:B0-----:R-:W-:Y:S08]  /*c100*/  @!P0 BRA `(.L_x_559) ;  /* 0x000001d400708947 */ /* 0x001ff00003800000 */
.L_x_819:
[----:B------:R-:W-:Y:S05]  /*c110*/  BSYNC B1 ;  /* 0x0000000000017941 */ /* 0x000fea0003800000 */
.L_x_558:
[----:B------:R-:W-:Y:S01]  /*c120*/  BSSY B1, `(.L_x_560) ;  /* 0x00000fe000017945 */ /* 0x000fe20003800000 */
[----:B------:R-:W-:-:S03]  /*c130*/  PRMT R12, R44, 0x5410, R45 ;  /* 0x000054102c0c7816 */ /* 0x000fc6000000002d */
[----:B------:R-:W-:Y:S05]  /*c140*/  @P1 BRA `(.L_x_561) ;  /* 0x0000000c00ec1947 */ /* 0x000fea0003800000 */
[----:B0-----:R-:W0:Y:S01]  /*c150*/  LDC R5, c[0x0][0x3f4] ;  /* 0x0000fd00ff057b82 */ /* 0x001e220000000800 */
[----:B------:R-:W-:Y:S01]  /*c160*/  BSSY B2, `(.L_x_562) ;  /* 0x000002e000027945 */ /* 0x000fe20003800000 */
[-C--:B0-----:R-:W-:Y:S02]  /*c170*/  ISETP.GE.AND P0, PT, R22, R5.reuse, PT ;  /* 0x000000051600720c */ /* 0x081fe40003f06270 */
[-C--:B------:R-:W-:Y:S02]  /*c180*/  ISETP.GE.AND P1, PT, R209, R5.reuse, PT ;  /* 0x00000005d100720c */ /* 0x080fe40003f26270 */
[-C--:B------:R-:W-:Y:S02]  /*c190*/  ISETP.GE.AND P2, PT, R206, R5.reuse, PT ;  /* 0x00000005ce00720c */ /* 0x080fe40003f46270 */
[-C--:B------:R-:W-:Y:S02]  /*c1a0*/  ISETP.GE.AND P3, PT, R208, R5.reuse, PT ;  /* 0x00000005d000720c */ /* 0x080fe40003f66270 */
[----:B------:R-:W-:-:S02]  /*c1b0*/  ISETP.GE.AND P4, PT, R205, R5, PT ;  /* 0x00000005cd00720c */ /* 0x000fc40003f86270 */
[----:B------:R-:W-:-:S03]  /*c1c0*/  ISETP.GE.AND P5, PT, R210, R5, PT ;  /* 0x00000005d200720c */ /* 0x000fc60003fa6270 */
[----:B------:R-:W-:Y:S10]  /*c1d0*/  @P0 BRA `(.L_x_563) ;  /* 0x0000000000980947 */ /* 0x000ff40003800000 */
[----:B------:R-:W0:Y:S01]  /*c1e0*/  LDS.128 R4, [R3+0x15400] ;  /* 0x0154000003047984 */ /* 0x000e220000000c00 */
[----:B------:R-:W-:Y:S02]  /*c1f0*/  HADD2.F32 R47, -RZ, R38.H0_H0 ;  /* 0x20000026ff2f7230 */ /* 0x000fe40000004100 */
[----:B------:R-:W-:Y:S02]  /*c200*/  HADD2.F32 R45, -RZ, R35.H0_H0 ;  /* 0x20000023ff2d7230 */ /* 0x000fe40000004100 */
[----:B------:R-:W-:Y:S02]  /*c210*/  HADD2.F32 R44, -RZ, R37.H0_H0 ;  /* 0x20000025ff2c7230 */ /* 0x000fe40000004100 */
[----:B------:R-:W-:Y:S02]  /*c220*/  HADD2.F32 R46, -RZ, R39.H0_H0 ;  /* 0x20000027ff2e7230 */ /* 0x000fe40000004100 */
[--C-:B0-----:R-:W-:Y:S02]  /*c230*/  HADD2.F32 R40, -RZ, R4.reuse.H0_H0 ;  /* 0x20000004ff287230 */ /* 0x101fe40000004100 */
[----:B------:R-:W-:-:S02]  /*c240*/  HADD2.F32 R4, -RZ, R4.H1_H1 ;  /* 0x30000004ff047230 */ /* 0x000fc40000004100 */
[--C-:B------:R-:W-:Y:S02]  /*c250*/  HADD2.F32 R41, -RZ, R5.reuse.H0_H0 ;  /* 0x20000005ff297230 */ /* 0x100fe40000004100 */
[----:B------:R-:W-:Y:S02]  /*c260*/  HADD2.F32 R5, -RZ, R5.H1_H1 ;  /* 0x30000005ff057230 */ /* 0x000fe40000004100 */
[C---:B------:R-:W-:Y:S01]  /*c270*/  FMUL.FTZ R49, R4.reuse, R47 ;  /* 0x0000002f04317220 */ /* 0x040fe20000410000 */
[-C--:B------:R-:W-:Y:S01]  /*c280*/  FMUL.FTZ R4, R4, R45.reuse ;  /* 0x0000002d04047220 */ /* 0x080fe20000410000 */
[--C-:B------:R-:W-:Y:S02]  /*c290*/  HADD2.F32 R42, -RZ, R6.reuse.H0_H0 ;  /* 0x20000006ff2a7230 */ /* 0x100fe40000004100 */
[----:B------:R-:W-:Y:S02]  /*c2a0*/  HADD2.F32 R43, -RZ, R7.H0_H0 ;  /* 0x20000007ff2b7230 */ /* 0x000fe40000004100 */
[C---:B------:R-:W-:Y:S01]  /*c2b0*/  FMUL.FTZ R50, R5.reuse, R46 ;  /* 0x0000002e05327220 */ /* 0x040fe20000410000 */
[C---:B------:R-:W-:Y:S01]  /*c2c0*/  FFMA.FTZ R49, R40.reuse, R45, -R49 ;  /* 0x0000002d28317223 */ /* 0x040fe20000010831 */
[----:B------:R-:W-:Y:S01]  /*c2d0*/  FFMA.FTZ R48, R40, R47, R4 ;  /* 0x0000002f28307223 */ /* 0x000fe20000010004 */
[----:B------:R-:W-:Y:S01]  /*c2e0*/  FMUL.FTZ R52, R5, R44 ;  /* 0x0000002c05347220 */ /* 0x000fe20000410000 */
[----:B------:R-:W-:-:S02]  /*c2f0*/  HADD2.F32 R6, -RZ, R6.H1_H1 ;  /* 0x30000006ff067230 */ /* 0x000fc40000004100 */
[C---:B------:R-:W-:Y:S01]  /*c300*/  FFMA.FTZ R50, R41.reuse, R44, -R50 ;  /* 0x0000002c29327223 */ /* 0x040fe20000010832 */
[----:B------:R-:W-:Y:S02]  /*c310*/  HADD2.F32 R7, -RZ, R7.H1_H1 ;  /* 0x30000007ff077230 */ /* 0x000fe40000004100 */
[----:B------:R-:W-:Y:S01]  /*c320*/  FFMA.FTZ R41, R41, R46, R52 ;  /* 0x0000002e29297223 */ /* 0x000fe20000010034 */
[----:B------:R-:W-:Y:S02]  /*c330*/  HADD2.F32 R45, -RZ, R38.H1_H1 ;  /* 0x30000026ff2d7230 */ /* 0x000fe40000004100 */
[----:B------:R-:W-:Y:S02]  /*c340*/  HADD2.F32 R5, -RZ, R35.H1_H1 ;  /* 0x30000023ff057230 */ /* 0x000fe40000004100 */
[----:B------:R-:W-:Y:S02]  /*c350*/  HADD2.F32 R40, -RZ, R39.H1_H1 ;  /* 0x30000027ff287230 */ /* 0x000fe40000004100 */
[----:B------:R-:W-:Y:S01]  /*c360*/  FMUL.FTZ R47, R6, R45 ;  /* 0x0000002d062f7220 */ /* 0x000fe20000410000 */
[----:B------:R-:W-:-:S02]  /*c370*/  HADD2.F32 R4, -RZ, R37.H1_H1 ;  /* 0x30000025ff047230 */ /* 0x000fc40000004100 */
[-C--:B------:R-:W-:Y:S01]  /*c380*/  FMUL.FTZ R44, R6, R5.reuse ;  /* 0x00000005062c7220 */ /* 0x080fe20000410000 */
[C---:B------:R-:W-:Y:S01]  /*c390*/  FMUL.FTZ R46, R7.reuse, R40 ;  /* 0x00000028072e7220 */ /* 0x040fe20000410000 */
[C---:B------:R-:W-:Y:S01]  /*c3a0*/  FFMA.FTZ R6, R42.reuse, R5, -R47 ;  /* 0x000000052a067223 */ /* 0x040fe2000001082f */
[-C--:B------:R-:W-:Y:S01]  /*c3b0*/  FMUL.FTZ R51, R7, R4.reuse ;  /* 0x0000000407337220 */ /* 0x080fe20000410000 */
[----:B------:R-:W-:Y:S01]  /*c3c0*/  FFMA.FTZ R45, R42, R45, R44 ;  /* 0x0000002d2a2d7223 */ /* 0x000fe2000001002c */
[C---:B------:R-:W-:Y:S01]  /*c3d0*/  FFMA.FTZ R7, R43.reuse, R4, -R46 ;  /* 0x000000042b077223 */ /* 0x040fe2000001082e */
[----:B------:R-:W-:Y:S01]  /*c3e0*/  F2FP.F16.F32.PACK_AB R4, R48, R49 ;  /* 0x000000313004723e */ /* 0x000fe200000000ff */
[----:B------:R-:W-:Y:S01]  /*c3f0*/  FFMA.FTZ R40, R43, R40, R51 ;  /* 0x000000282b287223 */ /* 0x000fe20000010033 */
[----:B------:R-:W-:Y:S02]  /*c400*/  F2FP.F16.F32.PACK_AB R5, R41, R50 ;  /* 0x000000322905723e */ /* 0x000fe400000000ff */
[----:B------:R-:W-:-:S02]  /*c410*/  F2FP.F16.F32.PACK_AB R6, R45, R6 ;  /* 0x000000062d06723e */ /* 0x000fc400000000ff */
[----:B------:R-:W-:-:S05]  /*c420*/  F2FP.F16.F32.PACK_AB R7, R40, R7 ;  /* 0x000000072807723e */ /* 0x000fca00000000ff */
[----:B------:R0:W-:Y:S02]  /*c430*/  STS.128 [R3+0x15400], R4 ;  /* 0x0154000403007388 */ /* 0x0001e40000000c00 */
.L_x_563:
[----:B------:R-:W-:Y:S05]  /*c440*/  BSYNC B2 ;  /* 0x0000000000027941 */ /* 0x000fea0003800000 */
.L_x_562:
[----:B------:R-:W-:Y:S04]  /*c450*/  BSSY B2, `(.L_x_564) ;  /* 0x0000028000027945 */ /* 0x000fe80003800000 */
[----:B------:R-:W-:Y:S05]  /*c460*/  @P1 BRA `(.L_x_565) ;  /* 0x0000000000981947 */ /* 0x000fea0003800000 */
[----:B0-----:R-:W0:Y:S01]  /*c470*/  LDS.128 R4, [R0] ;  /* 0x0000000000047984 */ /* 0x001e220000000c00 */
        /* <DEDUP_REMOVED lines=36> */
[----:B------:R1:W-:Y:S02]  /*c6c0*/  STS.128 [R0], R4 ;  /* 0x0000000400007388 */ /* 0x0003e40000000c00 */
.L_x_565:
[----:B------:R-:W-:Y:S05]  /*c6d0*/  BSYNC B2 ;  /* 0x0000000000027941 */ /* 0x000fea0003800000 */
.L_x_564:
[----:B------:R-:W-:Y:S04]  /*c6e0*/  BSSY B2, `(.L_x_566) ;  /* 0x0000028000027945 */ /* 0x000fe80003800000 */
[----:B------:R-:W-:Y:S05]  /*c6f0*/  @P2 BRA `(.L_x_567) ;  /* 0x0000000000982947 */ /* 0x000fea0003800000 */
[----:B01----:R-:W0:Y:S01]  /*c700*/  LDS.128 R4, [R3+0x19400] ;  /* 0x0194000003047984 */ /* 0x003e220000000c00 */
        /* <DEDUP_REMOVED lines=37> */
.L_x_567:
[----:B------:R-:W-:Y:S05]  /*c960*/  BSYNC B2 ;  /* 0x0000000000027941 */ /* 0x000fea0003800000 */
.L_x_566:
[----:B------:R-:W-:Y:S04]  /*c970*/  BSSY B2, `(.L_x_568) ;  /* 0x0000028000027945 */ /* 0x000fe80003800000 */
[----:B------:R-:W-:Y:S05]  /*c980*/  @P3 BRA `(.L_x_569) ;  /* 0x0000000000983947 */ /* 0x000fea0003800000 */
[----:B012---:R-:W0:Y:S01]  /*c990*/  LDS.128 R4, [R0+0x4000] ;  /* 0x0040000000047984 */ /* 0x007e220000000c00 */
        /* <DEDUP_REMOVED lines=37> */
.L_x_569:
[----:B------:R-:W-:Y:S05]  /*cbf0*/  BSYNC B2 ;  /* 0x0000000000027941 */ /* 0x000fea0003800000 */
.L_x_568:
[----:B------:R-:W-:Y:S04]  /*cc00*/  BSSY B2, `(.L_x_570) ;  /* 0x0000028000027945 */ /* 0x000fe80003800000 */
[----:B------:R-:W-:Y:S05]  /*cc10*/  @P4 BRA `(.L_x_571) ;  /* 0x0000000000984947 */ /* 0x000fea0003800000 */
[----:B0123--:R-:W0:Y:S01]  /*cc20*/  LDS.128 R4, [R3+0x1d400] ;  /* 0x01d4000003047984 */ /* 0x00fe220000000c00 */
        /* <DEDUP_REMOVED lines=37> */
.L_x_571:
[----:B------:R-:W-:Y:S05]  /*ce80*/  BSYNC B2 ;  /* 0x0000000000027941 */ /* 0x000fea0003800000 */
.L_x_570:
[----:B------:R-:W-:Y:S05]  /*ce90*/  @P5 BRA `(.L_x_561) ;  /* 0x0000000000985947 */ /* 0x000fea0003800000 */
[----:B01234-:R-:W0:Y:S01]  /*cea0*/  LDS.128 R4, [R0+0x8000] ;  /* 0x0080000000047984 */ /* 0x01fe220000000c00 */
        /* <DEDUP_REMOVED lines=37> */
.L_x_561:
[----:B------:R-:W-:Y:S05]  /*d100*/  BSYNC B1 ;  /* 0x0000000000017941 */ /* 0x000fea0003800000 */
.L_x_560:
[----:B------:R-:W-:-:S13]  /*d110*/  ISETP.GE.AND P0, PT, R226, R8, PT ;  /* 0x00000008e200720c */ /* 0x000fda0003f06270 */
[----:B------:R-:W-:Y:S05]  /*d120*/  @P0 BRA `(.L_x_572) ;  /* 0x0000003c00e00947 */ /* 0x000fea0003800000 */
[----:B01234-:R-:W0:Y:S01]  /*d130*/  LDC R5, c[0x0][0x3f4] ;  /* 0x0000fd00ff057b82 */ /* 0x01fe220000000800 */
        /* <DEDUP_REMOVED lines=9> */
[--C-:B------:R-:W-:Y:S02]  /*d1d0*/  HADD2.F32 R48, -RZ, R38.reuse.H0_H0 ;  /* 0x20000026ff307230 */ /* 0x100fe40000004100 */
[----:B------:R-:W-:Y:S02]  /*d1e0*/  HADD2.F32 R50, -RZ, R39.H0_H0 ;  /* 0x20000027ff327230 */ /* 0x000fe40000004100 */
[----:B------:R-:W-:Y:S02]  /*d1f0*/  HADD2.F32 R44, -RZ, R35.H0_H0 ;  /* 0x20000023ff2c7230 */ /* 0x000fe40000004100 */
[----:B------:R-:W-:Y:S02]  /*d200*/  HADD2.F32 R46, -RZ, R37.H0_H0 ;  /* 0x20000025ff2e7230 */ /* 0x000fe40000004100 */
[----:B------:R-:W-:Y:S02]  /*d210*/  HADD2.F32 R49, -RZ, R38.H1_H1 ;  /* 0x30000026ff317230 */ /* 0x000fe40000004100 */
[----:B0-----:R-:W-:-:S02]  /*d220*/  HADD2.F32 R8, -RZ, R4.H0_H0 ;  /* 0x20000004ff087230 */ /* 0x001fc40000004100 */
[----:B------:R-:W-:Y:S02]  /*d230*/  HADD2.F32 R4, -RZ, R4.H1_H1 ;  /* 0x30000004ff047230 */ /* 0x000fe40000004100 */
[--C-:B------:R-:W-:Y:S02]  /*d240*/  HADD2.F32 R40, -RZ, R5.reuse.H0_H0 ;  /* 0x20000005ff287230 */ /* 0x100fe40000004100 */
[----:B------:R-:W-:Y:S02]  /*d250*/  HADD2.F32 R5, -RZ, R5.H1_H1 ;  /* 0x30000005ff057230 */ /* 0x000fe40000004100 */
[-C--:B------:R-:W-:Y:S01]  /*d260*/  FMUL.FTZ R43, R48, R4.reuse ;  /* 0x00000004302b7220 */ /* 0x080fe20000410000 */
[----:B------:R-:W-:Y:S01]  /*d270*/  FMUL.FTZ R45, R44, R4 ;  /* 0x000000042c2d7220 */ /* 0x000fe20000410000 */
[----:B------:R-:W-:Y:S02]  /*d280*/  HADD2.F32 R41, -RZ, R6.H0_H0 ;  /* 0x20000006ff297230 */ /* 0x000fe40000004100 */
[-C--:B------:R-:W-:Y:S01]  /*d290*/  FMUL.FTZ R47, R50, R5.reuse ;  /* 0x00000005322f7220 */ /* 0x080fe20000410000 */
[----:B------:R-:W-:Y:S01]  /*d2a0*/  FFMA.FTZ R4, R44, R8, -R43 ;  /* 0x000000082c047223 */ /* 0x000fe2000001082b */
[----:B------:R-:W-:Y:S01]  /*d2b0*/  FMUL.FTZ R43, R46, R5 ;  /* 0x000000052e2b7220 */ /* 0x000fe20000410000 */
[----:B------:R-:W-:-:S02]  /*d2c0*/  HADD2.F32 R42, -RZ, R7.H0_H0 ;  /* 0x20000007ff2a7230 */ /* 0x000fc40000004100 */
[----:B------:R-:W-:Y:S01]  /*d2d0*/  FFMA.FTZ R5, R46, R40, -R47 ;  /* 0x000000282e057223 */ /* 0x000fe2000001082f */
[----:B------:R-:W-:Y:S02]  /*d2e0*/  HADD2.F32 R6, -RZ, R6.H1_H1 ;  /* 0x30000006ff067230 */ /* 0x000fe40000004100 */
[----:B------:R-:W-:Y:S01]  /*d2f0*/  FFMA.FTZ R45, R48, R8, R45 ;  /* 0x00000008302d7223 */ /* 0x000fe2000001002d */
[----:B------:R-:W-:Y:S02]  /*d300*/  HADD2.F32 R7, -RZ, R7.H1_H1 ;  /* 0x30000007ff077230 */ /* 0x000fe40000004100 */
[----:B------:R-:W-:Y:S01]  /*d310*/  FFMA.FTZ R40, R50, R40, R43 ;  /* 0x0000002832287223 */ /* 0x000fe2000001002b */
[----:B------:R-:W-:Y:S02]  /*d320*/  HADD2.F32 R46, -RZ, R39.H1_H1 ;  /* 0x30000027ff2e7230 */ /* 0x000fe40000004100 */
[----:B------:R-:W-:Y:S01]  /*d330*/  FMUL.FTZ R8, R49, R6 ;  /* 0x0000000631087220 */ /* 0x000fe20000410000 */
[----:B------:R-:W-:Y:S01]  /*d340*/  HADD2.F32 R47, -RZ, R35.H1_H1 ;  /* 0x30000023ff2f7230 */ /* 0x000fe20000004100 */
[----:B------:R-:W-:Y:S01]  /*d350*/  F2FP.F16.F32.PACK_AB R4, R45, R4 ;  /* 0x000000042d04723e */ /* 0x000fe200000000ff */
[----:B------:R-:W-:-:S02]  /*d360*/  HADD2.F32 R44, -RZ, R37.H1_H1 ;  /* 0x30000025ff2c7230 */ /* 0x000fc40000004100 */
[----:B------:R-:W-:Y:S01]  /*d370*/  FMUL.FTZ R35, R46, R7 ;  /* 0x000000072e237220 */ /* 0x000fe20000410000 */
[----:B------:R-:W-:Y:S01]  /*d380*/  F2FP.F16.F32.PACK_AB R5, R40, R5 ;  /* 0x000000052805723e */ /* 0x000fe200000000ff */
[C---:B------:R-:W-:Y:S01]  /*d390*/  FMUL.FTZ R38, R47.reuse, R6 ;  /* 0x000000062f267220 */ /* 0x040fe20000410000 */
[----:B------:R-:W-:Y:S01]  /*d3a0*/  FFMA.FTZ R6, R47, R41, -R8 ;  /* 0x000000292f067223 */ /* 0x000fe20000010808 */
[C---:B------:R-:W-:Y:S01]  /*d3b0*/  FMUL.FTZ R37, R44.reuse, R7 ;  /* 0x000000072c257220 */ /* 0x040fe20000410000 */
[-C--:B------:R-:W-:Y:S01]  /*d3c0*/  FFMA.FTZ R7, R44, R42.reuse, -R35 ;  /* 0x0000002a2c077223 */ /* 0x080fe20000010823 */
[----:B------:R-:W-:Y:S02]  /*d3d0*/  FFMA.FTZ R41, R49, R41, R38 ;  /* 0x0000002931297223 */ /* 0x000fe40000010026 */
[----:B------:R-:W-:-:S03]  /*d3e0*/  FFMA.FTZ R42, R46, R42, R37 ;  /* 0x0000002a2e2a7223 */ /* 0x000fc60000010025 */
[----:B------:R-:W-:Y:S02]  /*d3f0*/  F2FP.F16.F32.PACK_AB R6, R41, R6 ;  /* 0x000000062906723e */ /* 0x000fe400000000ff */
[----:B------:R-:W-:-:S05]  /*d400*/  F2FP.F16.F32.PACK_AB R7, R42, R7 ;  /* 0x000000072a07723e */ /* 0x000fca00000000ff */
[----:B------:R0:W-:Y:S02]  /*d410*/  STS.128 [R3+0x17400], R4 ;  /* 0x0174000403007388 */ /* 0x0001e40000000c00 */
.L_x_574:
[----:B------:R-:W-:Y:S05]  /*d420*/  BSYNC B1 ;  /* 0x0000000000017941 */ /* 0x000fea0003800000 */
.L_x_573:
[----:B------:R-:W-:Y:S04]  /*d430*/  BSSY B1, `(.L_x_575) ;  /* 0x0000028000017945 */ /* 0x000fe80003800000 */
[----:B------:R-:W-:Y:S05]  /*d440*/  @P1 BRA `(.L_x_576) ;  /* 0x0000000000981947 */ /* 0x000fea0003800000 */
[----:B0-----:R-:W0:Y:S01]  /*d450*/  LDS.128 R4, [R0+0x2000] ;  /* 0x0020000000047984 */ /* 0x001e220000000c00 */
        /* <DEDUP_REMOVED lines=8> */
[-C--:B------:R-:W-:Y:S01]  /*d4e0*/  FMUL.FTZ R39, R44, R4.reuse ;  /* 0x000000042c277220 */ /* 0x080fe20000410000 */
[C---:B------:R-:W-:Y:S01]  /*d4f0*/  FMUL.FTZ R41, R42.reuse, R4 ;  /* 0x000000042a297220 */ /* 0x040fe20000410000 */
[----:B------:R-:W-:Y:S02]  /*d500*/  HADD2.F32 R37, -RZ, R6.H0_H0 ;  /* 0x20000006ff257230 */ /* 0x000fe40000004100 */
[-C--:B------:R-:W-:Y:S01]  /*d510*/  FMUL.FTZ R40, R45, R5.reuse ;  /* 0x000000052d287220 */ /* 0x080fe20000410000 */
[-C--:B------:R-:W-:Y:S01]  /*d520*/  FFMA.FTZ R4, R42, R8.reuse, -R39 ;  /* 0x000000082a047223 */ /* 0x080fe20000010827 */
        /* <DEDUP_REMOVED lines=9> */
[----:B------:R-:W-:Y:S01]  /*d5c0*/  HADD2.F32 R42, -RZ, R34.H1_H1 ;  /* 0x30000022ff2a7230 */ /* 0x000fe20000004100 */
[----:B------:R-:W-:Y:S01]  /*d5d0*/  F2FP.F16.F32.PACK_AB R5, R8, R5 ;  /* 0x000000050805723e */ /* 0x000fe200000000ff */
[----:B------:R-:W-:-:S02]  /*d5e0*/  HADD2.F32 R39, -RZ, R31.H1_H1 ;  /* 0x3000001fff277230 */ /* 0x000fc40000004100 */
[----:B------:R-:W-:Y:S02]  /*d5f0*/  HADD2.F32 R40, -RZ, R32.H1_H1 ;  /* 0x30000020ff287230 */ /* 0x000fe40000004100 */
[-C--:B------:R-:W-:Y:S01]  /*d600*/  FMUL.FTZ R32, R43, R6.reuse ;  /* 0x000000062b207220 */ /* 0x080fe20000410000 */
[-C--:B------:R-:W-:Y:S01]  /*d610*/  FMUL.FTZ R31, R42, R7.reuse ;  /* 0x000000072a1f7220 */ /* 0x080fe20000410000 */
[C---:B------:R-:W-:Y:S01]  /*d620*/  FMUL.FTZ R34, R39.reuse, R6 ;  /* 0x0000000627227220 */ /* 0x040fe20000410000 */
[C---:B------:R-:W-:Y:S01]  /*d630*/  FMUL.FTZ R33, R40.reuse, R7 ;  /* 0x0000000728217220 */ /* 0x040fe20000410000 */
[-C--:B------:R-:W-:Y:S01]  /*d640*/  FFMA.FTZ R6, R39, R37.reuse, -R32 ;  /* 0x0000002527067223 */ /* 0x080fe20000010820 */
[-C--:B------:R-:W-:Y:S01]  /*d650*/  FFMA.FTZ R7, R40, R38.reuse, -R31 ;  /* 0x0000002628077223 */ /* 0x080fe2000001081f */
[----:B------:R-:W-:Y:S01]  /*d660*/  FFMA.FTZ R37, R43, R37, R34 ;  /* 0x000000252b257223 */ /* 0x000fe20000010022 */
[----:B------:R-:W-:-:S04]  /*d670*/  FFMA.FTZ R38, R42, R38, R33 ;  /* 0x000000262a267223 */ /* 0x000fc80000010021 */
[----:B------:R-:W-:Y:S02]  /*d680*/  F2FP.F16.F32.PACK_AB R6, R37, R6 ;  /* 0x000000062506723e */ /* 0x000fe400000000ff */
[----:B------:R-:W-:-:S05]  /*d690*/  F2FP.F16.F32.PACK_AB R7, R38, R7 ;  /* 0x000000072607723e */ /* 0x000fca00000000ff */
[----:B------:R1:W-:Y:S02]  /*d6a0*/  STS.128 [R0+0x2000], R4 ;  /* 0x0020000400007388 */ /* 0x0003e40000000c00 */
.L_x_576:
[----:B------:R-:W-:Y:S05]  /*d6b0*/  BSYNC B1 ;  /* 0x0000000000017941 */ /* 0x000fea0003800000 */
.L_x_575:
        /* <DEDUP_REMOVED lines=28> */
[-C--:B------:R-:W-:Y:S01]  /*d880*/  FMUL.FTZ R27, R38, R6.reuse ;  /* 0x00000006261b7220 */ /* 0x080fe20000410000 */
[----:B------:R-:W-:Y:S02]  /*d890*/  HADD2.F32 R35, -RZ, R28.H1_H1 ;  /* 0x3000001cff237230 */ /* 0x000fe40000004100 */
[C---:B------:R-:W-:Y:S01]  /*d8a0*/  FMUL.FTZ R29, R34.reuse, R6 ;  /* 0x00000006221d7220 */ /* 0x040fe20000410000 */
[-C--:B------:R-:W-:Y:S01]  /*d8b0*/  FMUL.FTZ R28, R39, R7.reuse ;  /* 0x00000007271c7220 */ /* 0x080fe20000410000 */
[-C--:B------:R-:W-:Y:S01]  /*d8c0*/  FFMA.FTZ R6, R34, R32.reuse, -R27 ;  /* 0x0000002022067223 */ /* 0x080fe2000001081b */
[C---:B------:R-:W-:Y:S01]  /*d8d0*/  FMUL.FTZ R30, R35.reuse, R7 ;  /* 0x00000007231e7220 */ /* 0x040fe20000410000 */
[----:B------:R-:W-:Y:S01]  /*d8e0*/  FFMA.FTZ R29, R38, R32, R29 ;  /* 0x00000020261d7223 */ /* 0x000fe2000001001d */
[-C--:B------:R-:W-:Y:S02]  /*d8f0*/  FFMA.FTZ R7, R35, R33.reuse, -R28 ;  /* 0x0000002123077223 */ /* 0x080fe4000001081c */
[----:B------:R-:W-:-:S02]  /*d900*/  FFMA.FTZ R30, R39, R33, R30 ;  /* 0x00000021271e7223 */ /* 0x000fc4000001001e */
[----:B------:R-:W-:-:S03]  /*d910*/  F2FP.F16.F32.PACK_AB R6, R29, R6 ;  /* 0x000000061d06723e */ /* 0x000fc600000000ff */
[----:B------:R-:W-:-:S05]  /*d920*/  F2FP.F16.F32.PACK_AB R7, R30, R7 ;  /* 0x000000071e07723e */ /* 0x000fca00000000ff */
[----:B------:R2:W-:Y:S02]  /*d930*/  STS.128 [R3+0x1b400], R4 ;  /* 0x01b4000403007388 */ /* 0x0005e40000000c00 */
.L_x_578:
[----:B------:R-:W-:Y:S05]  /*d940*/  BSYNC B1 ;  /* 0x0000000000017941 */ /* 0x000fea0003800000 */
.L_x_577:
        /* <DEDUP_REMOVED lines=40> */
.L_x_580:
[----:B------:R-:W-:Y:S05]  /*dbd0*/  BSYNC B1 ;  /* 0x0000000000017941 */ /* 0x000fea0003800000 */
.L_x_579:
        /* <DEDUP_REMOVED lines=40> */
.L_x_582:
[----:B------:R-:W-:Y:S05]  /*de60*/  BSYNC B1 ;  /* 0x0000000000017941 */ /* 0x000fea0003800000 */
.L_x_581:
        /* <DEDUP_REMOVED lines=13> */
[----:B------:R-:W-:Y:S01]  /*df40*/  FMUL.FTZ R15, R28, R5 ;  /* 0x000000051c0f7220 */ /* 0x000fe20000410000 */
[----:B------:R-:W-:Y:S01]  /*df50*/  FFMA.FTZ R4, R21, R3, -R20 ;  /* 0x0000000315047223 */ /* 0x000fe20000010814 */
[----:B------:R-:W-:-:S02]  /*df60*/  HADD2.F32 R14, -RZ, R7.H0_H0 ;  /* 0x20000007ff0e7230 */ /* 0x000fc40000004100 */
[----:B------:R-:W-:Y:S01]  /*df70*/  FFMA.FTZ R3, R25, R3, R24 ;  /* 0x0000000319037223 */ /* 0x000fe20000010018 */
[C---:B------:R-:W-:Y:S01]  /*df80*/  FMUL.FTZ R21, R26.reuse, R5 ;  /* 0x000000051a157220 */ /* 0x040fe20000410000 */
[----:B------:R-:W-:Y:S02]  /*df90*/  HADD2.F32 R6, -RZ, R6.H1_H1 ;  /* 0x30000006ff067230 */ /* 0x000fe40000004100 */
[-C--:B------:R-:W-:Y:S01]  /*dfa0*/  FFMA.FTZ R5, R26, R8.reuse, -R15 ;  /* 0x000000081a057223 */ /* 0x080fe2000001080f */
[----:B------:R-:W-:Y:S02]  /*dfb0*/  HADD2.F32 R7, -RZ, R7.H1_H1 ;  /* 0x30000007ff077230 */ /* 0x000fe40000004100 */
[----:B------:R-:W-:Y:S01]  /*dfc0*/  FFMA.FTZ R8, R28, R8, R21 ;  /* 0x000000081c087223 */ /* 0x000fe20000010015 */
[----:B------:R-:W-:Y:S01]  /*dfd0*/  HADD2.F32 R25, -RZ, R11.H1_H1 ;  /* 0x3000000bff197230 */ /* 0x000fe20000004100 */
[----:B------:R-:W-:Y:S01]  /*dfe0*/  F2FP.F16.F32.PACK_AB R4, R3, R4 ;  /* 0x000000040304723e */ /* 0x000fe200000000ff */
[----:B------:R-:W-:-:S02]  /*dff0*/  HADD2.F32 R24, -RZ, R12.H1_H1 ;  /* 0x3000000cff187230 */ /* 0x000fc40000004100 */
[----:B------:R-:W-:Y:S01]  /*e000*/  HADD2.F32 R15, -RZ, R9.H1_H1 ;  /* 0x30000009ff0f7230 */ /* 0x000fe20000004100 */
[----:B------:R-:W-:Y:S01]  /*e010*/  F2FP.F16.F32.PACK_AB R5, R8, R5 ;  /* 0x000000050805723e */ /* 0x000fe200000000ff */
        /* <DEDUP_REMOVED lines=11> */
[----:B------:R0:W-:Y:S01]  /*e0d0*/  STS.128 [R0+0xa000], R4 ;  /* 0x00a0000400007388 */ /* 0x0001e20000000c00 */
[----:B------:R-:W-:Y:S05]  /*e0e0*/  BRA `(.L_x_572) ;  /* 0x0000002c00f07947 */ /* 0x000fea0003800000 */
.L_x_554:
[----:B------:R-:W-:-:S03]  /*e0f0*/  UMOV UR4, 0xffffffff ;  /* 0xffffffff00047882 */ /* 0x000fc60000000000 */
[----:B------:R-:W-:Y:S05]  /*e100*/  BRA.DIV UR4, `(.L_x_583) ;  /* 0x000001b604847947 */ /* 0x000fea000b800000 */
[----:B------:R-:W0:Y:S04]  /*e110*/  SHFL.IDX PT, R3, R25, RZ, 0x1c1f ;  /* 0x001c1fff19037589 */ /* 0x000e2800000e0000 */
[----:B------:R-:W1:Y:S04]  /*e120*/  SHFL.IDX PT, R0, R24, RZ, 0x1c1f ;  /* 0x001c1fff18007589 */ /* 0x000e6800000e0000 */
[----:B------:R2:W3:Y:S04]  /*e130*/  SHFL.IDX PT, R5, R27, RZ, 0x1c1f ;  /* 0x001c1fff1b057589 */ /* 0x0004e800000e0000 */
[----:B------:R2:W4:Y:S01]  /*e140*/  SHFL.IDX PT, R14, R26, RZ, 0x1c1f ;  /* 0x001c1fff1a0e7589 */ /* 0x00052200000e0000 */
[----:B0-----:R-:W-:-:S02]  /*e150*/  IMAD.MOV.U32 R21, RZ, RZ, R3 ;  /* 0x000000ffff157224 */ /* 0x001fc400078e0003 */
[----:B-12---:R-:W-:-:S07]  /*e160*/  IMAD.MOV.U32 R20, RZ, RZ, R0 ;  /* 0x000000ffff147224 */ /* 0x006fce00078e0000 */
.L_x_825:
[----:B------:R-:W-:Y:S01]  /*e170*/  ULDC UR4, c[0x0][0x448] ;  /* 0x0001120000047ab9 */ /* 0x000fe20000000800 */
[----:B------:R-:W-:Y:S01]  /*e180*/  BSSY B1, `(.L_x_584) ;  /* 0x000003b000017945 */ /* 0x000fe20003800000 */
[----:B------:R-:W-:Y:S01]  /*e190*/  IMAD R0, R155, UR4, RZ ;  /* 0x000000049b007c24 */ /* 0x000fe2000f8e02ff */
[----:B---3--:R-:W-:Y:S01]  /*e1a0*/  MOV R41, R5 ;  /* 0x0000000500297202 */ /* 0x008fe20000000f00 */
[----:B----4-:R-:W-:Y:S01]  /*e1b0*/  IMAD.MOV.U32 R40, RZ, RZ, R14 ;  /* 0x000000ffff287224 */ /* 0x010fe200078e000e */
[----:B------:R-:W-:Y:S02]  /*e1c0*/  CS2R R6, SRZ ;  /* 0x0000000000067805 */ /* 0x000fe4000001ff00 */
[----:B------:R-:W-:Y:S02]  /*e1d0*/  CS2R R8, SRZ ;  /* 0x0000000000087805 */ /* 0x000fe4000001ff00 */
[----:B------:R-:W-:Y:S01]  /*e1e0*/  ISETP.GE.AND P0, PT, R4, R0, PT ;  /* 0x000000000400720c */ /* 0x000fe20003f06270 */
[----:B------:R-:W-:Y:S01]  /*e1f0*/  IMAD R0, R149, -0x80, R0 ;  /* 0xffffff8095007824 */ /* 0x000fe200078e0200 */
        /* <DEDUP_REMOVED lines=10> */
[----:B------:R-:W-:Y:S06]  /*e2a0*/  @P0 BRA `(.L_x_585) ;  /* 0x0000000000a00947 */ /* 0x000fec0003800000 */
[C---:B------:R-:W-:Y:S01]  /*e2b0*/  VIADD R3, R18.reuse, 0x20 ;  /* 0x0000002012037836 */ /* 0x040fe20000000000 */
[----:B------:R-:W-:Y:S01]  /*e2c0*/  ULDC UR4, c[0x0][0x3f4] ;  /* 0x0000fd0000047ab9 */ /* 0x000fe20000000800 */
[C---:B------:R-:W-:Y:S01]  /*e2d0*/  VIADD R4, R18.reuse, 0x40 ;  /* 0x0000004012047836 */ /* 0x040fe20000000000 */
[----:B------:R-:W-:Y:S01]  /*e2e0*/  ISETP.GE.AND P0, PT, R18, UR4, PT ;  /* 0x0000000412007c0c */ /* 0x000fe2000bf06270 */
[C---:B------:R-:W-:Y:S01]  /*e2f0*/  IMAD.IADD R5, R22.reuse, 0x1, R206 ;  /* 0x0000000116057824 */ /* 0x040fe200078e02ce */
[----:B------:R-:W-:Y:S01]  /*e300*/  ISETP.GE.AND P1, PT, R3, UR4, PT ;  /* 0x0000000403007c0c */ /* 0x000fe2000bf26270 */
[----:B------:R-:W-:Y:S01]  /*e310*/  IMAD.IADD R3, R22, 0x1, R205 ;  /* 0x0000000116037824 */ /* 0x000fe200078e02cd */
[----:B------:R-:W-:Y:S02]  /*e320*/  ISETP.GE.AND P2, PT, R4, UR4, PT ;  /* 0x0000000404007c0c */ /* 0x000fe4000bf46270 */
[----:B------:R-:W-:Y:S02]  /*e330*/  CS2R R24, SRZ ;  /* 0x0000000000187805 */ /* 0x000fe4000001ff00 */
[----:B------:R-:W-:-:S02]  /*e340*/  SHF.R.S32.HI R6, RZ, 0x1f, R5 ;  /* 0x0000001fff067819 */ /* 0x000fc40000011405 */
[----:B------:R-:W-:Y:S02]  /*e350*/  CS2R R26, SRZ ;  /* 0x00000000001a7805 */ /* 0x000fe4000001ff00 */
[----:B------:R-:W-:Y:S02]  /*e360*/  SHF.R.S32.HI R4, RZ, 0x1f, R3 ;  /* 0x0000001fff047819 */ /* 0x000fe40000011403 */
[----:B------:R-:W-:Y:S02]  /*e370*/  LEA.HI R6, R6, R5, RZ, 0x3 ;  /* 0x0000000506067211 */ /* 0x000fe400078f18ff */
[----:B------:R-:W-:Y:S01]  /*e380*/  LEA.HI R3, R4, R3, RZ, 0x3 ;  /* 0x0000000304037211 */ /* 0x000fe200078f18ff */
[----:B------:R-:W-:Y:S01]  /*e390*/  @!P0 IMAD.WIDE R12, R18, 0x2, R20 ;  /* 0x00000002120c8825 */ /* 0x000fe200078e0214 */
[----:B------:R-:W-:Y:S02]  /*e3a0*/  SHF.R.S32.HI R8, RZ, 0x3, R6 ;  /* 0x00000003ff087819 */ /* 0x000fe40000011406 */
[----:B------:R-:W-:-:S02]  /*e3b0*/  SHF.R.S32.HI R47, RZ, 0x3, R3 ;  /* 0x00000003ff2f7819 */ /* 0x000fc40000011403 */
[----:B------:R-:W-:Y:S01]  /*e3c0*/  @!P1 SHF.L.U32 R3, R8, 0x3, RZ ;  /* 0x0000000308039819 */ /* 0x000fe200000006ff */
[----:B------:R0:W5:Y:S01]  /*e3d0*/  @!P0 LD.E.128 R24, desc[UR60][R12.64] ;  /* 0x0000003c0c188980 */ /* 0x000162000c101d00 */
[----:B------:R-:W-:Y:S01]  /*e3e0*/  CS2R R4, SRZ ;  /* 0x0000000000047805 */ /* 0x000fe2000001ff00 */
[----:B------:R-:W-:Y:S01]  /*e3f0*/  @!P2 IMAD.SHL.U32 R47, R47, 0x8, RZ ;  /* 0x000000082f2fa824 */ /* 0x000fe200078e00ff */
[----:B------:R-:W-:Y:S01]  /*e400*/  CS2R R6, SRZ ;  /* 0x0000000000067805 */ /* 0x000fe2000001ff00 */
[--C-:B------:R-:W-:Y:S01]  /*e410*/  @!P1 IMAD.WIDE R42, R3, 0x2, R20.reuse ;  /* 0x00000002032a9825 */ /* 0x100fe200078e0214 */
[----:B------:R-:W-:Y:S02]  /*e420*/  CS2R R28, SRZ ;  /* 0x00000000001c7805 */ /* 0x000fe4000001ff00 */
[----:B------:R-:W-:Y:S02]  /*e430*/  CS2R R30, SRZ ;  /* 0x00000000001e7805 */ /* 0x000fe4000001ff00 */
[----:B------:R-:W-:Y:S01]  /*e440*/  CS2R R8, SRZ ;  /* 0x0000000000087805 */ /* 0x000fe2000001ff00 */
[----:B------:R-:W-:Y:S01]  /*e450*/  @!P2 IMAD.WIDE R44, R47, 0x2, R20 ;  /* 0x000000022f2ca825 */ /* 0x000fe200078e0214 */
[----:B------:R-:W-:-:S02]  /*e460*/  CS2R R10, SRZ ;  /* 0x00000000000a7805 */ /* 0x000fc4000001ff00 */
[----:B------:R-:W-:Y:S02]  /*e470*/  CS2R R32, SRZ ;  /* 0x0000000000207805 */ /* 0x000fe4000001ff00 */
[----:B------:R-:W-:Y:S01]  /*e480*/  CS2R R34, SRZ ;  /* 0x0000000000227805 */ /* 0x000fe2000001ff00 */
[--C-:B------:R-:W-:Y:S01]  /*e490*/  @!P1 IMAD.WIDE R20, R3, 0x2, R40.reuse ;  /* 0x0000000203149825 */ /* 0x100fe200078e0228 */
[----:B0-----:R-:W-:Y:S02]  /*e4a0*/  CS2R R12, SRZ ;  /* 0x00000000000c7805 */ /* 0x001fe4000001ff00 */
[----:B------:R-:W-:Y:S01]  /*e4b0*/  CS2R R14, SRZ ;  /* 0x00000000000e7805 */ /* 0x000fe2000001ff00 */
[----:B------:R0:W5:Y:S01]  /*e4c0*/  @!P1 LD.E.128 R28, desc[UR60][R42.64] ;  /* 0x0000003c2a1c9980 */ /* 0x000162000c101d00 */
[----:B------:R-:W-:-:S03]  /*e4d0*/  @!P2 IMAD.WIDE R46, R47, 0x2, R40 ;  /* 0x000000022f2ea825 */ /* 0x000fc600078e0228 */
[----:B------:R0:W5:Y:S01]  /*e4e0*/  @!P1 LD.E.128 R8, desc[UR60][R20.64] ;  /* 0x0000003c14089980 */ /* 0x000162000c101d00 */
[----:B------:R-:W-:-:S03]  /*e4f0*/  @!P0 IMAD.WIDE R40, R18, 0x2, R40 ;  /* 0x0000000212288825 */ /* 0x000fc600078e0228 */
[----:B------:R0:W5:Y:S04]  /*e500*/  @!P2 LD.E.128 R32, desc[UR60][R44.64] ;  /* 0x0000003c2c20a980 */ /* 0x000168000c101d00 */
[----:B------:R0:W5:Y:S04]  /*e510*/  @!P0 LD.E.128 R4, desc[UR60][R40.64] ;  /* 0x0000003c28048980 */ /* 0x000168000c101d00 */
[----:B------:R0:W5:Y:S02]  /*e520*/  @!P2 LD.E.128 R12, desc[UR60][R46.64] ;  /* 0x0000003c2e0ca980 */ /* 0x000164000c101d00 */
.L_x_585:
[----:B------:R-:W-:Y:S05]  /*e530*/  BSYNC B1 ;  /* 0x0000000000017941 */ /* 0x000fea0003800000 */
.L_x_584:
[----:B-----5:R-:W-:Y:S01]  /*e540*/  IMAD.MOV.U32 R3, RZ, RZ, R24 ;  /* 0x000000ffff037224 */ /* 0x020fe200078e0018 */
[----:B------:R-:W-:Y:S01]  /*e550*/  SHF.R.U64 R52, R32, 0x10, R33 ;  /* 0x0000001020347819 */ /* 0x000fe20000001221 */
[----:B------:R-:W-:Y:S01]  /*e560*/  IMAD.MOV.U32 R39, RZ, RZ, R25 ;  /* 0x000000ffff277224 */ /* 0x000fe200078e0019 */
[--C-:B------:R-:W-:Y:S01]  /*e570*/  SHF.R.U32.HI R53, RZ, 0x10, R33.reuse ;  /* 0x00000010ff357819 */ /* 0x100fe20000011621 */
[----:B0-----:R-:W-:Y:S01]  /*e580*/  IMAD.MOV.U32 R43, RZ, RZ, R33 ;  /* 0x000000ffff2b7224 */ /* 0x001fe200078e0021 */
[----:B------:R-:W-:Y:S01]  /*e590*/  MOV R33, R34 ;  /* 0x0000002200217202 */ /* 0x000fe20000000f00 */
[--C-:B------:R-:W-:Y:S01]  /*e5a0*/  IMAD.MOV.U32 R45, RZ, RZ, R35.reuse ;  /* 0x000000ffff2d7224 */ /* 0x100fe200078e0023 */
[--C-:B------:R-:W-:Y:S01]  /*e5b0*/  SHF.R.U64 R34, R34, 0x10, R35.reuse ;  /* 0x0000001022227819 */ /* 0x100fe20000001223 */
[----:B------:R-:W-:Y:S01]  /*e5c0*/  IMAD.MOV.U32 R42, RZ, RZ, R4 ;  /* 0x000000ffff2a7224 */ /* 0x000fe200078e0004 */
[----:B------:R-:W-:Y:S01]  /*e5d0*/  SHF.R.U32.HI R54, RZ, 0x10, R35 ;  /* 0x00000010ff367819 */ /* 0x000fe20000011623 */
[----:B------:R-:W-:Y:S01]  /*e5e0*/  IMAD.MOV.U32 R20, RZ, RZ, R5 ;  /* 0x000000ffff147224 */ /* 0x000fe200078e0005 */
[----:B------:R-:W-:Y:S01]  /*e5f0*/  PRMT R35, R3, 0x5410, R39 ;  /* 0x0000541003237816 */ /* 0x000fe20000000027 */
[----:B------:R-:W-:Y:S01]  /*e600*/  IMAD.MOV.U32 R21, RZ, RZ, R7 ;  /* 0x000000ffff157224 */ /* 0x000fe200078e0007 */
[----:B------:R-:W-:Y:S01]  /*e610*/  LEA.HI R3, R225, R225, RZ, 0x1 ;  /* 0x000000e1e1037211 */ /* 0x000fe200078f08ff */
[----:B------:R-:W-:Y:S01]  /*e620*/  BSSY B1, `(.L_x_586) ;  /* 0x0000042000017945 */ /* 0x000fe20003800000 */
[----:B------:R-:W-:-:S02]  /*e630*/  SHF.R.U64 R55, R4, 0x10, R5 ;  /* 0x0000001004377819 */ /* 0x000fc40000001205 */
[----:B------:R-:W-:Y:S02]  /*e640*/  LOP3.LUT R4, R3, 0xfffffffe, RZ, 0xc0, !PT ;  /* 0xfffffffe03047812 */ /* 0x000fe400078ec0ff */
[----:B------:R-:W-:Y:S02]  /*e650*/  SHF.R.U32.HI R56, RZ, 0x10, R5 ;  /* 0x00000010ff387819 */ /* 0x000fe40000011605 */
[--C-:B------:R-:W-:Y:S01]  /*e660*/  SHF.R.U64 R41, R24, 0x10, R25.reuse ;  /* 0x0000001018297819 */ /* 0x100fe20000001219 */
[----:B------:R-:W-:Y:S01]  /*e670*/  IMAD.IADD R4, R225, 0x1, -R4 ;  /* 0x00000001e1047824 */ /* 0x000fe200078e0a04 */
[----:B------:R-:W-:Y:S01]  /*e680*/  SHF.R.U32.HI R46, RZ, 0x10, R25 ;  /* 0x00000010ff2e7819 */ /* 0x000fe20000011619 */
[----:B------:R-:W-:Y:S01]  /*e690*/  IMAD.MOV.U32 R25, RZ, RZ, R29 ;  /* 0x000000ffff197224 */ /* 0x000fe200078e001d */
[----:B------:R-:W-:Y:S01]  /*e6a0*/  MOV R40, R26 ;  /* 0x0000001a00287202 */ /* 0x000fe20000000f00 */
[----:B------:R-:W-:Y:S01]  /*e6b0*/  IMAD.MOV.U32 R24, RZ, RZ, R27 ;  /* 0x000000ffff187224 */ /* 0x000fe200078e001b */
[----:B------:R-:W-:-:S02]  /*e6c0*/  SHF.L.U32 R5, R4, 0x1f, RZ ;  /* 0x0000001f04057819 */ /* 0x000fc400000006ff */
[----:B------:R-:W-:Y:S01]  /*e6d0*/  SHF.R.U64 R47, R26, 0x10, R27 ;  /* 0x000000101a2f7819 */ /* 0x000fe2000000121b */
[----:B------:R-:W-:Y:S01]  /*e6e0*/  IMAD.MOV.U32 R26, RZ, RZ, R28 ;  /* 0x000000ffff1a7224 */ /* 0x000fe200078e001c */
[----:B------:R-:W0:Y:S01]  /*e6f0*/  SYNCS.PHASECHK.TRANS64.TRYWAIT P0, [R2+URZ+0x36800], R5 ;  /* 0x03680005020075a7 */ /* 0x000e22000800017f */
[--C-:B------:R-:W-:Y:S02]  /*e700*/  SHF.R.U64 R48, R28, 0x10, R29.reuse ;  /* 0x000000101c307819 */ /* 0x100fe4000000121d */
[----:B------:R-:W-:Y:S01]  /*e710*/  SHF.R.U32.HI R49, RZ, 0x10, R29 ;  /* 0x00000010ff317819 */ /* 0x000fe2000001161d */
[--C-:B------:R-:W-:Y:S01]  /*e720*/  IMAD.MOV.U32 R29, RZ, RZ, R31.reuse ;  /* 0x000000ffff1d7224 */ /* 0x100fe200078e001f */
[----:B------:R-:W-:Y:S02]  /*e730*/  MOV R28, R30 ;  /* 0x0000001e001c7202 */ /* 0x000fe40000000f00 */
[--C-:B------:R-:W-:Y:S01]  /*e740*/  SHF.R.U64 R50, R30, 0x10, R31.reuse ;  /* 0x000000101e327819 */ /* 0x100fe2000000121f */
[----:B------:R-:W-:Y:S01]  /*e750*/  IMAD.MOV.U32 R30, RZ, RZ, R8 ;  /* 0x000000ffff1e7224 */ /* 0x000fe200078e0008 */
[----:B------:R-:W-:Y:S01]  /*e760*/  SHF.R.U32.HI R51, RZ, 0x10, R31 ;  /* 0x00000010ff337819 */ /* 0x000fe2000001161f */
[----:B------:R-:W-:Y:S01]  /*e770*/  IMAD.MOV.U32 R31, RZ, RZ, R32 ;  /* 0x000000ffff1f7224 */ /* 0x000fe200078e0020 */
[----:B------:R-:W-:-:S02]  /*e780*/  MOV R44, R6 ;  /* 0x00000006002c7202 */ /* 0x000fc40000000f00 */
[----:B------:R-:W-:Y:S01]  /*e790*/  SHF.R.U64 R57, R6, 0x10, R7 ;  /* 0x0000001006397819 */ /* 0x000fe20000001207 */
[----:B------:R-:W-:Y:S01]  /*e7a0*/  IMAD.MOV.U32 R6, RZ, RZ, R9 ;  /* 0x000000ffff067224 */ /* 0x000fe200078e0009 */
[----:B------:R-:W-:Y:S01]  /*e7b0*/  SHF.R.U32.HI R58, RZ, 0x10, R7 ;  /* 0x00000010ff3a7819 */ /* 0x000fe20000011607 */
[----:B------:R-:W-:Y:S01]  /*e7c0*/  IMAD.MOV.U32 R7, RZ, RZ, R11 ;  /* 0x000000ffff077224 */ /* 0x000fe200078e000b */
[--C-:B------:R-:W-:Y:S01]  /*e7d0*/  SHF.R.U64 R59, R8, 0x10, R9.reuse ;  /* 0x00000010083b7819 */ /* 0x100fe20000001209 */
[----:B------:R-:W-:Y:S01]  /*e7e0*/  IMAD.MOV.U32 R8, RZ, RZ, R12 ;  /* 0x000000ffff087224 */ /* 0x000fe200078e000c */
[----:B------:R-:W-:Y:S01]  /*e7f0*/  SHF.R.U32.HI R60, RZ, 0x10, R9 ;  /* 0x00000010ff3c7819 */ /* 0x000fe20000011609 */
[----:B------:R-:W-:Y:S01]  /*e800*/  IMAD.MOV.U32 R9, RZ, RZ, R13 ;  /* 0x000000ffff097224 */ /* 0x000fe200078e000d */
[--C-:B------:R-:W-:Y:S02]  /*e810*/  SHF.R.U64 R61, R10, 0x10, R11.reuse ;  /* 0x000000100a3d7819 */ /* 0x100fe4000000120b */
[----:B------:R-:W-:Y:S01]  /*e820*/  SHF.R.U32.HI R62, RZ, 0x10, R11 ;  /* 0x00000010ff3e7819 */ /* 0x000fe2000001160b */
[----:B------:R-:W-:Y:S01]  /*e830*/  IMAD.MOV.U32 R11, RZ, RZ, R15 ;  /* 0x000000ffff0b7224 */ /* 0x000fe200078e000f */
[----:B------:R-:W-:-:S02]  /*e840*/  SHF.R.U32.HI R27, RZ, 0x10, R27 ;  /* 0x00000010ff1b7819 */ /* 0x000fc4000001161b */
[----:B------:R-:W-:Y:S02]  /*e850*/  MOV R32, R10 ;  /* 0x0000000a00207202 */ /* 0x000fe40000000f00 */
[--C-:B------:R-:W-:Y:S02]  /*e860*/  SHF.R.U64 R63, R12, 0x10, R13.reuse ;  /* 0x000000100c3f7819 */ /* 0x100fe4000000120d */
[----:B------:R-:W-:Y:S02]  /*e870*/  SHF.R.U32.HI R64, RZ, 0x10, R13 ;  /* 0x00000010ff407819 */ /* 0x000fe4000001160d */
[----:B------:R-:W-:Y:S02]  /*e880*/  MOV R10, R14 ;  /* 0x0000000e000a7202 */ /* 0x000fe40000000f00 */
[----:B------:R-:W-:Y:S02]  /*e890*/  VIMNMX R0, R0, 0x80, PT ;  /* 0x0000008000007848 */ /* 0x000fe40003fe0100 */
[----:B------:R-:W-:-:S02]  /*e8a0*/  PRMT R39, R41, 0x5410, R46 ;  /* 0x0000541029277816 */ /* 0x000fc4000000002e */
[--C-:B------:R-:W-:Y:S02]  /*e8b0*/  SHF.R.U64 R65, R14, 0x10, R15.reuse ;  /* 0x000000100e417819 */ /* 0x100fe4000000120f */
[----:B------:R-:W-:Y:S02]  /*e8c0*/  SHF.R.U32.HI R66, RZ, 0x10, R15 ;  /* 0x00000010ff427819 */ /* 0x000fe4000001160f */
[----:B------:R-:W-:Y:S02]  /*e8d0*/  PRMT R41, R47, 0x5410, R27 ;  /* 0x000054102f297816 */ /* 0x000fe4000000001b */
[----:B------:R-:W-:Y:S02]  /*e8e0*/  PRMT R28, R28, 0x5410, R29 ;  /* 0x000054101c1c7816 */ /* 0x000fe4000000001d */
        /* <DEDUP_REMOVED lines=16> */
[----:B------:R-:W-:Y:S02]  /*e9f0*/  ISETP.GE.AND P1, PT, R17, R0, PT ;  /* 0x000000001100720c */ /* 0x000fe40003f26270 */
[----:B------:R-:W-:Y:S02]  /*ea00*/  PRMT R15, R8, 0x5410, R9 ;  /* 0x00005410080f7816 */ /* 0x000fe40000000009 */
[----:B------:R-:W-:Y:S02]  /*ea10*/  PRMT R20, R63, 0x5410, R64 ;  /* 0x000054103f147816 */ /* 0x000fe40000000040 */
[----:B------:R-:W-:Y:S01]  /*ea20*/  PRMT R21, R10, 0x5410, R11 ;  /* 0x000054100a157816 */ /* 0x000fe2000000000b */
[----:B0-----:R-:W-:Y:S06]  /*ea30*/  @!P0 BRA `(.L_x_587) ;  /* 0x000001ac00b08947 */ /* 0x001fec0003800000 */
.L_x_826:
[----:B------:R-:W-:Y:S05]  /*ea40*/  BSYNC B1 ;  /* 0x0000000000017941 */ /* 0x000fea0003800000 */
.L_x_586:
[----:B------:R-:W-:Y:S01]  /*ea50*/  BSSY B1, `(.L_x_588) ;  /* 0x0000133000017945 */ /* 0x000fe20003800000 */
[----:B------:R-:W-:-:S03]  /*ea60*/  PRMT R24, R65, 0x5410, R66 ;  /* 0x0000541041187816 */ /* 0x000fc60000000042 */
[----:B------:R-:W-:Y:S05]  /*ea70*/  @P1 BRA `(.L_x_589) ;  /* 0x0000001000c01947 */ /* 0x000fea0003800000 */
[----:B------:R-:W1:Y:S01]  /*ea80*/  LDC R25, c[0x0][0x3f4] ;  /* 0x0000fd00ff197b82 */ /* 0x000e620000000800 */
[C---:B------:R-:W-:Y:S01]  /*ea90*/  VIADD R4, R18.reuse, 0x20 ;  /* 0x0000002012047836 */ /* 0x040fe20000000000 */
[C---:B------:R-:W-:Y:S01]  /*eaa0*/  IADD3 R6, R18.reuse, 0x40, RZ ;  /* 0x0000004012067810 */ /* 0x040fe20007ffe0ff */
[----:B------:R-:W-:Y:S01]  /*eab0*/  BSSY B2, `(.L_x_590) ;  /* 0x0000062000027945 */ /* 0x000fe20003800000 */
[-C--:B-1----:R-:W-:Y:S02]  /*eac0*/  ISETP.GE.AND P0, PT, R18, R25.reuse, PT ;  /* 0x000000191200720c */ /* 0x082fe40003f06270 */
[-C--:B------:R-:W-:Y:S02]  /*ead0*/  ISETP.GE.AND P1, PT, R4, R25.reuse, PT ;  /* 0x000000190400720c */ /* 0x080fe40003f26270 */
[----:B------:R-:W-:-:S09]  /*eae0*/  ISETP.GE.AND P2, PT, R6, R25, PT ;  /* 0x000000190600720c */ /* 0x000fd20003f46270 */
[----:B------:R-:W-:Y:S05]  /*eaf0*/  @P0 BRA `(.L_x_591) ;  /* 0x0000000400740947 */ /* 0x000fea0003800000 */
[----:B------:R-:W-:Y:S01]  /*eb00*/  LEA.HI R4, R37, R38, RZ, 0x2 ;  /* 0x0000002625047211 */ /* 0x000fe200078f10ff */
[----:B------:R-:W-:Y:S02]  /*eb10*/  HADD2.F32 R57, -RZ, R42.H0_H0 ;  /* 0x2000002aff397230 */ /* 0x000fe40000004100 */
[----:B------:R-:W-:Y:S01]  /*eb20*/  HADD2.F32 R55, -RZ, R35.H0_H0 ;  /* 0x20000023ff377230 */ /* 0x000fe20000004100 */
[----:B0-----:R-:W-:Y:S01]  /*eb30*/  LOP3.LUT R5, R4, 0xfffffffc, RZ, 0xc0, !PT ;  /* 0xfffffffc04057812 */ /* 0x001fe200078ec0ff */
[----:B------:R-:W-:-:S04]  /*eb40*/  HADD2.F32 R59, -RZ, R43.H0_H0 ;  /* 0x2000002bff3b7230 */ /* 0x000fc80000004100 */
[----:B------:R-:W-:Y:S01]  /*eb50*/  IMAD.IADD R6, R38, 0x1, -R5 ;  /* 0x0000000126067824 */ /* 0x000fe200078e0a05 */
[----:B------:R-:W-:-:S04]  /*eb60*/  LOP3.LUT R5, R211, 0x38, R18, 0xf8, !PT ;  /* 0x00000038d3057812 */ /* 0x000fc800078ef812 */
[----:B------:R-:W-:Y:S02]  /*eb70*/  LEA.HI R6, R25, R6, RZ, 0x1d ;  /* 0x0000000619067211 */ /* 0x000fe400078fe8ff */
[----:B------:R-:W-:Y:S02]  /*eb80*/  LOP3.LUT R4, R5, R212, RZ, 0x3c, !PT ;  /* 0x000000d405047212 */ /* 0x000fe400078e3cff */
[----:B------:R-:W-:Y:S01]  /*eb90*/  SHF.R.S32.HI R7, RZ, 0x1f, R6 ;  /* 0x0000001fff077819 */ /* 0x000fe20000011406 */
[----:B------:R-:W-:Y:S02]  /*eba0*/  IMAD.SHL.U32 R8, R6, 0x8, RZ ;  /* 0x0000000806087824 */ /* 0x000fe400078e00ff */
[----:B------:R-:W-:Y:S01]  /*ebb0*/  IMAD.IADD R5, R213, 0x1, R4 ;  /* 0x00000001d5057824 */ /* 0x000fe200078e0204 */
[----:B------:R-:W-:Y:S02]  /*ebc0*/  LEA.HI R6, R7, R6, RZ, 0x3 ;  /* 0x0000000607067211 */ /* 0x000fe400078f18ff */
[----:B------:R-:W-:Y:S01]  /*ebd0*/  LOP3.LUT R7, R211, 0x38, R8, 0xf8, !PT ;  /* 0x00000038d3077812 */ /* 0x000fe200078ef808 */
[----:B------:R-:W-:Y:S01]  /*ebe0*/  IMAD R34, R5, 0x2, R2 ;  /* 0x0000000205227824 */ /* 0x000fe200078e0202 */
[----:B------:R-:W-:-:S02]  /*ebf0*/  SHF.L.U32 R6, R6, 0xa, RZ ;  /* 0x0000000a06067819 */ /* 0x000fc400000006ff */
[----:B------:R-:W-:Y:S02]  /*ec00*/  LOP3.LUT R9, R7, R212, RZ, 0x3c, !PT ;  /* 0x000000d407097212 */ /* 0x000fe400078e3cff */
[----:B------:R-:W-:Y:S02]  /*ec10*/  LOP3.LUT R8, R6, 0x7fffe000, RZ, 0xc0, !PT ;  /* 0x7fffe00006087812 */ /* 0x000fe400078ec0ff */
[----:B------:R-:W0:Y:S02]  /*ec20*/  LDS.128 R4, [R34+0x15400] ;  /* 0x0154000022047984 */ /* 0x000e240000000c00 */
[----:B------:R-:W-:-:S05]  /*ec30*/  IADD3 R9, R9, R8, R213 ;  /* 0x0000000809097210 */ /* 0x000fca0007ffe0d5 */
[----:B------:R-:W-:-:S05]  /*ec40*/  IMAD R62, R9, 0x2, R2 ;  /* 0x00000002093e7824 */ /* 0x000fca00078e0202 */
[----:B------:R-:W1:Y:S01]  /*ec50*/  LDS.128 R8, [R62+0x15400] ;  /* 0x015400003e087984 */ /* 0x000e620000000c00 */
[--C-:B0-----:R-:W-:Y:S02]  /*ec60*/  HADD2.F32 R46, -RZ, R4.reuse.H0_H0 ;  /* 0x20000004ff2e7230 */ /* 0x101fe40000004100 */
[----:B------:R-:W-:Y:S02]  /*ec70*/  HADD2.F32 R4, -RZ, R4.H1_H1 ;  /* 0x30000004ff047230 */ /* 0x000fe40000004100 */
[--C-:B------:R-:W-:Y:S02]  /*ec80*/  HADD2.F32 R47, -RZ, R5.reuse.H0_H0 ;  /* 0x20000005ff2f7230 */ /* 0x100fe40000004100 */
[----:B------:R-:W-:Y:S02]  /*ec90*/  HADD2.F32 R5, -RZ, R5.H1_H1 ;  /* 0x30000005ff057230 */ /* 0x000fe40000004100 */
[--C-:B------:R-:W-:Y:S02]  /*eca0*/  HADD2.F32 R48, -RZ, R6.reuse.H0_H0 ;  /* 0x20000006ff307230 */ /* 0x100fe40000004100 */
[----:B------:R-:W-:-:S02]  /*ecb0*/  HADD2.F32 R6, -RZ, R6.H1_H1 ;  /* 0x30000006ff067230 */ /* 0x000fc40000004100 */
[--C-:B-1----:R-:W-:Y:S02]  /*ecc0*/  HADD2.F32 R50, -RZ, R8.reuse.H0_H0 ;  /* 0x20000008ff327230 */ /* 0x102fe40000004100 */
[----:B------:R-:W-:Y:S02]  /*ecd0*/  HADD2.F32 R8, -RZ, R8.H1_H1 ;  /* 0x30000008ff087230 */ /* 0x000fe40000004100 */
[----:B------:R-:W-:Y:S02]  /*ece0*/  HADD2.F32 R51, -RZ, R9.H0_H0 ;  /* 0x20000009ff337230 */ /* 0x000fe40000004100 */
[C---:B------:R-:W-:Y:S01]  /*ecf0*/  FMUL.FTZ R61, R50.reuse, R57 ;  /* 0x00000039323d7220 */ /* 0x040fe20000410000 */
[----:B------:R-:W-:Y:S01]  /*ed00*/  FMUL.FTZ R63, R50, R55 ;  /* 0x00000037323f7220 */ /* 0x000fe20000410000 */
[----:B------:R-:W-:Y:S02]  /*ed10*/  HADD2.F32 R50, -RZ, R42.H1_H1 ;  /* 0x3000002aff327230 */ /* 0x000fe40000004100 */
[----:B------:R-:W-:Y:S01]  /*ed20*/  FMUL.FTZ R65, R8, R59 ;  /* 0x0000003b08417220 */ /* 0x000fe20000410000 */
[----:B------:R-:W-:Y:S01]  /*ed30*/  FFMA.FTZ R61, R46, R55, -R61 ;  /* 0x000000372e3d7223 */ /* 0x000fe2000001083d */
[----:B------:R-:W-:-:S02]  /*ed40*/  HADD2.F32 R55, -RZ, R39.H0_H0 ;  /* 0x20000027ff377230 */ /* 0x000fc40000004100 */
[----:B------:R-:W-:Y:S01]  /*ed50*/  FFMA.FTZ R63, R46, R57, R63 ;  /* 0x000000392e3f7223 */ /* 0x000fe2000001003f */
[----:B------:R-:W-:Y:S02]  /*ed60*/  HADD2.F32 R46, -RZ, R35.H1_H1 ;  /* 0x30000023ff2e7230 */ /* 0x000fe40000004100 */
[C---:B------:R-:W-:Y:S01]  /*ed70*/  FMUL.FTZ R58, R51.reuse, R50 ;  /* 0x00000032333a7220 */ /* 0x040fe20000410000 */
[----:B------:R-:W-:Y:S02]  /*ed80*/  HADD2.F32 R9, -RZ, R9.H1_H1 ;  /* 0x30000009ff097230 */ /* 0x000fe40000004100 */
[-C--:B------:R-:W-:Y:S01]  /*ed90*/  FMUL.FTZ R57, R8, R55.reuse ;  /* 0x0000003708397220 */ /* 0x080fe20000410000 */
[C---:B------:R-:W-:Y:S01]  /*eda0*/  FFMA.FTZ R54, R4.reuse, R55, -R65 ;  /* 0x0000003704367223 */ /* 0x040fe20000010841 */
[----:B------:R-:W-:Y:S01]  /*edb0*/  FMUL.FTZ R51, R51, R46 ;  /* 0x0000002e33337220 */ /* 0x000fe20000410000 */
[----:B------:R-:W-:Y:S02]  /*edc0*/  HADD2.F32 R8, -RZ, R43.H1_H1 ;  /* 0x3000002bff087230 */ /* 0x000fe40000004100 */
[----:B------:R-:W-:Y:S01]  /*edd0*/  FFMA.FTZ R56, R4, R59, R57 ;  /* 0x0000003b04387223 */ /* 0x000fe20000010039 */
[----:B------:R-:W-:-:S02]  /*ede0*/  HADD2.F32 R4, -RZ, R39.H1_H1 ;  /* 0x30000027ff047230 */ /* 0x000fc40000004100 */
[C---:B------:R-:W-:Y:S01]  /*edf0*/  FFMA.FTZ R50, R47.reuse, R50, R51 ;  /* 0x000000322f327223 */ /* 0x040fe20000010033 */
[----:B------:R-:W-:Y:S02]  /*ee00*/  HADD2.F32 R52, -RZ, R10.H0_H0 ;  /* 0x2000000aff347230 */ /* 0x000fe40000004100 */
[----:B------:R-:W-:Y:S01]  /*ee10*/  FFMA.FTZ R58, R47, R46, -R58 ;  /* 0x0000002e2f3a7223 */ /* 0x000fe2000001083a */
[----:B------:R-:W-:Y:S02]  /*ee20*/  HADD2.F32 R51, -RZ, R44.H0_H0 ;  /* 0x2000002cff337230 */ /* 0x000fe40000004100 */
[C---:B------:R-:W-:Y:S01]  /*ee30*/  FMUL.FTZ R46, R9.reuse, R8 ;  /* 0x00000008092e7220 */ /* 0x040fe20000410000 */
[----:B------:R-:W-:Y:S02]  /*ee40*/  HADD2.F32 R47, -RZ, R40.H0_H0 ;  /* 0x20000028ff2f7230 */ /* 0x000fe40000004100 */
[----:B------:R-:W-:Y:S01]  /*ee50*/  FMUL.FTZ R60, R9, R4 ;  /* 0x00000004093c7220 */ /* 0x000fe20000410000 */
[----:B------:R-:W-:-:S02]  /*ee60*/  HADD2.F32 R10, -RZ, R10.H1_H1 ;  /* 0x3000000aff0a7230 */ /* 0x000fc40000004100 */
[C---:B------:R-:W-:Y:S01]  /*ee70*/  FMUL.FTZ R65, R52.reuse, R51 ;  /* 0x0000003334417220 */ /* 0x040fe20000410000 */
[----:B------:R-:W-:Y:S02]  /*ee80*/  HADD2.F32 R55, -RZ, R45.H0_H0 ;  /* 0x2000002dff377230 */ /* 0x000fe40000004100 */
[C---:B------:R-:W-:Y:S01]  /*ee90*/  FFMA.FTZ R57, R5.reuse, R4, -R46 ;  /* 0x0000000405397223 */ /* 0x040fe2000001082e */
[----:B------:R-:W-:Y:S02]  /*eea0*/  HADD2.F32 R9, -RZ, R41.H0_H0 ;  /* 0x20000029ff097230 */ /* 0x000fe40000004100 */
[-C--:B------:R-:W-:Y:S01]  /*eeb0*/  FMUL.FTZ R52, R52, R47.reuse ;  /* 0x0000002f34347220 */ /* 0x080fe20000410000 */
[----:B------:R-:W-:Y:S01]  /*eec0*/  FFMA.FTZ R59, R5, R8, R60 ;  /* 0x00000008053b7223 */ /* 0x000fe2000001003c */
[----:B------:R-:W-:Y:S01]  /*eed0*/  FFMA.FTZ R65, R48, R47, -R65 ;  /* 0x0000002f30417223 */ /* 0x000fe20000010841 */
[--C-:B------:R-:W-:Y:S02]  /*eee0*/  HADD2.F32 R53, -RZ, R11.reuse.H0_H0 ;  /* 0x2000000bff357230 */ /* 0x100fe40000004100 */
[C---:B------:R-:W-:Y:S01]  /*eef0*/  FMUL.FTZ R5, R10.reuse, R55 ;  /* 0x000000370a057220 */ /* 0x040fe20000410000 */
[----:B------:R-:W-:Y:S01]  /*ef00*/  FMUL.FTZ R47, R10, R9 ;  /* 0x000000090a2f7220 */ /* 0x000fe20000410000 */
[----:B------:R-:W-:-:S02]  /*ef10*/  HADD2.F32 R11, -RZ, R11.H1_H1 ;  /* 0x3000000bff0b7230 */ /* 0x000fc40000004100 */
[----:B------:R-:W-:Y:S01]  /*ef20*/  FFMA.FTZ R52, R48, R51, R52 ;  /* 0x0000003330347223 */ /* 0x000fe20000010034 */
[----:B------:R-:W-:Y:S02]  /*ef30*/  HADD2.F32 R10, -RZ, R44.H1_H1 ;  /* 0x3000002cff0a7230 */ /* 0x000fe40000004100 */
[C---:B------:R-:W-:Y:S01]  /*ef40*/  FFMA.FTZ R48, R6.reuse, R9, -R5 ;  /* 0x0000000906307223 */ /* 0x040fe20000010805 */
[----:B------:R-:W-:Y:S02]  /*ef50*/  HADD2.F32 R46, -RZ, R45.H1_H1 ;  /* 0x3000002dff2e7230 */ /* 0x000fe40000004100 */
[----:B------:R-:W-:Y:S01]  /*ef60*/  FFMA.FTZ R47, R6, R55, R47 ;  /* 0x00000037062f7223 */ /* 0x000fe2000001002f */
[----:B------:R-:W-:Y:S02]  /*ef70*/  HADD2.F32 R4, -RZ, R40.H1_H1 ;  /* 0x30000028ff047230 */ /* 0x000fe40000004100 */
[----:B------:R-:W-:Y:S01]  /*ef80*/  FMUL.FTZ R6, R53, R10 ;  /* 0x0000000a35067220 */ /* 0x000fe20000410000 */
[----:B------:R-:W-:-:S02]  /*ef90*/  HADD2.F32 R8, -RZ, R41.H1_H1 ;  /* 0x30000029ff087230 */ /* 0x000fc40000004100 */
[----:B------:R-:W-:Y:S01]  /*efa0*/  FMUL.FTZ R60, R11, R46 ;  /* 0x0000002e0b3c7220 */ /* 0x000fe20000410000 */
[--C-:B------:R-:W-:Y:S02]  /*efb0*/  HADD2.F32 R49, -RZ, R7.reuse.H0_H0 ;  /* 0x20000007ff317230 */ /* 0x100fe40000004100 */
[----:B------:R-:W-:Y:S01]  /*efc0*/  FMUL.FTZ R53, R53, R4 ;  /* 0x0000000435357220 */ /* 0x000fe20000410000 */
[----:B------:R-:W-:Y:S02]  /*efd0*/  HADD2.F32 R7, -RZ, R7.H1_H1 ;  /* 0x30000007ff077230 */ /* 0x000fe40000004100 */
[----:B------:R-:W-:Y:S01]  /*efe0*/  FMUL.FTZ R5, R11, R8 ;  /* 0x000000080b057220 */ /* 0x000fe20000410000 */
[----:B------:R-:W-:Y:S01]  /*eff0*/  F2FP.F16.F32.PACK_AB R9, R59, R50 ;  /* 0x000000323b09723e */ /* 0x000fe200000000ff */
[C---:B------:R-:W-:Y:S01]  /*f000*/  FFMA.FTZ R11, R49.reuse, R4, -R6 ;  /* 0x00000004310b7223 */ /* 0x040fe20000010806 */
[----:B------:R-:W-:Y:S01]  /*f010*/  FFMA.FTZ R53, R49, R10, R53 ;  /* 0x0000000a31357223 */ /* 0x000fe20000010035 */
[C---:B------:R-:W-:Y:S01]  /*f020*/  FFMA.FTZ R60, R7.reuse, R8, -R60 ;  /* 0x00000008073c7223 */ /* 0x040fe2000001083c */
[----:B------:R-:W-:Y:S01]  /*f030*/  FFMA.FTZ R46, R7, R46, R5 ;  /* 0x0000002e072e7223 */ /* 0x000fe20000010005 */
[----:B------:R-:W-:-:S02]  /*f040*/  F2FP.F16.F32.PACK_AB R4, R54, R61 ;  /* 0x0000003d3604723e */ /* 0x000fc400000000ff */
[----:B------:R-:W-:Y:S02]  /*f050*/  F2FP.F16.F32.PACK_AB R5, R57, R58 ;  /* 0x0000003a3905723e */ /* 0x000fe400000000ff */
[----:B------:R-:W-:Y:S02]  /*f060*/  F2FP.F16.F32.PACK_AB R6, R48, R65 ;  /* 0x000000413006723e */ /* 0x000fe400000000ff */
[----:B------:R-:W-:Y:S02]  /*f070*/  F2FP.F16.F32.PACK_AB R7, R60, R11 ;  /* 0x0000000b3c07723e */ /* 0x000fe400000000ff */
[----:B------:R-:W-:Y:S02]  /*f080*/  F2FP.F16.F32.PACK_AB R8, R56, R63 ;  /* 0x0000003f3808723e */ /* 0x000fe400000000ff */
[----:B------:R-:W-:Y:S01]  /*f090*/  F2FP.F16.F32.PACK_AB R10, R47, R52 ;  /* 0x000000342f0a723e */ /* 0x000fe200000000ff */
[----:B------:R1:W-:Y:S01]  /*f0a0*/  STS.128 [R34+0x15400], R4 ;  /* 0x0154000422007388 */ /* 0x0003e20000000c00 */
[----:B------:R-:W-:-:S05]  /*f0b0*/  F2FP.F16.F32.PACK_AB R11, R46, R53 ;  /* 0x000000352e0b723e */ /* 0x000fca00000000ff */
[----:B------:R1:W-:Y:S02]  /*f0c0*/  STS.128 [R62+0x15400], R8 ;  /* 0x015400083e007388 */ /* 0x0003e40000000c00 */
.L_x_591:
[----:B------:R-:W-:Y:S05]  /*f0d0*/  BSYNC B2 ;  /* 0x0000000000027941 */ /* 0x000fea0003800000 */
.L_x_590:
[----:B------:R-:W-:Y:S04]  /*f0e0*/  BSSY B2, `(.L_x_592) ;  /* 0x0000065000027945 */ /* 0x000fe80003800000 */
[----:B------:R-:W-:Y:S05]  /*f0f0*/  @P1 BRA `(.L_x_593) ;  /* 0x00000004008c1947 */ /* 0x000fea0003800000 */
[----:B-1----:R-:W2:Y:S01]  /*f100*/  LDL R4, [R1+0x50] ;  /* 0x0000500001047983 */ /* 0x002ea20000100800 */
[----:B------:R-:W-:Y:S02]  /*f110*/  HADD2.F32 R56, -RZ, R26.H0_H0 ;  /* 0x2000001aff387230 */ /* 0x000fe40000004100 */
[--C-:B------:R-:W-:Y:S02]  /*f120*/  HADD2.F32 R58, -RZ, R30.reuse.H0_H0 ;  /* 0x2000001eff3a7230 */ /* 0x100fe40000004100 */
[----:B------:R-:W-:Y:S02]  /*f130*/  HADD2.F32 R55, -RZ, R31.H0_H0 ;  /* 0x2000001fff377230 */ /* 0x000fe40000004100 */
[----:B------:R-:W-:Y:S01]  /*f140*/  HADD2.F32 R57, -RZ, R30.H1_H1 ;  /* 0x3000001eff397230 */ /* 0x000fe20000004100 */
[----:B--2---:R-:W-:Y:S01]  /*f150*/  R2UR UR4, R4 ;  /* 0x00000000040472ca */ /* 0x004fe200000e0000 */
[----:B------:R-:W-:-:S05]  /*f160*/  IMAD.IADD R4, R22, 0x1, R206 ;  /* 0x0000000116047824 */ /* 0x000fca00078e02ce */
[----:B0-----:R-:W-:-:S04]  /*f170*/  SHF.R.S32.HI R5, RZ, 0x1f, R4 ;  /* 0x0000001fff057819 */ /* 0x001fc80000011404 */
[CC--:B------:R-:W-:Y:S02]  /*f180*/  LEA.HI R6, R5.reuse, R4.reuse, RZ, 0x3 ;  /* 0x0000000405067211 */ /* 0x0c0fe400078f18ff */
[----:B------:R-:W-:Y:S02]  /*f190*/  LEA.HI R5, R5, R4, RZ, 0x6 ;  /* 0x0000000405057211 */ /* 0x000fe400078f30ff */
[--C-:B------:R-:W-:Y:S02]  /*f1a0*/  SHF.R.S32.HI R8, RZ, 0x3, R6.reuse ;  /* 0x00000003ff087819 */ /* 0x100fe40000011406 */
[----:B------:R-:W-:Y:S02]  /*f1b0*/  LOP3.LUT R7, R211, 0x38, R6, 0xf8, !PT ;  /* 0x00000038d3077812 */ /* 0x000fe400078ef806 */
[----:B------:R-:W-:Y:S02]  /*f1c0*/  LEA.HI R4, R25, R8, RZ, 0x1d ;  /* 0x0000000819047211 */ /* 0x000fe400078fe8ff */
[----:B------:R-:W-:-:S02]  /*f1d0*/  SHF.L.U32 R8, R5, 0x7, RZ ;  /* 0x0000000705087819 */ /* 0x000fc400000006ff */
[----:B------:R-:W-:Y:S01]  /*f1e0*/  SHF.R.S32.HI R5, RZ, 0x1f, R4 ;  /* 0x0000001fff057819 */ /* 0x000fe20000011404 */
[----:B------:R-:W-:Y:S01]  /*f1f0*/  IMAD.SHL.U32 R6, R4, 0x8, RZ ;  /* 0x0000000804067824 */ /* 0x000fe200078e00ff */
[----:B------:R-:W-:Y:S02]  /*f200*/  LOP3.LUT R8, R8, 0xffffe000, RZ, 0xc0, !PT ;  /* 0xffffe00008087812 */ /* 0x000fe400078ec0ff */
[----:B------:R-:W-:Y:S02]  /*f210*/  LEA.HI R4, R5, R4, RZ, 0x3 ;  /* 0x0000000405047211 */ /* 0x000fe400078f18ff */
[----:B------:R-:W-:Y:S02]  /*f220*/  LOP3.LUT R7, R7, R212, RZ, 0x3c, !PT ;  /* 0x000000d407077212 */ /* 0x000fe400078e3cff */
[----:B------:R-:W-:Y:S01]  /*f230*/  LOP3.LUT R5, R211, 0x38, R6, 0xf8, !PT ;  /* 0x00000038d3057812 */ /* 0x000fe200078ef806 */
[----:B------:R-:W-:Y:S01]  /*f240*/  IMAD.SHL.U32 R4, R4, 0x400, RZ ;  /* 0x0000040004047824 */ /* 0x000fe200078e00ff */
[----:B------:R-:W-:-:S02]  /*f250*/  IADD3 R7, R7, R8, R213 ;  /* 0x0000000807077210 */ /* 0x000fc40007ffe0d5 */
[----:B------:R-:W-:Y:S02]  /*f260*/  LOP3.LUT R9, R5, R212, RZ, 0x3c, !PT ;  /* 0x000000d405097212 */ /* 0x000fe400078e3cff */
[----:B------:R-:W-:Y:S02]  /*f270*/  LOP3.LUT R8, R4, 0x7fffe000, RZ, 0xc0, !PT ;  /* 0x7fffe00004087812 */ /* 0x000fe400078ec0ff */
[----:B------:R-:W-:Y:S02]  /*f280*/  LEA R34, R7, UR4, 0x1 ;  /* 0x0000000407227c11 */ /* 0x000fe4000f8e08ff */
[----:B------:R-:W-:-:S03]  /*f290*/  IADD3 R9, R9, R8, R213 ;  /* 0x0000000809097210 */ /* 0x000fc60007ffe0d5 */
[----:B------:R-:W0:Y:S02]  /*f2a0*/  LDS.128 R4, [R34] ;  /* 0x0000000022047984 */ /* 0x000e240000000c00 */
[----:B------:R-:W-:-:S05]  /*f2b0*/  IMAD R46, R9, 0x2, R2 ;  /* 0x00000002092e7824 */ /* 0x000fca00078e0202 */
[----:B------:R-:W1:Y:S01]  /*f2c0*/  LDS.128 R8, [R46+0x15400] ;  /* 0x015400002e087984 */ /* 0x000e620000000c00 */
[--C-:B0-----:R-:W-:Y:S02]  /*f2d0*/  HADD2.F32 R47, -RZ, R4.reuse.H0_H0 ;  /* 0x20000004ff2f7230 */ /* 0x101fe40000004100 */
[----:B------:R-:W-:Y:S02]  /*f2e0*/  HADD2.F32 R4, -RZ, R4.H1_H1 ;  /* 0x30000004ff047230 */ /* 0x000fe40000004100 */
[--C-:B------:R-:W-:Y:S02]  /*f2f0*/  HADD2.F32 R48, -RZ, R5.reuse.H0_H0 ;  /* 0x20000005ff307230 */ /* 0x100fe40000004100 */
[----:B------:R-:W-:Y:S02]  /*f300*/  HADD2.F32 R5, -RZ, R5.H1_H1 ;  /* 0x30000005ff057230 */ /* 0x000fe40000004100 */
[--C-:B-1----:R-:W-:Y:S02]  /*f310*/  HADD2.F32 R51, -RZ, R8.reuse.H0_H0 ;  /* 0x20000008ff337230 */ /* 0x102fe40000004100 */
[----:B------:R-:W-:-:S02]  /*f320*/  HADD2.F32 R8, -RZ, R8.H1_H1 ;  /* 0x30000008ff087230 */ /* 0x000fc40000004100 */
[----:B------:R-:W-:Y:S02]  /*f330*/  HADD2.F32 R52, -RZ, R9.H0_H0 ;  /* 0x20000009ff347230 */ /* 0x000fe40000004100 */
[C---:B------:R-:W-:Y:S01]  /*f340*/  FMUL.FTZ R60, R51.reuse, R58 ;  /* 0x0000003a333c7220 */ /* 0x040fe20000410000 */
[-C--:B------:R-:W-:Y:S01]  /*f350*/  FMUL.FTZ R62, R51, R56.reuse ;  /* 0x00000038333e7220 */ /* 0x080fe20000410000 */
[----:B------:R-:W-:Y:S02]  /*f360*/  HADD2.F32 R51, -RZ, R27.H0_H0 ;  /* 0x2000001bff337230 */ /* 0x000fe40000004100 */
[C---:B------:R-:W-:Y:S01]  /*f370*/  FMUL.FTZ R59, R8.reuse, R55 ;  /* 0x00000037083b7220 */ /* 0x040fe20000410000 */
[C---:B------:R-:W-:Y:S01]  /*f380*/  FFMA.FTZ R60, R47.reuse, R56, -R60 ;  /* 0x000000382f3c7223 */ /* 0x040fe2000001083c */
[----:B------:R-:W-:Y:S01]  /*f390*/  FFMA.FTZ R62, R47, R58, R62 ;  /* 0x0000003a2f3e7223 */ /* 0x000fe2000001003e */
[----:B------:R-:W-:Y:S02]  /*f3a0*/  HADD2.F32 R47, -RZ, R26.H1_H1 ;  /* 0x3000001aff2f7230 */ /* 0x000fe40000004100 */
[-C--:B------:R-:W-:Y:S01]  /*f3b0*/  FMUL.FTZ R61, R8, R51.reuse ;  /* 0x00000033083d7220 */ /* 0x080fe20000410000 */
[----:B------:R-:W-:Y:S01]  /*f3c0*/  FFMA.FTZ R59, R4, R51, -R59 ;  /* 0x00000033043b7223 */ /* 0x000fe2000001083b */
[----:B------:R-:W-:Y:S01]  /*f3d0*/  FMUL.FTZ R51, R52, R57 ;  /* 0x0000003934337220 */ /* 0x000fe20000410000 */
[----:B------:R-:W-:-:S02]  /*f3e0*/  HADD2.F32 R9, -RZ, R9.H1_H1 ;  /* 0x30000009ff097230 */ /* 0x000fc40000004100 */
[----:B------:R-:W-:Y:S01]  /*f3f0*/  FMUL.FTZ R52, R52, R47 ;  /* 0x0000002f34347220 */ /* 0x000fe20000410000 */
[----:B------:R-:W-:Y:S02]  /*f400*/  HADD2.F32 R56, -RZ, R31.H1_H1 ;  /* 0x3000001fff387230 */ /* 0x000fe40000004100 */
[----:B------:R-:W-:Y:S01]  /*f410*/  FFMA.FTZ R61, R4, R55, R61 ;  /* 0x00000037043d7223 */ /* 0x000fe2000001003d */
[----:B------:R-:W-:Y:S02]  /*f420*/  HADD2.F32 R4, -RZ, R27.H1_H1 ;  /* 0x3000001bff047230 */ /* 0x000fe40000004100 */
[C---:B------:R-:W-:Y:S01]  /*f430*/  FFMA.FTZ R51, R48.reuse, R47, -R51 ;  /* 0x0000002f30337223 */ /* 0x040fe20000010833 */
[----:B------:R-:W-:Y:S01]  /*f440*/  FFMA.FTZ R52, R48, R57, R52 ;  /* 0x0000003930347223 */ /* 0x000fe20000010034 */
[----:B------:R-:W-:Y:S02]  /*f450*/  HADD2.F32 R53, -RZ, R10.H0_H0 ;  /* 0x2000000aff357230 */ /* 0x000fe40000004100 */
[----:B------:R-:W-:Y:S01]  /*f460*/  FMUL.FTZ R58, R9, R56 ;  /* 0x00000038093a7220 */ /* 0x000fe20000410000 */
[----:B------:R-:W-:-:S02]  /*f470*/  HADD2.F32 R8, -RZ, R28.H0_H0 ;  /* 0x2000001cff087230 */ /* 0x000fc40000004100 */
[-C--:B------:R-:W-:Y:S01]  /*f480*/  FMUL.FTZ R64, R9, R4.reuse ;  /* 0x0000000409407220 */ /* 0x080fe20000410000 */
[----:B------:R-:W-:Y:S02]  /*f490*/  HADD2.F32 R48, -RZ, R32.H0_H0 ;  /* 0x20000020ff307230 */ /* 0x000fe40000004100 */
[----:B------:R-:W-:Y:S01]  /*f4a0*/  FFMA.FTZ R58, R5, R4, -R58 ;  /* 0x00000004053a7223 */ /* 0x000fe2000001083a */
[----:B------:R-:W-:Y:S02]  /*f4b0*/  HADD2.F32 R10, -RZ, R10.H1_H1 ;  /* 0x3000000aff0a7230 */ /* 0x000fe40000004100 */
[C---:B------:R-:W-:Y:S01]  /*f4c0*/  FMUL.FTZ R57, R53.reuse, R8 ;  /* 0x0000000835397220 */ /* 0x040fe20000410000 */
[----:B------:R-:W-:Y:S02]  /*f4d0*/  HADD2.F32 R47, -RZ, R33.H0_H0 ;  /* 0x20000021ff2f7230 */ /* 0x000fe40000004100 */
[----:B------:R-:W-:Y:S01]  /*f4e0*/  FMUL.FTZ R4, R53, R48 ;  /* 0x0000003035047220 */ /* 0x000fe20000410000 */
[----:B------:R-:W-:-:S02]  /*f4f0*/  HADD2.F32 R49, -RZ, R6.H0_H0 ;  /* 0x20000006ff317230 */ /* 0x000fc40000004100 */
[----:B------:R-:W-:Y:S01]  /*f500*/  FFMA.FTZ R53, R5, R56, R64 ;  /* 0x0000003805357223 */ /* 0x000fe20000010040 */
[----:B------:R-:W-:Y:S02]  /*f510*/  HADD2.F32 R9, -RZ, R29.H0_H0 ;  /* 0x2000001dff097230 */ /* 0x000fe40000004100 */
[C---:B------:R-:W-:Y:S01]  /*f520*/  FMUL.FTZ R5, R10.reuse, R47 ;  /* 0x0000002f0a057220 */ /* 0x040fe20000410000 */
[----:B------:R-:W-:Y:S02]  /*f530*/  HADD2.F32 R6, -RZ, R6.H1_H1 ;  /* 0x30000006ff067230 */ /* 0x000fe40000004100 */
[C---:B------:R-:W-:Y:S01]  /*f540*/  FFMA.FTZ R55, R49.reuse, R8, -R4 ;  /* 0x0000000831377223 */ /* 0x040fe20000010804 */
[----:B------:R-:W-:Y:S01]  /*f550*/  FFMA.FTZ R57, R49, R48, R57 ;  /* 0x0000003031397223 */ /* 0x000fe20000010039 */
[-C--:B------:R-:W-:Y:S01]  /*f560*/  FMUL.FTZ R49, R10, R9.reuse ;  /* 0x000000090a317220 */ /* 0x080fe20000410000 */
[----:B------:R-:W-:Y:S02]  /*f570*/  HADD2.F32 R54, -RZ, R11.H0_H0 ;  /* 0x2000000bff367230 */ /* 0x000fe40000004100 */
[----:B------:R-:W-:Y:S01]  /*f580*/  FFMA.FTZ R10, R6, R9, -R5 ;  /* 0x00000009060a7223 */ /* 0x000fe20000010805 */
[----:B------:R-:W-:-:S02]  /*f590*/  HADD2.F32 R9, -RZ, R32.H1_H1 ;  /* 0x30000020ff097230 */ /* 0x000fc40000004100 */
[----:B------:R-:W-:Y:S01]  /*f5a0*/  FFMA.FTZ R48, R6, R47, R49 ;  /* 0x0000002f06307223 */ /* 0x000fe20000010031 */
[----:B------:R-:W-:Y:S02]  /*f5b0*/  HADD2.F32 R5, -RZ, R28.H1_H1 ;  /* 0x3000001cff057230 */ /* 0x000fe40000004100 */
[----:B------:R-:W-:Y:S02]  /*f5c0*/  HADD2.F32 R11, -RZ, R11.H1_H1 ;  /* 0x3000000bff0b7230 */ /* 0x000fe40000004100 */
[C---:B------:R-:W-:Y:S01]  /*f5d0*/  FMUL.FTZ R47, R54.reuse, R9 ;  /* 0x00000009362f7220 */ /* 0x040fe20000410000 */
[----:B------:R-:W-:Y:S02]  /*f5e0*/  HADD2.F32 R8, -RZ, R33.H1_H1 ;  /* 0x30000021ff087230 */ /* 0x000fe40000004100 */
[----:B------:R-:W-:Y:S01]  /*f5f0*/  FMUL.FTZ R54, R54, R5 ;  /* 0x0000000536367220 */ /* 0x000fe20000410000 */
[----:B------:R-:W-:Y:S02]  /*f600*/  HADD2.F32 R4, -RZ, R29.H1_H1 ;  /* 0x3000001dff047230 */ /* 0x000fe40000004100 */
[----:B------:R-:W-:-:S02]  /*f610*/  HADD2.F32 R50, -RZ, R7.H0_H0 ;  /* 0x20000007ff327230 */ /* 0x000fc40000004100 */
[C---:B------:R-:W-:Y:S01]  /*f620*/  FMUL.FTZ R6, R11.reuse, R8 ;  /* 0x000000080b067220 */ /* 0x040fe20000410000 */
[----:B------:R-:W-:Y:S02]  /*f630*/  HADD2.F32 R7, -RZ, R7.H1_H1 ;  /* 0x30000007ff077230 */ /* 0x000fe40000004100 */
[-C--:B------:R-:W-:Y:S01]  /*f640*/  FMUL.FTZ R49, R11, R4.reuse ;  /* 0x000000040b317220 */ /* 0x080fe20000410000 */
[C---:B------:R-:W-:Y:S01]  /*f650*/  FFMA.FTZ R47, R50.reuse, R5, -R47 ;  /* 0x00000005322f7223 */ /* 0x040fe2000001082f */
[----:B------:R-:W-:Y:S01]  /*f660*/  FFMA.FTZ R11, R50, R9, R54 ;  /* 0x00000009320b7223 */ /* 0x000fe20000010036 */
[C---:B------:R-:W-:Y:S01]  /*f670*/  FFMA.FTZ R50, R7.reuse, R4, -R6 ;  /* 0x0000000407327223 */ /* 0x040fe20000010806 */
[----:B------:R-:W-:Y:S01]  /*f680*/  FFMA.FTZ R54, R7, R8, R49 ;  /* 0x0000000807367223 */ /* 0x000fe20000010031 */
[----:B------:R-:W-:Y:S02]  /*f690*/  F2FP.F16.F32.PACK_AB R4, R59, R60 ;  /* 0x0000003c3b04723e */ /* 0x000fe400000000ff */
[----:B------:R-:W-:-:S02]  /*f6a0*/  F2FP.F16.F32.PACK_AB R5, R58, R51 ;  /* 0x000000333a05723e */ /* 0x000fc400000000ff */
[----:B------:R-:W-:Y:S02]  /*f6b0*/  F2FP.F16.F32.PACK_AB R6, R10, R55 ;  /* 0x000000370a06723e */ /* 0x000fe400000000ff */
[----:B------:R-:W-:Y:S02]  /*f6c0*/  F2FP.F16.F32.PACK_AB R7, R50, R47 ;  /* 0x0000002f3207723e */ /* 0x000fe400000000ff */
[----:B------:R-:W-:Y:S02]  /*f6d0*/  F2FP.F16.F32.PACK_AB R8, R61, R62 ;  /* 0x0000003e3d08723e */ /* 0x000fe400000000ff */
[----:B------:R-:W-:Y:S01]  /*f6e0*/  F2FP.F16.F32.PACK_AB R9, R53, R52 ;  /* 0x000000343509723e */ /* 0x000fe200000000ff */
[----:B------:R2:W-:Y:S01]  /*f6f0*/  STS.128 [R34], R4 ;  /* 0x0000000422007388 */ /* 0x0005e20000000c00 */
[----:B------:R-:W-:Y:S02]  /*f700*/  F2FP.F16.F32.PACK_AB R10, R48, R57 ;  /* 0x00000039300a723e */ /* 0x000fe400000000ff */
[----:B------:R-:W-:-:S05]  /*f710*/  F2FP.F16.F32.PACK_AB R11, R54, R11 ;  /* 0x0000000b360b723e */ /* 0x000fca00000000ff */
[----:B------:R2:W-:Y:S02]  /*f720*/  STS.128 [R46+0x15400], R8 ;  /* 0x015400082e007388 */ /* 0x0005e40000000c00 */
.L_x_593:
[----:B------:R-:W-:Y:S05]  /*f730*/  BSYNC B2 ;  /* 0x0000000000027941 */ /* 0x000fea0003800000 */
.L_x_592:
[----:B------:R-:W-:Y:S05]  /*f740*/  @P2 BRA `(.L_x_589) ;  /* 0x00000004008c2947 */ /* 0x000fea0003800000 */
[----:B-12---:R-:W2:Y:S01]  /*f750*/  LDL R4, [R1+0x50] ;  /* 0x0000500001047983 */ /* 0x006ea20000100800 */
[----:B------:R-:W-:Y:S02]  /*f760*/  HADD2.F32 R57, -RZ, R15.H0_H0 ;  /* 0x2000000fff397230 */ /* 0x000fe40000004100 */
[----:B------:R-:W-:Y:S02]  /*f770*/  HADD2.F32 R55, -RZ, R3.H0_H0 ;  /* 0x20000003ff377230 */ /* 0x000fe40000004100 */
[----:B------:R-:W-:Y:S01]  /*f780*/  HADD2.F32 R59, -RZ, R20.H0_H0 ;  /* 0x20000014ff3b7230 */ /* 0x000fe20000004100 */
[----:B--2---:R-:W-:Y:S02]  /*f790*/  R2UR UR4, R4 ;  /* 0x00000000040472ca */ /* 0x004fe400000e0000 */
[----:B------:R-:W-:-:S04]  /*f7a0*/  IADD3 R4, R22, R205, RZ ;  /* 0x000000cd16047210 */ /* 0x000fc80007ffe0ff */
[----:B0-----:R-:W-:-:S04]  /*f7b0*/  SHF.R.S32.HI R5, RZ, 0x1f, R4 ;  /* 0x0000001fff057819 */ /* 0x001fc80000011404 */
[CC--:B------:R-:W-:Y:S02]  /*f7c0*/  LEA.HI R6, R5.reuse, R4.reuse, RZ, 0x3 ;  /* 0x0000000405067211 */ /* 0x0c0fe400078f18ff */
[----:B------:R-:W-:Y:S02]  /*f7d0*/  LEA.HI R4, R5, R4, RZ, 0x6 ;  /* 0x0000000405047211 */ /* 0x000fe400078f30ff */
[--C-:B------:R-:W-:Y:S02]  /*f7e0*/  SHF.R.S32.HI R8, RZ, 0x3, R6.reuse ;  /* 0x00000003ff087819 */ /* 0x100fe40000011406 */
[----:B------:R-:W-:Y:S01]  /*f7f0*/  LOP3.LUT R5, R211, 0x38, R6, 0xf8, !PT ;  /* 0x00000038d3057812 */ /* 0x000fe200078ef806 */
[----:B------:R-:W-:Y:S01]  /*f800*/  IMAD.SHL.U32 R4, R4, 0x80, RZ ;  /* 0x0000008004047824 */ /* 0x000fe200078e00ff */
[----:B------:R-:W-:Y:S02]  /*f810*/  LEA.HI R25, R25, R8, RZ, 0x1d ;  /* 0x0000000819197211 */ /* 0x000fe400078fe8ff */
[----:B------:R-:W-:-:S02]  /*f820*/  LOP3.LUT R5, R5, R212, RZ, 0x3c, !PT ;  /* 0x000000d405057212 */ /* 0x000fc400078e3cff */
[----:B------:R-:W-:Y:S02]  /*f830*/  SHF.R.S32.HI R6, RZ, 0x1f, R25 ;  /* 0x0000001fff067819 */ /* 0x000fe40000011419 */
[----:B------:R-:W-:Y:S01]  /*f840*/  LOP3.LUT R8, R4, 0xffffe000, RZ, 0xc0, !PT ;  /* 0xffffe00004087812 */ /* 0x000fe200078ec0ff */
[----:B------:R-:W-:Y:S01]  /*f850*/  IMAD.SHL.U32 R4, R25, 0x8, RZ ;  /* 0x0000000819047824 */ /* 0x000fe200078e00ff */
[----:B------:R-:W-:Y:S02]  /*f860*/  LEA.HI R6, R6, R25, RZ, 0x3 ;  /* 0x0000001906067211 */ /* 0x000fe400078f18ff */
[----:B------:R-:W-:Y:S02]  /*f870*/  IADD3 R8, R5, R8, R213 ;  /* 0x0000000805087210 */ /* 0x000fe40007ffe0d5 */
[----:B------:R-:W-:Y:S01]  /*f880*/  LOP3.LUT R5, R211, 0x38, R4, 0xf8, !PT ;  /* 0x00000038d3057812 */ /* 0x000fe200078ef804 */
[----:B------:R-:W-:Y:S01]  /*f890*/  IMAD.SHL.U32 R6, R6, 0x400, RZ ;  /* 0x0000040006067824 */ /* 0x000fe200078e00ff */
[----:B------:R-:W-:-:S02]  /*f8a0*/  LEA R25, R8, UR4, 0x1 ;  /* 0x0000000408197c11 */ /* 0x000fc4000f8e08ff */
[----:B------:R-:W-:Y:S02]  /*f8b0*/  LOP3.LUT R9, R5, R212, RZ, 0x3c, !PT ;  /* 0x000000d405097212 */ /* 0x000fe400078e3cff */
[----:B------:R-:W-:Y:S02]  /*f8c0*/  LOP3.LUT R8, R6, 0x7fffe000, RZ, 0xc0, !PT ;  /* 0x7fffe00006087812 */ /* 0x000fe400078ec0ff */
[----:B------:R-:W0:Y:S02]  /*f8d0*/  LDS.128 R4, [R25] ;  /* 0x0000000019047984 */ /* 0x000e240000000c00 */
[----:B------:R-:W-:-:S04]  /*f8e0*/  IADD3 R9, R9, R8, R213 ;  /* 0x0000000809097210 */ /* 0x000fc80007ffe0d5 */
[----:B------:R-:W-:-:S05]  /*f8f0*/  LEA R34, R9, R2, 0x1 ;  /* 0x0000000209227211 */ /* 0x000fca00078e08ff */
        /* <DEDUP_REMOVED lines=27> */
[--C-:B------:R-:W-:Y:S02]  /*fab0*/  HADD2.F32 R52, -RZ, R10.reuse.H0_H0 ;  /* 0x2000000aff347230 */ /* 0x100fe40000004100 */
        /* <DEDUP_REMOVED lines=41> */
[----:B------:R3:W-:Y:S01]  /*fd50*/  STS.128 [R25], R4 ;  /* 0x0000000419007388 */ /* 0x0007e20000000c00 */
[----:B------:R-:W-:-:S05]  /*fd60*/  F2FP.F16.F32.PACK_AB R11, R46, R53 ;  /* 0x000000352e0b723e */ /* 0x000fca00000000ff */
[----:B------:R3:W-:Y:S02]  /*fd70*/  STS.128 [R34+0x15400], R8 ;  /* 0x0154000822007388 */ /* 0x0007e40000000c00 */
.L_x_589:
[----:B------:R-:W-:Y:S05]  /*fd80*/  BSYNC B1 ;  /* 0x0000000000017941 */ /* 0x000fea0003800000 */
.L_x_588:
[----:B------:R-:W-:-:S13]  /*fd90*/  ISETP.GE.AND P0, PT, R226, R0, PT ;  /* 0x00000000e200720c */ /* 0x000fda0003f06270 */
[----:B------:R-:W-:Y:S05]  /*fda0*/  @P0 BRA `(.L_x_572) ;  /* 0x0000001000c00947 */ /* 0x000fea0003800000 */
[----:B------:R4:W5:Y:S01]  /*fdb0*/  LDL R59, [R1+0x50] ;  /* 0x00005000013b7983 */ /* 0x0009620000100800 */
[----:B---3--:R-:W3:Y:S01]  /*fdc0*/  LDC R25, c[0x0][0x3f4] ;  /* 0x0000fd00ff197b82 */ /* 0x008ee20000000800 */
[C---:B------:R-:W-:Y:S01]  /*fdd0*/  VIADD R0, R18.reuse, 0x20 ;  /* 0x0000002012007836 */ /* 0x040fe20000000000 */
[----:B------:R-:W-:Y:S01]  /*fde0*/  BSSY B1, `(.L_x_594) ;  /* 0x0000064000017945 */ /* 0x000fe20003800000 */
[C---:B-12---:R-:W-:Y:S01]  /*fdf0*/  VIADD R4, R18.reuse, 0x40 ;  /* 0x0000004012047836 */ /* 0x046fe20000000000 */
[----:B------:R-:W-:Y:S02]  /*fe00*/  SHF.R.U32.HI R57, RZ, 0x3, R207 ;  /* 0x00000003ff397819 */ /* 0x000fe400000116cf */
[-C--:B---3--:R-:W-:Y:S02]  /*fe10*/  ISETP.GE.AND P0, PT, R18, R25.reuse, PT ;  /* 0x000000191200720c */ /* 0x088fe40003f06270 */
[-C--:B------:R-:W-:Y:S02]  /*fe20*/  ISETP.GE.AND P1, PT, R0, R25.reuse, PT ;  /* 0x000000190000720c */ /* 0x080fe40003f26270 */
[----:B------:R-:W-:-:S09]  /*fe30*/  ISETP.GE.AND P2, PT, R4, R25, PT ;  /* 0x000000190400720c */ /* 0x000fd20003f46270 */
[----:B----4-:R-:W-:Y:S05]  /*fe40*/  @P0 BRA `(.L_x_595) ;  /* 0x0000000400740947 */ /* 0x010fea0003800000 */
[----:B------:R-:W-:Y:S01]  /*fe50*/  LEA.HI R37, R37, R38, RZ, 0x2 ;  /* 0x0000002625257211 */ /* 0x000fe200078f10ff */
[--C-:B------:R-:W-:Y:S01]  /*fe60*/  HADD2.F32 R55, -RZ, R42.reuse.H0_H0 ;  /* 0x2000002aff377230 */ /* 0x100fe20000004100 */
[----:B-----5:R-:W-:Y:S01]  /*fe70*/  R2UR UR4, R59 ;  /* 0x000000003b0472ca */ /* 0x020fe200000e0000 */
[----:B------:R-:W-:Y:S01]  /*fe80*/  HADD2.F32 R53, -RZ, R35.H0_H0 ;  /* 0x20000023ff357230 */ /* 0x000fe20000004100 */
[----:B------:R-:W-:Y:S01]  /*fe90*/  LOP3.LUT R37, R37, 0xfffffffc, RZ, 0xc0, !PT ;  /* 0xfffffffc25257812 */ /* 0x000fe200078ec0ff */
[----:B------:R-:W-:Y:S01]  /*fea0*/  HADD2.F32 R56, -RZ, R43.H0_H0 ;  /* 0x2000002bff387230 */ /* 0x000fe20000004100 */
[----:B------:R-:W-:Y:S01]  /*feb0*/  LOP3.LUT R7, R207, 0x38, R18, 0xf8, !PT ;  /* 0x00000038cf077812 */ /* 0x000fe200078ef812 */
[----:B------:R-:W-:Y:S02]  /*fec0*/  HADD2.F32 R54, -RZ, R39.H0_H0 ;  /* 0x20000027ff367230 */ /* 0x000fe40000004100 */
[----:B------:R-:W-:Y:S02]  /*fed0*/  IMAD.IADD R0, R38, 0x1, -R37 ;  /* 0x0000000126007824 */ /* 0x000fe400078e0a25 */
[----:B------:R-:W-:-:S02]  /*fee0*/  HADD2.F32 R58, -RZ, R42.H1_H1 ;  /* 0x3000002aff3a7230 */ /* 0x000fc40000004100 */
[----:B------:R-:W-:Y:S01]  /*fef0*/  HADD2.F32 R42, -RZ, R35.H1_H1 ;  /* 0x30000023ff2a7230 */ /* 0x000fe20000004100 */
[----:B------:R-:W-:Y:S01]  /*ff00*/  LEA.HI R0, R25, R0, RZ, 0x1d ;  /* 0x0000000019007211 */ /* 0x000fe200078fe8ff */
[----:B------:R-:W-:-:S03]  /*ff10*/  HADD2.F32 R39, -RZ, R39.H1_H1 ;  /* 0x30000027ff277230 */ /* 0x000fc60000004100 */
[----:B0-----:R-:W-:Y:S02]  /*ff20*/  SHF.R.S32.HI R5, RZ, 0x1f, R0 ;  /* 0x0000001fff057819 */ /* 0x001fe40000011400 */
[----:B------:R-:W-:Y:S02]  /*ff30*/  SHF.L.U32 R4, R0, 0x3, RZ ;  /* 0x0000000300047819 */ /* 0x000fe400000006ff */
[----:B------:R-:W-:Y:S02]  /*ff40*/  LEA.HI R5, R5, R0, RZ, 0x3 ;  /* 0x0000000005057211 */ /* 0x000fe400078f18ff */
[----:B------:R-:W-:Y:S02]  /*ff50*/  LOP3.LUT R4, R207, 0x38, R4, 0xf8, !PT ;  /* 0x00000038cf047812 */ /* 0x000fe400078ef804 */
[----:B------:R-:W-:Y:S01]  /*ff60*/  LOP3.LUT R0, R214, R7, R57, 0xf6, !PT ;  /* 0x00000007d6007212 */ /* 0x000fe200078ef639 */
[----:B------:R-:W-:Y:S01]  /*ff70*/  IMAD.SHL.U32 R5, R5, 0x400, RZ ;  /* 0x0000040005057824 */ /* 0x000fe200078e00ff */
[----:B------:R-:W-:-:S02]  /*ff80*/  LOP3.LUT R9, R4, R57, RZ, 0x3c, !PT ;  /* 0x0000003904097212 */ /* 0x000fc400078e3cff */
[----:B------:R-:W-:Y:S02]  /*ff90*/  LEA R0, R0, UR4, 0x1 ;  /* 0x0000000400007c11 */ /* 0x000fe4000f8e08ff */
[----:B------:R-:W-:-:S03]  /*ffa0*/  LOP3.LUT R8, R5, 0x7fffe000, RZ, 0xc0, !PT ;  /* 0x7fffe00005087812 */ /* 0x000fc600078ec0ff */
[----:B------:R-:W0:Y:S01]  /*ffb0*/  LDS.128 R4, [R0] ;  /* 0x0000000000047984 */ /* 0x000e220000000c00 */
        /* <DEDUP_REMOVED lines=11> */
[--C-:B------:R-:W-:Y:S02]  /*10070*/  HADD2.F32 R49, -RZ, R9.reuse.H0_H0 ;  /* 0x20000009ff317230 */ /* 0x100fe40000004100 */
[-C--:B------:R-:W-:Y:S01]  /*10080*/  FMUL.FTZ R52, R55, R48.reuse ;  /* 0x0000003037347220 */ /* 0x080fe20000410000 */
[C---:B------:R-:W-:Y:S01]  /*10090*/  FMUL.FTZ R48, R53.reuse, R48 ;  /* 0x0000003035307220 */ /* 0x040fe20000410000 */
[----:B------:R-:W-:Y:S02]  /*100a0*/  HADD2.F32 R9, -RZ, R9.H1_H1 ;  /* 0x30000009ff097230 */ /* 0x000fe40000004100 */
[-C--:B------:R-:W-:Y:S01]  /*100b0*/  FMUL.FTZ R35, R54, R8.reuse ;  /* 0x0000000836237220 */ /* 0x080fe20000410000 */
[-C--:B------:R-:W-:Y:S01]  /*100c0*/  FFMA.FTZ R52, R53, R37.reuse, -R52 ;  /* 0x0000002535347223 */ /* 0x080fe20000010834 */
[----:B------:R-:W-:Y:S01]  /*100d0*/  FFMA.FTZ R48, R55, R37, R48 ;  /* 0x0000002537307223 */ /* 0x000fe20000010030 */
[----:B------:R-:W-:Y:S01]  /*100e0*/  FMUL.FTZ R53, R56, R8 ;  /* 0x0000000838357220 */ /* 0x000fe20000410000 */
[----:B------:R-:W-:-:S02]  /*100f0*/  HADD2.F32 R55, -RZ, R43.H1_H1 ;  /* 0x3000002bff377230 */ /* 0x000fc40000004100 */
[-C--:B------:R-:W-:Y:S01]  /*10100*/  FMUL.FTZ R37, R58, R49.reuse ;  /* 0x000000313a257220 */ /* 0x080fe20000410000 */
[----:B------:R-:W-:Y:S01]  /*10110*/  FMUL.FTZ R49, R42, R49 ;  /* 0x000000312a317220 */ /* 0x000fe20000410000 */
[-C--:B------:R-:W-:Y:S01]  /*10120*/  FFMA.FTZ R53, R54, R4.reuse, -R53 ;  /* 0x0000000436357223 */ /* 0x080fe20000010835 */
[----:B------:R-:W-:Y:S01]  /*10130*/  FFMA.FTZ R35, R56, R4, R35 ;  /* 0x0000000438237223 */ /* 0x000fe20000010023 */
[----:B------:R-:W-:Y:S02]  /*10140*/  HADD2.F32 R50, -RZ, R10.H0_H0 ;  /* 0x2000000aff327230 */ /* 0x000fe40000004100 */
[----:B------:R-:W-:Y:S01]  /*10150*/  FMUL.FTZ R4, R55, R9 ;  /* 0x0000000937047220 */ /* 0x000fe20000410000 */
[----:B------:R-:W-:Y:S02]  /*10160*/  HADD2.F32 R56, -RZ, R44.H0_H0 ;  /* 0x2000002cff387230 */ /* 0x000fe40000004100 */
[----:B------:R-:W-:Y:S01]  /*10170*/  FFMA.FTZ R49, R58, R38, R49 ;  /* 0x000000263a317223 */ /* 0x000fe20000010031 */
[----:B------:R-:W-:-:S02]  /*10180*/  HADD2.F32 R10, -RZ, R10.H1_H1 ;  /* 0x3000000aff0a7230 */ /* 0x000fc40000004100 */
[C---:B------:R-:W-:Y:S01]  /*10190*/  FMUL.FTZ R8, R39.reuse, R9 ;  /* 0x0000000927087220 */ /* 0x040fe20000410000 */
[----:B------:R-:W-:Y:S02]  /*101a0*/  HADD2.F32 R58, -RZ, R45.H0_H0 ;  /* 0x2000002dff3a7230 */ /* 0x000fe40000004100 */
[----:B------:R-:W-:Y:S01]  /*101b0*/  FFMA.FTZ R37, R42, R38, -R37 ;  /* 0x000000262a257223 */ /* 0x000fe20000010825 */
[----:B------:R-:W-:Y:S02]  /*101c0*/  HADD2.F32 R54, -RZ, R40.H0_H0 ;  /* 0x20000028ff367230 */ /* 0x000fe40000004100 */
[-C--:B------:R-:W-:Y:S01]  /*101d0*/  FFMA.FTZ R38, R39, R5.reuse, -R4 ;  /* 0x0000000527267223 */ /* 0x080fe20000010804 */
[----:B------:R-:W-:Y:S02]  /*101e0*/  HADD2.F32 R4, -RZ, R41.H0_H0 ;  /* 0x20000029ff047230 */ /* 0x000fe40000004100 */
[----:B------:R-:W-:Y:S01]  /*101f0*/  FMUL.FTZ R9, R56, R50 ;  /* 0x0000003238097220 */ /* 0x000fe20000410000 */
[----:B------:R-:W-:Y:S01]  /*10200*/  FFMA.FTZ R42, R55, R5, R8 ;  /* 0x00000005372a7223 */ /* 0x000fe20000010008 */
[----:B------:R-:W-:Y:S01]  /*10210*/  FMUL.FTZ R5, R58, R10 ;  /* 0x0000000a3a057220 */ /* 0x000fe20000410000 */
[----:B------:R-:W-:-:S02]  /*10220*/  HADD2.F32 R51, -RZ, R11.H0_H0 ;  /* 0x2000000bff337230 */ /* 0x000fc40000004100 */
[----:B------:R-:W-:Y:S01]  /*10230*/  FFMA.FTZ R39, R54, R46, -R9 ;  /* 0x0000002e36277223 */ /* 0x000fe20000010809 */
[C---:B------:R-:W-:Y:S01]  /*10240*/  FMUL.FTZ R9, R4.reuse, R10 ;  /* 0x0000000a04097220 */ /* 0x040fe20000410000 */
[----:B------:R-:W-:Y:S02]  /*10250*/  HADD2.F32 R11, -RZ, R11.H1_H1 ;  /* 0x3000000bff0b7230 */ /* 0x000fe40000004100 */
[----:B------:R-:W-:Y:S01]  /*10260*/  FFMA.FTZ R10, R4, R6, -R5 ;  /* 0x00000006040a7223 */ /* 0x000fe20000010805 */
[----:B------:R-:W-:Y:S02]  /*10270*/  HADD2.F32 R55, -RZ, R44.H1_H1 ;  /* 0x3000002cff377230 */ /* 0x000fe40000004100 */
[----:B------:R-:W-:Y:S01]  /*10280*/  FMUL.FTZ R43, R54, R50 ;  /* 0x00000032362b7220 */ /* 0x000fe20000410000 */
[----:B------:R-:W-:Y:S02]  /*10290*/  HADD2.F32 R45, -RZ, R45.H1_H1 ;  /* 0x3000002dff2d7230 */ /* 0x000fe40000004100 */
[----:B------:R-:W-:-:S02]  /*102a0*/  HADD2.F32 R5, -RZ, R40.H1_H1 ;  /* 0x30000028ff057230 */ /* 0x000fc40000004100 */
[----:B------:R-:W-:Y:S01]  /*102b0*/  FFMA.FTZ R43, R56, R46, R43 ;  /* 0x0000002e382b7223 */ /* 0x000fe2000001002b */
[----:B------:R-:W-:Y:S02]  /*102c0*/  HADD2.F32 R41, -RZ, R41.H1_H1 ;  /* 0x30000029ff297230 */ /* 0x000fe40000004100 */
[----:B------:R-:W-:Y:S01]  /*102d0*/  FFMA.FTZ R40, R58, R6, R9 ;  /* 0x000000063a287223 */ /* 0x000fe20000010009 */
[--C-:B------:R-:W-:Y:S02]  /*102e0*/  HADD2.F32 R47, -RZ, R7.reuse.H0_H0 ;  /* 0x20000007ff2f7230 */ /* 0x100fe40000004100 */
[----:B------:R-:W-:Y:S01]  /*102f0*/  FMUL.FTZ R4, R55, R51 ;  /* 0x0000003337047220 */ /* 0x000fe20000410000 */
[----:B------:R-:W-:Y:S02]  /*10300*/  HADD2.F32 R7, -RZ, R7.H1_H1 ;  /* 0x30000007ff077230 */ /* 0x000fe40000004100 */
[----:B------:R-:W-:Y:S01]  /*10310*/  FMUL.FTZ R8, R45, R11 ;  /* 0x0000000b2d087220 */ /* 0x000fe20000410000 */
[----:B------:R-:W-:Y:S01]  /*10320*/  FMUL.FTZ R6, R5, R51 ;  /* 0x0000003305067220 */ /* 0x000fe20000410000 */
[----:B------:R-:W-:Y:S01]  /*10330*/  FMUL.FTZ R46, R41, R11 ;  /* 0x0000000b292e7220 */ /* 0x000fe20000410000 */
[----:B------:R-:W-:Y:S01]  /*10340*/  FFMA.FTZ R11, R5, R47, -R4 ;  /* 0x0000002f050b7223 */ /* 0x000fe20000010804 */
[----:B------:R-:W-:Y:S01]  /*10350*/  FFMA.FTZ R44, R41, R7, -R8 ;  /* 0x00000007292c7223 */ /* 0x000fe20000010808 */
[----:B------:R-:W-:Y:S01]  /*10360*/  FFMA.FTZ R47, R55, R47, R6 ;  /* 0x0000002f372f7223 */ /* 0x000fe20000010006 */
        /* <DEDUP_REMOVED lines=8> */
[----:B------:R-:W-:-:S02]  /*103f0*/  F2FP.F16.F32.PACK_AB R10, R40, R43 ;  /* 0x0000002b280a723e */ /* 0x000fc400000000ff */
[----:B------:R-:W-:-:S05]  /*10400*/  F2FP.F16.F32.PACK_AB R11, R46, R47 ;  /* 0x0000002f2e0b723e */ /* 0x000fca00000000ff */
[----:B------:R1:W-:Y:S02]  /*10410*/  STS.128 [R34+0x15400], R8 ;  /* 0x0154000822007388 */ /* 0x0003e40000000c00 */
.L_x_595:
[----:B------:R-:W-:Y:S05]  /*10420*/  BSYNC B1 ;  /* 0x0000000000017941 */ /* 0x000fea0003800000 */
.L_x_594:
[----:B------:R-:W-:Y:S04]  /*10430*/  BSSY B1, `(.L_x_596) ;  /* 0x0000064000017945 */ /* 0x000fe80003800000 */
[----:B------:R-:W-:Y:S05]  /*10440*/  @P1 BRA `(.L_x_597) ;  /* 0x0000000400881947 */ /* 0x000fea0003800000 */
[----:B-1----:R-:W-:Y:S01]  /*10450*/  IMAD.IADD R0, R22, 0x1, R206 ;  /* 0x0000000116007824 */ /* 0x002fe200078e02ce */
[----:B-----5:R-:W-:Y:S01]  /*10460*/  R2UR UR4, R59 ;  /* 0x000000003b0472ca */ /* 0x020fe200000e0000 */
[----:B------:R-:W-:Y:S02]  /*10470*/  HADD2.F32 R46, -RZ, R30.H0_H0 ;  /* 0x2000001eff2e7230 */ /* 0x000fe40000004100 */
[----:B------:R-:W-:Y:S01]  /*10480*/  HADD2.F32 R44, -RZ, R26.H0_H0 ;  /* 0x2000001aff2c7230 */ /* 0x000fe20000004100 */
[----:B0-----:R-:W-:Y:S01]  /*10490*/  SHF.R.S32.HI R5, RZ, 0x1f, R0 ;  /* 0x0000001fff057819 */ /* 0x001fe20000011400 */
[----:B------:R-:W-:Y:S02]  /*104a0*/  HADD2.F32 R48, -RZ, R31.H0_H0 ;  /* 0x2000001fff307230 */ /* 0x000fe40000004100 */
[----:B------:R-:W-:Y:S01]  /*104b0*/  HADD2.F32 R51, -RZ, R30.H1_H1 ;  /* 0x3000001eff337230 */ /* 0x000fe20000004100 */
[CC--:B------:R-:W-:Y:S01]  /*104c0*/  LEA.HI R4, R5.reuse, R0.reuse, RZ, 0x3 ;  /* 0x0000000005047211 */ /* 0x0c0fe200078f18ff */
[----:B------:R-:W-:Y:S01]  /*104d0*/  HADD2.F32 R49, -RZ, R26.H1_H1 ;  /* 0x3000001aff317230 */ /* 0x000fe20000004100 */
[----:B------:R-:W-:-:S02]  /*104e0*/  LEA.HI R5, R5, R0, RZ, 0x6 ;  /* 0x0000000005057211 */ /* 0x000fc400078f30ff */
[--C-:B------:R-:W-:Y:S02]  /*104f0*/  SHF.R.S32.HI R6, RZ, 0x3, R4.reuse ;  /* 0x00000003ff067819 */ /* 0x100fe40000011404 */
[----:B------:R-:W-:Y:S02]  /*10500*/  LOP3.LUT R4, R207, 0x38, R4, 0xf8, !PT ;  /* 0x00000038cf047812 */ /* 0x000fe400078ef804 */
[----:B------:R-:W-:Y:S02]  /*10510*/  LEA.HI R0, R25, R6, RZ, 0x1d ;  /* 0x0000000619007211 */ /* 0x000fe400078fe8ff */
[----:B------:R-:W-:Y:S02]  /*10520*/  SHF.L.U32 R6, R5, 0x7, RZ ;  /* 0x0000000705067819 */ /* 0x000fe400000006ff */
[----:B------:R-:W-:Y:S02]  /*10530*/  SHF.R.S32.HI R5, RZ, 0x1f, R0 ;  /* 0x0000001fff057819 */ /* 0x000fe40000011400 */
[----:B------:R-:W-:-:S02]  /*10540*/  LOP3.LUT R7, R6, 0xffffe000, RZ, 0xc0, !PT ;  /* 0xffffe00006077812 */ /* 0x000fc400078ec0ff */
[----:B------:R-:W-:Y:S01]  /*10550*/  LOP3.LUT R6, R4, R57, RZ, 0x3c, !PT ;  /* 0x0000003904067212 */ /* 0x000fe200078e3cff */
[----:B------:R-:W-:Y:S01]  /*10560*/  IMAD.SHL.U32 R4, R0, 0x8, RZ ;  /* 0x0000000800047824 */ /* 0x000fe200078e00ff */
[----:B------:R-:W-:Y:S02]  /*10570*/  LEA.HI R5, R5, R0, RZ, 0x3 ;  /* 0x0000000005057211 */ /* 0x000fe400078f18ff */
[----:B------:R-:W-:Y:S02]  /*10580*/  IADD3 R6, R6, R7, R214 ;  /* 0x0000000706067210 */ /* 0x000fe40007ffe0d6 */
[----:B------:R-:W-:Y:S01]  /*10590*/  LOP3.LUT R0, R207, 0x38, R4, 0xf8, !PT ;  /* 0x00000038cf007812 */ /* 0x000fe200078ef804 */
[----:B------:R-:W-:Y:S01]  /*105a0*/  IMAD.SHL.U32 R5, R5, 0x400, RZ ;  /* 0x0000040005057824 */ /* 0x000fe200078e00ff */
[----:B------:R-:W-:Y:S02]  /*105b0*/  LEA R50, R6, UR4, 0x1 ;  /* 0x0000000406327c11 */ /* 0x000fe4000f8e08ff */
[----:B------:R-:W-:-:S02]  /*105c0*/  LOP3.LUT R9, R0, R57, RZ, 0x3c, !PT ;  /* 0x0000003900097212 */ /* 0x000fc400078e3cff */
[----:B------:R-:W-:Y:S02]  /*105d0*/  LOP3.LUT R0, R5, 0x7fffe000, RZ, 0xc0, !PT ;  /* 0x7fffe00005007812 */ /* 0x000fe400078ec0ff */
[----:B------:R-:W0:Y:S02]  /*105e0*/  LDS.128 R4, [R50] ;  /* 0x0000000032047984 */ /* 0x000e240000000c00 */
        /* <DEDUP_REMOVED lines=13> */
[----:B------:R-:W-:Y:S01]  /*106c0*/  FMUL.FTZ R39, R44, R39 ;  /* 0x000000272c277220 */ /* 0x000fe20000410000 */
[----:B------:R-:W-:Y:S01]  /*106d0*/  FMUL.FTZ R45, R48, R8 ;  /* 0x00000008302d7220 */ /* 0x000fe20000410000 */
[----:B------:R-:W-:Y:S02]  /*106e0*/  HADD2.F32 R9, -RZ, R9.H1_H1 ;  /* 0x30000009ff097230 */ /* 0x000fe40000004100 */
[----:B------:R-:W-:Y:S01]  /*106f0*/  FFMA.FTZ R43, R44, R34, -R43 ;  /* 0x000000222c2b7223 */ /* 0x000fe2000001082b */
[----:B------:R-:W-:-:S02]  /*10700*/  HADD2.F32 R44, -RZ, R27.H0_H0 ;  /* 0x2000001bff2c7230 */ /* 0x000fc40000004100 */
[-C--:B------:R-:W-:Y:S01]  /*10710*/  FMUL.FTZ R30, R51, R40.reuse ;  /* 0x00000028331e7220 */ /* 0x080fe20000410000 */
[C---:B------:R-:W-:Y:S01]  /*10720*/  FMUL.FTZ R40, R49.reuse, R40 ;  /* 0x0000002831287220 */ /* 0x040fe20000410000 */
[----:B------:R-:W-:Y:S02]  /*10730*/  HADD2.F32 R27, -RZ, R27.H1_H1 ;  /* 0x3000001bff1b7230 */ /* 0x000fe40000004100 */
[----:B------:R-:W-:Y:S01]  /*10740*/  FFMA.FTZ R39, R46, R34, R39 ;  /* 0x000000222e277223 */ /* 0x000fe20000010027 */
[C---:B------:R-:W-:Y:S01]  /*10750*/  FMUL.FTZ R47, R44.reuse, R8 ;  /* 0x000000082c2f7220 */ /* 0x040fe20000410000 */
[-C--:B------:R-:W-:Y:S01]  /*10760*/  FFMA.FTZ R8, R44, R4.reuse, -R45 ;  /* 0x000000042c087223 */ /* 0x080fe2000001082d */
[----:B------:R-:W-:Y:S02]  /*10770*/  HADD2.F32 R45, -RZ, R31.H1_H1 ;  /* 0x3000001fff2d7230 */ /* 0x000fe40000004100 */
[-C--:B------:R-:W-:Y:S01]  /*10780*/  FFMA.FTZ R30, R49, R35.reuse, -R30 ;  /* 0x00000023311e7223 */ /* 0x080fe2000001081e */
[----:B------:R-:W-:Y:S01]  /*10790*/  FFMA.FTZ R26, R48, R4, R47 ;  /* 0x00000004301a7223 */ /* 0x000fe2000001002f */
[----:B------:R-:W-:Y:S01]  /*107a0*/  FFMA.FTZ R40, R51, R35, R40 ;  /* 0x0000002333287223 */ /* 0x000fe20000010028 */
[----:B------:R-:W-:-:S02]  /*107b0*/  HADD2.F32 R41, -RZ, R10.H0_H0 ;  /* 0x2000000aff297230 */ /* 0x000fc40000004100 */
[-C--:B------:R-:W-:Y:S01]  /*107c0*/  FMUL.FTZ R4, R45, R9.reuse ;  /* 0x000000092d047220 */ /* 0x080fe20000410000 */
[----:B------:R-:W-:Y:S02]  /*107d0*/  HADD2.F32 R31, -RZ, R28.H0_H0 ;  /* 0x2000001cff1f7230 */ /* 0x000fe40000004100 */
[C---:B------:R-:W-:Y:S01]  /*107e0*/  FMUL.FTZ R34, R27.reuse, R9 ;  /* 0x000000091b227220 */ /* 0x040fe20000410000 */
[----:B------:R-:W-:Y:S02]  /*107f0*/  HADD2.F32 R35, -RZ, R32.H0_H0 ;  /* 0x20000020ff237230 */ /* 0x000fe40000004100 */
[----:B------:R-:W-:Y:S01]  /*10800*/  FFMA.FTZ R9, R27, R5, -R4 ;  /* 0x000000051b097223 */ /* 0x000fe20000010804 */
[----:B------:R-:W-:Y:S02]  /*10810*/  HADD2.F32 R10, -RZ, R10.H1_H1 ;  /* 0x3000000aff0a7230 */ /* 0x000fe40000004100 */
[----:B------:R-:W-:Y:S01]  /*10820*/  FMUL.FTZ R44, R31, R41 ;  /* 0x000000291f2c7220 */ /* 0x000fe20000410000 */
[----:B------:R-:W-:-:S02]  /*10830*/  HADD2.F32 R48, -RZ, R33.H0_H0 ;  /* 0x20000021ff307230 */ /* 0x000fc40000004100 */
[----:B------:R-:W-:Y:S01]  /*10840*/  FMUL.FTZ R4, R35, R41 ;  /* 0x0000002923047220 */ /* 0x000fe20000410000 */
[----:B------:R-:W-:Y:S02]  /*10850*/  HADD2.F32 R46, -RZ, R29.H0_H0 ;  /* 0x2000001dff2e7230 */ /* 0x000fe40000004100 */
[----:B------:R-:W-:Y:S01]  /*10860*/  FFMA.FTZ R27, R45, R5, R34 ;  /* 0x000000052d1b7223 */ /* 0x000fe20000010022 */
[--C-:B------:R-:W-:Y:S02]  /*10870*/  HADD2.F32 R42, -RZ, R11.reuse.H0_H0 ;  /* 0x2000000bff2a7230 */ /* 0x100fe40000004100 */
[-C--:B------:R-:W-:Y:S01]  /*10880*/  FMUL.FTZ R5, R48, R10.reuse ;  /* 0x0000000a30057220 */ /* 0x080fe20000410000 */
[-C--:B------:R-:W-:Y:S01]  /*10890*/  FFMA.FTZ R31, R31, R37.reuse, -R4 ;  /* 0x000000251f1f7223 */ /* 0x080fe20000010804 */
[----:B------:R-:W-:Y:S01]  /*108a0*/  FFMA.FTZ R44, R35, R37, R44 ;  /* 0x00000025232c7223 */ /* 0x000fe2000001002c */
[----:B------:R-:W-:Y:S02]  /*108b0*/  HADD2.F32 R32, -RZ, R32.H1_H1 ;  /* 0x30000020ff207230 */ /* 0x000fe40000004100 */
[----:B------:R-:W-:Y:S01]  /*108c0*/  FMUL.FTZ R35, R46, R10 ;  /* 0x0000000a2e237220 */ /* 0x000fe20000410000 */
[----:B------:R-:W-:-:S02]  /*108d0*/  HADD2.F32 R11, -RZ, R11.H1_H1 ;  /* 0x3000000bff0b7230 */ /* 0x000fc40000004100 */
[----:B------:R-:W-:Y:S01]  /*108e0*/  FFMA.FTZ R10, R46, R6, -R5 ;  /* 0x000000062e0a7223 */ /* 0x000fe20000010805 */
[----:B------:R-:W-:Y:S02]  /*108f0*/  HADD2.F32 R28, -RZ, R28.H1_H1 ;  /* 0x3000001cff1c7230 */ /* 0x000fe40000004100 */
[----:B------:R-:W-:Y:S01]  /*10900*/  FMUL.FTZ R5, R32, R42 ;  /* 0x0000002a20057220 */ /* 0x000fe20000410000 */
[----:B------:R-:W-:Y:S02]  /*10910*/  HADD2.F32 R37, -RZ, R33.H1_H1 ;  /* 0x30000021ff257230 */ /* 0x000fe40000004100 */
[----:B------:R-:W-:Y:S01]  /*10920*/  FFMA.FTZ R35, R48, R6, R35 ;  /* 0x0000000630237223 */ /* 0x000fe20000010023 */
[----:B------:R-:W-:Y:S02]  /*10930*/  HADD2.F32 R33, -RZ, R29.H1_H1 ;  /* 0x3000001dff217230 */ /* 0x000fe40000004100 */
[----:B------:R-:W-:Y:S01]  /*10940*/  FMUL.FTZ R29, R28, R42 ;  /* 0x0000002a1c1d7220 */ /* 0x000fe20000410000 */
[----:B------:R-:W-:-:S02]  /*10950*/  HADD2.F32 R38, -RZ, R7.H0_H0 ;  /* 0x20000007ff267230 */ /* 0x000fc40000004100 */
[-C--:B------:R-:W-:Y:S01]  /*10960*/  FMUL.FTZ R4, R37, R11.reuse ;  /* 0x0000000b25047220 */ /* 0x080fe20000410000 */
[----:B------:R-:W-:Y:S02]  /*10970*/  HADD2.F32 R7, -RZ, R7.H1_H1 ;  /* 0x30000007ff077230 */ /* 0x000fe40000004100 */
[C---:B------:R-:W-:Y:S01]  /*10980*/  FMUL.FTZ R6, R33.reuse, R11 ;  /* 0x0000000b21067220 */ /* 0x040fe20000410000 */
[-C--:B------:R-:W-:Y:S01]  /*10990*/  FFMA.FTZ R11, R28, R38.reuse, -R5 ;  /* 0x000000261c0b7223 */ /* 0x080fe20000010805 */
[----:B------:R-:W-:Y:S01]  /*109a0*/  FFMA.FTZ R29, R32, R38, R29 ;  /* 0x00000026201d7223 */ /* 0x000fe2000001001d */
[-C--:B------:R-:W-:Y:S01]  /*109b0*/  FFMA.FTZ R28, R33, R7.reuse, -R4 ;  /* 0x00000007211c7223 */ /* 0x080fe20000010804 */
        /* <DEDUP_REMOVED lines=11> */
.L_x_597:
[----:B------:R-:W-:Y:S05]  /*10a70*/  BSYNC B1 ;  /* 0x0000000000017941 */ /* 0x000fea0003800000 */
.L_x_596:
[----:B------:R-:W-:Y:S05]  /*10a80*/  @P2 BRA `(.L_x_572) ;  /* 0x0000000400882947 */ /* 0x000fea0003800000 */
[----:B-12---:R-:W-:Y:S01]  /*10a90*/  IADD3 R0, R22, R205, RZ ;  /* 0x000000cd16007210 */ /* 0x006fe20007ffe0ff */
[----:B------:R-:W-:Y:S01]  /*10aa0*/  HADD2.F32 R33, -RZ, R3.H0_H0 ;  /* 0x20000003ff217230 */ /* 0x000fe20000004100 */
[----:B-----5:R-:W-:Y:S01]  /*10ab0*/  R2UR UR4, R59 ;  /* 0x000000003b0472ca */ /* 0x020fe200000e0000 */
[--C-:B------:R-:W-:Y:S01]  /*10ac0*/  HADD2.F32 R35, -RZ, R15.reuse.H0_H0 ;  /* 0x2000000fff237230 */ /* 0x100fe20000004100 */
[----:B0-----:R-:W-:Y:S01]  /*10ad0*/  SHF.R.S32.HI R5, RZ, 0x1f, R0 ;  /* 0x0000001fff057819 */ /* 0x001fe20000011400 */
[----:B------:R-:W-:Y:S02]  /*10ae0*/  HADD2.F32 R44, -RZ, R20.H0_H0 ;  /* 0x20000014ff2c7230 */ /* 0x000fe40000004100 */
[----:B------:R-:W-:Y:S01]  /*10af0*/  HADD2.F32 R40, -RZ, R12.H0_H0 ;  /* 0x2000000cff287230 */ /* 0x000fe20000004100 */
[CC--:B------:R-:W-:Y:S01]  /*10b00*/  LEA.HI R4, R5.reuse, R0.reuse, RZ, 0x3 ;  /* 0x0000000005047211 */ /* 0x0c0fe200078f18ff */
[----:B------:R-:W-:Y:S01]  /*10b10*/  HADD2.F32 R46, -RZ, R15.H1_H1 ;  /* 0x3000000fff2e7230 */ /* 0x000fe20000004100 */
[----:B------:R-:W-:Y:S01]  /*10b20*/  LEA.HI R0, R5, R0, RZ, 0x6 ;  /* 0x0000000005007211 */ /* 0x000fe200078f30ff */
[----:B------:R-:W-:Y:S01]  /*10b30*/  HADD2.F32 R42, -RZ, R3.H1_H1 ;  /* 0x30000003ff2a7230 */ /* 0x000fe20000004100 */
[----:B------:R-:W-:Y:S01]  /*10b40*/  SHF.R.S32.HI R6, RZ, 0x3, R4 ;  /* 0x00000003ff067819 */ /* 0x000fe20000011404 */
[----:B------:R-:W-:-:S02]  /*10b50*/  HADD2.F32 R37, -RZ, R20.H1_H1 ;  /* 0x30000014ff257230 */ /* 0x000fc40000004100 */
[----:B------:R-:W-:Y:S01]  /*10b60*/  IMAD.SHL.U32 R0, R0, 0x80, RZ ;  /* 0x0000008000007824 */ /* 0x000fe200078e00ff */
[----:B------:R-:W-:Y:S01]  /*10b70*/  LEA.HI R25, R25, R6, RZ, 0x1d ;  /* 0x0000000619197211 */ /* 0x000fe200078fe8ff */
[----:B------:R-:W-:Y:S01]  /*10b80*/  HADD2.F32 R39, -RZ, R21.H0_H0 ;  /* 0x20000015ff277230 */ /* 0x000fe20000004100 */
[----:B------:R-:W-:Y:S02]  /*10b90*/  LOP3.LUT R6, R207, 0x38, R4, 0xf8, !PT ;  /* 0x00000038cf067812 */ /* 0x000fe400078ef804 */
[----:B------:R-:W-:Y:S02]  /*10ba0*/  SHF.R.S32.HI R4, RZ, 0x1f, R25 ;  /* 0x0000001fff047819 */ /* 0x000fe40000011419 */
[----:B------:R-:W-:Y:S01]  /*10bb0*/  LOP3.LUT R5, R0, 0xffffe000, RZ, 0xc0, !PT ;  /* 0xffffe00000057812 */ /* 0x000fe200078ec0ff */
[----:B------:R-:W-:Y:S01]  /*10bc0*/  IMAD.SHL.U32 R0, R25, 0x8, RZ ;  /* 0x0000000819007824 */ /* 0x000fe200078e00ff */
[----:B------:R-:W-:Y:S02]  /*10bd0*/  LEA.HI R4, R4, R25, RZ, 0x3 ;  /* 0x0000001904047211 */ /* 0x000fe400078f18ff */
[----:B------:R-:W-:-:S02]  /*10be0*/  LOP3.LUT R6, R6, R57, RZ, 0x3c, !PT ;  /* 0x0000003906067212 */ /* 0x000fc400078e3cff */
[----:B------:R-:W-:Y:S01]  /*10bf0*/  LOP3.LUT R0, R207, 0x38, R0, 0xf8, !PT ;  /* 0x00000038cf007812 */ /* 0x000fe200078ef800 */
[----:B------:R-:W-:Y:S01]  /*10c00*/  IMAD.SHL.U32 R4, R4, 0x400, RZ ;  /* 0x0000040004047824 */ /* 0x000fe200078e00ff */
[--C-:B------:R-:W-:Y:S02]  /*10c10*/  IADD3 R5, R6, R5, R214.reuse ;  /* 0x0000000506057210 */ /* 0x100fe40007ffe0d6 */
[----:B------:R-:W-:Y:S02]  /*10c20*/  LOP3.LUT R9, R0, R57, RZ, 0x3c, !PT ;  /* 0x0000003900097212 */ /* 0x000fe400078e3cff */
[----:B------:R-:W-:Y:S02]  /*10c30*/  LOP3.LUT R0, R4, 0x7fffe000, RZ, 0xc0, !PT ;  /* 0x7fffe00004007812 */ /* 0x000fe400078ec0ff */
[----:B------:R-:W-:Y:S02]  /*10c40*/  LEA R41, R5, UR4, 0x1 ;  /* 0x0000000405297c11 */ /* 0x000fe4000f8e08ff */
[----:B------:R-:W-:-:S03]  /*10c50*/  IADD3 R9, R9, R0, R214 ;  /* 0x0000000009097210 */ /* 0x000fc60007ffe0d6 */
[----:B------:R-:W0:Y:S01]  /*10c60*/  LDS.128 R4, [R41] ;  /* 0x0000000029047984 */ /* 0x000e220000000c00 */
[----:B------:R-:W-:-:S05]  /*10c70*/  LEA R0, R9, R2, 0x1 ;  /* 0x0000000209007211 */ /* 0x000fca00078e08ff */
[----:B------:R-:W1:Y:S01]  /*10c80*/  LDS.128 R8, [R0+0x15400] ;  /* 0x0154000000087984 */ /* 0x000e620000000c00 */
[--C-:B0-----:R-:W-:Y:S02]  /*10c90*/  HADD2.F32 R25, -RZ, R4.reuse.H0_H0 ;  /* 0x20000004ff197230 */ /* 0x101fe40000004100 */
[----:B------:R-:W-:Y:S02]  /*10ca0*/  HADD2.F32 R4, -RZ, R4.H1_H1 ;  /* 0x30000004ff047230 */ /* 0x000fe40000004100 */
[----:B------:R-:W-:Y:S02]  /*10cb0*/  HADD2.F32 R26, -RZ, R5.H0_H0 ;  /* 0x20000005ff1a7230 */ /* 0x000fe40000004100 */
[--C-:B-1----:R-:W-:Y:S02]  /*10cc0*/  HADD2.F32 R29, -RZ, R8.reuse.H0_H0 ;  /* 0x20000008ff1d7230 */ /* 0x102fe40000004100 */
[----:B------:R-:W-:Y:S02]  /*10cd0*/  HADD2.F32 R8, -RZ, R8.H1_H1 ;  /* 0x30000008ff087230 */ /* 0x000fe40000004100 */
[----:B------:R-:W-:-:S02]  /*10ce0*/  HADD2.F32 R30, -RZ, R9.H0_H0 ;  /* 0x20000009ff1e7230 */ /* 0x000fc40000004100 */
[-C--:B------:R-:W-:Y:S01]  /*10cf0*/  FMUL.FTZ R34, R35, R29.reuse ;  /* 0x0000001d23227220 */ /* 0x080fe20000410000 */
[C---:B------:R-:W-:Y:S01]  /*10d00*/  FMUL.FTZ R38, R33.reuse, R29 ;  /* 0x0000001d21267220 */ /* 0x040fe20000410000 */
[----:B------:R-:W-:Y:S02]  /*10d10*/  HADD2.F32 R9, -RZ, R9.H1_H1 ;  /* 0x30000009ff097230 */ /* 0x000fe40000004100 */
[-C--:B------:R-:W-:Y:S01]  /*10d20*/  FMUL.FTZ R15, R44, R8.reuse ;  /* 0x000000082c0f7220 */ /* 0x080fe20000410000 */
[-C--:B------:R-:W-:Y:S01]  /*10d30*/  FFMA.FTZ R34, R33, R25.reuse, -R34 ;  /* 0x0000001921227223 */ /* 0x080fe20000010822 */
[----:B------:R-:W-:Y:S01]  /*10d40*/  FFMA.FTZ R38, R35, R25, R38 ;  /* 0x0000001923267223 */ /* 0x000fe20000010026 */
[----:B------:R-:W-:Y:S01]  /*10d50*/  FMUL.FTZ R3, R40, R8 ;  /* 0x0000000828037220 */ /* 0x000fe20000410000 */
[----:B------:R-:W-:Y:S01]  /*10d60*/  FMUL.FTZ R25, R46, R30 ;  /* 0x0000001e2e197220 */ /* 0x000fe20000410000 */
[----:B------:R-:W-:Y:S02]  /*10d70*/  HADD2.F32 R33, -RZ, R12.H1_H1 ;  /* 0x3000000cff217230 */ /* 0x000fe40000004100 */
[----:B------:R-:W-:Y:S01]  /*10d80*/  FFMA.FTZ R15, R40, R4, -R15 ;  /* 0x00000004280f7223 */ /* 0x000fe2000001080f */
[----:B------:R-:W-:-:S02]  /*10d90*/  HADD2.F32 R5, -RZ, R5.H1_H1 ;  /* 0x30000005ff057230 */ /* 0x000fc40000004100 */
[----:B------:R-:W-:Y:S01]  /*10da0*/  FMUL.FTZ R29, R42, R30 ;  /* 0x0000001e2a1d7220 */ /* 0x000fe20000410000 */
[--C-:B------:R-:W-:Y:S02]  /*10db0*/  HADD2.F32 R31, -RZ, R10.reuse.H0_H0 ;  /* 0x2000000aff1f7230 */ /* 0x100fe40000004100 */
[----:B------:R-:W-:Y:S01]  /*10dc0*/  FFMA.FTZ R3, R44, R4, R3 ;  /* 0x000000042c037223 */ /* 0x000fe20000010003 */
[----:B------:R-:W-:Y:S01]  /*10dd0*/  FFMA.FTZ R25, R42, R26, -R25 ;  /* 0x0000001a2a197223 */ /* 0x000fe20000010819 */
[----:B------:R-:W-:Y:S02]  /*10de0*/  HADD2.F32 R10, -RZ, R10.H1_H1 ;  /* 0x3000000aff0a7230 */ /* 0x000fe40000004100 */
[-C--:B------:R-:W-:Y:S01]  /*10df0*/  FMUL.FTZ R4, R37, R9.reuse ;  /* 0x0000000925047220 */ /* 0x080fe20000410000 */
[----:B------:R-:W-:Y:S02]  /*10e00*/  HADD2.F32 R35, -RZ, R13.H0_H0 ;  /* 0x2000000dff237230 */ /* 0x000fe40000004100 */
[----:B------:R-:W-:Y:S01]  /*10e10*/  FMUL.FTZ R8, R33, R9 ;  /* 0x0000000921087220 */ /* 0x000fe20000410000 */
[----:B------:R-:W-:-:S02]  /*10e20*/  HADD2.F32 R42, -RZ, R24.H0_H0 ;  /* 0x20000018ff2a7230 */ /* 0x000fc40000004100 */
[-C--:B------:R-:W-:Y:S01]  /*10e30*/  FFMA.FTZ R12, R33, R5.reuse, -R4 ;  /* 0x00000005210c7223 */ /* 0x080fe20000010804 */
[----:B------:R-:W-:Y:S02]  /*10e40*/  HADD2.F32 R40, -RZ, R14.H0_H0 ;  /* 0x2000000eff287230 */ /* 0x000fe40000004100 */
[----:B------:R-:W-:Y:S01]  /*10e50*/  FFMA.FTZ R20, R37, R5, R8 ;  /* 0x0000000525147223 */ /* 0x000fe20000010008 */
[--C-:B------:R-:W-:Y:S02]  /*10e60*/  HADD2.F32 R27, -RZ, R6.reuse.H0_H0 ;  /* 0x20000006ff1b7230 */ /* 0x100fe40000004100 */
[-C--:B------:R-:W-:Y:S01]  /*10e70*/  FMUL.FTZ R4, R39, R31.reuse ;  /* 0x0000001f27047220 */ /* 0x080fe20000410000 */
[----:B------:R-:W-:Y:S02]  /*10e80*/  HADD2.F32 R6, -RZ, R6.H1_H1 ;  /* 0x30000006ff067230 */ /* 0x000fe40000004100 */
[----:B------:R-:W-:Y:S01]  /*10e90*/  FMUL.FTZ R30, R35, R31 ;  /* 0x0000001f231e7220 */ /* 0x000fe20000410000 */
[----:B------:R-:W-:-:S02]  /*10ea0*/  HADD2.F32 R32, -RZ, R11.H0_H0 ;  /* 0x2000000bff207230 */ /* 0x000fc40000004100 */
[-C--:B------:R-:W-:Y:S01]  /*10eb0*/  FMUL.FTZ R5, R42, R10.reuse ;  /* 0x0000000a2a057220 */ /* 0x080fe20000410000 */
[----:B------:R-:W-:Y:S01]  /*10ec0*/  FMUL.FTZ R9, R40, R10 ;  /* 0x0000000a28097220 */ /* 0x000fe20000410000 */
[----:B------:R-:W-:Y:S02]  /*10ed0*/  HADD2.F32 R11, -RZ, R11.H1_H1 ;  /* 0x3000000bff0b7230 */ /* 0x000fe40000004100 */
[----:B------:R-:W-:Y:S01]  /*10ee0*/  FFMA.FTZ R29, R46, R26, R29 ;  /* 0x0000001a2e1d7223 */ /* 0x000fe2000001001d */
[----:B------:R-:W-:Y:S02]  /*10ef0*/  HADD2.F32 R10, -RZ, R21.H1_H1 ;  /* 0x30000015ff0a7230 */ /* 0x000fe40000004100 */
[-C--:B------:R-:W-:Y:S01]  /*10f00*/  FFMA.FTZ R26, R35, R27.reuse, -R4 ;  /* 0x0000001b231a7223 */ /* 0x080fe20000010804 */
[----:B------:R-:W-:Y:S02]  /*10f10*/  HADD2.F32 R31, -RZ, R24.H1_H1 ;  /* 0x30000018ff1f7230 */ /* 0x000fe40000004100 */
[----:B------:R-:W-:Y:S01]  /*10f20*/  FFMA.FTZ R30, R39, R27, R30 ;  /* 0x0000001b271e7223 */ /* 0x000fe2000001001e */
[----:B------:R-:W-:-:S02]  /*10f30*/  HADD2.F32 R8, -RZ, R13.H1_H1 ;  /* 0x3000000dff087230 */ /* 0x000fc40000004100 */
[-C--:B------:R-:W-:Y:S01]  /*10f40*/  FFMA.FTZ R27, R40, R6.reuse, -R5 ;  /* 0x00000006281b7223 */ /* 0x080fe20000010805 */
[----:B------:R-:W-:Y:S02]  /*10f50*/  HADD2.F32 R21, -RZ, R14.H1_H1 ;  /* 0x3000000eff157230 */ /* 0x000fe40000004100 */
[----:B------:R-:W-:Y:S01]  /*10f60*/  FFMA.FTZ R13, R42, R6, R9 ;  /* 0x000000062a0d7223 */ /* 0x000fe20000010009 */
[--C-:B------:R-:W-:Y:S02]  /*10f70*/  HADD2.F32 R28, -RZ, R7.reuse.H0_H0 ;  /* 0x20000007ff1c7230 */ /* 0x100fe40000004100 */
[-C--:B------:R-:W-:Y:S01]  /*10f80*/  FMUL.FTZ R5, R10, R32.reuse ;  /* 0x000000200a057220 */ /* 0x080fe20000410000 */
[----:B------:R-:W-:Y:S02]  /*10f90*/  HADD2.F32 R7, -RZ, R7.H1_H1 ;  /* 0x30000007ff077230 */ /* 0x000fe40000004100 */
[-C--:B------:R-:W-:Y:S01]  /*10fa0*/  FMUL.FTZ R4, R31, R11.reuse ;  /* 0x0000000b1f047220 */ /* 0x080fe20000410000 */
[C---:B------:R-:W-:Y:S01]  /*10fb0*/  FMUL.FTZ R9, R8.reuse, R32 ;  /* 0x0000002008097220 */ /* 0x040fe20000410000 */
[C---:B------:R-:W-:Y:S01]  /*10fc0*/  FMUL.FTZ R6, R21.reuse, R11 ;  /* 0x0000000b15067220 */ /* 0x040fe20000410000 */
[-C--:B------:R-:W-:Y:S01]  /*10fd0*/  FFMA.FTZ R11, R8, R28.reuse, -R5 ;  /* 0x0000001c080b7223 */ /* 0x080fe20000010805 */
[-C--:B------:R-:W-:Y:S01]  /*10fe0*/  FFMA.FTZ R14, R21, R7.reuse, -R4 ;  /* 0x00000007150e7223 */ /* 0x080fe20000010804 */
        /* <DEDUP_REMOVED lines=12> */
.L_x_572:
[----:B------:R-:W-:Y:S05]  /*110b0*/  BSYNC B0 ;  /* 0x0000000000007941 */ /* 0x000fea0003800000 */
.L_x_553:
[----:B------:R-:W-:Y:S01]  /*110c0*/  @!PT LDS RZ, [RZ] ;  /* 0x00000000fffff984 */ /* 0x000fe20000000800 */
[----:B------:R-:W-:Y:S01]  /*110d0*/  @!PT LDS RZ, [RZ] ;  /* 0x00000000fffff984 */ /* 0x000fe20000000800 */
[----:B------:R-:W-:Y:S01]  /*110e0*/  @!PT LDS RZ, [RZ] ;  /* 0x00000000fffff984 */ /* 0x000fe20000000800 */
[----:B------:R-:W-:Y:S01]  /*110f0*/  @!PT LDS RZ, [RZ] ;  /* 0x00000000fffff984 */ /* 0x000fe20000000800 */
[----:B------:R1:W-:Y:S06]  /*11100*/  MEMBAR.ALL.CTA ;  /* 0x0000000000007992 */ /* 0x0003ec0000008000 */
[----:B-1----:R-:W1:Y:S01]  /*11110*/  FENCE.VIEW.ASYNC.S ;  /* 0x00000000000073c6 */ /* 0x002e620000000000 */
[----:B------:R-:W-:Y:S05]  /*11120*/  WARPSYNC.ALL ;  /* 0x0000000000007948 */ /* 0x000fea0003800000 */
[----:B-1----:R-:W-:Y:S06]  /*11130*/  BAR.SYNC.DEFER_BLOCKING 0xd, 0x100 ;  /* 0x0344000000007b1d */ /* 0x002fec0000010000 */
.L_x_551:
[----:B0-23--:R-:W2:Y:S02]  /*11140*/  LDL R0, [R1+0x14] ;  /* 0x0000140001007983 */ /* 0x00dea40000100800 */
[----:B--2---:R-:W-:-:S13]  /*11150*/  R2UR UR4, R0 ;  /* 0x00000000000472ca */ /* 0x004fda00000e0000 */
[----:B------:R-:W-:-:S05]  /*11160*/  IMAD.U32 R0, RZ, RZ, UR4 ;  /* 0x00000004ff007e24 */ /* 0x000fca000f8e00ff */
[----:B------:R-:W-:-:S13]  /*11170*/  ISETP.NE.AND P0, PT, R0, 0x3, PT ;  /* 0x000000030000780c */ /* 0x000fda0003f05270 */
[----:B------:R-:W-:Y:S05]  /*11180*/  @!P0 BRA `(.L_x_598) ;  /* 0x0000000000048947 */ /* 0x000fea0003800000 */
[----:B------:R-:W-:Y:S01]  /*11190*/  BPT.TRAP 0x1 ;  /* 0x000000040000795c */ /* 0x000fe20000300000 */
.L_x_598:
[----:B------:R-:W-:Y:S01]  /*111a0*/  IMAD R0, R215, 0x8, R2 ;  /* 0x00000008d7007824 */ /* 0x000fe200078e0202 */
[----:B-1--4-:R-:W-:-:S04]  /*111b0*/  SHF.L.U32 R3, R216, 0x1f, RZ ;  /* 0x0000001fd8037819 */ /* 0x012fc800000006ff */
[----:B------:R0:W1:Y:S01]  /*111c0*/  SYNCS.PHASECHK.TRANS64.TRYWAIT P2, [R0+URZ+0x36830], R3 ;  /* 0x03683003000075a7 */ /* 0x000062000804017f */
[----:B------:R-:W-:Y:S05]  /*111d0*/  @!P0 BRA `(.L_x_599) ;  /* 0x0000000000048947 */ /* 0x000fea0003800000 */
[----:B------:R-:W-:Y:S01]  /*111e0*/  BPT.TRAP 0x1 ;  /* 0x000000040000795c */ /* 0x000fe20000300000 */
.L_x_599:
[----:B------:R-:W2:Y:S01]  /*111f0*/  S2R R4, SR_TID.X ;  /* 0x0000000000047919 */ /* 0x000ea20000002100 */
[----:B------:R-:W-:Y:S01]  /*11200*/  IMAD.MOV.U32 R119, RZ, RZ, RZ ;  /* 0x000000ffff777224 */ /* 0x000fe200078e00ff */
[----:B--2---:R-:W-:-:S04]  /*11210*/  LOP3.LUT R4, R4, 0x7f, RZ, 0xc0, !PT ;  /* 0x0000007f04047812 */ /* 0x004fc800078ec0ff */
[----:B------:R-:W-:Y:S01]  /*11220*/  ISETP.NE.AND P1, PT, R4, RZ, PT ;  /* 0x000000ff0400720c */ /* 0x000fe20003f25270 */
[----:B-1----:R-:W-:-:S12]  /*11230*/  @P2 BRA `(.L_x_600) ;  /* 0x0000000000082947 */ /* 0x002fd80003800000 */
[----:B------:R-:W1:Y:S02]  /*11240*/  SYNCS.PHASECHK.TRANS64.TRYWAIT P2, [R0+URZ+0x36830], R3 ;  /* 0x03683003000075a7 */ /* 0x000e64000804017f */
[----:B-1----:R-:W-:Y:S05]  /*11250*/  @!P2 BRA `(.L_x_601) ;  /* 0x0000018400bca947 */ /* 0x002fea0003800000 */
.L_x_600:
[----:B------:R-:W-:Y:S05]  /*11260*/  WARPSYNC.ALL ;  /* 0x0000000000007948 */ /* 0x000fea0003800000 */
[----:B------:R-:W-:Y:S01]  /*11270*/  IADD3 R4, R2, 0x21400, RZ ;  /* 0x0002140002047810 */ /* 0x000fe20007ffe0ff */
[----:B------:R-:W-:Y:S01]  /*11280*/  IMAD.MOV.U32 R5, RZ, RZ, 0x40000040 ;  /* 0x40000040ff057424 */ /* 0x000fe200078e00ff */
[----:B------:R-:W-:Y:S01]  /*11290*/  R2UR UR24, R36 ;  /* 0x00000000241872ca */ /* 0x000fe200000e0000 */
[----:B------:R-:W-:Y:S01]  /*112a0*/  WARPGROUP.ARRIVE ;  /* 0x00000000000079c5 */ /* 0x000fe20000000000 */
[----:B------:R-:W-:Y:S01]  /*112b0*/  SHF.R.U32.HI R4, RZ, 0x4, R4 ;  /* 0x00000004ff047819 */ /* 0x000fe20000011604 */
[----:B------:R-:W-:Y:S01]  /*112c0*/  UMOV UR5, 0x40000040 ;  /* 0x4000004000057882 */ /* 0x000fe20000000000 */
[----:B------:R-:W-:Y:S01]  /*112d0*/  R2UR UR7, R5 ;  /* 0x00000000050772ca */ /* 0x000fe200000e0000 */
[----:B------:R-:W-:Y:S01]  /*112e0*/  IMAD.MOV.U32 R7, RZ, RZ, 0x40000040 ;  /* 0x40000040ff077424 */ /* 0x000fe200078e00ff */
[----:B------:R-:W-:Y:S01]  /*112f0*/  LOP3.LUT R4, R4, 0x3fff, RZ, 0xc0, !PT ;  /* 0x00003fff04047812 */ /* 0x000fe200078ec0ff */
[----:B------:R-:W-:Y:S01]  /*11300*/  UMOV UR27, UR5 ;  /* 0x00000005001b7c82 */ /* 0x000fe20008000000 */
[----:B------:R-:W-:Y:S01]  /*11310*/  IMAD.MOV.U32 R9, RZ, RZ, 0x40000040 ;  /* 0x40000040ff097424 */ /* 0x000fe200078e00ff */
[----:B------:R-:W-:Y:S01]  /*11320*/  UMOV UR17, UR27 ;  /* 0x0000001b00117c82 */ /* 0x000fe20008000000 */
[----:B------:R-:W-:Y:S01]  /*11330*/  LOP3.LUT R218, R4, 0x10000, RZ, 0xfc, !PT ;  /* 0x0001000004da7812 */ /* 0x000fe200078efcff */
[----:B------:R-:W-:Y:S01]  /*11340*/  UMOV UR21, UR27 ;  /* 0x0000001b00157c82 */ /* 0x000fe20008000000 */
[----:B------:R-:W-:Y:S01]  /*11350*/  R2UR UR19, R7 ;  /* 0x00000000071372ca */ /* 0x000fe200000e0000 */
[----:B------:R-:W-:Y:S01]  /*11360*/  ULOP3.LUT UR24, UR24, 0x10000, URZ, 0xfc, !UPT ;  /* 0x0001000018187892 */ /* 0x000fe2000f8efc3f */
[----:B------:R-:W-:Y:S01]  /*11370*/  R2UR UR23, R9 ;  /* 0x00000000091772ca */ /* 0x000fe200000e0000 */
[----:B------:R-:W-:Y:S01]  /*11380*/  IMAD R4, R215, 0xa80, R218 ;  /* 0x00000a80d7047824 */ /* 0x000fe200078e02da */
[----:B------:R-:W-:Y:S01]  /*11390*/  MOV R11, 0x40000040 ;  /* 0x40000040000b7802 */ /* 0x000fe20000000f00 */
[----:B------:R-:W-:Y:S01]  /*113a0*/  IMAD.MOV.U32 R7, RZ, RZ, 0x40000040 ;  /* 0x40000040ff077424 */ /* 0x000fe200078e00ff */
[----:B------:R-:W-:Y:S01]  /*113b0*/  UMOV UR9, UR27 ;  /* 0x0000001b00097c82 */ /* 0x000fe20008000000 */
[C---:B------:R-:W-:Y:S01]  /*113c0*/  VIADD R8, R4.reuse, 0x100 ;  /* 0x0000010004087836 */ /* 0x040fe20000000000 */
[C---:B------:R-:W-:Y:S01]  /*113d0*/  R2UR UR6, R4.reuse ;  /* 0x00000000040672ca */ /* 0x040fe200000e0000 */
[----:B------:R-:W-:Y:S01]  /*113e0*/  UMOV UR4, UR24 ;  /* 0x0000001800047c82 */ /* 0x000fe20008000000 */
[----:B------:R-:W-:Y:S01]  /*113f0*/  IADD3 R6, R4, 0x80, RZ ;  /* 0x0000008004067810 */ /* 0x000fe20007ffe0ff */
[----:B------:R-:W-:Y:S01]  /*11400*/  UMOV UR26, UR4 ;  /* 0x00000004001a7c82 */ /* 0x000fe20008000000 */
[----:B------:R-:W-:Y:S01]  /*11410*/  R2UR UR22, R8 ;  /* 0x00000000081672ca */ /* 0x000fe200000e0000 */
[----:B------:R-:W-:Y:S01]  /*11420*/  UMOV UR16, UR26 ;  /* 0x0000001a00107c82 */ /* 0x000fe20008000000 */
[----:B------:R-:W-:Y:S01]  /*11430*/  R2UR UR18, R6 ;  /* 0x00000000061272ca */ /* 0x000fe200000e0000 */
[----:B------:R-:W-:Y:S01]  /*11440*/  UMOV UR20, UR26 ;  /* 0x0000001a00147c82 */ /* 0x000fe20008000000 */
[C---:B------:R-:W-:Y:S01]  /*11450*/  VIADD R6, R4.reuse, 0x180 ;  /* 0x0000018004067836 */ /* 0x040fe20000000000 */
[----:B------:R-:W-:Y:S01]  /*11460*/  IADD3 R10, R4, 0x200, RZ ;  /* 0x00000200040a7810 */ /* 0x000fe20007ffe0ff */
[----:B------:R-:W-:Y:S01]  /*11470*/  IMAD.U32 R12, RZ, RZ, UR4 ;  /* 0x00000004ff0c7e24 */ /* 0x000fe2000f8e00ff */
[----:B------:R-:W-:Y:S01]  /*11480*/  R2UR UR11, R11 ;  /* 0x000000000b0b72ca */ /* 0x000fe200000e0000 */
[----:B------:R-:W-:Y:S01]  /*11490*/  IMAD.U32 R13, RZ, RZ, UR5 ;  /* 0x00000005ff0d7e24 */ /* 0x000fe2000f8e00ff */
[----:B------:R-:W-:Y:S01]  /*114a0*/  HGMMA.64x16x16.F32 R72, gdesc[UR4], RZ, !UPT, gsb0 ;  /* 0x00200000044879f0 */ /* 0x000fe2000c0008ff */
[----:B------:R-:W-:Y:S01]  /*114b0*/  R2UR UR6, R6 ;  /* 0x00000000060672ca */ /* 0x000fe200000e0000 */
[----:B------:R-:W-:Y:S01]  /*114c0*/  UMOV UR4, UR26 ;  /* 0x0000001a00047c82 */ /* 0x000fe20008000000 */
[----:B------:R-:W-:Y:S01]  /*114d0*/  R2UR UR7, R7 ;  /* 0x00000000070772ca */ /* 0x000fe200000e0000 */
[----:B------:R-:W-:Y:S01]  /*114e0*/  UMOV UR5, UR27 ;  /* 0x0000001b00057c82 */ /* 0x000fe20008000000 */
[----:B------:R-:W-:Y:S01]  /*114f0*/  R2UR UR10, R10 ;  /* 0x000000000a0a72ca */ /* 0x000fe200000e0000 */
[----:B------:R-:W-:Y:S01]  /*11500*/  UMOV UR8, UR26 ;  /* 0x0000001a00087c82 */ /* 0x000fe20008000000 */
[C---:B------:R-:W-:Y:S01]  /*11510*/  VIADD R8, R4.reuse, 0x280 ;  /* 0x0000028004087836 */ /* 0x040fe20000000000 */
[----:B------:R-:W-:Y:S01]  /*11520*/  UMOV UR12, UR26 ;  /* 0x0000001a000c7c82 */ /* 0x000fe20008000000 */
[----:B------:R-:W-:Y:S01]  /*11530*/  IMAD.MOV.U32 R9, RZ, RZ, 0x40000040 ;  /* 0x40000040ff097424 */ /* 0x000fe200078e00ff */
[----:B------:R-:W-:Y:S01]  /*11540*/  UMOV UR13, UR27 ;  /* 0x0000001b000d7c82 */ /* 0x000fe20008000000 */
[----:B------:R-:W-:Y:S01]  /*11550*/  VIADD R6, R4, 0x300 ;  /* 0x0000030004067836 */ /* 0x000fe20000000000 */
[----:B------:R-:W-:Y:S01]  /*11560*/  R2UR UR14, R8 ;  /* 0x00000000080e72ca */ /* 0x000fe200000e0000 */
[----:B------:R-:W-:Y:S01]  /*11570*/  VIADD R8, R4, 0x2 ;  /* 0x0000000204087836 */ /* 0x000fe20000000000 */
[----:B------:R-:W-:Y:S01]  /*11580*/  R2UR UR15, R9 ;  /* 0x00000000090f72ca */ /* 0x000fe200000e0000 */
[----:B------:R-:W-:Y:S01]  /*11590*/  IMAD.MOV.U32 R9, RZ, RZ, 0x40000040 ;  /* 0x40000040ff097424 */ /* 0x000fe200078e00ff */
[----:B------:R-:W-:Y:S01]  /*115a0*/  MOV R7, 0x40000040 ;  /* 0x4000004000077802 */ /* 0x000fe20000000f00 */
[----:B------:R-:W-:Y:S01]  /*115b0*/  UMOV UR29, 0x40000040 ;  /* 0x40000040001d7882 */ /* 0x000fe20000000000 */
[----:B------:R-:W-:Y:S01]  /*115c0*/  R2UR UR30, R8 ;  /* 0x00000000081e72ca */ /* 0x000fe200000e0000 */
[C---:B------:R-:W-:Y:S01]  /*115d0*/  VIADD R10, R4.reuse, 0x102 ;  /* 0x00000102040a7836 */ /* 0x040fe20000000000 */
[----:B------:R-:W-:Y:S01]  /*115e0*/  R2UR UR31, R9 ;  /* 0x00000000091f72ca */ /* 0x000fe200000e0000 */
[----:B------:R-:W-:Y:S01]  /*115f0*/  IMAD.MOV.U32 R11, RZ, RZ, 0x40000040 ;  /* 0x40000040ff0b7424 */ /* 0x000fe200078e00ff */
[----:B------:R2:W-:Y:S01]  /*11600*/  STL.64 [R1+0x48], R12 ;  /* 0x0000480c01007387 */ /* 0x0005e20000100a00 */
[----:B------:R-:W-:Y:S01]  /*11610*/  VIADD R8, R4, 0x182 ;  /* 0x0000018204087836 */ /* 0x000fe20000000000 */
[----:B------:R-:W-:Y:S01]  /*11620*/  UIADD3 UR52, UR24, 0x406, URZ ;  /* 0x0000040618347890 */ /* 0x000fe2000fffe03f */
[----:B------:R-:W-:Y:S01]  /*11630*/  IMAD.MOV.U32 R9, RZ, RZ, 0x40000040 ;  /* 0x40000040ff097424 */ /* 0x000fe200078e00ff */
[----:B------:R-:W-:Y:S01]  /*11640*/  UMOV UR53, 0x40000040 ;  /* 0x4000004000357882 */ /* 0x000fe20000000000 */
[----:B------:R-:W-:Y:S01]  /*11650*/  UIADD3 UR48, UR24, 0x800, URZ ;  /* 0x0000080018307890 */ /* 0x000fe2000fffe03f */
[----:B01----:R-:W-:Y:S01]  /*11660*/  P2R R3, PR, RZ, 0x1 ;  /* 0x00000001ff037803 */ /* 0x003fe20000000000 */
[----:B------:R-:W-:Y:S01]  /*11670*/  UMOV UR49, 0x40000040 ;  /* 0x4000004000317882 */ /* 0x000fe20000000000 */
[----:B------:R-:W-:Y:S01]  /*11680*/  UIADD3 UR44, UR24, 0x802, URZ ;  /* 0x00000802182c7890 */ /* 0x000fe2000fffe03f */
[----:B------:R-:W-:Y:S01]  /*11690*/  BSSY B0, `(.L_x_602) ;  /* 0x0000a92000007945 */ /* 0x000fe20003800000 */
[----:B------:R-:W-:Y:S01]  /*116a0*/  UMOV UR45, 0x40000040 ;  /* 0x40000040002d7882 */ /* 0x000fe20000000000 */
[----:B------:R-:W-:Y:S01]  /*116b0*/  UIADD3 UR40, UR24, 0x804, URZ ;  /* 0x0000080418287890 */ /* 0x000fe2000fffe03f */
[----:B--2---:R-:W-:Y:S01]  /*116c0*/  IMAD.U32 R13, RZ, RZ, UR29 ;  /* 0x0000001dff0d7e24 */ /* 0x004fe2000f8e00ff */
[----:B------:R-:W-:Y:S01]  /*116d0*/  UMOV UR41, 0x40000040 ;  /* 0x4000004000297882 */ /* 0x000fe20000000000 */
[----:B------:R-:W-:Y:S01]  /*116e0*/  UIADD3 UR36, UR24, 0x806, URZ ;  /* 0x0000080618247890 */ /* 0x000fe2000fffe03f */
[--C-:B------:R-:W-:Y:S01]  /*116f0*/  IMAD.MOV.U32 R118, RZ, RZ, R119.reuse ;  /* 0x000000ffff767224 */ /* 0x100fe200078e0077 */
[----:B------:R-:W-:Y:S01]  /*11700*/  UMOV UR37, 0x40000040 ;  /* 0x4000004000257882 */ /* 0x000fe20000000000 */
[-C--:B------:R-:W-:Y:S01]  /*11710*/  MOV R117, R119.reuse ;  /* 0x0000007700757202 */ /* 0x080fe20000000f00 */
[--C-:B------:R-:W-:Y:S01]  /*11720*/  IMAD.MOV.U32 R116, RZ, RZ, R119.reuse ;  /* 0x000000ffff747224 */ /* 0x100fe200078e0077 */
        /* <DEDUP_REMOVED lines=9> */
[----:B------:R-:W-:Y:S01]  /*117c0*/  IMAD.MOV.U32 R99, RZ, RZ, R119 ;  /* 0x000000ffff637224 */ /* 0x000fe200078e0077 */
[----:B------:R-:W-:Y:S01]  /*117d0*/  MOV R93, R119 ;  /* 0x00000077005d7202 */ /* 0x000fe20000000f00 */
[----:B------:R-:W-:-:S02]  /*117e0*/  WARPGROUP.DEPBAR.LE gsb0, 0x0 ;  /* 0x00008000000079c5 */ /* 0x000fc40000010000 */
[----:B------:R-:W-:Y:S01]  /*117f0*/  WARPGROUP.ARRIVE ;  /* 0x00000000000079c5 */ /* 0x000fe20000000000 */
[--C-:B------:R-:W-:Y:S01]  /*11800*/  IMAD.MOV.U32 R95, RZ, RZ, R119.reuse ;  /* 0x000000ffff5f7224 */ /* 0x100fe200078e0077 */
[-C--:B------:R-:W-:Y:S01]  /*11810*/  MOV R89, R119.reuse ;  /* 0x0000007700597202 */ /* 0x080fe20000000f00 */
[--C-:B------:R-:W-:Y:S01]  /*11820*/  IMAD.MOV.U32 R91, RZ, RZ, R119.reuse ;  /* 0x000000ffff5b7224 */ /* 0x100fe200078e0077 */
[-C--:B------:R-:W-:Y:S01]  /*11830*/  MOV R85, R119.reuse ;  /* 0x0000007700557202 */ /* 0x080fe20000000f00 */
[--C-:B------:R-:W-:Y:S01]  /*11840*/  IMAD.MOV.U32 R87, RZ, RZ, R119.reuse ;  /* 0x000000ffff577224 */ /* 0x100fe200078e0077 */
[----:B------:R-:W-:Y:S01]  /*11850*/  HGMMA.64x16x16.F32 R64, gdesc[UR16], RZ, !UPT, gsb0 ;  /* 0x00200000104079f0 */ /* 0x000fe2000c0008ff */
[----:B------:R-:W-:Y:S01]  /*11860*/  R2UR UR18, R6 ;  /* 0x00000000061272ca */ /* 0x000fe200000e0000 */
[----:B------:R-:W-:Y:S01]  /*11870*/  UMOV UR16, UR26 ;  /* 0x0000001a00107c82 */ /* 0x000fe20008000000 */
[----:B------:R-:W-:Y:S01]  /*11880*/  R2UR UR19, R7 ;  /* 0x00000000071372ca */ /* 0x000fe200000e0000 */
[----:B------:R-:W-:Y:S01]  /*11890*/  UMOV UR17, UR27 ;  /* 0x0000001b00117c82 */ /* 0x000fe20008000000 */
[----:B------:R-:W-:Y:S01]  /*118a0*/  IMAD.MOV.U32 R7, RZ, RZ, 0x40000040 ;  /* 0x40000040ff077424 */ /* 0x000fe200078e00ff */
[----:B------:R-:W-:Y:S01]  /*118b0*/  IADD3 R6, R4, 0x82, RZ ;  /* 0x0000008204067810 */ /* 0x000fe20007ffe0ff */
[----:B------:R-:W-:Y:S01]  /*118c0*/  UMOV UR27, UR29 ;  /* 0x0000001d001b7c82 */ /* 0x000fe20008000000 */
[----:B------:R-:W-:Y:S01]  /*118d0*/  IMAD.MOV.U32 R83, RZ, RZ, R119 ;  /* 0x000000ffff537224 */ /* 0x000fe200078e0077 */
[----:B------:R-:W-:Y:S01]  /*118e0*/  MOV R81, R119 ;  /* 0x0000007700517202 */ /* 0x000fe20000000f00 */
[----:B------:R-:W-:-:S02]  /*118f0*/  WARPGROUP.DEPBAR.LE gsb0, 0x0 ;  /* 0x00008000000079c5 */ /* 0x000fc40000010000 */
[----:B-----5:R-:W-:-:S06]  /*11900*/  WARPGROUP.ARRIVE ;  /* 0x00000000000079c5 */ /* 0x020fcc0000000000 */
[----:B------:R-:W-:Y:S01]  /*11910*/  HGMMA.64x16x16.F32 R56, gdesc[UR20], RZ, !UPT, gsb0 ;  /* 0x00200000143879f0 */ /* 0x000fe2000c0008ff */
[----:B------:R-:W-:Y:S01]  /*11920*/  R2UR UR22, R10 ;  /* 0x000000000a1672ca */ /* 0x000fe200000e0000 */
[----:B------:R-:W-:Y:S01]  /*11930*/  UMOV UR21, UR27 ;  /* 0x0000001b00157c82 */ /* 0x000fe20008000000 */
[----:B------:R-:W-:Y:S01]  /*11940*/  R2UR UR23, R11 ;  /* 0x000000000b1772ca */ /* 0x000fe200000e0000 */
[----:B------:R-:W-:Y:S02]  /*11950*/  VIADD R10, R4, 0x282 ;  /* 0x00000282040a7836 */ /* 0x000fe40000000000 */
[----:B------:R-:W-:Y:S01]  /*11960*/  IMAD.MOV.U32 R11, RZ, RZ, 0x40000040 ;  /* 0x40000040ff0b7424 */ /* 0x000fe200078e00ff */
[----:B------:R-:W-:Y:S02]  /*11970*/  WARPGROUP.DEPBAR.LE gsb0, 0x0 ;  /* 0x00008000000079c5 */ /* 0x000fe40000010000 */
[----:B------:R-:W-:-:S06]  /*11980*/  WARPGROUP.ARRIVE ;  /* 0x00000000000079c5 */ /* 0x000fcc0000000000 */
[----:B------:R-:W-:Y:S01]  /*11990*/  HGMMA.64x16x16.F32 R48, gdesc[UR4], RZ, !UPT, gsb0 ;  /* 0x00200000043079f0 */ /* 0x000fe2000c0008ff */
[----:B------:R-:W-:Y:S01]  /*119a0*/  UIADD3 UR4, UR24, 0x2, URZ ;  /* 0x0000000218047890 */ /* 0x000fe2000fffe03f */
[----:B------:R-:W-:Y:S01]  /*119b0*/  R2UR UR6, R8 ;  /* 0x00000000080672ca */ /* 0x000fe200000e0000 */
[----:B------:R-:W-:Y:S01]  /*119c0*/  UMOV UR5, UR27 ;  /* 0x0000001b00057c82 */ /* 0x000fe20008000000 */
[----:B------:R-:W-:Y:S01]  /*119d0*/  R2UR UR7, R9 ;  /* 0x00000000090772ca */ /* 0x000fe200000e0000 */
[----:B------:R-:W-:Y:S02]  /*119e0*/  VIADD R8, R4, 0x4 ;  /* 0x0000000404087836 */ /* 0x000fe40000000000 */
[----:B------:R-:W-:Y:S01]  /*119f0*/  IMAD.MOV.U32 R9, RZ, RZ, 0x40000040 ;  /* 0x40000040ff097424 */ /* 0x000fe200078e00ff */
[----:B------:R-:W-:Y:S02]  /*11a00*/  UMOV UR28, UR4 ;  /* 0x00000004001c7c82 */ /* 0x000fe40008000000 */
[----:B------:R-:W-:Y:S01]  /*11a10*/  UMOV UR26, UR28 ;  /* 0x0000001c001a7c82 */ /* 0x000fe20008000000 */
[----:B------:R-:W-:Y:S01]  /*11a20*/  IMAD.U32 R12, RZ, RZ, UR28 ;  /* 0x0000001cff0c7e24 */ /* 0x000fe2000f8e00ff */
[----:B------:R-:W-:Y:S01]  /*11a30*/  UMOV UR20, UR26 ;  /* 0x0000001a00147c82 */ /* 0x000fe20008000000 */
[----:B------:R-:W-:-:S03]  /*11a40*/  UMOV UR4, UR26 ;  /* 0x0000001a00047c82 */ /* 0x000fc60008000000 */
[----:B------:R0:W-:Y:S01]  /*11a50*/  STL.64 [R1+0x40], R12 ;  /* 0x0000400c01007387 */ /* 0x0001e20000100a00 */
[----:B------:R-:W-:Y:S02]  /*11a60*/  WARPGROUP.DEPBAR.LE gsb0, 0x0 ;  /* 0x00008000000079c5 */ /* 0x000fe40000010000 */
[----:B------:R-:W-:-:S06]  /*11a70*/  WARPGROUP.ARRIVE ;  /* 0x00000000000079c5 */ /* 0x000fcc0000000000 */
[----:B------:R-:W-:Y:S01]  /*11a80*/  HGMMA.64x16x16.F32 R40, gdesc[UR8], RZ, !UPT, gsb0 ;  /* 0x00200000082879f0 */ /* 0x000fe2000c0008ff */
[----:B------:R-:W-:Y:S01]  /*11a90*/  UMOV UR8, UR26 ;  /* 0x0000001a00087c82 */ /* 0x000fe20008000000 */
[----:B------:R-:W-:Y:S01]  /*11aa0*/  UMOV UR9, UR27 ;  /* 0x0000001b00097c82 */ /* 0x000fe20008000000 */
[----:B------:R-:W-:Y:S02]  /*11ab0*/  WARPGROUP.DEPBAR.LE gsb0, 0x0 ;  /* 0x00008000000079c5 */ /* 0x000fe40000010000 */
[----:B------:R-:W-:-:S06]  /*11ac0*/  WARPGROUP.ARRIVE ;  /* 0x00000000000079c5 */ /* 0x000fcc0000000000 */
[----:B------:R-:W-:Y:S01]  /*11ad0*/  HGMMA.64x16x16.F32 R32, gdesc[UR12], RZ, !UPT, gsb0 ;  /* 0x002000000c2079f0 */ /* 0x000fe2000c0008ff */
[----:B------:R-:W-:Y:S01]  /*11ae0*/  R2UR UR14, R10 ;  /* 0x000000000a0e72ca */ /* 0x000fe200000e0000 */
[----:B------:R-:W-:Y:S01]  /*11af0*/  UMOV UR12, UR26 ;  /* 0x0000001a000c7c82 */ /* 0x000fe20008000000 */
[----:B------:R-:W-:Y:S01]  /*11b00*/  R2UR UR15, R11 ;  /* 0x000000000b0f72ca */ /* 0x000fe200000e0000 */
[----:B------:R-:W-:Y:S01]  /*11b10*/  UMOV UR13, UR27 ;  /* 0x0000001b000d7c82 */ /* 0x000fe20008000000 */
[----:B------:R-:W-:Y:S02]  /*11b20*/  VIADD R10, R4, 0x104 ;  /* 0x00000104040a7836 */ /* 0x000fe40000000000 */
[----:B------:R-:W-:Y:S01]  /*11b30*/  IMAD.MOV.U32 R11, RZ, RZ, 0x40000040 ;  /* 0x40000040ff0b7424 */ /* 0x000fe200078e00ff */
[----:B------:R-:W-:Y:S02]  /*11b40*/  WARPGROUP.DEPBAR.LE gsb0, 0x0 ;  /* 0x00008000000079c5 */ /* 0x000fe40000010000 */
[----:B------:R-:W-:-:S06]  /*11b50*/  WARPGROUP.ARRIVE ;  /* 0x00000000000079c5 */ /* 0x000fcc0000000000 */
[----:B------:R-:W-:Y:S01]  /*11b60*/  HGMMA.64x16x16.F32 R24, gdesc[UR16], RZ, !UPT, gsb0 ;  /* 0x00200000101879f0 */ /* 0x000fe2000c0008ff */
[----:B------:R-:W-:Y:S01]  /*11b70*/  R2UR UR18, R6 ;  /* 0x00000000061272ca */ /* 0x000fe200000e0000 */
[----:B------:R-:W-:Y:S01]  /*11b80*/  UMOV UR16, UR26 ;  /* 0x0000001a00107c82 */ /* 0x000fe20008000000 */
[----:B------:R-:W-:Y:S01]  /*11b90*/  R2UR UR19, R7 ;  /* 0x00000000071372ca */ /* 0x000fe200000e0000 */
[----:B------:R-:W-:Y:S01]  /*11ba0*/  UMOV UR17, UR27 ;  /* 0x0000001b00117c82 */ /* 0x000fe20008000000 */
[----:B------:R-:W-:Y:S02]  /*11bb0*/  IADD3 R6, R4, 0x202, RZ ;  /* 0x0000020204067810 */ /* 0x000fe40007ffe0ff */
[----:B------:R-:W-:Y:S02]  /*11bc0*/  MOV R7, 0x40000040 ;  /* 0x4000004000077802 */ /* 0x000fe40000000f00 */
[----:B------:R-:W-:Y:S01]  /*11bd0*/  R2UR UR10, R6 ;  /* 0x00000000060a72ca */ /* 0x000fe200000e0000 */
[----:B------:R-:W-:Y:S01]  /*11be0*/  VIADD R6, R4, 0x302 ;  /* 0x0000030204067836 */ /* 0x000fe20000000000 */
[----:B------:R-:W-:-:S02]  /*11bf0*/  R2UR UR11, R7 ;  /* 0x00000000070b72ca */ /* 0x000fc400000e0000 */
[----:B------:R-:W-:Y:S01]  /*11c00*/  MOV R7, 0x40000040 ;  /* 0x4000004000077802 */ /* 0x000fe20000000f00 */
[----:B------:R-:W-:Y:S02]  /*11c10*/  WARPGROUP.DEPBAR.LE gsb0, 0x0 ;  /* 0x00008000000079c5 */ /* 0x000fe40000010000 */
[----:B------:R-:W-:-:S06]  /*11c20*/  WARPGROUP.ARRIVE ;  /* 0x00000000000079c5 */ /* 0x000fcc0000000000 */
[----:B------:R-:W-:Y:S01]  /*11c30*/  HGMMA.64x16x16.F32 R72, gdesc[UR28], R72, gsb0 ;  /* 0x002000001c4879f0 */ /* 0x000fe20008000848 */
[----:B------:R-:W-:Y:S01]  /*11c40*/  R2UR UR30, R8 ;  /* 0x00000000081e72ca */ /* 0x000fe200000e0000 */
[----:B------:R-:W-:Y:S01]  /*11c50*/  UMOV UR29, 0x40000040 ;  /* 0x40000040001d7882 */ /* 0x000fe20000000000 */
[----:B------:R-:W-:Y:S01]  /*11c60*/  R2UR UR31, R9 ;  /* 0x00000000091f72ca */ /* 0x000fe200000e0000 */
[----:B------:R-:W-:Y:S02]  /*11c70*/  VIADD R8, R4, 0x184 ;  /* 0x0000018404087836 */ /* 0x000fe40000000000 */
[----:B------:R-:W-:Y:S02]  /*11c80*/  IMAD.MOV.U32 R9, RZ, RZ, 0x40000040 ;  /* 0x40000040ff097424 */ /* 0x000fe400078e00ff */
[----:B0-----:R-:W-:Y:S01]  /*11c90*/  IMAD.U32 R13, RZ, RZ, UR29 ;  /* 0x0000001dff0d7e24 */ /* 0x001fe2000f8e00ff */
[----:B------:R-:W-:Y:S02]  /*11ca0*/  WARPGROUP.DEPBAR.LE gsb0, 0x0 ;  /* 0x00008000000079c5 */ /* 0x000fe40000010000 */
[----:B------:R-:W-:-:S06]  /*11cb0*/  WARPGROUP.ARRIVE ;  /* 0x00000000000079c5 */ /* 0x000fcc0000000000 */
[----:B------:R-:W-:Y:S01]  /*11cc0*/  HGMMA.64x16x16.F32 R64, gdesc[UR16], R64, gsb0 ;  /* 0x00200000104079f0 */ /* 0x000fe20008000840 */
[----:B------:R-:W-:Y:S01]  /*11cd0*/  R2UR UR18, R6 ;  /* 0x00000000061272ca */ /* 0x000fe200000e0000 */
[----:B------:R-:W-:Y:S01]  /*11ce0*/  UMOV UR16, UR26 ;  /* 0x0000001a00107c82 */ /* 0x000fe20008000000 */
[----:B------:R-:W-:Y:S01]  /*11cf0*/  R2UR UR19, R7 ;  /* 0x00000000071372ca */ /* 0x000fe200000e0000 */
[----:B------:R-:W-:Y:S01]  /*11d00*/  UMOV UR17, UR27 ;  /* 0x0000001b00117c82 */ /* 0x000fe20008000000 */
[----:B------:R-:W-:Y:S01]  /*11d10*/  IMAD.MOV.U32 R7, RZ, RZ, 0x40000040 ;  /* 0x40000040ff077424 */ /* 0x000fe200078e00ff */
[----:B------:R-:W-:Y:S01]  /*11d20*/  IADD3 R6, R4, 0x84, RZ ;  /* 0x0000008404067810 */ /* 0x000fe20007ffe0ff */
[----:B------:R-:W-:Y:S01]  /*11d30*/  UMOV UR27, UR29 ;  /* 0x0000001d001b7c82 */ /* 0x000fe20008000000 */
[----:B------:R-:W-:Y:S02]  /*11d40*/  WARPGROUP.DEPBAR.LE gsb0, 0x0 ;  /* 0x00008000000079c5 */ /* 0x000fe40000010000 */
[----:B------:R-:W-:-:S06]  /*11d50*/  WARPGROUP.ARRIVE ;  /* 0x00000000000079c5 */ /* 0x000fcc0000000000 */
[----:B------:R-:W-:Y:S01]  /*11d60*/  HGMMA.64x16x16.F32 R56, gdesc[UR20], R56, gsb0 ;  /* 0x00200000143879f0 */ /* 0x000fe20008000838 */
[----:B------:R-:W-:Y:S01]  /*11d70*/  R2UR UR22, R10 ;  /* 0x000000000a1672ca */ /* 0x000fe200000e0000 */
[----:B------:R-:W-:Y:S01]  /*11d80*/  UMOV UR21, UR27 ;  /* 0x0000001b00157c82 */ /* 0x000fe20008000000 */
[----:B------:R-:W-:Y:S01]  /*11d90*/  R2UR UR23, R11 ;  /* 0x000000000b1772ca */ /* 0x000fe200000e0000 */
[----:B------:R-:W-:Y:S02]  /*11da0*/  VIADD R10, R4, 0x284 ;  /* 0x00000284040a7836 */ /* 0x000fe40000000000 */
[----:B------:R-:W-:Y:S01]  /*11db0*/  IMAD.MOV.U32 R11, RZ, RZ, 0x40000040 ;  /* 0x40000040ff0b7424 */ /* 0x000fe200078e00ff */
[----:B------:R-:W-:Y:S02]  /*11dc0*/  WARPGROUP.DEPBAR.LE gsb0, 0x0 ;  /* 0x00008000000079c5 */ /* 0x000fe40000010000 */
[----:B------:R-:W-:-:S06]  /*11dd0*/  WARPGROUP.ARRIVE ;  /* 0x00000000000079c5 */ /* 0x000fcc0000000000 */
[----:B------:R-:W-:Y:S01]  /*11de0*/  HGMMA.64x16x16.F32 R48, gdesc[UR4], R48, gsb0 ;  /* 0x00200000043079f0 */ /* 0x000fe20008000830 */
        /* <DEDUP_REMOVED lines=14> */
[----:B------:R-:W-:Y:S01]  /*11ed0*/  HGMMA.64x16x16.F32 R40, gdesc[UR8], R40, gsb0 ;  /* 0x00200000082879f0 */ /* 0x000fe20008000828 */
[----:B------:R-:W-:Y:S01]  /*11ee0*/  UMOV UR8, UR26 ;  /* 0x0000001a00087c82 */ /* 0x000fe20008000000 */
[----:B------:R-:W-:Y:S01]  /*11ef0*/  UMOV UR9, UR27 ;  /* 0x0000001b00097c82 */ /* 0x000fe20008000000 */
[----:B------:R-:W-:Y:S02]  /*11f00*/  WARPGROUP.DEPBAR.LE gsb0, 0x0 ;  /* 0x00008000000079c5 */ /* 0x000fe40000010000 */
[----:B------:R-:W-:-:S06]  /*11f10*/  WARPGROUP.ARRIVE ;  /* 0x00000000000079c5 */ /* 0x000fcc0000000000 */
[----:B------:R-:W-:Y:S01]  /*11f20*/  HGMMA.64x16x16.F32 R32, gdesc[UR12], R32, gsb0 ;  /* 0x002000000c2079f0 */ /* 0x000fe20008000820 */
        /* <DEDUP_REMOVED lines=8> */
[----:B------:R-:W-:Y:S01]  /*11fb0*/  HGMMA.64x16x16.F32 R24, gdesc[UR16], R24, gsb0 ;  /* 0x00200000101879f0 */ /* 0x000fe20008000818 */
        /* <DEDUP_REMOVED lines=255> */
[----:B------:R-:W-:Y:S01]  /*12fb0*/  R2UR UR54, R8 ;  /* 0x00000000083672ca */ /* 0x000fe200000e0000 */
[----:B------:R-:W-:Y:S01]  /*12fc0*/  UMOV UR20, UR26 ;  /* 0x0000001a00147c82 */ /* 0x000fe20008000000 */
[----:B------:R-:W-:Y:S01]  /*12fd0*/  UMOV UR4, UR26 ;  /* 0x0000001a00047c82 */ /* 0x000fe20008000000 */
[----:B------:R-:W-:Y:S01]  /*12fe0*/  R2UR UR55, R9 ;  /* 0x00000000093772ca */ /* 0x000fe200000e0000 */
[----:B------:R-:W-:-:S02]  /*12ff0*/  VIADD R8, R4, 0x506 ;  /* 0x0000050604087836 */ /* 0x000fc40000000000 */
[----:B------:R-:W-:Y:S02]  /*13000*/  IMAD.MOV.U32 R9, RZ, RZ, 0x40000040 ;  /* 0x40000040ff097424 */ /* 0x000fe400078e00ff */
[----:B------:R-:W-:-:S05]  /*13010*/  IMAD.U32 R12, RZ, RZ, UR28 ;  /* 0x0000001cff0c7e24 */ /* 0x000fca000f8e00ff */
        /* <DEDUP_REMOVED lines=30> */
[----:B------:R-:W-:Y:S03]  /*13200*/  HGMMA.64x16x16.F32 R72, gdesc[UR28], R72, gsb0 ;  /* 0x002000001c4879f0 */ /* 0x000fe60008000848 */
[----:B------:R-:W-:Y:S02]  /*13210*/  WARPGROUP.DEPBAR.LE gsb0, 0x0 ;  /* 0x00008000000079c5 */ /* 0x000fe40000010000 */
[----:B------:R-:W-:-:S06]  /*13220*/  WARPGROUP.ARRIVE ;  /* 0x00000000000079c5 */ /* 0x000fcc0000000000 */
[----:B------:R-:W-:Y:S01]  /*13230*/  HGMMA.64x16x16.F32 R64, gdesc[UR16], R64, gsb0 ;  /* 0x00200000104079f0 */ /* 0x000fe20008000840 */
[----:B------:R-:W-:Y:S01]  /*13240*/  R2UR UR18, R6 ;  /* 0x00000000061272ca */ /* 0x000fe200000e0000 */
[----:B------:R-:W-:Y:S01]  /*13250*/  UMOV UR16, UR26 ;  /* 0x0000001a00107c82 */ /* 0x000fe20008000000 */
[----:B------:R-:W-:Y:S01]  /*13260*/  R2UR UR19, R7 ;  /* 0x00000000071372ca */ /* 0x000fe200000e0000 */
[----:B------:R-:W-:Y:S01]  /*13270*/  UMOV UR17, UR27 ;  /* 0x0000001b00117c82 */ /* 0x000fe20008000000 */
[----:B------:R-:W-:Y:S01]  /*13280*/  VIADD R6, R4, 0x406 ;  /* 0x0000040604067836 */ /* 0x000fe20000000000 */
[----:B------:R-:W-:Y:S01]  /*13290*/  MOV R7, 0x40000040 ;  /* 0x4000004000077802 */ /* 0x000fe20000000f00 */
        /* <DEDUP_REMOVED lines=8> */
[----:B------:R-:W-:-:S03]  /*13320*/  IMAD.MOV.U32 R9, RZ, RZ, 0x40000040 ;  /* 0x40000040ff097424 */ /* 0x000fc600078e00ff */
[----:B------:R-:W-:Y:S01]  /*13330*/  R2UR UR50, R8 ;  /* 0x00000000083272ca */ /* 0x000fe200000e0000 */
[----:B------:R-:W-:Y:S01]  /*13340*/  VIADD R8, R4, 0x880 ;  /* 0x0000088004087836 */ /* 0x000fe20000000000 */
[----:B------:R-:W-:Y:S01]  /*13350*/  R2UR UR51, R9 ;  /* 0x00000000093372ca */ /* 0x000fe200000e0000 */
[----:B------:R-:W-:Y:S01]  /*13360*/  IMAD.MOV.U32 R9, RZ, RZ, 0x40000040 ;  /* 0x40000040ff097424 */ /* 0x000fe200078e00ff */
        /* <DEDUP_REMOVED lines=19> */
[----:B------:R-:W-:Y:S02]  /*134a0*/  R2UR UR6, R6 ;  /* 0x00000000060672ca */ /* 0x000fe400000e0000 */
[----:B------:R-:W-:Y:S01]  /*134b0*/  R2UR UR7, R7 ;  /* 0x00000000070772ca */ /* 0x000fe200000e0000 */
[----:B------:R-:W-:Y:S01]  /*134c0*/  IMAD.MOV.U32 R7, RZ, RZ, 0x40000040 ;  /* 0x40000040ff077424 */ /* 0x000fe200078e00ff */
[----:B------:R-:W-:Y:S01]  /*134d0*/  IADD3 R6, R4, 0x686, RZ ;  /* 0x0000068604067810 */ /* 0x000fe20007ffe0ff */
        /* <DEDUP_REMOVED lines=8> */
[----:B------:R-:W-:-:S04]  /*13560*/  IADD3 R10, R4, 0x606, RZ ;  /* 0x00000606040a7810 */ /* 0x000fc80007ffe0ff */
[----:B------:R-:W-:Y:S01]  /*13570*/  R2UR UR10, R10 ;  /* 0x000000000a0a72ca */ /* 0x000fe200000e0000 */
[----:B------:R-:W-:Y:S01]  /*13580*/  VIADD R10, R4, 0x800 ;  /* 0x00000800040a7836 */ /* 0x000fe20000000000 */
[----:B------:R-:W-:Y:S01]  /*13590*/  R2UR UR11, R11 ;  /* 0x000000000b0b72ca */ /* 0x000fe200000e0000 */
[----:B------:R-:W-:Y:S01]  /*135a0*/  IMAD.MOV.U32 R11, RZ, RZ, 0x40000040 ;  /* 0x40000040ff0b7424 */ /* 0x000fe200078e00ff */
        /* <DEDUP_REMOVED lines=194> */
[----:B------:R-:W-:Y:S02]  /*141d0*/  ULDC UR8, c[0x0][0x9d8] ;  /* 0x0002760000087ab9 */ /* 0x000fe40000000800 */
        /* <DEDUP_REMOVED lines=20> */
[----:B------:R-:W-:Y:S03]  /*14320*/  HGMMA.64x16x16.F32 R72, gdesc[UR36], R72, gsb0 ;  /* 0x00200000244879f0 */ /* 0x000fe60008000848 */
[----:B------:R-:W-:Y:S02]  /*14330*/  WARPGROUP.DEPBAR.LE gsb0, 0x0 ;  /* 0x00008000000079c5 */ /* 0x000fe40000010000 */
[----:B------:R-:W-:Y:S01]  /*14340*/  WARPGROUP.ARRIVE ;  /* 0x00000000000079c5 */ /* 0x000fe20000000000 */
[----:B------:R-:W-:Y:S01]  /*14350*/  FMUL.FTZ R9, R72, UR8 ;  /* 0x0000000848097c20 */ /* 0x000fe20008410000 */
[----:B------:R-:W-:Y:S01]  /*14360*/  FMUL.FTZ R10, R73, UR8 ;  /* 0x00000008490a7c20 */ /* 0x000fe20008410000 */
[----:B------:R-:W-:Y:S01]  /*14370*/  FMUL.FTZ R8, R74, UR8 ;  /* 0x000000084a087c20 */ /* 0x000fe20008410000 */
[----:B------:R-:W-:Y:S01]  /*14380*/  FMUL.FTZ R11, R76, UR8 ;  /* 0x000000084c0b7c20 */ /* 0x000fe20008410000 */
[----:B0-----:R-:W-:Y:S01]  /*14390*/  FMUL.FTZ R12, R75, UR8 ;  /* 0x000000084b0c7c20 */ /* 0x001fe20008410000 */
[----:B------:R-:W-:Y:S01]  /*143a0*/  HGMMA.64x16x16.F32 R64, gdesc[UR4], R64, gsb0 ;  /* 0x00200000044079f0 */ /* 0x000fe20008000840 */
[----:B------:R-:W-:Y:S01]  /*143b0*/  R2UR UR6, R6 ;  /* 0x00000000060672ca */ /* 0x000fe200000e0000 */
[----:B------:R-:W-:Y:S01]  /*143c0*/  UMOV UR4, UR36 ;  /* 0x0000002400047c82 */ /* 0x000fe20008000000 */
[----:B------:R-:W-:Y:S01]  /*143d0*/  R2UR UR7, R7 ;  /* 0x00000000070772ca */ /* 0x000fe200000e0000 */
[----:B------:R-:W-:Y:S01]  /*143e0*/  UMOV UR5, UR37 ;  /* 0x0000002500057c82 */ /* 0x000fe20008000000 */
[----:B------:R-:W-:Y:S01]  /*143f0*/  VIADD R6, R4, 0x886 ;  /* 0x0000088604067836 */ /* 0x000fe20000000000 */
[----:B------:R-:W0:Y:S01]  /*14400*/  MUFU.TANH R9, R9 ;  /* 0x0000000900097308 */ /* 0x000e220000002400 */
[----:B------:R-:W-:-:S02]  /*14410*/  IMAD.MOV.U32 R7, RZ, RZ, 0x40000040 ;  /* 0x40000040ff077424 */ /* 0x000fc400078e00ff */
[----:B------:R-:W-:Y:S01]  /*14420*/  FMUL.FTZ R13, R77, UR8 ;  /* 0x000000084d0d7c20 */ /* 0x000fe20008410000 */
[----:B------:R-:W-:Y:S01]  /*14430*/  FMUL.FTZ R20, R78, UR8 ;  /* 0x000000084e147c20 */ /* 0x000fe20008410000 */
[----:B------:R-:W-:Y:S01]  /*14440*/  FMUL.FTZ R14, R79, UR8 ;  /* 0x000000084f0e7c20 */ /* 0x000fe20008410000 */
[----:B------:R-:W-:Y:S02]  /*14450*/  IMAD.MOV.U32 R79, RZ, RZ, R119 ;  /* 0x000000ffff4f7224 */ /* 0x000fe400078e0077 */
[----:B------:R-:W1:Y:S08]  /*14460*/  MUFU.TANH R10, R10 ;  /* 0x0000000a000a7308 */ /* 0x000e700000002400 */
[----:B------:R-:W2:Y:S08]  /*14470*/  MUFU.TANH R11, R11 ;  /* 0x0000000b000b7308 */ /* 0x000eb00000002400 */
[----:B------:R-:W3:Y:S08]  /*14480*/  MUFU.TANH R13, R13 ;  /* 0x0000000d000d7308 */ /* 0x000ef00000002400 */
[----:B------:R-:W4:Y:S08]  /*14490*/  MUFU.TANH R8, R8 ;  /* 0x0000000800087308 */ /* 0x000f300000002400 */
        /* <DEDUP_REMOVED lines=9> */
[----:B------:R-:W-:Y:S01]  /*14530*/  R2UR UR6, R6 ;  /* 0x00000000060672ca */ /* 0x000fe200000e0000 */
[----:B------:R-:W-:Y:S01]  /*14540*/  UMOV UR4, UR36 ;  /* 0x0000002400047c82 */ /* 0x000fe20008000000 */
[----:B------:R-:W-:Y:S01]  /*14550*/  R2UR UR7, R7 ;  /* 0x00000000070772ca */ /* 0x000fe200000e0000 */
[----:B------:R-:W-:Y:S01]  /*14560*/  UMOV UR5, UR37 ;  /* 0x0000002500057c82 */ /* 0x000fe20008000000 */
[----:B------:R-:W-:Y:S01]  /*14570*/  IMAD.MOV.U32 R7, RZ, RZ, 0x40000040 ;  /* 0x40000040ff077424 */ /* 0x000fe200078e00ff */
[----:B------:R-:W-:Y:S01]  /*14580*/  IADD3 R6, R4, 0x906, RZ ;  /* 0x0000090604067810 */ /* 0x000fe20007ffe0ff */
[----:B------:R-:W4:Y:S01]  /*14590*/  MUFU.TANH R15, R15 ;  /* 0x0000000f000f7308 */ /* 0x000f220000002400 */
[----:B------:R-:W-:Y:S01]  /*145a0*/  FMUL.FTZ R66, R67, UR8 ;  /* 0x0000000843427c20 */ /* 0x000fe20008410000 */
[----:B------:R-:W-:Y:S01]  /*145b0*/  FMUL.FTZ R65, R69, UR8 ;  /* 0x0000000845417c20 */ /* 0x000fe20008410000 */
[----:B------:R-:W-:Y:S01]  /*145c0*/  FMUL.FTZ R70, R70, UR8 ;  /* 0x0000000846467c20 */ /* 0x000fe20008410000 */
[----:B------:R-:W-:-:S04]  /*145d0*/  FMUL.FTZ R71, R71, UR8 ;  /* 0x0000000847477c20 */ /* 0x000fc80008410000 */
[----:B------:R-:W4:Y:S08]  /*145e0*/  MUFU.TANH R21, R21 ;  /* 0x0000001500157308 */ /* 0x000f300000002400 */
[----:B------:R-:W4:Y:S08]  /*145f0*/  MUFU.TANH R20, R20 ;  /* 0x0000001400147308 */ /* 0x000f300000002400 */
[----:B------:R-:W4:Y:S08]  /*14600*/  MUFU.TANH R64, R64 ;  /* 0x0000004000407308 */ /* 0x000f300000002400 */
[----:B------:R-:W4:Y:S08]  /*14610*/  MUFU.TANH R14, R14 ;  /* 0x0000000e000e7308 */ /* 0x000f300000002400 */
[----:B------:R-:W4:Y:S01]  /*14620*/  MUFU.TANH R65, R65 ;  /* 0x0000004100417308 */ /* 0x000f220000002400 */
[----:B------:R-:W-:-:S02]  /*14630*/  WARPGROUP.DEPBAR.LE gsb0, 0x0 ;  /* 0x00008000000079c5 */ /* 0x000fc40000010000 */
[----:B------:R-:W-:Y:S01]  /*14640*/  WARPGROUP.ARRIVE ;  /* 0x00000000000079c5 */ /* 0x000fe20000000000 */
[----:B0-----:R-:W-:Y:S01]  /*14650*/  FMUL.FTZ R5, R59, UR8 ;  /* 0x000000083b057c20 */ /* 0x001fe20008410000 */
        /* <DEDUP_REMOVED lines=9> */
[C---:B------:R-:W-:Y:S01]  /*146f0*/  VIADD R6, R4.reuse, 0x986 ;  /* 0x0000098604067836 */ /* 0x040fe20000000000 */
[----:B------:R-:W-:Y:S01]  /*14700*/  IADD3 R4, R4, 0xa06, RZ ;  /* 0x00000a0604047810 */ /* 0x000fe20007ffe0ff */
[----:B------:R-:W-:Y:S01]  /*14710*/  IMAD.MOV.U32 R7, RZ, RZ, 0x40000040 ;  /* 0x40000040ff077424 */ /* 0x000fe200078e00ff */
[----:B------:R-:W-:Y:S01]  /*14720*/  MUFU.TANH R73, R58 ;  /* 0x0000003a00497308 */ /* 0x000fe20000002400 */
[----:B------:R-:W-:Y:S01]  /*14730*/  FMUL.FTZ R69, R60, UR8 ;  /* 0x000000083c457c20 */ /* 0x000fe20008410000 */
[----:B------:R-:W-:Y:S01]  /*14740*/  FMUL.FTZ R62, R62, UR8 ;  /* 0x000000083e3e7c20 */ /* 0x000fe20008410000 */
[----:B------:R-:W-:Y:S01]  /*14750*/  FMUL.FTZ R59, R61, UR8 ;  /* 0x000000083d3b7c20 */ /* 0x000fe20008410000 */
[----:B------:R-:W-:-:S04]  /*14760*/  FMUL.FTZ R63, R63, UR8 ;  /* 0x000000083f3f7c20 */ /* 0x000fc80008410000 */
[----:B------:R-:W4:Y:S08]  /*14770*/  MUFU.TANH R67, R67 ;  /* 0x0000004300437308 */ /* 0x000f300000002400 */
[----:B------:R-:W4:Y:S08]  /*14780*/  MUFU.TANH R66, R66 ;  /* 0x0000004200427308 */ /* 0x000f300000002400 */
[----:B------:R-:W4:Y:S08]  /*14790*/  MUFU.TANH R57, R57 ;  /* 0x0000003900397308 */ /* 0x000f300000002400 */
[----:B------:R-:W-:Y:S08]  /*147a0*/  MUFU.TANH R61, R62 ;  /* 0x0000003e003d7308 */ /* 0x000ff00000002400 */
[----:B------:R-:W4:Y:S01]  /*147b0*/  MUFU.TANH R70, R70 ;  /* 0x0000004600467308 */ /* 0x000f220000002400 */
[----:B------:R-:W-:-:S02]  /*147c0*/  WARPGROUP.DEPBAR.LE gsb0, 0x0 ;  /* 0x00008000000079c5 */ /* 0x000fc40000010000 */
[----:B------:R-:W-:Y:S01]  /*147d0*/  WARPGROUP.ARRIVE ;  /* 0x00000000000079c5 */ /* 0x000fe20000000000 */
[----:B0-----:R-:W-:Y:S01]  /*147e0*/  FMUL.FTZ R5, R50, UR8 ;  /* 0x0000000832057c20 */ /* 0x001fe20008410000 */
[----:B------:R-:W-:-:S03]  /*147f0*/  FMUL.FTZ R54, R54, UR8 ;  /* 0x0000000836367c20 */ /* 0x000fc60008410000 */
[----:B------:R-:W0:Y:S01]  /*14800*/  MUFU.TANH R69, R69 ;  /* 0x0000004500457308 */ /* 0x000e220000002400 */
[----:B------:R-:W-:Y:S01]  /*14810*/  FMUL.FTZ R48, R48, UR8 ;  /* 0x0000000830307c20 */ /* 0x000fe20008410000 */
[----:B------:R-:W-:Y:S01]  /*14820*/  FMUL.FTZ R49, R49, UR8 ;  /* 0x0000000831317c20 */ /* 0x000fe20008410000 */
[----:B------:R-:W-:Y:S01]  /*14830*/  HGMMA.64x16x16.F32 R40, gdesc[UR4], R40, gsb0 ;  /* 0x00200000042879f0 */ /* 0x000fe20008000828 */
[----:B------:R-:W-:Y:S01]  /*14840*/  R2UR UR6, R6 ;  /* 0x00000000060672ca */ /* 0x000fe200000e0000 */
[----:B------:R-:W-:Y:S01]  /*14850*/  UMOV UR4, UR36 ;  /* 0x0000002400047c82 */ /* 0x000fe20008000000 */
[----:B------:R-:W-:Y:S01]  /*14860*/  R2UR UR7, R7 ;  /* 0x00000000070772ca */ /* 0x000fe200000e0000 */
[----:B------:R-:W-:Y:S01]  /*14870*/  UMOV UR5, UR37 ;  /* 0x0000002500057c82 */ /* 0x000fe20008000000 */
[----:B------:R1:W-:Y:S01]  /*14880*/  MUFU.TANH R75, R5 ;  /* 0x00000005004b7308 */ /* 0x0003e20000002400 */
[----:B------:R-:W-:Y:S01]  /*14890*/  FMUL.FTZ R52, R52, UR8 ;  /* 0x0000000834347c20 */ /* 0x000fe20008410000 */
[----:B------:R-:W-:Y:S01]  /*148a0*/  FMUL.FTZ R50, R51, UR8 ;  /* 0x0000000833327c20 */ /* 0x000fe20008410000 */
[----:B------:R-:W-:Y:S01]  /*148b0*/  FMUL.FTZ R51, R53, UR8 ;  /* 0x0000000835337c20 */ /* 0x000fe20008410000 */
[----:B------:R-:W-:-:S04]  /*148c0*/  FMUL.FTZ R55, R55, UR8 ;  /* 0x0000000837377c20 */ /* 0x000fc80008410000 */
[----:B------:R2:W-:Y:S01]  /*148d0*/  MUFU.TANH R77, R54 ;  /* 0x00000036004d7308 */ /* 0x0005e20000002400 */
[----:B-1----:R-:W-:-:S05]  /*148e0*/  IADD3 R5, R156, 0x70, -R220 ;  /* 0x000000709c057810 */ /* 0x002fca0007ffe8dc */
[----:B------:R-:W-:Y:S02]  /*148f0*/  IMAD R6, R154, -0x70, R5 ;  /* 0xffffff909a067824 */ /* 0x000fe400078e0205 */
[----:B------:R-:W-:Y:S01]  /*14900*/  IMAD.MOV.U32 R5, RZ, RZ, 0x40000040 ;  /* 0x40000040ff057424 */ /* 0x000fe200078e00ff */
[----:B------:R-:W1:Y:S02]  /*14910*/  MUFU.TANH R71, R71 ;  /* 0x0000004700477308 */ /* 0x000e640000002400 */
[C---:B------:R-:W-:Y:S02]  /*14920*/  ISETP.GT.AND P4, PT, R6.reuse, RZ, PT ;  /* 0x000000ff0600720c */ /* 0x040fe40003f84270 */
[C---:B------:R-:W-:Y:S02]  /*14930*/  ISETP.GT.AND P2, PT, R6.reuse, 0x1, PT ;  /* 0x000000010600780c */ /* 0x040fe40003f44270 */
[----:B------:R-:W-:Y:S02]  /*14940*/  ISETP.GT.AND P3, PT, R6, 0x8, PT ;  /* 0x000000080600780c */ /* 0x000fe40003f64270 */
[----:B--2---:R-:W-:Y:S01]  /*14950*/  FSEL R54, R9, -INF , P4 ;  /* 0xff80000009367808 */ /* 0x004fe20002000000 */
[----:B------:R-:W2:Y:S01]  /*14960*/  MUFU.TANH R59, R59 ;  /* 0x0000003b003b7308 */ /* 0x000ea20000002400 */
[----:B------:R-:W-:-:S02]  /*14970*/  FSEL R9, R10, -INF , P2 ;  /* 0xff8000000a097808 */ /* 0x000fc40001000000 */
[----:B------:R-:W-:Y:S02]  /*14980*/  FSEL R56, R11, -INF , P3 ;  /* 0xff8000000b387808 */ /* 0x000fe40001800000 */
[----:B------:R-:W-:Y:S02]  /*14990*/  ISETP.GT.AND P6, PT, R6, 0x9, PT ;  /* 0x000000090600780c */ /* 0x000fe40003fc4270 */
[----:B------:R-:W-:Y:S01]  /*149a0*/  FMNMX.FTZ R11, R54, R9, !PT ;  /* 0x00000009360b7209 */ /* 0x000fe20007810000 */
[----:B------:R-:W2:Y:S01]  /*149b0*/  MUFU.TANH R48, R48 ;  /* 0x0000003000307308 */ /* 0x000ea20000002400 */
[----:B------:R-:W-:Y:S02]  /*149c0*/  ISETP.GT.AND P5, PT, R6, 0x10, PT ;  /* 0x000000100600780c */ /* 0x000fe40003fa4270 */
[----:B---3--:R-:W-:Y:S02]  /*149d0*/  FSEL R58, R13, -INF , P6 ;  /* 0xff8000000d3a7808 */ /* 0x008fe40003000000 */
[----:B------:R-:W-:-:S02]  /*149e0*/  FMNMX.FTZ R11, R56, R11, !PT ;  /* 0x0000000b380b7209 */ /* 0x000fc40007810000 */
[----:B----4-:R-:W-:Y:S01]  /*149f0*/  FSEL R8, R8, -INF , P4 ;  /* 0xff80000008087808 */ /* 0x010fe20002000000 */
[----:B------:R-:W3:Y:S01]  /*14a00*/  MUFU.TANH R49, R49 ;  /* 0x0000003100317308 */ /* 0x000ee20000002400 */
[----:B------:R-:W-:Y:S02]  /*14a10*/  ISETP.GT.AND P4, PT, R6, 0x11, PT ;  /* 0x000000110600780c */ /* 0x000fe40003f84270 */
[----:B------:R-:W-:Y:S01]  /*14a20*/  FSEL R60, R15, -INF , P5 ;  /* 0xff8000000f3c7808 */ /* 0x000fe20002800000 */
[----:B------:R-:W-:Y:S02]  /*14a30*/  WARPGROUP.DEPBAR.LE gsb0, 0x0 ;  /* 0x00008000000079c5 */ /* 0x000fe40000010000 */
[----:B------:R-:W-:Y:S01]  /*14a40*/  WARPGROUP.ARRIVE ;  /* 0x00000000000079c5 */ /* 0x000fe20000000000 */
[----:B------:R-:W-:Y:S01]  /*14a50*/  FMNMX.FTZ R11, R58, R11, !PT ;  /* 0x0000000b3a0b7209 */ /* 0x000fe20007810000 */
[----:B------:R-:W-:Y:S01]  /*14a60*/  FMUL.FTZ R53, R40, UR8 ;  /* 0x0000000828357c20 */ /* 0x000fe20008410000 */
[----:B------:R-:W-:Y:S01]  /*14a70*/  FSEL R7, R12, -INF , P2 ;  /* 0xff8000000c077808 */ /* 0x000fe20001000000 */
[----:B------:R-:W-:Y:S01]  /*14a80*/  FMUL.FTZ R42, R42, UR8 ;  /* 0x000000082a2a7c20 */ /* 0x000fe20008410000 */
[----:B------:R-:W-:Y:S01]  /*14a90*/  ISETP.GT.AND P2, PT, R6, 0x18, PT ;  /* 0x000000180600780c */ /* 0x000fe20003f44270 */
[----:B------:R-:W-:Y:S01]  /*14aa0*/  HGMMA.64x16x16.F32 R32, gdesc[UR4], R32, gsb0 ;  /* 0x00200000042079f0 */ /* 0x000fe20008000820 */
[----:B------:R-:W-:Y:S01]  /*14ab0*/  R2UR UR6, R4 ;  /* 0x00000000040672ca */ /* 0x000fe200000e0000 */
[----:B------:R-:W-:Y:S01]  /*14ac0*/  UMOV UR4, UR36 ;  /* 0x0000002400047c82 */ /* 0x000fe20008000000 */
[----:B------:R-:W-:Y:S01]  /*14ad0*/  R2UR UR7, R5 ;  /* 0x00000000050772ca */ /* 0x000fe200000e0000 */
[----:B------:R-:W-:Y:S01]  /*14ae0*/  UMOV UR5, UR37 ;  /* 0x0000002500057c82 */ /* 0x000fe20008000000 */
[----:B------:R-:W-:Y:S01]  /*14af0*/  FSEL R62, R21, -INF , P4 ;  /* 0xff800000153e7808 */ /* 0x000fe20002000000 */
[----:B------:R-:W4:Y:S01]  /*14b00*/  MUFU.TANH R52, R52 ;  /* 0x0000003400347308 */ /* 0x000f220000002400 */
[----:B------:R-:W-:Y:S01]  /*14b10*/  FMNMX.FTZ R13, R60, R11, !PT ;  /* 0x0000000b3c0d7209 */ /* 0x000fe20007810000 */
[----:B------:R-:W-:Y:S01]  /*14b20*/  FMUL.FTZ R41, R41, UR8 ;  /* 0x0000000829297c20 */ /* 0x000fe20008410000 */
[----:B------:R-:W-:Y:S01]  /*14b30*/  FSEL R10, R20, -INF , P3 ;  /* 0xff800000140a7808 */ /* 0x000fe20001800000 */
[----:B------:R-:W-:Y:S01]  /*14b40*/  FMUL.FTZ R44, R44, UR8 ;  /* 0x000000082c2c7c20 */ /* 0x000fe20008410000 */
[----:B------:R-:W-:Y:S01]  /*14b50*/  ISETP.GT.AND P3, PT, R6, 0x19, PT ;  /* 0x000000190600780c */ /* 0x000fe20003f64270 */
[----:B------:R-:W-:Y:S01]  /*14b60*/  FMUL.FTZ R45, R45, UR8 ;  /* 0x000000082d2d7c20 */ /* 0x000fe20008410000 */
[----:B------:R-:W-:Y:S01]  /*14b70*/  FSEL R64, R64, -INF , P2 ;  /* 0xff80000040407808 */ /* 0x000fe20001000000 */
[----:B------:R-:W-:Y:S01]  /*14b80*/  MUFU.TANH R63, R63 ;  /* 0x0000003f003f7308 */ /* 0x000fe20000002400 */
[----:B------:R-:W-:Y:S01]  /*14b90*/  FMNMX.FTZ R13, R62, R13, !PT ;  /* 0x0000000d3e0d7209 */ /* 0x000fe20007810000 */
[----:B------:R-:W-:Y:S01]  /*14ba0*/  FMUL.FTZ R46, R46, UR8 ;  /* 0x000000082e2e7c20 */ /* 0x000fe20008410000 */
[----:B------:R-:W-:Y:S01]  /*14bb0*/  FSEL R12, R14, -INF , P6 ;  /* 0xff8000000e0c7808 */ /* 0x000fe20003000000 */
[----:B------:R-:W-:Y:S01]  /*14bc0*/  FMUL.FTZ R43, R43, UR8 ;  /* 0x000000082b2b7c20 */ /* 0x000fe20008410000 */
[----:B------:R-:W-:Y:S01]  /*14bd0*/  ISETP.GT.AND P6, PT, R6, 0x20, PT ;  /* 0x000000200600780c */ /* 0x000fe20003fc4270 */
[----:B------:R-:W-:Y:S01]  /*14be0*/  FMUL.FTZ R47, R47, UR8 ;  /* 0x000000082f2f7c20 */ /* 0x000fe20008410000 */
[----:B------:R-:W-:Y:S01]  /*14bf0*/  FSEL R68, R65, -INF , P3 ;  /* 0xff80000041447808 */ /* 0x000fe20001800000 */
[----:B------:R1:W-:Y:S01]  /*14c00*/  MUFU.TANH R78, R42 ;  /* 0x0000002a004e7308 */ /* 0x0003e20000002400 */
[----:B------:R-:W-:-:S02]  /*14c10*/  FMNMX.FTZ R13, R64, R13, !PT ;  /* 0x0000000d400d7209 */ /* 0x000fc40007810000 */
[----:B------:R-:W-:Y:S02]  /*14c20*/  FSEL R14, R72, -INF , P5 ;  /* 0xff800000480e7808 */ /* 0x000fe40002800000 */
[----:B------:R-:W-:Y:S02]  /*14c30*/  ISETP.GT.AND P5, PT, R6, 0x21, PT ;  /* 0x000000210600780c */ /* 0x000fe40003fa4270 */
[----:B------:R-:W-:Y:S01]  /*14c40*/  FSEL R72, R67, -INF , P6 ;  /* 0xff80000043487808 */ /* 0x000fe20003000000 */
[----:B------:R-:W4:Y:S01]  /*14c50*/  MUFU.TANH R51, R51 ;  /* 0x0000003300337308 */ /* 0x000f220000002400 */
[----:B------:R-:W-:Y:S01]  /*14c60*/  FMNMX.FTZ R13, R68, R13, !PT ;  /* 0x0000000d440d7209 */ /* 0x000fe20007810000 */
[----:B------:R-:W-:Y:S01]  /*14c70*/  IMAD.MOV.U32 R67, RZ, RZ, R119 ;  /* 0x000000ffff437224 */ /* 0x000fe200078e0077 */
[----:B------:R-:W-:Y:S02]  /*14c80*/  FSEL R20, R66, -INF , P4 ;  /* 0xff80000042147808 */ /* 0x000fe40002000000 */
[----:B------:R-:W-:-:S02]  /*14c90*/  ISETP.GT.AND P4, PT, R6, 0x28, PT ;  /* 0x000000280600780c */ /* 0x000fc40003f84270 */
[----:B------:R-:W-:Y:S01]  /*14ca0*/  FSEL R76, R57, -INF , P5 ;  /* 0xff800000394c7808 */ /* 0x000fe20002800000 */
[----:B------:R-:W4:Y:S01]  /*14cb0*/  MUFU.TANH R53, R53 ;  /* 0x0000003500357308 */ /* 0x000f220000002400 */
[----:B------:R-:W-:Y:S02]  /*14cc0*/  FMNMX.FTZ R15, R72, R13, !PT ;  /* 0x0000000d480f7209 */ /* 0x000fe40007810000 */
[----:B------:R-:W-:Y:S02]  /*14cd0*/  FSEL R40, R70, -INF , P2 ;  /* 0xff80000046287808 */ /* 0x000fe40001000000 */
[----:B------:R-:W-:Y:S02]  /*14ce0*/  ISETP.GT.AND P2, PT, R6, 0x29, PT ;  /* 0x000000290600780c */ /* 0x000fe40003f44270 */
[----:B0-----:R-:W-:Y:S01]  /*14cf0*/  FSEL R80, R69, -INF , P4 ;  /* 0xff80000045507808 */ /* 0x001fe20002000000 */
[----:B------:R-:W0:Y:S01]  /*14d00*/  MUFU.TANH R50, R50 ;  /* 0x0000003200327308 */ /* 0x000e220000002400 */
[----:B------:R-:W-:-:S02]  /*14d10*/  FMNMX.FTZ R15, R76, R15, !PT ;  /* 0x0000000f4c0f7209 */ /* 0x000fc40007810000 */
[----:B-1----:R-:W-:Y:S01]  /*14d20*/  FSEL R42, R71, -INF , P3 ;  /* 0xff800000472a7808 */ /* 0x002fe20001800000 */
[--C-:B------:R-:W-:Y:S01]  /*14d30*/  IMAD.MOV.U32 R71, RZ, RZ, R119.reuse ;  /* 0x000000ffff477224 */ /* 0x100fe200078e0077 */
[----:B------:R-:W-:Y:S01]  /*14d40*/  ISETP.GT.AND P3, PT, R6, 0x30, PT ;  /* 0x000000300600780c */ /* 0x000fe20003f64270 */
[----:B------:R-:W-:Y:S02]  /*14d50*/  WARPGROUP.DEPBAR.LE gsb0, 0x0 ;  /* 0x00008000000079c5 */ /* 0x000fe40000010000 */
[----:B------:R-:W-:Y:S01]  /*14d60*/  WARPGROUP.ARRIVE ;  /* 0x00000000000079c5 */ /* 0x000fe20000000000 */
[----:B--2---:R-:W-:Y:S01]  /*14d70*/  FSEL R82, R59, -INF , P2 ;  /* 0xff8000003b527808 */ /* 0x004fe20001000000 */
[----:B------:R-:W-:Y:S01]  /*14d80*/  FMUL.FTZ R5, R32, UR8 ;  /* 0x0000000820057c20 */ /* 0x000fe20008410000 */
[----:B------:R-:W-:Y:S01]  /*14d90*/  FMNMX.FTZ R15, R80, R15, !PT ;  /* 0x0000000f500f7209 */ /* 0x000fe20007810000 */
[----:B------:R1:W-:Y:S01]  /*14da0*/  MUFU.TANH R96, R44 ;  /* 0x0000002c00607308 */ /* 0x0003e20000002400 */
[----:B------:R-:W-:Y:S01]  /*14db0*/  FSEL R32, R73, -INF , P6 ;  /* 0xff80000049207808 */ /* 0x000fe20003000000 */
[----:B------:R-:W-:Y:S01]  /*14dc0*/  HGMMA.64x16x16.F32 R24, gdesc[UR4], R24, gsb0 ;  /* 0x00200000041879f0 */ /* 0x000fe20008000818 */
[----:B------:R-:W-:Y:S01]  /*14dd0*/  ISETP.GT.AND P6, PT, R6, 0x31, PT ;  /* 0x000000310600780c */ /* 0x000fe20003fc4270 */
[----:B------:R-:W-:Y:S01]  /*14de0*/  FMUL.FTZ R11, R34, UR8 ;  /* 0x00000008220b7c20 */ /* 0x000fe20008410000 */
[----:B------:R-:W-:Y:S01]  /*14df0*/  FSEL R84, R48, -INF , P3 ;  /* 0xff80000030547808 */ /* 0x000fe20001800000 */
[----:B------:R-:W-:Y:S01]  /*14e00*/  FMUL.FTZ R33, R33, UR8 ;  /* 0x0000000821217c20 */ /* 0x000fe20008410000 */
[----:B------:R-:W-:Y:S01]  /*14e10*/  FMNMX.FTZ R15, R82, R15, !PT ;  /* 0x0000000f520f7209 */ /* 0x000fe20007810000 */
[----:B------:R-:W2:Y:S01]  /*14e20*/  MUFU.TANH R41, R41 ;  /* 0x0000002900297308 */ /* 0x000ea20000002400 */
[----:B-1----:R-:W-:Y:S01]  /*14e30*/  FSEL R44, R74, -INF , P5 ;  /* 0xff8000004a2c7808 */ /* 0x002fe20002800000 */
[----:B------:R-:W-:Y:S01]  /*14e40*/  FMUL.FTZ R13, R36, UR8 ;  /* 0x00000008240d7c20 */ /* 0x000fe20008410000 */
[----:B------:R-:W-:Y:S01]  /*14e50*/  ISETP.GT.AND P5, PT, R6, 0x38, PT ;  /* 0x000000380600780c */ /* 0x000fe20003fa4270 */
[----:B------:R-:W-:Y:S01]  /*14e60*/  FMUL.FTZ R37, R37, UR8 ;  /* 0x0000000825257c20 */ /* 0x000fe20008410000 */
[----:B---3--:R-:W-:Y:S01]  /*14e70*/  FSEL R86, R49, -INF , P6 ;  /* 0xff80000031567808 */ /* 0x008fe20003000000 */
[----:B------:R-:W-:Y:S01]  /*14e80*/  FMUL.FTZ R35, R35, UR8 ;  /* 0x0000000823237c20 */ /* 0x000fe20008410000 */
[----:B------:R-:W-:Y:S01]  /*14e90*/  FMNMX.FTZ R21, R84, R15, !PT ;  /* 0x0000000f54157209 */ /* 0x000fe20007810000 */
[----:B------:R-:W1:Y:S01]  /*14ea0*/  MUFU.TANH R55, R55 ;  /* 0x0000003700377308 */ /* 0x000e620000002400 */
[----:B------:R-:W-:Y:S01]  /*14eb0*/  FSEL R34, R61, -INF , P4 ;  /* 0xff8000003d227808 */ /* 0x000fe20002000000 */
[----:B------:R-:W-:Y:S01]  /*14ec0*/  FMUL.FTZ R15, R38, UR8 ;  /* 0x00000008260f7c20 */ /* 0x000fe20008410000 */
[----:B------:R-:W-:Y:S01]  /*14ed0*/  ISETP.GT.AND P4, PT, R6, 0x39, PT ;  /* 0x000000390600780c */ /* 0x000fe20003f84270 */
[----:B------:R-:W-:Y:S01]  /*14ee0*/  ULDC UR4, c[0x0][0x988] ;  /* 0x0002620000047ab9 */ /* 0x000fe20000000800 */
[----:B----4-:R-:W-:Y:S01]  /*14ef0*/  FSEL R88, R52, -INF , P5 ;  /* 0xff80000034587808 */ /* 0x010fe20002800000 */
[----:B------:R-:W-:Y:S01]  /*14f00*/  FMUL.FTZ R39, R39, UR8 ;  /* 0x0000000827277c20 */ /* 0x000fe20008410000 */
[----:B------:R-:W-:Y:S01]  /*14f10*/  FMNMX.FTZ R21, R86, R21, !PT ;  /* 0x0000001556157209 */ /* 0x000fe20007810000 */
[----:B------:R3:W-:Y:S01]  /*14f20*/  MUFU.TANH R4, R46 ;  /* 0x0000002e00047308 */ /* 0x0007e20000002400 */
[----:B------:R-:W-:Y:S01]  /*14f30*/  FSEL R90, R51, -INF , P4 ;  /* 0xff800000335a7808 */ /* 0x000fe20002000000 */
[--C-:B------:R-:W-:Y:S01]  /*14f40*/  IMAD.MOV.U32 R59, RZ, RZ, R119.reuse ;  /* 0x000000ffff3b7224 */ /* 0x100fe200078e0077 */
[----:B------:R-:W-:Y:S01]  /*14f50*/  FMNMX.FTZ R49, R88, R21, !PT ;  /* 0x0000001558317209 */ /* 0x000fe20007810000 */
[--C-:B------:R-:W-:Y:S01]  /*14f60*/  IMAD.MOV.U32 R51, RZ, RZ, R119.reuse ;  /* 0x000000ffff337224 */ /* 0x100fe200078e0077 */
[----:B------:R-:W-:Y:S01]  /*14f70*/  FSEL R36, R75, -INF , P3 ;  /* 0xff8000004b247808 */ /* 0x000fe20001800000 */
[--C-:B------:R-:W-:Y:S01]  /*14f80*/  IMAD.MOV.U32 R75, RZ, RZ, R119.reuse ;  /* 0x000000ffff4b7224 */ /* 0x100fe200078e0077 */
[C---:B------:R-:W-:Y:S01]  /*14f90*/  ISETP.GT.AND P3, PT, R6.reuse, 0x41, PT ;  /* 0x000000410600780c */ /* 0x040fe20003f64270 */
[----:B------:R-:W4:Y:S01]  /*14fa0*/  MUFU.TANH R45, R45 ;  /* 0x0000002d002d7308 */ /* 0x000f220000002400 */
[----:B---3--:R-:W-:Y:S01]  /*14fb0*/  FSEL R46, R63, -INF , P2 ;  /* 0xff8000003f2e7808 */ /* 0x008fe20001000000 */
[----:B------:R-:W-:Y:S01]  /*14fc0*/  IMAD.MOV.U32 R63, RZ, RZ, R119 ;  /* 0x000000ffff3f7224 */ /* 0x000fe200078e0077 */
[----:B------:R-:W-:-:S02]  /*14fd0*/  ISETP.GT.AND P2, PT, R6, 0x40, PT ;  /* 0x000000400600780c */ /* 0x000fc40003f44270 */
[----:B------:R-:W-:Y:S02]  /*14fe0*/  FMNMX.FTZ R49, R90, R49, !PT ;  /* 0x000000315a317209 */ /* 0x000fe40007810000 */
[----:B------:R-:W-:Y:S01]  /*14ff0*/  FSEL R92, R53, -INF , P2 ;  /* 0xff800000355c7808 */ /* 0x000fe20001000000 */
[----:B------:R-:W3:Y:S01]  /*15000*/  MUFU.TANH R43, R43 ;  /* 0x0000002b002b7308 */ /* 0x000ee20000002400 */
[----:B0-----:R-:W-:Y:S02]  /*15010*/  FSEL R48, R50, -INF , P6 ;  /* 0xff80000032307808 */ /* 0x001fe40003000000 */
[----:B------:R-:W-:Y:S02]  /*15020*/  ISETP.GT.AND P6, PT, R6, 0x48, PT ;  /* 0x000000480600780c */ /* 0x000fe40003fc4270 */
[----:B--2---:R-:W-:Y:S02]  /*15030*/  FSEL R94, R41, -INF , P3 ;  /* 0xff800000295e7808 */ /* 0x004fe40001800000 */
[----:B------:R-:W-:Y:S01]  /*15040*/  FMNMX.FTZ R49, R92, R49, !PT ;  /* 0x000000315c317209 */ /* 0x000fe20007810000 */
[----:B------:R-:W0:Y:S01]  /*15050*/  MUFU.TANH R5, R5 ;  /* 0x0000000500057308 */ /* 0x000e220000002400 */
[----:B------:R-:W-:-:S02]  /*15060*/  FSEL R50, R77, -INF , P5 ;  /* 0xff8000004d327808 */ /* 0x000fc40002800000 */
[----:B------:R-:W-:Y:S02]  /*15070*/  ISETP.GT.AND P5, PT, R6, 0x49, PT ;  /* 0x000000490600780c */ /* 0x000fe40003fa4270 */
[----:B------:R-:W-:Y:S01]  /*15080*/  FSEL R96, R96, -INF , P6 ;  /* 0xff80000060607808 */ /* 0x000fe20003000000 */
[----:B------:R-:W-:Y:S02]  /*15090*/  WARPGROUP.DEPBAR.LE gsb0, 0x0 ;  /* 0x00008000000079c5 */ /* 0x000fe40000010000 */
[----:B------:R-:W2:Y:S01]  /*150a0*/  MUFU.TANH R33, R33 ;  /* 0x0000002100217308 */ /* 0x000ea20000002400 */
[----:B------:R-:W-:Y:S01]  /*150b0*/  FMNMX.FTZ R49, R94, R49, !PT ;  /* 0x000000315e317209 */ /* 0x000fe20007810000 */
[----:B------:R-:W-:Y:S01]  /*150c0*/  FMUL.FTZ R21, R24, UR8 ;  /* 0x0000000818157c20 */ /* 0x000fe20008410000 */
[----:B-1----:R-:W-:Y:S01]  /*150d0*/  FSEL R38, R55, -INF , P4 ;  /* 0xff80000037267808 */ /* 0x002fe20002000000 */
[----:B------:R-:W-:Y:S01]  /*150e0*/  FMUL.FTZ R25, R25, UR8 ;  /* 0x0000000819197c20 */ /* 0x000fe20008410000 */
[----:B------:R-:W-:Y:S01]  /*150f0*/  ISETP.GT.AND P4, PT, R6, 0x50, PT ;  /* 0x000000500600780c */ /* 0x000fe20003f84270 */
[----:B------:R-:W-:Y:S01]  /*15100*/  FMUL.FTZ R41, R28, UR8 ;  /* 0x000000081c297c20 */ /* 0x000fe20008410000 */
[----:B----4-:R-:W-:Y:S01]  /*15110*/  FSEL R98, R45, -INF , P5 ;  /* 0xff8000002d627808 */ /* 0x010fe20002800000 */
[----:B------:R-:W1:Y:S01]  /*15120*/  MUFU.TANH R13, R13 ;  /* 0x0000000d000d7308 */ /* 0x000e620000002400 */
[----:B------:R-:W-:Y:S01]  /*15130*/  FMNMX.FTZ R49, R96, R49, !PT ;  /* 0x0000003160317209 */ /* 0x000fe20007810000 */
[----:B------:R-:W-:Y:S01]  /*15140*/  FMUL.FTZ R29, R29, UR8 ;  /* 0x000000081d1d7c20 */ /* 0x000fe20008410000 */
[----:B---3--:R-:W-:Y:S01]  /*15150*/  FSEL R52, R43, -INF , P3 ;  /* 0xff8000002b347808 */ /* 0x008fe20001800000 */
[----:B------:R-:W-:Y:S01]  /*15160*/  FMUL.FTZ R26, R26, UR8 ;  /* 0x000000081a1a7c20 */ /* 0x000fe20008410000 */
[----:B------:R-:W-:Y:S01]  /*15170*/  ISETP.GT.AND P3, PT, R6, 0x51, PT ;  /* 0x000000510600780c */ /* 0x000fe20003f64270 */
[----:B------:R-:W-:Y:S01]  /*15180*/  FMUL.FTZ R27, R27, UR8 ;  /* 0x000000081b1b7c20 */ /* 0x000fe20008410000 */
[----:B0-----:R-:W-:Y:S01]  /*15190*/  FSEL R100, R5, -INF , P4 ;  /* 0xff80000005647808 */ /* 0x001fe20002000000 */
[----:B------:R-:W0:Y:S01]  /*151a0*/  MUFU.TANH R47, R47 ;  /* 0x0000002f002f7308 */ /* 0x000e220000002400 */
[----:B------:R-:W-:Y:S01]  /*151b0*/  FMNMX.FTZ R49, R98, R49, !PT ;  /* 0x0000003162317209 */ /* 0x000fe20007810000 */
[----:B------:R-:W-:Y:S01]  /*151c0*/  IMAD.U32 R5, RZ, RZ, UR4 ;  /* 0x00000004ff057e24 */ /* 0x000fe2000f8e00ff */
[----:B------:R-:W-:Y:S01]  /*151d0*/  FSEL R24, R78, -INF , P2 ;  /* 0xff8000004e187808 */ /* 0x000fe20001000000 */
[----:B------:R-:W-:Y:S01]  /*151e0*/  FMUL.FTZ R30, R30, UR8 ;  /* 0x000000081e1e7c20 */ /* 0x000fe20008410000 */
[----:B------:R-:W-:Y:S01]  /*151f0*/  ISETP.GT.AND P2, PT, R6, 0x58, PT ;  /* 0x000000580600780c */ /* 0x000fe20003f44270 */
[----:B------:R-:W-:Y:S01]  /*15200*/  FMUL.FTZ R31, R31, UR8 ;  /* 0x000000081f1f7c20 */ /* 0x000fe20008410000 */
[----:B--2---:R-:W-:Y:S01]  /*15210*/  FSEL R102, R33, -INF , P3 ;  /* 0xff80000021667808 */ /* 0x004fe20001800000 */
[----:B------:R-:W2:Y:S01]  /*15220*/  MUFU.TANH R37, R37 ;  /* 0x0000002500257308 */ /* 0x000ea20000002400 */
[----:B------:R-:W-:Y:S01]  /*15230*/  FMNMX.FTZ R49, R100, R49, !PT ;  /* 0x0000003164317209 */ /* 0x000fe20007810000 */
[----:B------:R-:W-:Y:S01]  /*15240*/  IMAD.MOV.U32 R55, RZ, RZ, R119 ;  /* 0x000000ffff377224 */ /* 0x000fe200078e0077 */
[----:B------:R-:W-:-:S02]  /*15250*/  FSEL R28, R4, -INF , P6 ;  /* 0xff800000041c7808 */ /* 0x000fc40003000000 */
[----:B------:R-:W-:Y:S02]  /*15260*/  ISETP.GT.AND P6, PT, R6, 0x59, PT ;  /* 0x000000590600780c */ /* 0x000fe40003fc4270 */
[----:B-1----:R-:W-:Y:S01]  /*15270*/  FSEL R104, R13, -INF , P2 ;  /* 0xff8000000d687808 */ /* 0x002fe20001000000 */
[----:B------:R-:W1:Y:S01]  /*15280*/  MUFU.TANH R11, R11 ;  /* 0x0000000b000b7308 */ /* 0x000e620000002400 */
[----:B------:R-:W-:Y:S02]  /*15290*/  FMNMX.FTZ R49, R102, R49, !PT ;  /* 0x0000003166317209 */ /* 0x000fe40007810000 */
[----:B0-----:R-:W-:Y:S01]  /*152a0*/  FSEL R66, R47, -INF , P5 ;  /* 0xff8000002f427808 */ /* 0x001fe20002800000 */
[----:B------:R-:W-:Y:S01]  /*152b0*/  IMAD.MOV.U32 R47, RZ, RZ, R119 ;  /* 0x000000ffff2f7224 */ /* 0x000fe200078e0077 */
[----:B------:R-:W-:Y:S02]  /*152c0*/  ISETP.GT.AND P5, PT, R6, 0x60, PT ;  /* 0x000000600600780c */ /* 0x000fe40003fa4270 */
[----:B------:R-:W-:Y:S01]  /*152d0*/  FMNMX.FTZ R49, R104, R49, !PT ;  /* 0x0000003168317209 */ /* 0x000fe20007810000 */
[----:B------:R-:W0:Y:S01]  /*152e0*/  MUFU.TANH R21, R21 ;  /* 0x0000001500157308 */ /* 0x000e220000002400 */
[----:B--2---:R-:W-:-:S02]  /*152f0*/  FSEL R106, R37, -INF , P6 ;  /* 0xff800000256a7808 */ /* 0x004fc40003000000 */
[----:B------:R-:W-:Y:S02]  /*15300*/  MOV R77, R119 ;  /* 0x00000077004d7202 */ /* 0x000fe40000000f00 */
[----:B------:R-:W-:Y:S02]  /*15310*/  FMNMX.FTZ R49, R106, R49, !PT ;  /* 0x000000316a317209 */ /* 0x000fe40007810000 */
[-C--:B------:R-:W-:Y:S01]  /*15320*/  MOV R73, R119.reuse ;  /* 0x0000007700497202 */ /* 0x080fe20000000f00 */
[----:B------:R-:W2:Y:S01]  /*15330*/  MUFU.TANH R35, R35 ;  /* 0x0000002300237308 */ /* 0x000ea20000002400 */
[----:B-1----:R-:W-:Y:S02]  /*15340*/  FSEL R70, R11, -INF , P4 ;  /* 0xff8000000b467808 */ /* 0x002fe40002000000 */
[----:B------:R-:W-:Y:S02]  /*15350*/  ISETP.GT.AND P4, PT, R6, 0x61, PT ;  /* 0x000000610600780c */ /* 0x000fe40003f84270 */
[----:B------:R-:W-:-:S02]  /*15360*/  MOV R69, R119 ;  /* 0x0000007700457202 */ /* 0x000fc40000000f00 */
[-C--:B------:R-:W-:Y:S01]  /*15370*/  MOV R65, R119.reuse ;  /* 0x0000007700417202 */ /* 0x080fe20000000f00 */
[----:B------:R-:W1:Y:S01]  /*15380*/  MUFU.TANH R25, R25 ;  /* 0x0000001900197308 */ /* 0x000e620000002400 */
[----:B0-----:R-:W-:Y:S02]  /*15390*/  FSEL R108, R21, -INF , P5 ;  /* 0xff800000156c7808 */ /* 0x001fe40002800000 */
[----:B------:R-:W-:Y:S02]  /*153a0*/  MOV R61, R119 ;  /* 0x00000077003d7202 */ /* 0x000fe40000000f00 */
[----:B------:R-:W-:Y:S02]  /*153b0*/  FMNMX.FTZ R49, R108, R49, !PT ;  /* 0x000000316c317209 */ /* 0x000fe40007810000 */
[----:B------:R-:W-:Y:S01]  /*153c0*/  MOV R57, R119 ;  /* 0x0000007700397202 */ /* 0x000fe20000000f00 */
[----:B------:R-:W0:Y:S01]  /*153d0*/  MUFU.TANH R15, R15 ;  /* 0x0000000f000f7308 */ /* 0x000e220000002400 */
[----:B--2---:R-:W-:-:S02]  /*153e0*/  FSEL R74, R35, -INF , P3 ;  /* 0xff800000234a7808 */ /* 0x004fc40001800000 */
[----:B------:R-:W-:Y:S02]  /*153f0*/  ISETP.GT.AND P3, PT, R6, 0x68, PT ;  /* 0x000000680600780c */ /* 0x000fe40003f64270 */
[----:B------:R-:W-:-:S03]  /*15400*/  MOV R53, R119 ;  /* 0x0000007700357202 */ /* 0x000fc60000000f00 */
[----:B------:R-:W2:Y:S01]  /*15410*/  MUFU.TANH R41, R41 ;  /* 0x0000002900297308 */ /* 0x000ea20000002400 */
[----:B-1----:R-:W-:-:S04]  /*15420*/  FSEL R110, R25, -INF , P4 ;  /* 0xff800000196e7808 */ /* 0x002fc80002000000 */
[----:B------:R-:W-:-:S03]  /*15430*/  FMNMX.FTZ R49, R110, R49, !PT ;  /* 0x000000316e317209 */ /* 0x000fc60007810000 */
[----:B------:R-:W1:Y:S01]  /*15440*/  MUFU.TANH R29, R29 ;  /* 0x0000001d001d7308 */ /* 0x000e620000002400 */
[----:B0-----:R-:W-:Y:S02]  /*15450*/  FSEL R78, R15, -INF , P2 ;  /* 0xff8000000f4e7808 */ /* 0x001fe40001000000 */
[----:B------:R-:W-:-:S05]  /*15460*/  ISETP.GT.AND P2, PT, R6, 0x69, PT ;  /* 0x000000690600780c */ /* 0x000fca0003f44270 */
[----:B------:R-:W0:Y:S01]  /*15470*/  MUFU.TANH R39, R39 ;  /* 0x0000002700277308 */ /* 0x000e220000002400 */
[----:B--2---:R-:W-:-:S04]  /*15480*/  FSEL R112, R41, -INF , P3 ;  /* 0xff80000029707808 */ /* 0x004fc80001800000 */
[----:B------:R-:W-:-:S03]  /*15490*/  FMNMX.FTZ R49, R112, R49, !PT ;  /* 0x0000003170317209 */ /* 0x000fc60007810000 */
[----:B------:R0:W2:Y:S01]  /*154a0*/  MUFU.TANH R6, R26 ;  /* 0x0000001a00067308 */ /* 0x0000a20000002400 */
[----:B-1----:R-:W-:-:S04]  /*154b0*/  FSEL R114, R29, -INF , P2 ;  /* 0xff8000001d727808 */ /* 0x002fc80001000000 */
[----:B------:R-:W-:-:S03]  /*154c0*/  FMNMX.FTZ R49, R114, R49, !PT ;  /* 0x0000003172317209 */ /* 0x000fc60007810000 */
[----:B------:R-:W1:Y:S01]  /*154d0*/  MUFU.TANH R27, R27 ;  /* 0x0000001b001b7308 */ /* 0x000e620000002400 */
[----:B0-----:R-:W-:Y:S01]  /*154e0*/  FSEL R26, R39, -INF , P6 ;  /* 0xff800000271a7808 */ /* 0x001fe20003000000 */
[----:B------:R-:W0:Y:S06]  /*154f0*/  SHFL.BFLY PT, R4, R49, 0x2, 0x1f ;  /* 0x0c401f0031047f89 */ /* 0x000e2c00000e0000 */
[----:B------:R2:W3:Y:S08]  /*15500*/  MUFU.TANH R29, R30 ;  /* 0x0000001e001d7308 */ /* 0x0004f00000002400 */
[----:B------:R-:W4:Y:S01]  /*15510*/  MUFU.TANH R31, R31 ;  /* 0x0000001f001f7308 */ /* 0x000f220000002400 */
[----:B--2---:R-:W-:-:S02]  /*15520*/  FSEL R30, R6, -INF , P5 ;  /* 0xff800000061e7808 */ /* 0x004fc40002800000 */
[----:B0-----:R-:W-:Y:S02]  /*15530*/  FMNMX.FTZ R13, R49, R4, !PT ;  /* 0x00000004310d7209 */ /* 0x001fe40007810000 */
[----:B------:R-:W-:-:S03]  /*15540*/  MOV R49, R119 ;  /* 0x0000007700317202 */ /* 0x000fc60000000f00 */
[----:B------:R-:W0:Y:S02]  /*15550*/  SHFL.BFLY PT, R4, R13, 0x1, 0x1f ;  /* 0x0c201f000d047f89 */ /* 0x000e2400000e0000 */
[----:B0-----:R-:W-:-:S04]  /*15560*/  FMNMX.FTZ R4, R13, R4, !PT ;  /* 0x000000040d047209 */ /* 0x001fc80007810000 */
[C---:B------:R-:W-:Y:S01]  /*15570*/  FSETP.NEU.FTZ.AND P0, PT, R4.reuse, -INF , PT ;  /* 0xff8000000400780b */ /* 0x040fe20003f1d000 */
[----:B------:R-:W-:-:S05]  /*15580*/  FMUL.FTZ R11, R4, R5 ;  /* 0x00000005040b7220 */ /* 0x000fca0000410000 */
[----:B------:R-:W-:Y:S02]  /*15590*/  FSEL R11, R11, RZ, P0 ;  /* 0x000000ff0b0b7208 */ /* 0x000fe40000000000 */
[----:B------:R-:W-:-:S03]  /*155a0*/  ISETP.NE.AND P0, PT, R3, RZ, PT ;  /* 0x000000ff0300720c */ /* 0x000fc60003f05270 */
[--C-:B------:R-:W-:Y:S01]  /*155b0*/  FFMA.FTZ R3, R9, R5, -R11.reuse ;  /* 0x0000000509037223 */ /* 0x100fe2000001080b */
[----:B------:R-:W-:Y:S01]  /*155c0*/  FMNMX.FTZ R9, R8, R7, !PT ;  /* 0x0000000708097209 */ /* 0x000fe20007810000 */
[-CC-:B------:R-:W-:Y:S01]  /*155d0*/  FFMA.FTZ R200, R54, R5.reuse, -R11.reuse ;  /* 0x0000000536c87223 */ /* 0x180fe2000001080b */
[----:B-1----:R-:W-:Y:S01]  /*155e0*/  FSEL R54, R27, -INF , P4 ;  /* 0xff8000001b367808 */ /* 0x002fe20002000000 */
[--C-:B------:R-:W-:Y:S01]  /*155f0*/  FFMA.FTZ R202, R56, R5, -R11.reuse ;  /* 0x0000000538ca7223 */ /* 0x100fe2000001080b */
[----:B------:R-:W-:Y:S01]  /*15600*/  FMNMX.FTZ R9, R10, R9, !PT ;  /* 0x000000090a097209 */ /* 0x000fe20007810000 */
[--C-:B------:R-:W-:Y:S01]  /*15610*/  FFMA.FTZ R58, R58, R5, -R11.reuse ;  /* 0x000000053a3a7223 */ /* 0x100fe2000001080b */
[----:B---3--:R-:W-:Y:S01]  /*15620*/  FSEL R56, R29, -INF , P3 ;  /* 0xff8000001d387808 */ /* 0x008fe20001800000 */
[----:B------:R-:W-:Y:S01]  /*15630*/  MUFU.EX2 R200, R200 ;  /* 0x000000c800c87308 */ /* 0x000fe20000000800 */
[----:B------:R-:W-:Y:S01]  /*15640*/  FMNMX.FTZ R9, R12, R9, !PT ;  /* 0x000000090c097209 */ /* 0x000fe20007810000 */
[-CC-:B------:R-:W-:Y:S01]  /*15650*/  FFMA.FTZ R196, R60, R5.reuse, -R11.reuse ;  /* 0x000000053cc47223 */ /* 0x180fe2000001080b */
[-CC-:B------:R-:W-:Y:S01]  /*15660*/  FFMA.FTZ R62, R62, R5.reuse, -R11.reuse ;  /* 0x000000053e3e7223 */ /* 0x180fe2000001080b */
[--C-:B------:R-:W-:Y:S01]  /*15670*/  FFMA.FTZ R198, R64, R5, -R11.reuse ;  /* 0x0000000540c67223 */ /* 0x100fe2000001080b */
[----:B------:R-:W-:Y:S01]  /*15680*/  FMNMX.FTZ R9, R14, R9, !PT ;  /* 0x000000090e097209 */ /* 0x000fe20007810000 */
[-CC-:B------:R-:W-:Y:S01]  /*15690*/  FFMA.FTZ R68, R68, R5.reuse, -R11.reuse ;  /* 0x0000000544447223 */ /* 0x180fe2000001080b */
[--C-:B------:R-:W-:Y:S01]  /*156a0*/  FFMA.FTZ R192, R72, R5, -R11.reuse ;  /* 0x0000000548c07223 */ /* 0x100fe2000001080b */
[----:B------:R-:W0:Y:S01]  /*156b0*/  MUFU.EX2 R3, R3 ;  /* 0x0000000300037308 */ /* 0x000e220000000800 */
[----:B------:R-:W-:Y:S01]  /*156c0*/  FMNMX.FTZ R13, R20, R9, !PT ;  /* 0x00000009140d7209 */ /* 0x000fe20007810000 */
[-CC-:B------:R-:W-:Y:S01]  /*156d0*/  FFMA.FTZ R76, R76, R5.reuse, -R11.reuse ;  /* 0x000000054c4c7223 */ /* 0x180fe2000001080b */
[-CC-:B------:R-:W-:Y:S01]  /*156e0*/  FFMA.FTZ R194, R80, R5.reuse, -R11.reuse ;  /* 0x0000000550c27223 */ /* 0x180fe2000001080b */
[--C-:B------:R-:W-:Y:S01]  /*156f0*/  FFMA.FTZ R82, R82, R5, -R11.reuse ;  /* 0x0000000552527223 */ /* 0x100fe2000001080b */
[----:B------:R-:W-:Y:S01]  /*15700*/  FMNMX.FTZ R13, R40, R13, !PT ;  /* 0x0000000d280d7209 */ /* 0x000fe20007810000 */
[-CC-:B------:R-:W-:Y:S01]  /*15710*/  FFMA.FTZ R188, R84, R5.reuse, -R11.reuse ;  /* 0x0000000554bc7223 */ /* 0x180fe2000001080b */
[--C-:B------:R-:W-:Y:S01]  /*15720*/  FFMA.FTZ R27, R86, R5, -R11.reuse ;  /* 0x00000005561b7223 */ /* 0x100fe2000001080b */
[----:B------:R4:W-:Y:S01]  /*15730*/  MUFU.EX2 R9, R58 ;  /* 0x0000003a00097308 */ /* 0x0009e20000000800 */
[----:B------:R-:W-:Y:S01]  /*15740*/  FMNMX.FTZ R13, R42, R13, !PT ;  /* 0x0000000d2a0d7209 */ /* 0x000fe20007810000 */
[-CC-:B------:R-:W-:Y:S01]  /*15750*/  FFMA.FTZ R190, R88, R5.reuse, -R11.reuse ;  /* 0x0000000558be7223 */ /* 0x180fe2000001080b */
[-CC-:B------:R-:W-:Y:S01]  /*15760*/  FFMA.FTZ R29, R90, R5.reuse, -R11.reuse ;  /* 0x000000055a1d7223 */ /* 0x180fe2000001080b */
[--C-:B------:R-:W-:Y:S01]  /*15770*/  FFMA.FTZ R184, R92, R5, -R11.reuse ;  /* 0x000000055cb87223 */ /* 0x100fe2000001080b */
[----:B------:R-:W-:Y:S01]  /*15780*/  FMNMX.FTZ R13, R32, R13, !PT ;  /* 0x0000000d200d7209 */ /* 0x000fe20007810000 */
[-CC-:B------:R-:W-:Y:S01]  /*15790*/  FFMA.FTZ R186, R96, R5.reuse, -R11.reuse ;  /* 0x0000000560ba7223 */ /* 0x180fe2000001080b */
[--C-:B------:R-:W-:Y:S01]  /*157a0*/  FFMA.FTZ R180, R100, R5, -R11.reuse ;  /* 0x0000000564b47223 */ /* 0x100fe2000001080b */
[----:B------:R-:W1:Y:S01]  /*157b0*/  MUFU.EX2 R202, R202 ;  /* 0x000000ca00ca7308 */ /* 0x000e620000000800 */
[----:B------:R-:W-:Y:S01]  /*157c0*/  FMNMX.FTZ R15, R44, R13, !PT ;  /* 0x0000000d2c0f7209 */ /* 0x000fe20007810000 */
[-CC-:B------:R-:W-:Y:S01]  /*157d0*/  FFMA.FTZ R182, R104, R5.reuse, -R11.reuse ;  /* 0x0000000568b67223 */ /* 0x180fe2000001080b */
[----:B----4-:R-:W-:Y:S01]  /*157e0*/  FSEL R58, R31, -INF , P2 ;  /* 0xff8000001f3a7808 */ /* 0x010fe20001000000 */
[--C-:B------:R-:W-:Y:S01]  /*157f0*/  FFMA.FTZ R31, R94, R5, -R11.reuse ;  /* 0x000000055e1f7223 */ /* 0x100fe2000001080b */
[----:B------:R-:W-:Y:S01]  /*15800*/  FMNMX.FTZ R15, R34, R15, !PT ;  /* 0x0000000f220f7209 */ /* 0x000fe20007810000 */
[-CC-:B------:R-:W-:Y:S01]  /*15810*/  FFMA.FTZ R37, R106, R5.reuse, -R11.reuse ;  /* 0x000000056a257223 */ /* 0x180fe2000001080b */
[--C-:B------:R-:W-:Y:S01]  /*15820*/  FFMA.FTZ R176, R108, R5, -R11.reuse ;  /* 0x000000056cb07223 */ /* 0x100fe2000001080b */
[----:B------:R-:W2:Y:S01]  /*15830*/  MUFU.EX2 R196, R196 ;  /* 0x000000c400c47308 */ /* 0x000ea20000000800 */
[----:B------:R-:W-:Y:S01]  /*15840*/  FMNMX.FTZ R15, R46, R15, !PT ;  /* 0x0000000f2e0f7209 */ /* 0x000fe20007810000 */
[-CC-:B------:R-:W-:Y:S01]  /*15850*/  FFMA.FTZ R110, R110, R5.reuse, -R11.reuse ;  /* 0x000000056e6e7223 */ /* 0x180fe2000001080b */
[----:B------:R-:W-:Y:S01]  /*15860*/  FFMA.FTZ R178, R112, R5, -R11 ;  /* 0x0000000570b27223 */ /* 0x000fe2000001080b */
[--C-:B------:R-:W-:Y:S01]  /*15870*/  IMAD.MOV.U32 R112, RZ, RZ, R119.reuse ;  /* 0x000000ffff707224 */ /* 0x100fe200078e0077 */
[----:B------:R-:W-:Y:S01]  /*15880*/  FMNMX.FTZ R15, R36, R15, !PT ;  /* 0x0000000f240f7209 */ /* 0x000fe20007810000 */
[----:B------:R-:W-:-:S02]  /*15890*/  IMAD.MOV.U32 R108, RZ, RZ, R119 ;  /* 0x000000ffff6c7224 */ /* 0x000fc400078e0077 */
[----:B------:R-:W3:Y:S01]  /*158a0*/  MUFU.EX2 R13, R62 ;  /* 0x0000003e000d7308 */ /* 0x000ee20000000800 */
[----:B------:R-:W-:Y:S01]  /*158b0*/  FMNMX.FTZ R21, R48, R15, !PT ;  /* 0x0000000f30157209 */ /* 0x000fe20007810000 */
[--C-:B------:R-:W-:Y:S02]  /*158c0*/  IMAD.MOV.U32 R106, RZ, RZ, R119.reuse ;  /* 0x000000ffff6a7224 */ /* 0x100fe400078e0077 */
[--C-:B------:R-:W-:Y:S01]  /*158d0*/  IMAD.MOV.U32 R104, RZ, RZ, R119.reuse ;  /* 0x000000ffff687224 */ /* 0x100fe200078e0077 */
[----:B------:R-:W-:Y:S01]  /*158e0*/  FMNMX.FTZ R21, R50, R21, !PT ;  /* 0x0000001532157209 */ /* 0x000fe20007810000 */
[--C-:B------:R-:W-:Y:S02]  /*158f0*/  IMAD.MOV.U32 R100, RZ, RZ, R119.reuse ;  /* 0x000000ffff647224 */ /* 0x100fe400078e0077 */
[----:B------:R-:W4:Y:S01]  /*15900*/  MUFU.EX2 R198, R198 ;  /* 0x000000c600c67308 */ /* 0x000f220000000800 */
[----:B------:R-:W-:Y:S01]  /*15910*/  FMNMX.FTZ R21, R38, R21, !PT ;  /* 0x0000001526157209 */ /* 0x000fe20007810000 */
[----:B------:R-:W-:-:S02]  /*15920*/  IMAD.MOV.U32 R96, RZ, RZ, R119 ;  /* 0x000000ffff607224 */ /* 0x000fc400078e0077 */
[--C-:B------:R-:W-:Y:S01]  /*15930*/  IMAD.MOV.U32 R94, RZ, RZ, R119.reuse ;  /* 0x000000ffff5e7224 */ /* 0x100fe200078e0077 */
[----:B------:R-:W-:Y:S01]  /*15940*/  FMNMX.FTZ R21, R24, R21, !PT ;  /* 0x0000001518157209 */ /* 0x000fe20007810000 */
[--C-:B------:R-:W-:Y:S02]  /*15950*/  IMAD.MOV.U32 R92, RZ, RZ, R119.reuse ;  /* 0x000000ffff5c7224 */ /* 0x100fe400078e0077 */
[----:B------:R0:W4:Y:S01]  /*15960*/  MUFU.EX2 R15, R68 ;  /* 0x00000044000f7308 */ /* 0x0001220000000800 */
[----:B------:R-:W-:Y:S01]  /*15970*/  FMNMX.FTZ R25, R52, R21, !PT ;  /* 0x0000001534197209 */ /* 0x000fe20007810000 */
[--C-:B------:R-:W-:Y:S02]  /*15980*/  IMAD.MOV.U32 R90, RZ, RZ, R119.reuse ;  /* 0x000000ffff5a7224 */ /* 0x100fe400078e0077 */
[--C-:B------:R-:W-:Y:S01]  /*15990*/  IMAD.MOV.U32 R88, RZ, RZ, R119.reuse ;  /* 0x000000ffff587224 */ /* 0x100fe200078e0077 */
[----:B------:R-:W-:Y:S01]  /*159a0*/  FMNMX.FTZ R25, R28, R25, !PT ;  /* 0x000000191c197209 */ /* 0x000fe20007810000 */
[----:B------:R-:W-:-:S02]  /*159b0*/  IMAD.MOV.U32 R86, RZ, RZ, R119 ;  /* 0x000000ffff567224 */ /* 0x000fc400078e0077 */
[----:B------:R-:W-:Y:S01]  /*159c0*/  MUFU.EX2 R192, R192 ;  /* 0x000000c000c07308 */ /* 0x000fe20000000800 */
[----:B------:R-:W-:Y:S01]  /*159d0*/  FMNMX.FTZ R25, R66, R25, !PT ;  /* 0x0000001942197209 */ /* 0x000fe20007810000 */
[--C-:B------:R-:W-:Y:S02]  /*159e0*/  IMAD.MOV.U32 R84, RZ, RZ, R119.reuse ;  /* 0x000000ffff547224 */ /* 0x100fe400078e0077 */
[--C-:B------:R-:W-:Y:S01]  /*159f0*/  IMAD.MOV.U32 R80, RZ, RZ, R119.reuse ;  /* 0x000000ffff507224 */ /* 0x100fe200078e0077 */
[----:B------:R-:W-:Y:S01]  /*15a00*/  FMNMX.FTZ R25, R70, R25, !PT ;  /* 0x0000001946197209 */ /* 0x000fe20007810000 */
[--C-:B------:R-:W-:Y:S02]  /*15a10*/  IMAD.MOV.U32 R72, RZ, RZ, R119.reuse ;  /* 0x000000ffff487224 */ /* 0x100fe400078e0077 */
[----:B------:R1:W-:Y:S01]  /*15a20*/  MUFU.EX2 R21, R76 ;  /* 0x0000004c00157308 */ /* 0x0003e20000000800 */
[----:B------:R-:W-:Y:S01]  /*15a30*/  FMNMX.FTZ R33, R74, R25, !PT ;  /* 0x000000194a217209 */ /* 0x000fe20007810000 */
[----:B0-----:R-:W-:-:S02]  /*15a40*/  IMAD.MOV.U32 R68, RZ, RZ, R119 ;  /* 0x000000ffff447224 */ /* 0x001fc400078e0077 */
[--C-:B------:R-:W-:Y:S01]  /*15a50*/  IMAD.MOV.U32 R64, RZ, RZ, R119.reuse ;  /* 0x000000ffff407224 */ /* 0x100fe200078e0077 */
[----:B------:R-:W-:Y:S01]  /*15a60*/  FMNMX.FTZ R33, R78, R33, !PT ;  /* 0x000000214e217209 */ /* 0x000fe20007810000 */
[--C-:B------:R-:W-:Y:S02]  /*15a70*/  IMAD.MOV.U32 R62, RZ, RZ, R119.reuse ;  /* 0x000000ffff3e7224 */ /* 0x100fe400078e0077 */
[----:B------:R-:W-:Y:S01]  /*15a80*/  MUFU.EX2 R194, R194 ;  /* 0x000000c200c27308 */ /* 0x000fe20000000800 */
[----:B------:R-:W-:Y:S01]  /*15a90*/  FMNMX.FTZ R33, R26, R33, !PT ;  /* 0x000000211a217209 */ /* 0x000fe20007810000 */
[--C-:B-1----:R-:W-:Y:S02]  /*15aa0*/  IMAD.MOV.U32 R76, RZ, RZ, R119.reuse ;  /* 0x000000ffff4c7224 */ /* 0x102fe400078e0077 */
[----:B------:R-:W-:Y:S01]  /*15ab0*/  IMAD.MOV.U32 R60, RZ, RZ, R119 ;  /* 0x000000ffff3c7224 */ /* 0x000fe200078e0077 */
[----:B------:R-:W-:-:S03]  /*15ac0*/  FMNMX.FTZ R33, R30, R33, !PT ;  /* 0x000000211e217209 */ /* 0x000fc60007810000 */
[----:B------:R0:W-:Y:S01]  /*15ad0*/  MUFU.EX2 R25, R82 ;  /* 0x0000005200197308 */ /* 0x0001e20000000800 */
[----:B------:R-:W-:-:S04]  /*15ae0*/  FMNMX.FTZ R33, R54, R33, !PT ;  /* 0x0000002136217209 */ /* 0x000fc80007810000 */
[----:B------:R-:W-:-:S03]  /*15af0*/  FMNMX.FTZ R33, R56, R33, !PT ;  /* 0x0000002138217209 */ /* 0x000fc60007810000 */
[----:B------:R-:W-:Y:S01]  /*15b00*/  MUFU.EX2 R188, R188 ;  /* 0x000000bc00bc7308 */ /* 0x000fe20000000800 */
[----:B------:R-:W-:Y:S01]  /*15b10*/  FMNMX.FTZ R6, R58, R33, !PT ;  /* 0x000000213a067209 */ /* 0x000fe20007810000 */
[----:B------:R-:W-:Y:S01]  /*15b20*/  FFMA.FTZ R33, R98, R5, -R11 ;  /* 0x0000000562217223 */ /* 0x000fe2000001080b */
[--C-:B------:R-:W-:Y:S02]  /*15b30*/  IMAD.MOV.U32 R98, RZ, RZ, R119.reuse ;  /* 0x000000ffff627224 */ /* 0x100fe400078e0077 */
[----:B0-----:R-:W-:Y:S01]  /*15b40*/  IMAD.MOV.U32 R82, RZ, RZ, R119 ;  /* 0x000000ffff527224 */ /* 0x001fe200078e0077 */
[----:B------:R-:W0:Y:S02]  /*15b50*/  SHFL.BFLY PT, R35, R6, 0x2, 0x1f ;  /* 0x0c401f0006237f89 */ /* 0x000e2400000e0000 */
[----:B------:R-:W-:Y:S08]  /*15b60*/  MUFU.EX2 R27, R27 ;  /* 0x0000001b001b7308 */ /* 0x000ff00000000800 */
[----:B------:R-:W-:Y:S08]  /*15b70*/  MUFU.EX2 R190, R190 ;  /* 0x000000be00be7308 */ /* 0x000ff00000000800 */
[----:B------:R-:W-:Y:S01]  /*15b80*/  MUFU.EX2 R29, R29 ;  /* 0x0000001d001d7308 */ /* 0x000fe20000000800 */
[----:B0-----:R-:W-:Y:S01]  /*15b90*/  FMNMX.FTZ R39, R6, R35, !PT ;  /* 0x0000002306277209 */ /* 0x001fe20007810000 */
[----:B------:R-:W-:-:S06]  /*15ba0*/  FFMA.FTZ R35, R102, R5, -R11 ;  /* 0x0000000566237223 */ /* 0x000fcc000001080b */
[----:B------:R-:W-:Y:S01]  /*15bb0*/  MUFU.EX2 R184, R184 ;  /* 0x000000b800b87308 */ /* 0x000fe20000000800 */
[----:B------:R-:W-:Y:S01]  /*15bc0*/  FFMA.FTZ R11, R114, R5, -R11 ;  /* 0x00000005720b7223 */ /* 0x000fe2000001080b */
[--C-:B------:R-:W-:Y:S01]  /*15bd0*/  IMAD.MOV.U32 R114, RZ, RZ, R119.reuse ;  /* 0x000000ffff727224 */ /* 0x100fe200078e0077 */
[----:B------:R-:W0:Y:S01]  /*15be0*/  SHFL.BFLY PT, R6, R39, 0x1, 0x1f ;  /* 0x0c201f0027067f89 */ /* 0x000e2200000e0000 */
[----:B------:R-:W-:-:S04]  /*15bf0*/  IMAD.MOV.U32 R102, RZ, RZ, R119 ;  /* 0x000000ffff667224 */ /* 0x000fc800078e0077 */
[----:B------:R-:W-:Y:S08]  /*15c00*/  MUFU.EX2 R31, R31 ;  /* 0x0000001f001f7308 */ /* 0x000ff00000000800 */
[----:B------:R-:W-:Y:S08]  /*15c10*/  MUFU.EX2 R186, R186 ;  /* 0x000000ba00ba7308 */ /* 0x000ff00000000800 */
[----:B------:R-:W-:Y:S01]  /*15c20*/  MUFU.EX2 R33, R33 ;  /* 0x0000002100217308 */ /* 0x000fe20000000800 */
[----:B0-----:R-:W-:-:S04]  /*15c30*/  FMNMX.FTZ R6, R39, R6, !PT ;  /* 0x0000000627067209 */ /* 0x001fc80007810000 */
[C---:B------:R-:W-:Y:S01]  /*15c40*/  FSETP.NEU.FTZ.AND P2, PT, R6.reuse, -INF , PT ;  /* 0xff8000000600780b */ /* 0x040fe20003f5d000 */
[----:B------:R-:W-:Y:S02]  /*15c50*/  FMUL.FTZ R41, R6, R5 ;  /* 0x0000000506297220 */ /* 0x000fe40000410000 */
[----:B------:R-:W-:Y:S03]  /*15c60*/  MUFU.EX2 R180, R180 ;  /* 0x000000b400b47308 */ /* 0x000fe60000000800 */
[----:B------:R-:W-:-:S05]  /*15c70*/  FSEL R41, R41, RZ, P2 ;  /* 0x000000ff29297208 */ /* 0x000fca0001000000 */
[----:B------:R-:W-:Y:S01]  /*15c80*/  MUFU.EX2 R35, R35 ;  /* 0x0000002300237308 */ /* 0x000fe20000000800 */
[-CC-:B------:R-:W-:Y:S01]  /*15c90*/  FFMA.FTZ R201, R8, R5.reuse, -R41.reuse ;  /* 0x0000000508c97223 */ /* 0x180fe20000010829 */
[-CC-:B------:R-:W-:Y:S01]  /*15ca0*/  FFMA.FTZ R8, R7, R5.reuse, -R41.reuse ;  /* 0x0000000507087223 */ /* 0x180fe20000010829 */
[-C--:B------:R-:W-:Y:S01]  /*15cb0*/  FFMA.FTZ R203, R10, R5.reuse, -R41 ;  /* 0x000000050acb7223 */ /* 0x080fe20000010829 */
[----:B------:R-:W-:Y:S01]  /*15cc0*/  FADD.FTZ R7, R200, R3 ;  /* 0x00000003c8077221 */ /* 0x000fe20000010000 */
[-CC-:B------:R-:W-:Y:S01]  /*15cd0*/  FFMA.FTZ R10, R12, R5.reuse, -R41.reuse ;  /* 0x000000050c0a7223 */ /* 0x180fe20000010829 */
[-CC-:B------:R-:W-:Y:S01]  /*15ce0*/  FFMA.FTZ R12, R20, R5.reuse, -R41.reuse ;  /* 0x00000005140c7223 */ /* 0x180fe20000010829 */
[-C--:B------:R-:W-:Y:S01]  /*15cf0*/  FFMA.FTZ R197, R14, R5.reuse, -R41 ;  /* 0x000000050ec57223 */ /* 0x080fe20000010829 */
[----:B------:R-:W-:Y:S01]  /*15d00*/  MUFU.EX2 R201, R201 ;  /* 0x000000c900c97308 */ /* 0x000fe20000000800 */
[----:B------:R-:W-:Y:S01]  /*15d10*/  FADD.FTZ R20, R202, R7 ;  /* 0x00000007ca147221 */ /* 0x000fe20000010000 */
[-CC-:B------:R-:W-:Y:S01]  /*15d20*/  FFMA.FTZ R199, R40, R5.reuse, -R41.reuse ;  /* 0x0000000528c77223 */ /* 0x180fe20000010829 */
[-CC-:B------:R-:W-:Y:S01]  /*15d30*/  FFMA.FTZ R14, R42, R5.reuse, -R41.reuse ;  /* 0x000000052a0e7223 */ /* 0x180fe20000010829 */
[-CC-:B------:R-:W-:Y:S01]  /*15d40*/  FFMA.FTZ R193, R32, R5.reuse, -R41.reuse ;  /* 0x0000000520c17223 */ /* 0x180fe20000010829 */
[----:B------:R-:W-:Y:S01]  /*15d50*/  FADD.FTZ R7, R9, R20 ;  /* 0x0000001409077221 */ /* 0x000fe20000010000 */
[-CC-:B------:R-:W-:Y:S01]  /*15d60*/  FFMA.FTZ R32, R44, R5.reuse, -R41.reuse ;  /* 0x000000052c207223 */ /* 0x180fe20000010829 */
[-C--:B------:R-:W-:Y:S01]  /*15d70*/  FFMA.FTZ R195, R34, R5.reuse, -R41 ;  /* 0x0000000522c37223 */ /* 0x080fe20000010829 */
[----:B------:R-:W0:Y:S01]  /*15d80*/  MUFU.EX2 R8, R8 ;  /* 0x0000000800087308 */ /* 0x000e220000000800 */
[----:B--2---:R-:W-:Y:S01]  /*15d90*/  FADD.FTZ R20, R196, R7 ;  /* 0x00000007c4147221 */ /* 0x004fe20000010000 */
[-CC-:B------:R-:W-:Y:S01]  /*15da0*/  FFMA.FTZ R34, R46, R5.reuse, -R41.reuse ;  /* 0x000000052e227223 */ /* 0x180fe20000010829 */
[-CC-:B------:R-:W-:Y:S01]  /*15db0*/  FFMA.FTZ R187, R28, R5.reuse, -R41.reuse ;  /* 0x000000051cbb7223 */ /* 0x180fe20000010829 */
[-CC-:B------:R-:W-:Y:S01]  /*15dc0*/  FFMA.FTZ R189, R36, R5.reuse, -R41.reuse ;  /* 0x0000000524bd7223 */ /* 0x180fe20000010829 */
[----:B---3--:R-:W-:Y:S01]  /*15dd0*/  FADD.FTZ R7, R13, R20 ;  /* 0x000000140d077221 */ /* 0x008fe20000010000 */
[-CC-:B------:R-:W-:Y:S01]  /*15de0*/  FFMA.FTZ R36, R48, R5.reuse, -R41.reuse ;  /* 0x0000000530247223 */ /* 0x180fe20000010829 */
[-C--:B------:R-:W-:Y:S01]  /*15df0*/  FFMA.FTZ R191, R50, R5.reuse, -R41 ;  /* 0x0000000532bf7223 */ /* 0x080fe20000010829 */
[----:B------:R-:W1:Y:S01]  /*15e00*/  MUFU.EX2 R203, R203 ;  /* 0x000000cb00cb7308 */ /* 0x000e620000000800 */
[----:B----4-:R-:W-:Y:S01]  /*15e10*/  FADD.FTZ R40, R198, R7 ;  /* 0x00000007c6287221 */ /* 0x010fe20000010000 */
[-CC-:B------:R-:W-:Y:S01]  /*15e20*/  FFMA.FTZ R38, R38, R5.reuse, -R41.reuse ;  /* 0x0000000526267223 */ /* 0x180fe20000010829 */
[-CC-:B------:R-:W-:Y:S01]  /*15e30*/  FFMA.FTZ R185, R24, R5.reuse, -R41.reuse ;  /* 0x0000000518b97223 */ /* 0x180fe20000010829 */
[-CC-:B------:R-:W-:Y:S01]  /*15e40*/  FFMA.FTZ R24, R52, R5.reuse, -R41.reuse ;  /* 0x0000000534187223 */ /* 0x180fe20000010829 */
[----:B------:R-:W-:Y:S01]  /*15e50*/  FADD.FTZ R43, R15, R40 ;  /* 0x000000280f2b7221 */ /* 0x000fe20000010000 */
[-C--:B------:R-:W-:Y:S01]  /*15e60*/  FFMA.FTZ R66, R66, R5.reuse, -R41 ;  /* 0x0000000542427223 */ /* 0x080fe20000010829 */
[----:B------:R-:W-:Y:S01]  /*15e70*/  F2FP.F16.F32.PACK_AB R200, R3, R200 ;  /* 0x000000c803c8723e */ /* 0x000fe200000000ff */
[----:B------:R-:W2:Y:S01]  /*15e80*/  MUFU.EX2 R10, R10 ;  /* 0x0000000a000a7308 */ /* 0x000ea20000000800 */
[----:B0-----:R-:W-:Y:S01]  /*15e90*/  FADD.FTZ R20, R201, R8 ;  /* 0x00000008c9147221 */ /* 0x001fe20000010000 */
[----:B------:R-:W-:Y:S01]  /*15ea0*/  FADD.FTZ R40, R192, R43 ;  /* 0x0000002bc0287221 */ /* 0x000fe20000010000 */
[-CC-:B------:R-:W-:Y:S01]  /*15eb0*/  FFMA.FTZ R70, R70, R5.reuse, -R41.reuse ;  /* 0x0000000546467223 */ /* 0x180fe20000010829 */
[-CC-:B------:R-:W-:Y:S01]  /*15ec0*/  FFMA.FTZ R74, R74, R5.reuse, -R41.reuse ;  /* 0x000000054a4a7223 */ /* 0x180fe20000010829 */
[-CC-:B------:R-:W-:Y:S01]  /*15ed0*/  FFMA.FTZ R78, R78, R5.reuse, -R41.reuse ;  /* 0x000000054e4e7223 */ /* 0x180fe20000010829 */
[----:B------:R-:W-:Y:S01]  /*15ee0*/  FADD.FTZ R43, R21, R40 ;  /* 0x00000028152b7221 */ /* 0x000fe20000010000 */
[-C--:B------:R-:W-:Y:S01]  /*15ef0*/  FFMA.FTZ R26, R26, R5.reuse, -R41 ;  /* 0x000000051a1a7223 */ /* 0x080fe20000010829 */
[----:B------:R-:W0:Y:S01]  /*15f00*/  MUFU.EX2 R197, R197 ;  /* 0x000000c500c57308 */ /* 0x000e220000000800 */
[----:B-1----:R-:W-:Y:S01]  /*15f10*/  FADD.FTZ R7, R203, R20 ;  /* 0x00000014cb077221 */ /* 0x002fe20000010000 */
[----:B------:R-:W-:Y:S01]  /*15f20*/  FADD.FTZ R28, R194, R43 ;  /* 0x0000002bc21c7221 */ /* 0x000fe20000010000 */
[-CC-:B------:R-:W-:Y:S01]  /*15f30*/  FFMA.FTZ R30, R30, R5.reuse, -R41.reuse ;  /* 0x000000051e1e7223 */ /* 0x180fe20000010829 */
[-CC-:B------:R-:W-:Y:S01]  /*15f40*/  FFMA.FTZ R54, R54, R5.reuse, -R41.reuse ;  /* 0x0000000536367223 */ /* 0x180fe20000010829 */
[-CC-:B------:R-:W-:Y:S01]  /*15f50*/  FFMA.FTZ R56, R56, R5.reuse, -R41.reuse ;  /* 0x0000000538387223 */ /* 0x180fe20000010829 */
[----:B------:R-:W-:Y:S01]  /*15f60*/  FADD.FTZ R45, R25, R28 ;  /* 0x0000001c192d7221 */ /* 0x000fe20000010000 */
[----:B------:R-:W-:Y:S01]  /*15f70*/  FFMA.FTZ R41, R58, R5, -R41 ;  /* 0x000000053a297223 */ /* 0x000fe20000010829 */
[----:B------:R-:W1:Y:S01]  /*15f80*/  MUFU.EX2 R12, R12 ;  /* 0x0000000c000c7308 */ /* 0x000e620000000800 */
[----:B--2---:R-:W-:Y:S01]  /*15f90*/  FADD.FTZ R20, R10, R7 ;  /* 0x000000070a147221 */ /* 0x004fe20000010000 */
[----:B------:R-:W-:Y:S01]  /*15fa0*/  FADD.FTZ R28, R188, R45 ;  /* 0x0000002dbc1c7221 */ /* 0x000fe20000010000 */
[----:B------:R-:W-:Y:S01]  /*15fb0*/  F2FP.F16.F32.PACK_AB R201, R8, R201 ;  /* 0x000000c908c9723e */ /* 0x000fe200000000ff */
[----:B------:R-:W-:Y:S01]  /*15fc0*/  IMAD.MOV.U32 R58, RZ, RZ, R119 ;  /* 0x000000ffff3a7224 */ /* 0x000fe200078e0077 */
[----:B------:R-:W-:Y:S01]  /*15fd0*/  F2FP.F16.F32.PACK_AB R196, R13, R196 ;  /* 0x000000c40dc4723e */ /* 0x000fe200000000ff */
[----:B------:R-:W-:Y:S01]  /*15fe0*/  FADD.FTZ R45, R27, R28 ;  /* 0x0000001c1b2d7221 */ /* 0x000fe20000010000 */
[----:B------:R-:W-:Y:S01]  /*15ff0*/  F2FP.F16.F32.PACK_AB R194, R25, R194 ;  /* 0x000000c219c2723e */ /* 0x000fe200000000ff */
[----:B------:R-:W2:Y:S01]  /*16000*/  MUFU.EX2 R199, R199 ;  /* 0x000000c700c77308 */ /* 0x000ea20000000800 */
[----:B0-----:R-:W-:Y:S01]  /*16010*/  FADD.FTZ R7, R197, R20 ;  /* 0x00000014c5077221 */ /* 0x001fe20000010000 */
[----:B------:R-:W-:Y:S01]  /*16020*/  FADD.FTZ R28, R190, R45 ;  /* 0x0000002dbe1c7221 */ /* 0x000fe20000010000 */
[----:B------:R-:W-:Y:S01]  /*16030*/  F2FP.F16.F32.PACK_AB R188, R27, R188 ;  /* 0x000000bc1bbc723e */ /* 0x000fe200000000ff */
[--C-:B------:R-:W-:Y:S01]  /*16040*/  IMAD.MOV.U32 R52, RZ, RZ, R119.reuse ;  /* 0x000000ffff347224 */ /* 0x100fe200078e0077 */
[----:B------:R-:W-:Y:S01]  /*16050*/  F2FP.F16.F32.PACK_AB R190, R29, R190 ;  /* 0x000000be1dbe723e */ /* 0x000fe200000000ff */
[----:B------:R-:W-:Y:S01]  /*16060*/  IMAD.MOV.U32 R50, RZ, RZ, R119 ;  /* 0x000000ffff327224 */ /* 0x000fe200078e0077 */
[----:B------:R-:W-:Y:S01]  /*16070*/  F2FP.F16.F32.PACK_AB R202, R9, R202 ;  /* 0x000000ca09ca723e */ /* 0x000fe200000000ff */
[----:B------:R-:W0:Y:S01]  /*16080*/  MUFU.EX2 R14, R14 ;  /* 0x0000000e000e7308 */ /* 0x000e220000000800 */
[----:B-1----:R-:W-:Y:S01]  /*16090*/  FADD.FTZ R20, R12, R7 ;  /* 0x000000070c147221 */ /* 0x002fe20000010000 */
[----:B------:R-:W-:Y:S01]  /*160a0*/  @!P1 VIADD R7, R0, 0x36840 ;  /* 0x0003684000079836 */ /* 0x000fe20000000000 */
[----:B------:R-:W-:Y:S01]  /*160b0*/  F2FP.F16.F32.PACK_AB R198, R15, R198 ;  /* 0x000000c60fc6723e */ /* 0x000fe200000000ff */
[--C-:B------:R-:W-:Y:S01]  /*160c0*/  IMAD.MOV.U32 R48, RZ, RZ, R119.reuse ;  /* 0x000000ffff307224 */ /* 0x100fe200078e0077 */
[----:B------:R-:W-:Y:S01]  /*160d0*/  F2FP.F16.F32.PACK_AB R192, R21, R192 ;  /* 0x000000c015c0723e */ /* 0x000fe200000000ff */
[----:B------:R-:W-:Y:S01]  /*160e0*/  IMAD.MOV.U32 R46, RZ, RZ, R119 ;  /* 0x000000ffff2e7224 */ /* 0x000fe200078e0077 */
[----:B------:R-:W-:Y:S01]  /*160f0*/  @!P1 PRMT R7, RZ, 0x654, R7 ;  /* 0x00000654ff079816 */ /* 0x000fe20000000007 */
[----:B------:R-:W1:Y:S01]  /*16100*/  MUFU.EX2 R193, R193 ;  /* 0x000000c100c17308 */ /* 0x000e620000000800 */
[----:B--2---:R-:W-:Y:S01]  /*16110*/  FADD.FTZ R43, R199, R20 ;  /* 0x00000014c72b7221 */ /* 0x004fe20000010000 */
[----:B------:R-:W-:Y:S01]  /*16120*/  F2FP.F16.F32.PACK_AB R203, R10, R203 ;  /* 0x000000cb0acb723e */ /* 0x000fe200000000ff */
[----:B------:R2:W-:Y:S01]  /*16130*/  @!P1 SYNCS.ARRIVE.TRANS64.RED.A1T0 RZ, [R7+URZ], RZ ;  /* 0x000000ff07ff99a7 */ /* 0x0005e2000810043f */
[----:B------:R-:W-:Y:S01]  /*16140*/  F2FP.F16.F32.PACK_AB R197, R12, R197 ;  /* 0x000000c50cc5723e */ /* 0x000fe200000000ff */
[--C-:B------:R-:W-:Y:S01]  /*16150*/  IMAD.MOV.U32 R44, RZ, RZ, R119.reuse ;  /* 0x000000ffff2c7224 */ /* 0x100fe200078e0077 */
[----:B------:R-:W-:Y:S01]  /*16160*/  MOV R45, R119 ;  /* 0x00000077002d7202 */ /* 0x000fe20000000f00 */
[----:B------:R-:W-:Y:S01]  /*16170*/  IMAD.MOV.U32 R42, RZ, RZ, R119 ;  /* 0x000000ffff2a7224 */ /* 0x000fe200078e0077 */
[----:B------:R-:W3:Y:S01]  /*16180*/  MUFU.EX2 R32, R32 ;  /* 0x0000002000207308 */ /* 0x000ee20000000800 */
[C---:B0-----:R-:W-:Y:S01]  /*16190*/  FADD.FTZ R20, R14.reuse, R43 ;  /* 0x0000002b0e147221 */ /* 0x041fe20000010000 */
[----:B------:R-:W-:Y:S01]  /*161a0*/  F2FP.F16.F32.PACK_AB R199, R14, R199 ;  /* 0x000000c70ec7723e */ /* 0x000fe200000000ff */
[--C-:B------:R-:W-:Y:S01]  /*161b0*/  IMAD.MOV.U32 R40, RZ, RZ, R119.reuse ;  /* 0x000000ffff287224 */ /* 0x100fe200078e0077 */
[----:B------:R-:W-:Y:S01]  /*161c0*/  MOV R25, R119 ;  /* 0x0000007700197202 */ /* 0x000fe20000000f00 */
[----:B------:R-:W-:-:S03]  /*161d0*/  IMAD.MOV.U32 R27, RZ, RZ, R119 ;  /* 0x000000ffff1b7224 */ /* 0x000fc600078e0077 */
[----:B------:R-:W2:Y:S01]  /*161e0*/  MUFU.EX2 R195, R195 ;  /* 0x000000c300c37308 */ /* 0x000ea20000000800 */
[----:B-1----:R-:W-:-:S07]  /*161f0*/  FADD.FTZ R43, R193, R20 ;  /* 0x00000014c12b7221 */ /* 0x002fce0000010000 */
[----:B------:R-:W0:Y:S01]  /*16200*/  MUFU.EX2 R34, R34 ;  /* 0x0000002200227308 */ /* 0x000e220000000800 */
[C---:B---3--:R-:W-:Y:S01]  /*16210*/  FADD.FTZ R20, R32.reuse, R43 ;  /* 0x0000002b20147221 */ /* 0x048fe20000010000 */
[----:B------:R-:W-:Y:S01]  /*16220*/  FADD.FTZ R43, R29, R28 ;  /* 0x0000001c1d2b7221 */ /* 0x000fe20000010000 */
[----:B------:R-:W-:Y:S01]  /*16230*/  F2FP.F16.F32.PACK_AB R193, R32, R193 ;  /* 0x000000c120c1723e */ /* 0x000fe200000000ff */
[----:B------:R-:W-:Y:S01]  /*16240*/  IMAD.MOV.U32 R32, RZ, RZ, R119 ;  /* 0x000000ffff207224 */ /* 0x000fe200078e0077 */
[----:B------:R-:W-:Y:S01]  /*16250*/  MOV R29, R119 ;  /* 0x00000077001d7202 */ /* 0x000fe20000000f00 */
[----:B------:R-:W-:Y:S01]  /*16260*/  FADD.FTZ R28, R184, R43 ;  /* 0x0000002bb81c7221 */ /* 0x000fe20000010000 */
[----:B------:R-:W-:Y:S01]  /*16270*/  F2FP.F16.F32.PACK_AB R184, R31, R184 ;  /* 0x000000b81fb8723e */ /* 0x000fe200000000ff */
[----:B------:R-:W1:Y:S01]  /*16280*/  MUFU.EX2 R189, R189 ;  /* 0x000000bd00bd7308 */ /* 0x000e620000000800 */
[----:B--2---:R-:W-:Y:S01]  /*16290*/  FADD.FTZ R7, R195, R20 ;  /* 0x00000014c3077221 */ /* 0x004fe20000010000 */
[----:B------:R-:W-:Y:S01]  /*162a0*/  FADD.FTZ R43, R31, R28 ;  /* 0x0000001c1f2b7221 */ /* 0x000fe20000010000 */
[----:B------:R-:W-:-:S03]  /*162b0*/  IMAD.MOV.U32 R31, RZ, RZ, R119 ;  /* 0x000000ffff1f7224 */ /* 0x000fc600078e0077 */
[----:B------:R-:W-:Y:S01]  /*162c0*/  FADD.FTZ R28, R186, R43 ;  /* 0x0000002bba1c7221 */ /* 0x000fe20000010000 */
[----:B------:R-:W-:Y:S01]  /*162d0*/  F2FP.F16.F32.PACK_AB R186, R33, R186 ;  /* 0x000000ba21ba723e */ /* 0x000fe200000000ff */
[----:B------:R-:W2:Y:S01]  /*162e0*/  MUFU.EX2 R36, R36 ;  /* 0x0000002400247308 */ /* 0x000ea20000000800 */
[C---:B0-----:R-:W-:Y:S01]  /*162f0*/  FADD.FTZ R20, R34.reuse, R7 ;  /* 0x0000000722147221 */ /* 0x041fe20000010000 */
[----:B------:R-:W-:Y:S01]  /*16300*/  F2FP.F16.F32.PACK_AB R195, R34, R195 ;  /* 0x000000c322c3723e */ /* 0x000fe200000000ff */
[--C-:B------:R-:W-:Y:S02]  /*16310*/  IMAD.MOV.U32 R43, RZ, RZ, R119.reuse ;  /* 0x000000ffff2b7224 */ /* 0x100fe400078e0077 */
[----:B------:R-:W-:-:S03]  /*16320*/  IMAD.MOV.U32 R34, RZ, RZ, R119 ;  /* 0x000000ffff227224 */ /* 0x000fc600078e0077 */
[----:B------:R-:W0:Y:S01]  /*16330*/  MUFU.EX2 R191, R191 ;  /* 0x000000bf00bf7308 */ /* 0x000e220000000800 */
[----:B-1----:R-:W-:-:S07]  /*16340*/  FADD.FTZ R7, R189, R20 ;  /* 0x00000014bd077221 */ /* 0x002fce0000010000 */
[----:B------:R-:W1:Y:S01]  /*16350*/  MUFU.EX2 R38, R38 ;  /* 0x0000002600267308 */ /* 0x000e620000000800 */
[C---:B--2---:R-:W-:Y:S01]  /*16360*/  FADD.FTZ R20, R36.reuse, R7 ;  /* 0x0000000724147221 */ /* 0x044fe20000010000 */
[----:B------:R-:W-:Y:S01]  /*16370*/  FADD.FTZ R7, R33, R28 ;  /* 0x0000001c21077221 */ /* 0x000fe20000010000 */
[----:B------:R-:W-:Y:S01]  /*16380*/  F2FP.F16.F32.PACK_AB R189, R36, R189 ;  /* 0x000000bd24bd723e */ /* 0x000fe200000000ff */
[----:B------:R-:W-:Y:S01]  /*16390*/  IMAD.MOV.U32 R36, RZ, RZ, R119 ;  /* 0x000000ffff247224 */ /* 0x000fe200078e0077 */
[----:B------:R-:W-:Y:S01]  /*163a0*/  MOV R33, R119 ;  /* 0x0000007700217202 */ /* 0x000fe20000000f00 */
[----:B------:R-:W-:Y:S01]  /*163b0*/  FADD.FTZ R28, R180, R7 ;  /* 0x00000007b41c7221 */ /* 0x000fe20000010000 */
[----:B------:R-:W-:Y:S01]  /*163c0*/  F2FP.F16.F32.PACK_AB R180, R35, R180 ;  /* 0x000000b423b4723e */ /* 0x000fe200000000ff */
[----:B------:R-:W2:Y:S01]  /*163d0*/  MUFU.EX2 R185, R185 ;  /* 0x000000b900b97308 */ /* 0x000ea20000000800 */
[----:B0-----:R-:W-:Y:S01]  /*163e0*/  FADD.FTZ R3, R191, R20 ;  /* 0x00000014bf037221 */ /* 0x001fe20000010000 */
[----:B------:R-:W-:Y:S01]  /*163f0*/  FADD.FTZ R7, R35, R28 ;  /* 0x0000001c23077221 */ /* 0x000fe20000010000 */
[----:B------:R-:W-:-:S05]  /*16400*/  IMAD.MOV.U32 R35, RZ, RZ, R119 ;  /* 0x000000ffff237224 */ /* 0x000fca00078e0077 */
[----:B------:R-:W0:Y:S01]  /*16410*/  MUFU.EX2 R24, R24 ;  /* 0x0000001800187308 */ /* 0x000e220000000800 */
[C---:B-1----:R-:W-:Y:S01]  /*16420*/  FADD.FTZ R20, R38.reuse, R3 ;  /* 0x0000000326147221 */ /* 0x042fe20000010000 */
[----:B------:R-:W-:Y:S01]  /*16430*/  F2FP.F16.F32.PACK_AB R191, R38, R191 ;  /* 0x000000bf26bf723e */ /* 0x000fe200000000ff */
[----:B------:R-:W-:-:S05]  /*16440*/  IMAD.MOV.U32 R38, RZ, RZ, R119 ;  /* 0x000000ffff267224 */ /* 0x000fca00078e0077 */
[----:B------:R-:W1:Y:S01]  /*16450*/  MUFU.EX2 R187, R187 ;  /* 0x000000bb00bb7308 */ /* 0x000e620000000800 */
[----:B--2---:R-:W-:-:S07]  /*16460*/  FADD.FTZ R3, R185, R20 ;  /* 0x00000014b9037221 */ /* 0x004fce0000010000 */
        /* <DEDUP_REMOVED lines=11> */
[----:B------:R-:W-:-:S06]  /*16520*/  F2FP.F16.F32.PACK_AB R187, R0, R187 ;  /* 0x000000bb00bb723e */ /* 0x000fcc00000000ff */
[----:B------:R-:W-:Y:S01]  /*16530*/  MUFU.EX2 R176, R176 ;  /* 0x000000b000b07308 */ /* 0x000fe20000000800 */
[C---:B-1----:R-:W-:Y:S01]  /*16540*/  FADD.FTZ R7, R37.reuse, R28 ;  /* 0x0000001c25077221 */ /* 0x042fe20000010000 */
[----:B------:R-:W-:Y:S01]  /*16550*/  F2FP.F16.F32.PACK_AB R182, R37, R182 ;  /* 0x000000b625b6723e */ /* 0x000fe200000000ff */
[----:B------:R-:W-:Y:S01]  /*16560*/  IMAD.MOV.U32 R28, RZ, RZ, R119 ;  /* 0x000000ffff1c7224 */ /* 0x000fe200078e0077 */
[----:B------:R-:W-:-:S04]  /*16570*/  MOV R37, R119 ;  /* 0x0000007700257202 */ /* 0x000fc80000000f00 */
[----:B------:R1:W2:Y:S01]  /*16580*/  MUFU.EX2 R181, R74 ;  /* 0x0000004a00b57308 */ /* 0x0002a20000000800 */
[----:B0-----:R-:W-:-:S07]  /*16590*/  FADD.FTZ R20, R70, R3 ;  /* 0x0000000346147221 */ /* 0x001fce0000010000 */
[----:B------:R0:W3:Y:S01]  /*165a0*/  MUFU.EX2 R39, R110 ;  /* 0x0000006e00277308 */ /* 0x0000e20000000800 */
[----:B-1----:R-:W-:-:S07]  /*165b0*/  IMAD.MOV.U32 R74, RZ, RZ, R119 ;  /* 0x000000ffff4a7224 */ /* 0x002fce00078e0077 */
[----:B------:R-:W1:Y:S01]  /*165c0*/  MUFU.EX2 R78, R78 ;  /* 0x0000004e004e7308 */ /* 0x000e620000000800 */
[C---:B--2---:R-:W-:Y:S01]  /*165d0*/  FADD.FTZ R3, R181.reuse, R20 ;  /* 0x00000014b5037221 */ /* 0x044fe20000010000 */
[----:B------:R-:W-:Y:S01]  /*165e0*/  F2FP.F16.F32.PACK_AB R181, R181, R70 ;  /* 0x00000046b5b5723e */ /* 0x000fe200000000ff */
[--C-:B0-----:R-:W-:Y:S02]  /*165f0*/  IMAD.MOV.U32 R110, RZ, RZ, R119.reuse ;  /* 0x000000ffff6e7224 */ /* 0x101fe400078e0077 */
[----:B------:R-:W-:-:S03]  /*16600*/  IMAD.MOV.U32 R70, RZ, RZ, R119 ;  /* 0x000000ffff467224 */ /* 0x000fc600078e0077 */
[----:B------:R-:W0:Y:S08]  /*16610*/  MUFU.EX2 R178, R178 ;  /* 0x000000b200b27308 */ /* 0x000e300000000800 */
[----:B------:R2:W4:Y:S08]  /*16620*/  MUFU.EX2 R183, R26 ;  /* 0x0000001a00b77308 */ /* 0x0005300000000800 */
[----:B------:R-:W4:Y:S01]  /*16630*/  MUFU.EX2 R30, R30 ;  /* 0x0000001e001e7308 */ /* 0x000f220000000800 */
[----:B--2---:R-:W-:Y:S01]  /*16640*/  FADD.FTZ R26, R176, R7 ;  /* 0x00000007b01a7221 */ /* 0x004fe20000010000 */
[----:B---3--:R-:W-:-:S03]  /*16650*/  F2FP.F16.F32.PACK_AB R176, R39, R176 ;  /* 0x000000b027b0723e */ /* 0x008fc600000000ff */
[----:B------:R-:W-:Y:S01]  /*16660*/  FADD.FTZ R7, R39, R26 ;  /* 0x0000001a27077221 */ /* 0x000fe20000010000 */
[----:B-1----:R-:W-:Y:S01]  /*16670*/  FADD.FTZ R26, R78, R3 ;  /* 0x000000034e1a7221 */ /* 0x002fe20000010000 */
[----:B------:R-:W-:Y:S01]  /*16680*/  IMAD.MOV.U32 R39, RZ, RZ, R119 ;  /* 0x000000ffff277224 */ /* 0x000fe200078e0077 */
[----:B------:R1:W2:Y:S01]  /*16690*/  MUFU.EX2 R177, R54 ;  /* 0x0000003600b17308 */ /* 0x0002a20000000800 */
[----:B0-----:R-:W-:Y:S01]  /*166a0*/  FADD.FTZ R20, R178, R7 ;  /* 0x00000007b2147221 */ /* 0x001fe20000010000 */
[----:B------:R-:W-:Y:S01]  /*166b0*/  IADD3 R7, R154, -0x2, RZ ;  /* 0xfffffffe9a077810 */ /* 0x000fe20007ffe0ff */
[C---:B----4-:R-:W-:Y:S01]  /*166c0*/  FADD.FTZ R3, R183.reuse, R26 ;  /* 0x0000001ab7037221 */ /* 0x050fe20000010000 */
[----:B------:R-:W-:Y:S01]  /*166d0*/  F2FP.F16.F32.PACK_AB R183, R183, R78 ;  /* 0x0000004eb7b7723e */ /* 0x000fe200000000ff */
[--C-:B------:R-:W-:Y:S01]  /*166e0*/  IMAD.MOV.U32 R78, RZ, RZ, R119.reuse ;  /* 0x000000ffff4e7224 */ /* 0x100fe200078e0077 */
[----:B------:R-:W-:Y:S01]  /*166f0*/  ISETP.GE.AND P2, PT, R7, R217, PT ;  /* 0x000000d90700720c */ /* 0x000fe20003f46270 */
[----:B------:R-:W-:Y:S01]  /*16700*/  IMAD.MOV.U32 R26, RZ, RZ, R119 ;  /* 0x000000ffff1a7224 */ /* 0x000fe200078e0077 */
[----:B------:R-:W0:Y:S01]  /*16710*/  MUFU.EX2 R56, R56 ;  /* 0x0000003800387308 */ /* 0x000e220000000800 */
[----:B------:R-:W-:Y:S01]  /*16720*/  FADD.FTZ R8, R30, R3 ;  /* 0x000000031e087221 */ /* 0x000fe20000010000 */
[----:B-1----:R-:W-:-:S06]  /*16730*/  IMAD.MOV.U32 R54, RZ, RZ, R119 ;  /* 0x000000ffff367224 */ /* 0x002fcc00078e0077 */
[----:B------:R-:W1:Y:S01]  /*16740*/  MUFU.EX2 R41, R41 ;  /* 0x0000002900297308 */ /* 0x000e620000000800 */
[C---:B--2---:R-:W-:Y:S01]  /*16750*/  FADD.FTZ R3, R177.reuse, R8 ;  /* 0x00000008b1037221 */ /* 0x044fe20000010000 */
[----:B------:R-:W-:Y:S01]  /*16760*/  F2FP.F16.F32.PACK_AB R177, R177, R30 ;  /* 0x0000001eb1b1723e */ /* 0x000fe200000000ff */
[----:B------:R-:W-:-:S05]  /*16770*/  IMAD.MOV.U32 R30, RZ, RZ, R119 ;  /* 0x000000ffff1e7224 */ /* 0x000fca00078e0077 */
[----:B------:R-:W2:Y:S01]  /*16780*/  MUFU.EX2 R11, R11 ;  /* 0x0000000b000b7308 */ /* 0x000ea20000000800 */
[----:B0-----:R-:W-:Y:S01]  /*16790*/  FADD.FTZ R0, R56, R3 ;  /* 0x0000000338007221 */ /* 0x001fe20000010000 */
[----:B------:R-:W-:-:S03]  /*167a0*/  IMAD.MOV.U32 R3, RZ, RZ, 0x3f800000 ;  /* 0x3f800000ff037424 */ /* 0x000fc600078e00ff */
[C---:B-1----:R-:W-:Y:S01]  /*167b0*/  FADD.FTZ R13, R41.reuse, R0 ;  /* 0x00000000290d7221 */ /* 0x042fe20000010000 */
[----:B------:R-:W-:Y:S01]  /*167c0*/  F2FP.F16.F32.PACK_AB R179, R41, R56 ;  /* 0x0000003829b3723e */ /* 0x000fe200000000ff */
[----:B------:R-:W-:Y:S01]  /*167d0*/  IMAD.MOV.U32 R0, RZ, RZ, 0x3f800000 ;  /* 0x3f800000ff007424 */ /* 0x000fe200078e00ff */
[----:B------:R-:W-:Y:S01]  /*167e0*/  MOV R41, R119 ;  /* 0x0000007700297202 */ /* 0x000fe20000000f00 */
[----:B------:R-:W-:Y:S02]  /*167f0*/  IMAD.MOV.U32 R56, RZ, RZ, R119 ;  /* 0x000000ffff387224 */ /* 0x000fe400078e0077 */
[C---:B--2---:R-:W-:Y:S01]  /*16800*/  FADD.FTZ R20, R11.reuse, R20 ;  /* 0x000000140b147221 */ /* 0x044fe20000010000 */
[----:B------:R-:W-:Y:S01]  /*16810*/  F2FP.F16.F32.PACK_AB R178, R11, R178 ;  /* 0x000000b20bb2723e */ /* 0x000fe200000000ff */
[----:B------:R-:W-:Y:S06]  /*16820*/  @!P2 BRA `(.L_x_603) ;  /* 0x0000005400e0a947 */ /* 0x000fec0003800000 */
[----:B------:R-:W-:Y:S01]  /*16830*/  IMAD.MOV.U32 R8, RZ, RZ, R6 ;  /* 0x000000ffff087224 */ /* 0x000fe200078e0006 */
[----:B------:R-:W-:Y:S01]  /*16840*/  MOV R10, R216 ;  /* 0x000000d8000a7202 */ /* 0x000fe20000000f00 */
[----:B------:R-:W-:Y:S01]  /*16850*/  IMAD.MOV.U32 R9, RZ, RZ, R4 ;  /* 0x000000ffff097224 */ /* 0x000fe200078e0004 */
[----:B------:R-:W-:Y:S01]  /*16860*/  CS2R R118, SRZ ;  /* 0x0000000000767805 */ /* 0x000fe2000001ff00 */
[----:B------:R-:W-:Y:S01]  /*16870*/  IMAD.MOV.U32 R11, RZ, RZ, R215 ;  /* 0x000000ffff0b7224 */ /* 0x000fe200078e00d7 */
[----:B------:R-:W-:Y:S01]  /*16880*/  CS2R R114, SRZ ;  /* 0x0000000000727805 */ /* 0x000fe2000001ff00 */
[----:B------:R-:W-:Y:S01]  /*16890*/  IMAD.MOV.U32 R0, RZ, RZ, 0x3f800000 ;  /* 0x3f800000ff007424 */ /* 0x000fe200078e00ff */
        /* <DEDUP_REMOVED lines=45> */
[----:B------:R-:W-:-:S07]  /*16b70*/  CS2R R24, SRZ ;  /* 0x0000000000187805 */ /* 0x000fce000001ff00 */
.L_x_614:
[----:B------:R-:W-:-:S05]  /*16b80*/  VIADD R4, R11, 0x1 ;  /* 0x000000010b047836 */ /* 0x000fca0000000000 */
[----:B------:R-:W-:-:S04]  /*16b90*/  ISETP.NE.AND P2, PT, R4, 0x2, PT ;  /* 0x000000020400780c */ /* 0x000fc80003f45270 */
[----:B------:R-:W-:Y:S02]  /*16ba0*/  SEL R5, RZ, 0x1, P2 ;  /* 0x00000001ff057807 */ /* 0x000fe40001000000 */
[----:B------:R-:W-:Y:S02]  /*16bb0*/  SEL R215, R4, RZ, P2 ;  /* 0x000000ff04d77207 */ /* 0x000fe40001000000 */
[----:B------:R-:W-:Y:S01]  /*16bc0*/  LOP3.LUT R216, R10, R5, RZ, 0x3c, !PT ;  /* 0x000000050ad87212 */ /* 0x000fe200078e3cff */
[----:B------:R-:W-:Y:S06]  /*16bd0*/  @!P0 BRA `(.L_x_604) ;  /* 0x0000000000048947 */ /* 0x000fec0003800000 */
[----:B------:R-:W-:Y:S01]  /*16be0*/  BPT.TRAP 0x1 ;  /* 0x000000040000795c */ /* 0x000fe20000300000 */
.L_x_604:
[----:B------:R-:W-:Y:S02]  /*16bf0*/  LEA R12, R215, R2, 0x3 ;  /* 0x00000002d70c7211 */ /* 0x000fe400078e18ff */
[----:B------:R-:W-:-:S04]  /*16c00*/  SHF.L.U32 R5, R216, 0x1f, RZ ;  /* 0x0000001fd8057819 */ /* 0x000fc800000006ff */
[----:B------:R0:W1:Y:S01]  /*16c10*/  SYNCS.PHASECHK.TRANS64.TRYWAIT P2, [R12+URZ+0x36830], R5 ;  /* 0x036830050c0075a7 */ /* 0x000062000804017f */
[----:B------:R-:W-:Y:S05]  /*16c20*/  @!P0 BRA `(.L_x_605) ;  /* 0x0000000000048947 */ /* 0x000fea0003800000 */
[----:B------:R-:W-:Y:S01]  /*16c30*/  BPT.TRAP 0x1 ;  /* 0x000000040000795c */ /* 0x000fe20000300000 */
.L_x_605:
[----:B------:R-:W-:Y:S01]  /*16c40*/  IMAD R4, R215, 0xa80, R218 ;  /* 0x00000a80d7047824 */ /* 0x000fe200078e02da */
[----:B------:R-:W-:Y:S03]  /*16c50*/  BSSY B1, `(.L_x_606) ;  /* 0x0000006000017945 */ /* 0x000fe60003800000 */
[C---:B------:R-:W-:Y:S02]  /*16c60*/  VIADD R120, R4.reuse, 0x80 ;  /* 0x0000008004787836 */ /* 0x040fe40000000000 */
[----:B------:R-:W-:Y:S01]  /*16c70*/  VIADD R21, R4, 0x100 ;  /* 0x0000010004157836 */ /* 0x000fe20000000000 */
[----:B-1----:R-:W-:Y:S06]  /*16c80*/  @P2 BRA `(.L_x_607) ;  /* 0x0000000000082947 */ /* 0x002fec0003800000 */
[----:B------:R-:W1:Y:S02]  /*16c90*/  SYNCS.PHASECHK.TRANS64.TRYWAIT P2, [R12+URZ+0x36830], R5 ;  /* 0x036830050c0075a7 */ /* 0x000e64000804017f */
[----:B-1----:R-:W-:Y:S05]  /*16ca0*/  @!P2 BRA `(.L_x_608) ;  /* 0x0000012c003ca947 */ /* 0x002fea0003800000 */
.L_x_607:
[----:B------:R-:W-:Y:S05]  /*16cb0*/  BSYNC B1 ;  /* 0x0000000000017941 */ /* 0x000fea0003800000 */
.L_x_606:
[----:B------:R-:W2:Y:S04]  /*16cc0*/  LDL.64 R14, [R1+0x40] ;  /* 0x00004000010e7983 */ /* 0x000ea80000100a00 */
[----:B------:R-:W3:Y:S01]  /*16cd0*/  LDL.64 R124, [R1+0x48] ;  /* 0x00004800017c7983 */ /* 0x000ee20000100a00 */
[----:B------:R-:W-:Y:S01]  /*16ce0*/  WARPGROUP.ARRIVE ;  /* 0x00000000000079c5 */ /* 0x000fe20000000000 */
[----:B------:R-:W-:Y:S01]  /*16cf0*/  IMAD.MOV.U32 R121, RZ, RZ, 0x40000040 ;  /* 0x40000040ff797424 */ /* 0x000fe200078e00ff */
[----:B------:R-:W-:-:S04]  /*16d00*/  R2UR UR6, R120 ;  /* 0x00000000780672ca */ /* 0x000fc800000e0000 */
[C---:B------:R-:W-:Y:S01]  /*16d10*/  R2UR UR7, R121.reuse ;  /* 0x00000000790772ca */ /* 0x040fe200000e0000 */
[----:B------:R-:W-:Y:S01]  /*16d20*/  IMAD.MOV.U32 R120, RZ, RZ, R21 ;  /* 0x000000ffff787224 */ /* 0x000fe200078e0015 */
[----:B------:R-:W-:-:S04]  /*16d30*/  R2UR UR19, R121 ;  /* 0x00000000791372ca */ /* 0x000fc800000e0000 */
[----:B------:R-:W-:Y:S02]  /*16d40*/  R2UR UR18, R120 ;  /* 0x00000000781272ca */ /* 0x000fe400000e0000 */
[----:B------:R-:W-:Y:S02]  /*16d50*/  IADD3 R120, R4, 0x200, RZ ;  /* 0x0000020004787810 */ /* 0x000fe40007ffe0ff */
[----:B------:R-:W-:Y:S02]  /*16d60*/  R2UR UR15, R121 ;  /* 0x00000000790f72ca */ /* 0x000fe400000e0000 */
[----:B------:R-:W-:Y:S02]  /*16d70*/  R2UR UR14, R120 ;  /* 0x00000000780e72ca */ /* 0x000fe400000e0000 */
[----:B--2---:R-:W-:Y:S01]  /*16d80*/  R2UR UR42, R14 ;  /* 0x000000000e2a72ca */ /* 0x004fe200000e0000 */
[----:B------:R-:W-:Y:S01]  /*16d90*/  IMAD.MOV.U32 R14, RZ, RZ, R4 ;  /* 0x000000ffff0e7224 */ /* 0x000fe200078e0004 */
[----:B------:R-:W-:-:S02]  /*16da0*/  R2UR UR43, R15 ;  /* 0x000000000f2b72ca */ /* 0x000fc400000e0000 */
[----:B------:R-:W-:Y:S02]  /*16db0*/  MOV R15, 0x40000040 ;  /* 0x40000040000f7802 */ /* 0x000fe40000000f00 */
[----:B---3--:R-:W-:Y:S02]  /*16dc0*/  R2UR UR28, R124 ;  /* 0x000000007c1c72ca */ /* 0x008fe400000e0000 */
[----:B------:R-:W-:Y:S02]  /*16dd0*/  R2UR UR29, R125 ;  /* 0x000000007d1d72ca */ /* 0x000fe400000e0000 */
[----:B------:R-:W-:Y:S02]  /*16de0*/  R2UR UR26, R14 ;  /* 0x000000000e1a72ca */ /* 0x000fe400000e0000 */
[----:B------:R-:W-:-:S07]  /*16df0*/  R2UR UR27, R15 ;  /* 0x000000000f1b72ca */ /* 0x000fce00000e0000 */
[----:B------:R-:W-:Y:S02]  /*16e00*/  UMOV UR24, UR28 ;  /* 0x0000001c00187c82 */ /* 0x000fe40008000000 */
[----:B------:R-:W-:-:S04]  /*16e10*/  UMOV UR25, UR29 ;  /* 0x0000001d00197c82 */ /* 0x000fc80008000000 */
[----:B------:R-:W-:Y:S01]  /*16e20*/  HGMMA.64x16x16.F32 R168, gdesc[UR24], RZ, !UPT, gsb0 ;  /* 0x0020000018a879f0 */ /* 0x000fe2000c0008ff */
[----:B------:R-:W-:Y:S01]  /*16e30*/  UMOV UR4, UR28 ;  /* 0x0000001c00047c82 */ /* 0x000fe20008000000 */
[----:B------:R-:W-:Y:S01]  /*16e40*/  UMOV UR5, UR29 ;  /* 0x0000001d00057c82 */ /* 0x000fe20008000000 */
[----:B------:R-:W-:Y:S02]  /*16e50*/  WARPGROUP.DEPBAR.LE gsb0, 0x0 ;  /* 0x00008000000079c5 */ /* 0x000fe40000010000 */
[----:B------:R-:W-:-:S06]  /*16e60*/  WARPGROUP.ARRIVE ;  /* 0x00000000000079c5 */ /* 0x000fcc0000000000 */
[----:B------:R-:W-:Y:S01]  /*16e70*/  HGMMA.64x16x16.F32 R160, gdesc[UR4], RZ, !UPT, gsb0 ;  /* 0x0020000004a079f0 */ /* 0x000fe2000c0008ff */
[----:B------:R-:W-:Y:S01]  /*16e80*/  UMOV UR16, UR28 ;  /* 0x0000001c00107c82 */ /* 0x000fe20008000000 */
[----:B------:R-:W-:Y:S01]  /*16e90*/  UMOV UR17, UR29 ;  /* 0x0000001d00117c82 */ /* 0x000fe20008000000 */
[----:B------:R-:W-:Y:S01]  /*16ea0*/  VIADD R14, R4, 0x180 ;  /* 0x00000180040e7836 */ /* 0x000fe20000000000 */
[----:B------:R-:W-:Y:S02]  /*16eb0*/  WARPGROUP.DEPBAR.LE gsb0, 0x0 ;  /* 0x00008000000079c5 */ /* 0x000fe40000010000 */
[----:B------:R-:W-:-:S06]  /*16ec0*/  WARPGROUP.ARRIVE ;  /* 0x00000000000079c5 */ /* 0x000fcc0000000000 */
[----:B------:R-:W-:Y:S01]  /*16ed0*/  HGMMA.64x16x16.F32 R152, gdesc[UR16], RZ, !UPT, gsb0 ;  /* 0x00200000109879f0 */ /* 0x000fe2000c0008ff */
[----:B------:R-:W-:Y:S02]  /*16ee0*/  R2UR UR22, R14 ;  /* 0x000000000e1672ca */ /* 0x000fe400000e0000 */
[----:B------:R-:W-:Y:S01]  /*16ef0*/  R2UR UR23, R15 ;  /* 0x000000000f1772ca */ /* 0x000fe200000e0000 */
[----:B------:R-:W-:Y:S01]  /*16f00*/  UMOV UR20, UR28 ;  /* 0x0000001c00147c82 */ /* 0x000fe20008000000 */
[----:B------:R-:W-:Y:S01]  /*16f10*/  UMOV UR21, UR29 ;  /* 0x0000001d00157c82 */ /* 0x000fe20008000000 */
[----:B------:R-:W-:Y:S02]  /*16f20*/  WARPGROUP.DEPBAR.LE gsb0, 0x0 ;  /* 0x00008000000079c5 */ /* 0x000fe40000010000 */
[----:B------:R-:W-:-:S08]  /*16f30*/  WARPGROUP.ARRIVE ;  /* 0x00000000000079c5 */ /* 0x000fd00000000000 */
[----:B------:R-:W-:Y:S01]  /*16f40*/  HGMMA.64x16x16.F32 R144, gdesc[UR20], RZ, !UPT, gsb0 ;  /* 0x00200000149079f0 */ /* 0x000fe2000c0008ff */
[----:B------:R-:W-:Y:S01]  /*16f50*/  UMOV UR12, UR28 ;  /* 0x0000001c000c7c82 */ /* 0x000fe20008000000 */
[----:B------:R-:W-:Y:S01]  /*16f60*/  UMOV UR13, UR29 ;  /* 0x0000001d000d7c82 */ /* 0x000fe20008000000 */
[----:B------:R-:W-:Y:S01]  /*16f70*/  VIADD R122, R4, 0x280 ;  /* 0x00000280047a7836 */ /* 0x000fe20000000000 */
[----:B------:R-:W-:Y:S02]  /*16f80*/  WARPGROUP.DEPBAR.LE gsb0, 0x0 ;  /* 0x00008000000079c5 */ /* 0x000fe40000010000 */
[----:B------:R-:W-:-:S06]  /*16f90*/  WARPGROUP.ARRIVE ;  /* 0x00000000000079c5 */ /* 0x000fcc0000000000 */
[----:B------:R-:W-:Y:S01]  /*16fa0*/  HGMMA.64x16x16.F32 R136, gdesc[UR12], RZ, !UPT, gsb0 ;  /* 0x002000000c8879f0 */ /* 0x000fe2000c0008ff */
[----:B------:R-:W-:Y:S01]  /*16fb0*/  IMAD.MOV.U32 R123, RZ, RZ, 0x40000040 ;  /* 0x40000040ff7b7424 */ /* 0x000fe200078e00ff */
[----:B------:R-:W-:-:S04]  /*16fc0*/  R2UR UR10, R122 ;  /* 0x000000007a0a72ca */ /* 0x000fc800000e0000 */
[----:B------:R-:W-:Y:S01]  /*16fd0*/  R2UR UR11, R123 ;  /* 0x000000007b0b72ca */ /* 0x000fe200000e0000 */
[----:B------:R-:W-:Y:S01]  /*16fe0*/  UMOV UR8, UR28 ;  /* 0x0000001c00087c82 */ /* 0x000fe20008000000 */
[----:B------:R-:W-:Y:S01]  /*16ff0*/  UMOV UR9, UR29 ;  /* 0x0000001d00097c82 */ /* 0x000fe20008000000 */
[----:B------:R-:W-:Y:S01]  /*17000*/  IMAD.MOV.U32 R121, RZ, RZ, 0x40000040 ;  /* 0x40000040ff797424 */ /* 0x000fe200078e00ff */
[----:B------:R-:W-:Y:S02]  /*17010*/  WARPGROUP.DEPBAR.LE gsb0, 0x0 ;  /* 0x00008000000079c5 */ /* 0x000fe40000010000 */
[----:B------:R-:W-:-:S07]  /*17020*/  WARPGROUP.ARRIVE ;  /* 0x00000000000079c5 */ /* 0x000fce0000000000 */
[----:B------:R-:W-:Y:S01]  /*17030*/  HGMMA.64x16x16.F32 R128, gdesc[UR8], RZ, !UPT, gsb0 ;  /* 0x00200000088079f0 */ /* 0x000fe2000c0008ff */
[C---:B------:R-:W-:Y:S01]  /*17040*/  IADD3 R120, R4.reuse, 0x2, RZ ;  /* 0x0000000204787810 */ /* 0x040fe20007ffe0ff */
[----:B------:R-:W-:Y:S01]  /*17050*/  VIADD R14, R4, 0x300 ;  /* 0x00000300040e7836 */ /* 0x000fe20000000000 */
[----:B------:R-:W-:Y:S01]  /*17060*/  R2UR UR35, R121 ;  /* 0x00000000792372ca */ /* 0x000fe200000e0000 */
[----:B------:R-:W-:Y:S01]  /*17070*/  IMAD.MOV.U32 R121, RZ, RZ, 0x40000040 ;  /* 0x40000040ff797424 */ /* 0x000fe200078e00ff */
[----:B------:R-:W-:Y:S01]  /*17080*/  R2UR UR34, R120 ;  /* 0x00000000782272ca */ /* 0x000fe200000e0000 */
[C---:B------:R-:W-:Y:S01]  /*17090*/  VIADD R120, R4.reuse, 0x102 ;  /* 0x0000010204787836 */ /* 0x040fe20000000000 */
[----:B------:R-:W-:Y:S01]  /*170a0*/  IADD3 R122, R4, 0x182, RZ ;  /* 0x00000182047a7810 */ /* 0x000fe20007ffe0ff */
[----:B------:R-:W-:Y:S01]  /*170b0*/  IMAD.MOV.U32 R123, RZ, RZ, 0x40000040 ;  /* 0x40000040ff7b7424 */ /* 0x000fe200078e00ff */
[----:B------:R-:W-:Y:S02]  /*170c0*/  R2UR UR58, R14 ;  /* 0x000000000e3a72ca */ /* 0x000fe400000e0000 */
[----:B------:R-:W-:-:S02]  /*170d0*/  R2UR UR59, R15 ;  /* 0x000000000f3b72ca */ /* 0x000fc400000e0000 */
[----:B------:R-:W-:Y:S01]  /*170e0*/  R2UR UR30, R120 ;  /* 0x00000000781e72ca */ /* 0x000fe200000e0000 */
[----:B------:R-:W-:Y:S01]  /*170f0*/  VIADD R120, R4, 0x282 ;  /* 0x0000028204787836 */ /* 0x000fe20000000000 */
[----:B------:R-:W-:Y:S01]  /*17100*/  R2UR UR31, R121 ;  /* 0x00000000791f72ca */ /* 0x000fe200000e0000 */
[----:B------:R-:W-:Y:S01]  /*17110*/  IMAD.MOV.U32 R121, RZ, RZ, 0x40000040 ;  /* 0x40000040ff797424 */ /* 0x000fe200078e00ff */
[----:B------:R-:W-:Y:S01]  /*17120*/  R2UR UR26, R122 ;  /* 0x000000007a1a72ca */ /* 0x000fe200000e0000 */
[----:B------:R-:W-:Y:S01]  /*17130*/  VIADD R122, R4, 0x302 ;  /* 0x00000302047a7836 */ /* 0x000fe20000000000 */
[----:B------:R-:W-:Y:S01]  /*17140*/  R2UR UR27, R123 ;  /* 0x000000007b1b72ca */ /* 0x000fe200000e0000 */
[----:B------:R-:W-:Y:S01]  /*17150*/  IMAD.MOV.U32 R123, RZ, RZ, 0x40000040 ;  /* 0x40000040ff7b7424 */ /* 0x000fe200078e00ff */
[----:B------:R-:W-:Y:S02]  /*17160*/  R2UR UR18, R120 ;  /* 0x00000000781272ca */ /* 0x000fe400000e0000 */
[----:B------:R-:W-:-:S02]  /*17170*/  R2UR UR19, R121 ;  /* 0x00000000791372ca */ /* 0x000fc400000e0000 */
[----:B------:R-:W-:Y:S02]  /*17180*/  R2UR UR46, R122 ;  /* 0x000000007a2e72ca */ /* 0x000fe400000e0000 */
[----:B------:R-:W-:Y:S01]  /*17190*/  R2UR UR47, R123 ;  /* 0x000000007b2f72ca */ /* 0x000fe200000e0000 */
        /* <DEDUP_REMOVED lines=10> */
[----:B------:R-:W-:Y:S01]  /*17240*/  HGMMA.64x16x16.F32 R168, gdesc[UR32], R168, gsb0 ;  /* 0x0020000020a879f0 */ /* 0x000fe200080008a8 */
[----:B------:R-:W-:Y:S01]  /*17250*/  IMAD.MOV.U32 R15, RZ, RZ, 0x40000040 ;  /* 0x40000040ff0f7424 */ /* 0x000fe200078e00ff */
[----:B------:R-:W-:-:S04]  /*17260*/  R2UR UR6, R14 ;  /* 0x000000000e0672ca */ /* 0x000fc800000e0000 */
[----:B------:R-:W-:Y:S01]  /*17270*/  R2UR UR7, R15 ;  /* 0x000000000f0772ca */ /* 0x000fe200000e0000 */
[----:B------:R-:W-:Y:S01]  /*17280*/  UMOV UR4, UR42 ;  /* 0x0000002a00047c82 */ /* 0x000fe20008000000 */
[----:B------:R-:W-:Y:S01]  /*17290*/  UMOV UR5, UR43 ;  /* 0x0000002b00057c82 */ /* 0x000fe20008000000 */
[----:B------:R-:W-:Y:S02]  /*172a0*/  WARPGROUP.DEPBAR.LE gsb0, 0x0 ;  /* 0x00008000000079c5 */ /* 0x000fe40000010000 */
[----:B------:R-:W-:-:S08]  /*172b0*/  WARPGROUP.ARRIVE ;  /* 0x00000000000079c5 */ /* 0x000fd00000000000 */
[----:B------:R-:W-:Y:S01]  /*172c0*/  HGMMA.64x16x16.F32 R160, gdesc[UR4], R160, gsb0 ;  /* 0x0020000004a079f0 */ /* 0x000fe200080008a0 */
[----:B------:R2:W-:Y:S04]  /*172d0*/  STL.64 [R1+0x80], R8 ;  /* 0x0000800801007387 */ /* 0x0005e80000100a00 */
[----:B--2---:R-:W2:Y:S01]  /*172e0*/  LDL.64 R8, [R1+0x38] ;  /* 0x0000380001087983 */ /* 0x004ea20000100a00 */
[----:B------:R-:W-:Y:S01]  /*172f0*/  UMOV UR28, UR42 ;  /* 0x0000002a001c7c82 */ /* 0x000fe20008000000 */
[----:B------:R-:W-:Y:S01]  /*17300*/  UMOV UR29, UR43 ;  /* 0x0000002b001d7c82 */ /* 0x000fe20008000000 */
[----:B------:R-:W-:Y:S02]  /*17310*/  WARPGROUP.DEPBAR.LE gsb0, 0x0 ;  /* 0x00008000000079c5 */ /* 0x000fe40000010000 */
[----:B------:R-:W-:-:S06]  /*17320*/  WARPGROUP.ARRIVE ;  /* 0x00000000000079c5 */ /* 0x000fcc0000000000 */
[----:B------:R-:W-:Y:S01]  /*17330*/  HGMMA.64x16x16.F32 R152, gdesc[UR28], R152, gsb0 ;  /* 0x002000001c9879f0 */ /* 0x000fe20008000898 */
[----:B------:R-:W-:Y:S01]  /*17340*/  UMOV UR24, UR42 ;  /* 0x0000002a00187c82 */ /* 0x000fe20008000000 */
[----:B------:R-:W-:Y:S01]  /*17350*/  UMOV UR25, UR43 ;  /* 0x0000002b00197c82 */ /* 0x000fe20008000000 */
[----:B------:R-:W-:Y:S01]  /*17360*/  IMAD.MOV.U32 R15, RZ, RZ, 0x40000040 ;  /* 0x40000040ff0f7424 */ /* 0x000fe200078e00ff */
[----:B------:R-:W-:Y:S02]  /*17370*/  WARPGROUP.DEPBAR.LE gsb0, 0x0 ;  /* 0x00008000000079c5 */ /* 0x000fe40000010000 */
[----:B------:R-:W-:-:S06]  /*17380*/  WARPGROUP.ARRIVE ;  /* 0x00000000000079c5 */ /* 0x000fcc0000000000 */
[----:B------:R-:W-:Y:S01]  /*17390*/  HGMMA.64x16x16.F32 R144, gdesc[UR24], R144, gsb0 ;  /* 0x00200000189079f0 */ /* 0x000fe20008000890 */
[----:B------:R-:W-:Y:S02]  /*173a0*/  IADD3 R14, R4, 0x202, RZ ;  /* 0x00000202040e7810 */ /* 0x000fe40007ffe0ff */
[----:B------:R-:W-:Y:S02]  /*173b0*/  R2UR UR23, R15 ;  /* 0x000000000f1772ca */ /* 0x000fe400000e0000 */
[----:B------:R-:W-:Y:S01]  /*173c0*/  R2UR UR22, R14 ;  /* 0x000000000e1672ca */ /* 0x000fe200000e0000 */
[----:B------:R-:W-:Y:S01]  /*173d0*/  UMOV UR20, UR42 ;  /* 0x0000002a00147c82 */ /* 0x000fe20008000000 */
[----:B------:R-:W-:Y:S01]  /*173e0*/  UMOV UR21, UR43 ;  /* 0x0000002b00157c82 */ /* 0x000fe20008000000 */
[----:B------:R-:W-:Y:S02]  /*173f0*/  WARPGROUP.DEPBAR.LE gsb0, 0x0 ;  /* 0x00008000000079c5 */ /* 0x000fe40000010000 */
[----:B------:R-:W-:-:S08]  /*17400*/  WARPGROUP.ARRIVE ;  /* 0x00000000000079c5 */ /* 0x000fd00000000000 */
[----:B------:R-:W-:Y:S01]  /*17410*/  HGMMA.64x16x16.F32 R136, gdesc[UR20], R136, gsb0 ;  /* 0x00200000148879f0 */ /* 0x000fe20008000888 */
[----:B------:R-:W-:Y:S01]  /*17420*/  UMOV UR16, UR42 ;  /* 0x0000002a00107c82 */ /* 0x000fe20008000000 */
[----:B------:R-:W-:Y:S01]  /*17430*/  UMOV UR17, UR43 ;  /* 0x0000002b00117c82 */ /* 0x000fe20008000000 */
[----:B------:R-:W-:Y:S02]  /*17440*/  WARPGROUP.DEPBAR.LE gsb0, 0x0 ;  /* 0x00008000000079c5 */ /* 0x000fe40000010000 */
[----:B------:R-:W-:-:S06]  /*17450*/  WARPGROUP.ARRIVE ;  /* 0x00000000000079c5 */ /* 0x000fcc0000000000 */
[----:B------:R-:W-:Y:S01]  /*17460*/  HGMMA.64x16x16.F32 R128, gdesc[UR16], R128, gsb0 ;  /* 0x00200000108079f0 */ /* 0x000fe20008000880 */
[----:B------:R-:W-:Y:S01]  /*17470*/  MOV R6, UR45 ;  /* 0x0000002d00067c02 */ /* 0x000fe20008000f00 */
[----:B------:R-:W-:Y:S01]  /*17480*/  UMOV UR45, UR43 ;  /* 0x0000002b002d7c82 */ /* 0x000fe20008000000 */
[----:B01----:R-:W-:Y:S01]  /*17490*/  MOV R5, UR44 ;  /* 0x0000002c00057c02 */ /* 0x003fe20008000f00 */
[----:B------:R-:W-:Y:S01]  /*174a0*/  UMOV UR44, UR42 ;  /* 0x0000002a002c7c82 */ /* 0x000fe20008000000 */
[----:B------:R-:W-:Y:S02]  /*174b0*/  WARPGROUP.DEPBAR.LE gsb0, 0x0 ;  /* 0x00008000000079c5 */ /* 0x000fe40000010000 */
[----:B------:R-:W-:-:S06]  /*174c0*/  WARPGROUP.ARRIVE ;  /* 0x00000000000079c5 */ /* 0x000fcc0000000000 */
[----:B------:R-:W-:Y:S01]  /*174d0*/  HGMMA.64x16x16.F32 R120, gdesc[UR44], R120, gsb0 ;  /* 0x002000002c7879f0 */ /* 0x000fe20008000878 */
[----:B------:R-:W-:Y:S01]  /*174e0*/  IMAD.MOV.U32 R15, RZ, RZ, 0x40000040 ;  /* 0x40000040ff0f7424 */ /* 0x000fe200078e00ff */
[----:B------:R-:W-:-:S04]  /*174f0*/  IADD3 R14, R4, 0x4, RZ ;  /* 0x00000004040e7810 */ /* 0x000fc80007ffe0ff */
[----:B------:R-:W-:Y:S02]  /*17500*/  R2UR UR14, R14 ;  /* 0x000000000e0e72ca */ /* 0x000fe400000e0000 */
[----:B------:R-:W-:Y:S02]  /*17510*/  R2UR UR15, R15 ;  /* 0x000000000f0f72ca */ /* 0x000fe400000e0000 */
[----:B--2---:R-:W-:Y:S02]  /*17520*/  R2UR UR38, R8 ;  /* 0x00000000082672ca */ /* 0x004fe400000e0000 */
[----:B------:R-:W-:Y:S01]  /*17530*/  R2UR UR39, R9 ;  /* 0x00000000092772ca */ /* 0x000fe200000e0000 */
[----:B------:R-:W-:Y:S02]  /*17540*/  WARPGROUP.DEPBAR.LE gsb0, 0x0 ;  /* 0x00008000000079c5 */ /* 0x000fe40000010000 */
[----:B------:R-:W-:-:S08]  /*17550*/  WARPGROUP.ARRIVE ;  /* 0x00000000000079c5 */ /* 0x000fd00000000000 */
[----:B------:R-:W-:Y:S02]  /*17560*/  UMOV UR12, UR38 ;  /* 0x00000026000c7c82 */ /* 0x000fe40008000000 */
[----:B------:R-:W-:Y:S01]  /*17570*/  UMOV UR13, UR39 ;  /* 0x00000027000d7c82 */ /* 0x000fe20008000000 */
[----:B------:R-:W-:Y:S01]  /*17580*/  IMAD.MOV.U32 R15, RZ, RZ, 0x40000040 ;  /* 0x40000040ff0f7424 */ /* 0x000fe200078e00ff */
[----:B------:R-:W-:Y:S01]  /*17590*/  IADD3 R14, R4, 0x84, RZ ;  /* 0x00000084040e7810 */ /* 0x000fe20007ffe0ff */
[----:B------:R-:W-:Y:S01]  /*175a0*/  UMOV UR8, UR38 ;  /* 0x0000002600087c82 */ /* 0x000fe20008000000 */
[----:B------:R-:W-:Y:S01]  /*175b0*/  HGMMA.64x16x16.F32 R168, gdesc[UR12], R168, gsb0 ;  /* 0x002000000ca879f0 */ /* 0x000fe200080008a8 */
[----:B------:R-:W2:Y:S01]  /*175c0*/  LDL.64 R8, [R1+0x30] ;  /* 0x0000300001087983 */ /* 0x000ea20000100a00 */
[----:B------:R-:W-:Y:S02]  /*175d0*/  R2UR UR10, R14 ;  /* 0x000000000e0a72ca */ /* 0x000fe400000e0000 */
[----:B------:R-:W-:Y:S01]  /*175e0*/  R2UR UR11, R15 ;  /* 0x000000000f0b72ca */ /* 0x000fe200000e0000 */
[----:B------:R-:W-:Y:S01]  /*175f0*/  UMOV UR9, UR39 ;  /* 0x0000002700097c82 */ /* 0x000fe20008000000 */
[----:B------:R-:W-:-:S02]  /*17600*/  WARPGROUP.DEPBAR.LE gsb0, 0x0 ;  /* 0x00008000000079c5 */ /* 0x000fc40000010000 */
[----:B------:R-:W-:-:S09]  /*17610*/  WARPGROUP.ARRIVE ;  /* 0x00000000000079c5 */ /* 0x000fd20000000000 */
[----:B------:R-:W-:Y:S01]  /*17620*/  HGMMA.64x16x16.F32 R160, gdesc[UR8], R160, gsb0 ;  /* 0x0020000008a079f0 */ /* 0x000fe200080008a0 */
[----:B------:R-:W-:Y:S02]  /*17630*/  VIADD R14, R4, 0x104 ;  /* 0x00000104040e7836 */ /* 0x000fe40000000000 */
[----:B------:R-:W-:-:S03]  /*17640*/  IMAD.MOV.U32 R15, RZ, RZ, 0x40000040 ;  /* 0x40000040ff0f7424 */ /* 0x000fc600078e00ff */
[----:B------:R-:W-:Y:S02]  /*17650*/  R2UR UR58, R14 ;  /* 0x000000000e3a72ca */ /* 0x000fe400000e0000 */
[----:B------:R-:W-:Y:S01]  /*17660*/  R2UR UR59, R15 ;  /* 0x000000000f3b72ca */ /* 0x000fe200000e0000 */
[----:B------:R-:W-:Y:S01]  /*17670*/  UMOV UR56, UR38 ;  /* 0x0000002600387c82 */ /* 0x000fe20008000000 */
[----:B------:R-:W-:Y:S01]  /*17680*/  UMOV UR57, UR39 ;  /* 0x0000002700397c82 */ /* 0x000fe20008000000 */
[----:B------:R-:W-:Y:S02]  /*17690*/  WARPGROUP.DEPBAR.LE gsb0, 0x0 ;  /* 0x00008000000079c5 */ /* 0x000fe40000010000 */
[----:B------:R-:W-:-:S08]  /*176a0*/  WARPGROUP.ARRIVE ;  /* 0x00000000000079c5 */ /* 0x000fd00000000000 */
[----:B------:R-:W-:Y:S01]  /*176b0*/  HGMMA.64x16x16.F32 R152, gdesc[UR56], R152, gsb0 ;  /* 0x00200000389879f0 */ /* 0x000fe20008000898 */
[----:B------:R-:W-:Y:S01]  /*176c0*/  IMAD.MOV.U32 R15, RZ, RZ, 0x40000040 ;  /* 0x40000040ff0f7424 */ /* 0x000fe200078e00ff */
[----:B------:R-:W-:-:S04]  /*176d0*/  IADD3 R14, R4, 0x184, RZ ;  /* 0x00000184040e7810 */ /* 0x000fc80007ffe0ff */
[----:B------:R-:W-:Y:S02]  /*176e0*/  R2UR UR34, R14 ;  /* 0x000000000e2272ca */ /* 0x000fe400000e0000 */
[----:B------:R-:W-:Y:S01]  /*176f0*/  R2UR UR35, R15 ;  /* 0x000000000f2372ca */ /* 0x000fe200000e0000 */
[----:B------:R-:W-:Y:S01]  /*17700*/  UMOV UR32, UR38 ;  /* 0x0000002600207c82 */ /* 0x000fe20008000000 */
[----:B------:R-:W-:Y:S01]  /*17710*/  UMOV UR33, UR39 ;  /* 0x0000002700217c82 */ /* 0x000fe20008000000 */
[----:B------:R-:W-:Y:S02]  /*17720*/  WARPGROUP.DEPBAR.LE gsb0, 0x0 ;  /* 0x00008000000079c5 */ /* 0x000fe40000010000 */
[----:B------:R-:W-:-:S08]  /*17730*/  WARPGROUP.ARRIVE ;  /* 0x00000000000079c5 */ /* 0x000fd00000000000 */
        /* <DEDUP_REMOVED lines=29> */
[----:B------:R-:W-:Y:S02]  /*17910*/  IADD3 R14, R4, 0x6, RZ ;  /* 0x00000006040e7810 */ /* 0x000fe40007ffe0ff */
[----:B--2---:R-:W-:Y:S02]  /*17920*/  R2UR UR42, R8 ;  /* 0x00000000082a72ca */ /* 0x004fe400000e0000 */
[----:B------:R-:W-:Y:S02]  /*17930*/  R2UR UR43, R9 ;  /* 0x00000000092b72ca */ /* 0x000fe400000e0000 */
[----:B------:R-:W-:Y:S01]  /*17940*/  R2UR UR22, R14 ;  /* 0x000000000e1672ca */ /* 0x000fe200000e0000 */
[----:B------:R-:W2:Y:S01]  /*17950*/  LDL.64 R8, [R1+0x28] ;  /* 0x0000280001087983 */ /* 0x000ea20000100a00 */
[----:B------:R-:W-:-:S07]  /*17960*/  R2UR UR23, R15 ;  /* 0x000000000f1772ca */ /* 0x000fce00000e0000 */
[----:B------:R-:W-:Y:S02]  /*17970*/  UMOV UR20, UR42 ;  /* 0x0000002a00147c82 */ /* 0x000fe40008000000 */
[----:B------:R-:W-:Y:S01]  /*17980*/  UMOV UR21, UR43 ;  /* 0x0000002b00157c82 */ /* 0x000fe20008000000 */
[----:B------:R-:W-:Y:S02]  /*17990*/  WARPGROUP.DEPBAR.LE gsb0, 0x0 ;  /* 0x00008000000079c5 */ /* 0x000fe40000010000 */
[----:B------:R-:W-:-:S06]  /*179a0*/  WARPGROUP.ARRIVE ;  /* 0x00000000000079c5 */ /* 0x000fcc0000000000 */
        /* <DEDUP_REMOVED lines=56> */
[----:B------:R-:W-:Y:S01]  /*17d30*/  IMAD.MOV.U32 R15, RZ, RZ, 0x40000040 ;  /* 0x40000040ff0f7424 */ /* 0x000fe200078e00ff */
        /* <DEDUP_REMOVED lines=51> */
[----:B------:R-:W-:-:S09]  /*18070*/  UMOV UR17, UR39 ;  /* 0x0000002700117c82 */ /* 0x000fd20008000000 */
        /* <DEDUP_REMOVED lines=85> */
[----:B------:R-:W-:Y:S01]  /*185d0*/  UMOV UR28, UR52 ;  /* 0x00000034001c7c82 */ /* 0x000fe20008000000 */
[----:B------:R-:W-:Y:S01]  /*185e0*/  R2UR UR23, R15 ;  /* 0x000000000f1772ca */ /* 0x000fe200000e0000 */
[----:B------:R-:W-:Y:S01]  /*185f0*/  UMOV UR29, UR53 ;  /* 0x00000035001d7c82 */ /* 0x000fe20008000000 */
[----:B------:R-:W-:Y:S01]  /*18600*/  UMOV UR24, UR52 ;  /* 0x0000003400187c82 */ /* 0x000fe20008000000 */
[----:B------:R-:W-:Y:S01]  /*18610*/  UMOV UR25, UR53 ;  /* 0x0000003500197c82 */ /* 0x000fe20008000000 */
[----:B------:R-:W-:Y:S01]  /*18620*/  R2UR UR45, R6 ;  /* 0x00000000062d72ca */ /* 0x000fe200000e0000 */
[----:B------:R0:W5:Y:S02]  /*18630*/  LDL.LU.64 R8, [R1+0x80] ;  /* 0x0000800001087983 */ /* 0x0001640000300a00 */
[----:B------:R-:W-:-:S02]  /*18640*/  UMOV UR20, UR38 ;  /* 0x0000002600147c82 */ /* 0x000fc40008000000 */
        /* <DEDUP_REMOVED lines=62> */
[----:B------:R-:W-:Y:S02]  /*18a30*/  WARPGROUP.DEPBAR.LE gsb0, 0x0 ;  /* 0x00008000000079c5 */ /* 0x000fe40000010000 */
[----:B------:R-:W-:-:S10]  /*18a40*/  WARPGROUP.ARRIVE ;  /* 0x00000000000079c5 */ /* 0x000fd40000000000 */
[----:B------:R-:W-:Y:S01]  /*18a50*/  HGMMA.64x16x16.F32 R168, gdesc[UR52], R168, gsb0 ;  /* 0x0020000034a879f0 */ /* 0x000fe200080008a8 */
[----:B------:R-:W-:Y:S02]  /*18a60*/  VIADD R14, R4, 0x406 ;  /* 0x00000406040e7836 */ /* 0x000fe40000000000 */
[----:B------:R-:W-:-:S03]  /*18a70*/  IMAD.MOV.U32 R15, RZ, RZ, 0x40000040 ;  /* 0x40000040ff0f7424 */ /* 0x000fc600078e00ff */
[----:B------:R-:W-:Y:S02]  /*18a80*/  R2UR UR30, R14 ;  /* 0x000000000e1e72ca */ /* 0x000fe400000e0000 */
[----:B------:R-:W-:Y:S01]  /*18a90*/  R2UR UR31, R15 ;  /* 0x000000000f1f72ca */ /* 0x000fe200000e0000 */
[----:B------:R-:W-:Y:S02]  /*18aa0*/  WARPGROUP.DEPBAR.LE gsb0, 0x0 ;  /* 0x00008000000079c5 */ /* 0x000fe40000010000 */
[----:B------:R-:W-:-:S10]  /*18ab0*/  WARPGROUP.ARRIVE ;  /* 0x00000000000079c5 */ /* 0x000fd40000000000 */
        /* <DEDUP_REMOVED lines=107> */
[----:B------:R-:W-:Y:S02]  /*19170*/  R2UR UR44, R5 ;  /* 0x00000000052c72ca */ /* 0x000fe400000e0000 */
[----:B------:R-:W-:Y:S02]  /*19180*/  R2UR UR18, R14 ;  /* 0x000000000e1272ca */ /* 0x000fe400000e0000 */
[----:B------:R-:W-:Y:S01]  /*19190*/  R2UR UR19, R15 ;  /* 0x000000000f1372ca */ /* 0x000fe200000e0000 */
[----:B------:R-:W-:-:S08]  /*191a0*/  UMOV UR17, UR45 ;  /* 0x0000002d00117c82 */ /* 0x000fd00008000000 */
        /* <DEDUP_REMOVED lines=226> */
[----:B------:R-:W-:Y:S01]  /*19fd0*/  FMUL.FTZ R26, R26, R0 ;  /* 0x000000001a1a7220 */ /* 0x000fe20000410000 */
[----:B------:R-:W-:-:S02]  /*19fe0*/  WARPGROUP.DEPBAR.LE gsb0, 0x0 ;  /* 0x00008000000079c5 */ /* 0x000fc40000010000 */
        /* <DEDUP_REMOVED lines=47> */
[----:B0-----:R-:W-:Y:S06]  /*1a2e0*/  @!P0 BRA `(.L_x_609) ;  /* 0x0000000000048947 */ /* 0x001fec0003800000 */
[----:B------:R-:W-:Y:S01]  /*1a2f0*/  BPT.TRAP 0x1 ;  /* 0x000000040000795c */ /* 0x000fe20000300000 */
.L_x_609:
[----:B------:R-:W-:Y:S01]  /*1a300*/  SHF.L.U32 R0, R10, 0x1f, RZ ;  /* 0x0000001f0a007819 */ /* 0x000fe200000006ff */
[----:B------:R-:W-:-:S04]  /*1a310*/  IMAD R14, R11, 0x8, R2 ;  /* 0x000000080b0e7824 */ /* 0x000fc800078e0202 */
[----:B------:R0:W1:Y:S01]  /*1a320*/  SYNCS.PHASECHK.TRANS64.TRYWAIT P2, [R14+URZ+0x36850], R0 ;  /* 0x036850000e0075a7 */ /* 0x000062000804017f */
[----:B------:R-:W-:Y:S05]  /*1a330*/  @!P0 BRA `(.L_x_610) ;  /* 0x0000000000048947 */ /* 0x000fea0003800000 */
[----:B------:R-:W-:Y:S01]  /*1a340*/  BPT.TRAP 0x1 ;  /* 0x000000040000795c */ /* 0x000fe20000300000 */
.L_x_610:
[----:B------:R-:W-:Y:S04]  /*1a350*/  BSSY B1, `(.L_x_611) ;  /* 0x0000004000017945 */ /* 0x000fe80003800000 */
[----:B-1----:R-:W-:Y:S05]  /*1a360*/  @P2 BRA `(.L_x_612) ;  /* 0x0000000000082947 */ /* 0x002fea0003800000 */
[----:B------:R-:W1:Y:S02]  /*1a370*/  SYNCS.PHASECHK.TRANS64.TRYWAIT P2, [R14+URZ+0x36850], R0 ;  /* 0x036850000e0075a7 */ /* 0x000e64000804017f */
[----:B-1----:R-:W-:Y:S05]  /*1a380*/  @!P2 BRA `(.L_x_613) ;  /* 0x000000f40098a947 */ /* 0x002fea0003800000 */
.L_x_612:
[----:B------:R-:W-:Y:S05]  /*1a390*/  BSYNC B1 ;  /* 0x0000000000017941 */ /* 0x000fea0003800000 */
.L_x_611:
[----:B01----:R-:W-:Y:S01]  /*1a3a0*/  VIADD R0, R2, 0x400 ;  /* 0x0000040002007836 */ /* 0x003fe20000000000 */
[----:B------:R-:W-:Y:S01]  /*1a3b0*/  WARPGROUP.ARRIVE ;  /* 0x00000000000079c5 */ /* 0x000fe20000000000 */
[----:B------:R-:W-:Y:S01]  /*1a3c0*/  IMAD.MOV.U32 R5, RZ, RZ, 0x40000040 ;  /* 0x40000040ff057424 */ /* 0x000fe200078e00ff */
[----:B------:R-:W-:Y:S01]  /*1a3d0*/  ULDC UR5, c[0x0][0x9d8] ;  /* 0x0002760000057ab9 */ /* 0x000fe20000000800 */
[----:B------:R-:W-:Y:S01]  /*1a3e0*/  ULDC UR4, c[0x0][0x988] ;  /* 0x0002620000047ab9 */ /* 0x000fe20000000800 */
[----:B------:R-:W-:Y:S01]  /*1a3f0*/  SHF.R.U32.HI R0, RZ, 0x4, R0 ;  /* 0x00000004ff007819 */ /* 0x000fe20000011600 */
[----:B------:R-:W-:Y:S01]  /*1a400*/  FMUL.FTZ R6, R169, UR5 ;  /* 0x00000005a9067c20 */ /* 0x000fe20008410000 */
[----:B------:R-:W-:Y:S01]  /*1a410*/  FMUL.FTZ R169, R173, UR5 ;  /* 0x00000005ada97c20 */ /* 0x000fe20008410000 */
[----:B------:R-:W-:Y:S01]  /*1a420*/  FMUL.FTZ R15, R171, UR5 ;  /* 0x00000005ab0f7c20 */ /* 0x000fe20008410000 */
[----:B------:R-:W-:Y:S01]  /*1a430*/  LOP3.LUT R0, R0, 0x3fff, RZ, 0xc0, !PT ;  /* 0x00003fff00007812 */ /* 0x000fe200078ec0ff */
[----:B------:R-:W-:Y:S01]  /*1a440*/  FMUL.FTZ R171, R160, UR5 ;  /* 0x00000005a0ab7c20 */ /* 0x000fe20008410000 */
[----:B------:R-:W-:Y:S01]  /*1a450*/  FMUL.FTZ R161, R161, UR5 ;  /* 0x00000005a1a17c20 */ /* 0x000fe20008410000 */
[----:B------:R-:W-:Y:S01]  /*1a460*/  MUFU.TANH R6, R6 ;  /* 0x0000000600067308 */ /* 0x000fe20000002400 */
[----:B------:R-:W-:Y:S01]  /*1a470*/  LOP3.LUT R0, R0, 0x3800000, RZ, 0xfc, !PT ;  /* 0x0380000000007812 */ /* 0x000fe200078efcff */
[----:B------:R-:W-:Y:S01]  /*1a480*/  FMUL.FTZ R164, R164, UR5 ;  /* 0x00000005a4a47c20 */ /* 0x000fe20008410000 */
[----:B------:R-:W-:Y:S01]  /*1a490*/  FMUL.FTZ R160, R162, UR5 ;  /* 0x00000005a2a07c20 */ /* 0x000fe20008410000 */
[----:B------:R-:W-:Y:S01]  /*1a4a0*/  FMUL.FTZ R165, R165, UR5 ;  /* 0x00000005a5a57c20 */ /* 0x000fe20008410000 */
[----:B------:R-:W-:Y:S01]  /*1a4b0*/  FMUL.FTZ R162, R163, UR5 ;  /* 0x00000005a3a27c20 */ /* 0x000fe20008410000 */
[----:B------:R-:W-:Y:S01]  /*1a4c0*/  IMAD R10, R11, 0xa80, R0 ;  /* 0x00000a800b0a7824 */ /* 0x000fe200078e0200 */
[----:B------:R-:W-:Y:S01]  /*1a4d0*/  MOV R11, 0x40000040 ;  /* 0x40000040000b7802 */ /* 0x000fe20000000f00 */
[----:B------:R-:W-:Y:S01]  /*1a4e0*/  FMUL.FTZ R0, R168, UR5 ;  /* 0x00000005a8007c20 */ /* 0x000fe20008410000 */
[----:B------:R-:W-:Y:S01]  /*1a4f0*/  FMUL.FTZ R168, R172, UR5 ;  /* 0x00000005aca87c20 */ /* 0x000fe20008410000 */
[C---:B------:R-:W-:Y:S01]  /*1a500*/  VIADD R4, R10.reuse, 0x80 ;  /* 0x000000800a047836 */ /* 0x040fe20000000000 */
[----:B------:R-:W-:Y:S01]  /*1a510*/  R2UR UR6, R10 ;  /* 0x000000000a0672ca */ /* 0x000fe200000e0000 */
[----:B------:R-:W-:Y:S01]  /*1a520*/  MUFU.TANH R169, R169 ;  /* 0x000000a900a97308 */ /* 0x000fe20000002400 */
[----:B------:R-:W-:Y:S01]  /*1a530*/  R2UR UR7, R11 ;  /* 0x000000000b0772ca */ /* 0x000fe200000e0000 */
[----:B------:R-:W-:Y:S01]  /*1a540*/  FMUL.FTZ R163, R166, UR5 ;  /* 0x00000005a6a37c20 */ /* 0x000fe20008410000 */
        /* <DEDUP_REMOVED lines=9> */
[----:B------:R-:W-:Y:S01]  /*1a5e0*/  FMUL.FTZ R158, R159, UR5 ;  /* 0x000000059f9e7c20 */ /* 0x000fe20008410000 */
[----:B------:R-:W-:Y:S01]  /*1a5f0*/  FMUL.FTZ R159, R144, UR5 ;  /* 0x00000005909f7c20 */ /* 0x000fe20008410000 */
[----:B------:R-:W-:Y:S01]  /*1a600*/  HGMMA.64x192x16.F32 R24, R200, gdesc[UR4].tnspB, R24, gsb0 ;  /* 0x42e00004c8187df0 */ /* 0x000fe20008000818 */
[----:B------:R-:W-:Y:S01]  /*1a610*/  R2UR UR6, R4 ;  /* 0x00000000040672ca */ /* 0x000fe200000e0000 */
[----:B------:R-:W-:Y:S01]  /*1a620*/  VIADD R4, R10, 0x100 ;  /* 0x000001000a047836 */ /* 0x000fe20000000000 */
[----:B------:R-:W-:Y:S01]  /*1a630*/  R2UR UR7, R5 ;  /* 0x00000000050772ca */ /* 0x000fe200000e0000 */
[----:B------:R-:W1:Y:S01]  /*1a640*/  MUFU.TANH R168, R168 ;  /* 0x000000a800a87308 */ /* 0x000e620000002400 */
[----:B------:R-:W-:Y:S01]  /*1a650*/  MOV R5, 0x40000040 ;  /* 0x4000004000057802 */ /* 0x000fe20000000f00 */
[----:B------:R-:W-:Y:S01]  /*1a660*/  FMUL.FTZ R172, R145, UR5 ;  /* 0x0000000591ac7c20 */ /* 0x000fe20008410000 */
[----:B------:R-:W-:Y:S01]  /*1a670*/  FMUL.FTZ R145, R147, UR5 ;  /* 0x0000000593917c20 */ /* 0x000fe20008410000 */
[----:B------:R-:W-:Y:S01]  /*1a680*/  FMUL.FTZ R147, R148, UR5 ;  /* 0x0000000594937c20 */ /* 0x000fe20008410000 */
[----:B------:R-:W-:Y:S01]  /*1a690*/  FMUL.FTZ R148, R149, UR5 ;  /* 0x0000000595947c20 */ /* 0x000fe20008410000 */
[----:B------:R-:W-:Y:S01]  /*1a6a0*/  FMUL.FTZ R136, R136, UR5 ;  /* 0x0000000588887c20 */ /* 0x000fe20008410000 */
[----:B0----5:R-:W-:Y:S01]  /*1a6b0*/  FMNMX.FTZ R3, R0, R9, !PT ;  /* 0x0000000900037209 */ /* 0x021fe20007810000 */
[----:B------:R-:W0:Y:S01]  /*1a6c0*/  MUFU.TANH R171, R171 ;  /* 0x000000ab00ab7308 */ /* 0x000e220000002400 */
[----:B------:R-:W-:Y:S01]  /*1a6d0*/  FMUL.FTZ R137, R137, UR5 ;  /* 0x0000000589897c20 */ /* 0x000fe20008410000 */
[----:B------:R-:W-:Y:S01]  /*1a6e0*/  FMUL.FTZ R140, R140, UR5 ;  /* 0x000000058c8c7c20 */ /* 0x000fe20008410000 */
[----:B------:R-:W-:Y:S01]  /*1a6f0*/  FMNMX.FTZ R3, R6, R3, !PT ;  /* 0x0000000306037209 */ /* 0x000fe20007810000 */
[----:B------:R-:W-:Y:S01]  /*1a700*/  FMUL.FTZ R141, R141, UR5 ;  /* 0x000000058d8d7c20 */ /* 0x000fe20008410000 */
[----:B------:R-:W-:Y:S01]  /*1a710*/  FMUL.FTZ R128, R128, UR5 ;  /* 0x0000000580807c20 */ /* 0x000fe20008410000 */
[----:B------:R-:W-:Y:S01]  /*1a720*/  FMUL.FTZ R129, R129, UR5 ;  /* 0x0000000581817c20 */ /* 0x000fe20008410000 */
[----:B------:R-:W-:Y:S01]  /*1a730*/  FMUL.FTZ R132, R132, UR5 ;  /* 0x0000000584847c20 */ /* 0x000fe20008410000 */
[----:B------:R-:W2:Y:S01]  /*1a740*/  MUFU.TANH R161, R161 ;  /* 0x000000a100a17308 */ /* 0x000ea20000002400 */
[----:B-1----:R-:W-:Y:S01]  /*1a750*/  FMNMX.FTZ R3, R168, R3, !PT ;  /* 0x00000003a8037209 */ /* 0x002fe20007810000 */
[----:B------:R-:W-:Y:S01]  /*1a760*/  FMUL.FTZ R133, R133, UR5 ;  /* 0x0000000585857c20 */ /* 0x000fe20008410000 */
[----:B------:R-:W-:Y:S01]  /*1a770*/  FMUL.FTZ R149, R120, UR5 ;  /* 0x0000000578957c20 */ /* 0x000fe20008410000 */
[----:B------:R-:W-:Y:S01]  /*1a780*/  FMUL.FTZ R144, R146, UR5 ;  /* 0x0000000592907c20 */ /* 0x000fe20008410000 */
[----:B------:R-:W-:Y:S01]  /*1a790*/  FMNMX.FTZ R3, R169, R3, !PT ;  /* 0x00000003a9037209 */ /* 0x000fe20007810000 */
[----:B------:R-:W-:Y:S01]  /*1a7a0*/  FMUL.FTZ R146, R150, UR5 ;  /* 0x0000000596927c20 */ /* 0x000fe20008410000 */
[----:B------:R-:W-:Y:S01]  /*1a7b0*/  FMUL.FTZ R150, R121, UR5 ;  /* 0x0000000579967c20 */ /* 0x000fe20008410000 */
[----:B------:R-:W1:Y:S01]  /*1a7c0*/  MUFU.TANH R164, R164 ;  /* 0x000000a400a47308 */ /* 0x000e620000002400 */
        /* <DEDUP_REMOVED lines=8> */
[----:B--2---:R-:W-:Y:S01]  /*1a850*/  FMNMX.FTZ R3, R161, R3, !PT ;  /* 0x00000003a1037209 */ /* 0x004fe20007810000 */
[----:B------:R-:W-:-:S02]  /*1a860*/  VIADD R120, R10, 0x280 ;  /* 0x000002800a787836 */ /* 0x000fc40000000000 */
[----:B------:R-:W-:Y:S01]  /*1a870*/  FMUL.FTZ R138, R138, UR5 ;  /* 0x000000058a8a7c20 */ /* 0x000fe20008410000 */
[----:B------:R-:W-:Y:S02]  /*1a880*/  IMAD.MOV.U32 R121, RZ, RZ, 0x40000040 ;  /* 0x40000040ff797424 */ /* 0x000fe400078e00ff */
        /* <DEDUP_REMOVED lines=12> */
[----:B0-----:R-:W-:Y:S01]  /*1a950*/  FMNMX.FTZ R3, R165, R3, !PT ;  /* 0x00000003a5037209 */ /* 0x001fe20007810000 */
[----:B------:R-:W-:Y:S01]  /*1a960*/  FMUL.FTZ R126, R126, UR5 ;  /* 0x000000057e7e7c20 */ /* 0x000fe20008410000 */
[----:B------:R-:W-:Y:S01]  /*1a970*/  FMUL.FTZ R127, R127, UR5 ;  /* 0x000000057f7f7c20 */ /* 0x000fe20008410000 */
[----:B------:R-:W-:Y:S01]  /*1a980*/  @!P1 VIADD R12, R12, 0x36840 ;  /* 0x000368400c0c9836 */ /* 0x000fe20000000000 */
[C---:B------:R-:W-:Y:S01]  /*1a990*/  ISETP.GT.AND P2, PT, R7.reuse, R217, PT ;  /* 0x000000d90700720c */ /* 0x040fe20003f44270 */
[----:B------:R-:W-:Y:S01]  /*1a9a0*/  @!P1 VIADD R14, R14, 0x36860 ;  /* 0x000368600e0e9836 */ /* 0x000fe20000000000 */
[----:B------:R-:W-:Y:S01]  /*1a9b0*/  IADD3 R7, R7, -0x1, RZ ;  /* 0xffffffff07077810 */ /* 0x000fe20007ffe0ff */
[----:B------:R-:W0:Y:S01]  /*1a9c0*/  MUFU.TANH R156, R156 ;  /* 0x0000009c009c7308 */ /* 0x000e220000002400 */
[----:B--2---:R-:W-:-:S02]  /*1a9d0*/  FMNMX.FTZ R3, R167, R3, !PT ;  /* 0x00000003a7037209 */ /* 0x004fc40007810000 */
[----:B------:R-:W-:Y:S02]  /*1a9e0*/  @!P1 PRMT R12, RZ, 0x654, R12 ;  /* 0x00000654ff0c9816 */ /* 0x000fe4000000000c */
[----:B------:R-:W-:-:S03]  /*1a9f0*/  @!P1 PRMT R14, RZ, 0x654, R14 ;  /* 0x00000654ff0e9816 */ /* 0x000fc6000000000e */
[----:B------:R-:W2:Y:S01]  /*1aa00*/  MUFU.TANH R157, R157 ;  /* 0x0000009d009d7308 */ /* 0x000ea20000002400 */
[----:B-1----:R-:W-:-:S07]  /*1aa10*/  FMNMX.FTZ R3, R153, R3, !PT ;  /* 0x0000000399037209 */ /* 0x002fce0007810000 */
[----:B------:R-:W1:Y:S01]  /*1aa20*/  MUFU.TANH R159, R159 ;  /* 0x0000009f009f7308 */ /* 0x000e620000002400 */
[----:B0-----:R-:W-:-:S07]  /*1aa30*/  FMNMX.FTZ R3, R156, R3, !PT ;  /* 0x000000039c037209 */ /* 0x001fce0007810000 */
[----:B------:R-:W0:Y:S01]  /*1aa40*/  MUFU.TANH R172, R172 ;  /* 0x000000ac00ac7308 */ /* 0x000e220000002400 */
[----:B--2---:R-:W-:-:S07]  /*1aa50*/  FMNMX.FTZ R3, R157, R3, !PT ;  /* 0x000000039d037209 */ /* 0x004fce0007810000 */
        /* <DEDUP_REMOVED lines=29> */
[----:B--2---:R-:W-:Y:S01]  /*1ac30*/  FMNMX.FTZ R3, R124, R3, !PT ;  /* 0x000000037c037209 */ /* 0x004fe20007810000 */
[----:B------:R-:W-:Y:S02]  /*1ac40*/  WARPGROUP.DEPBAR.LE gsb0, 0x0 ;  /* 0x00008000000079c5 */ /* 0x000fe40000010000 */
[----:B------:R-:W-:-:S04]  /*1ac50*/  WARPGROUP.ARRIVE ;  /* 0x00000000000079c5 */ /* 0x000fc80000000000 */
[----:B------:R-:W2:Y:S02]  /*1ac60*/  MUFU.TANH R15, R15 ;  /* 0x0000000f000f7308 */ /* 0x000ea40000002400 */
[----:B------:R-:W-:Y:S01]  /*1ac70*/  HGMMA.64x192x16.F32 R24, R196, gdesc[UR4].tnspB, R24, gsb0 ;  /* 0x42e00004c4187df0 */ /* 0x000fe20008000818 */
[----:B------:R-:W-:Y:S01]  /*1ac80*/  R2UR UR6, R4 ;  /* 0x00000000040672ca */ /* 0x000fe200000e0000 */
[----:B------:R-:W-:Y:S01]  /*1ac90*/  VIADD R4, R10, 0x180 ;  /* 0x000001800a047836 */ /* 0x000fe20000000000 */
[----:B------:R-:W-:Y:S01]  /*1aca0*/  R2UR UR7, R5 ;  /* 0x00000000050772ca */ /* 0x000fe200000e0000 */
[----:B------:R-:W-:Y:S02]  /*1acb0*/  IMAD.MOV.U32 R5, RZ, RZ, 0x40000040 ;  /* 0x40000040ff057424 */ /* 0x000fe400078e00ff */
[----:B------:R-:W3:Y:S08]  /*1acc0*/  MUFU.TANH R21, R21 ;  /* 0x0000001500157308 */ /* 0x000ef00000002400 */
[----:B------:R-:W4:Y:S08]  /*1acd0*/  MUFU.TANH R170, R170 ;  /* 0x000000aa00aa7308 */ /* 0x000f300000002400 */
[----:B------:R-:W4:Y:S08]  /*1ace0*/  MUFU.TANH R160, R160 ;  /* 0x000000a000a07308 */ /* 0x000f300000002400 */
[----:B------:R-:W4:Y:S08]  /*1acf0*/  MUFU.TANH R162, R162 ;  /* 0x000000a200a27308 */ /* 0x000f300000002400 */
[----:B------:R-:W4:Y:S08]  /*1ad00*/  MUFU.TANH R163, R163 ;  /* 0x000000a300a37308 */ /* 0x000f300000002400 */
[----:B------:R-:W4:Y:S08]  /*1ad10*/  MUFU.TANH R166, R166 ;  /* 0x000000a600a67308 */ /* 0x000f300000002400 */
        /* <DEDUP_REMOVED lines=20> */
[----:B------:R-:W-:-:S06]  /*1ae60*/  WARPGROUP.ARRIVE ;  /* 0x00000000000079c5 */ /* 0x000fcc0000000000 */
[----:B------:R-:W-:Y:S01]  /*1ae70*/  HGMMA.64x192x16.F32 R24, R192, gdesc[UR4].tnspB, R24, gsb0 ;  /* 0x42e00004c0187df0 */ /* 0x000fe20008000818 */
[----:B------:R-:W-:Y:S01]  /*1ae80*/  R2UR UR6, R4 ;  /* 0x00000000040672ca */ /* 0x000fe200000e0000 */
[C---:B------:R-:W-:Y:S01]  /*1ae90*/  VIADD R4, R10.reuse, 0x200 ;  /* 0x000002000a047836 */ /* 0x040fe20000000000 */
[----:B------:R-:W-:Y:S02]  /*1aea0*/  R2UR UR7, R5 ;  /* 0x00000000050772ca */ /* 0x000fe400000e0000 */
[----:B------:R-:W-:Y:S02]  /*1aeb0*/  MOV R5, 0x40000040 ;  /* 0x4000004000057802 */ /* 0x000fe40000000f00 */
[----:B------:R-:W-:Y:S01]  /*1aec0*/  IADD3 R10, R10, 0x300, RZ ;  /* 0x000003000a0a7810 */ /* 0x000fe20007ffe0ff */
[----:B------:R-:W-:Y:S02]  /*1aed0*/  WARPGROUP.DEPBAR.LE gsb0, 0x0 ;  /* 0x00008000000079c5 */ /* 0x000fe40000010000 */
[----:B------:R-:W-:-:S10]  /*1aee0*/  WARPGROUP.ARRIVE ;  /* 0x00000000000079c5 */ /* 0x000fd40000000000 */
[----:B------:R-:W-:Y:S01]  /*1aef0*/  HGMMA.64x192x16.F32 R24, R188, gdesc[UR4].tnspB, R24, gsb0 ;  /* 0x42e00004bc187df0 */ /* 0x000fe20008000818 */
[----:B------:R-:W-:Y:S02]  /*1af00*/  R2UR UR6, R4 ;  /* 0x00000000040672ca */ /* 0x000fe400000e0000 */
[----:B------:R-:W-:Y:S01]  /*1af10*/  R2UR UR7, R5 ;  /* 0x00000000050772ca */ /* 0x000fe200000e0000 */
[----:B------:R-:W-:Y:S01]  /*1af20*/  IMAD.U32 R5, RZ, RZ, UR4 ;  /* 0x00000004ff057e24 */ /* 0x000fe2000f8e00ff */
[----:B-1----:R-:W-:-:S05]  /*1af30*/  FMNMX.FTZ R4, R173, R3, !PT ;  /* 0x00000003ad047209 */ /* 0x002fca0007810000 */
[----:B------:R-:W1:Y:S02]  /*1af40*/  SHFL.BFLY PT, R3, R4, 0x2, 0x1f ;  /* 0x0c401f0004037f89 */ /* 0x000e6400000e0000 */
[----:B-1----:R-:W-:-:S05]  /*1af50*/  FMNMX.FTZ R4, R4, R3, !PT ;  /* 0x0000000304047209 */ /* 0x002fca0007810000 */
[----:B------:R-:W1:Y:S02]  /*1af60*/  SHFL.BFLY PT, R3, R4, 0x1, 0x1f ;  /* 0x0c201f0004037f89 */ /* 0x000e6400000e0000 */
[----:B-1----:R-:W-:-:S05]  /*1af70*/  FMNMX.FTZ R4, R4, R3, !PT ;  /* 0x0000000304047209 */ /* 0x002fca0007810000 */
[C---:B------:R-:W-:Y:S01]  /*1af80*/  FMUL.FTZ R174, R4.reuse, R5 ;  /* 0x0000000504ae7220 */ /* 0x040fe20000410000 */
[----:B------:R-:W-:-:S03]  /*1af90*/  FADD.FTZ R3, -R4, R9 ;  /* 0x0000000904037221 */ /* 0x000fc60000010100 */
[-CC-:B------:R-:W-:Y:S01]  /*1afa0*/  FFMA.FTZ R200, R0, R5.reuse, -R174.reuse ;  /* 0x0000000500c87223 */ /* 0x180fe200000108ae */
[----:B0-----:R-:W-:Y:S01]  /*1afb0*/  FMNMX.FTZ R0, R11, R8, !PT ;  /* 0x000000080b007209 */ /* 0x001fe20007810000 */
[-CC-:B------:R-:W-:Y:S01]  /*1afc0*/  FFMA.FTZ R175, R6, R5.reuse, -R174.reuse ;  /* 0x0000000506af7223 */ /* 0x180fe200000108ae */
[-C--:B------:R-:W-:Y:S01]  /*1afd0*/  FMUL.FTZ R3, R3, R5.reuse ;  /* 0x0000000503037220 */ /* 0x080fe20000410000 */
[-CC-:B------:R-:W-:Y:S01]  /*1afe0*/  FFMA.FTZ R202, R168, R5.reuse, -R174.reuse ;  /* 0x00000005a8ca7223 */ /* 0x180fe200000108ae */
[----:B--2---:R-:W-:Y:S01]  /*1aff0*/  FMNMX.FTZ R0, R15, R0, !PT ;  /* 0x000000000f007209 */ /* 0x004fe20007810000 */
[----:B------:R-:W-:Y:S01]  /*1b000*/  MUFU.EX2 R200, R200 ;  /* 0x000000c800c87308 */ /* 0x000fe20000000800 */
[-CC-:B------:R-:W-:Y:S01]  /*1b010*/  FFMA.FTZ R168, R169, R5.reuse, -R174.reuse ;  /* 0x00000005a9a87223 */ /* 0x180fe200000108ae */
[-CC-:B------:R-:W-:Y:S01]  /*1b020*/  FFMA.FTZ R196, R171, R5.reuse, -R174.reuse ;  /* 0x00000005abc47223 */ /* 0x180fe200000108ae */
[----:B---3--:R-:W-:Y:S01]  /*1b030*/  FMNMX.FTZ R0, R21, R0, !PT ;  /* 0x0000000015007209 */ /* 0x008fe20007810000 */
[-CC-:B------:R-:W-:Y:S01]  /*1b040*/  FFMA.FTZ R198, R164, R5.reuse, -R174.reuse ;  /* 0x00000005a4c67223 */ /* 0x180fe200000108ae */
[-CC-:B------:R-:W-:Y:S01]  /*1b050*/  FFMA.FTZ R192, R167, R5.reuse, -R174.reuse ;  /* 0x00000005a7c07223 */ /* 0x180fe200000108ae */
[-CC-:B------:R-:W-:Y:S01]  /*1b060*/  FFMA.FTZ R164, R153, R5.reuse, -R174.reuse ;  /* 0x0000000599a47223 */ /* 0x180fe200000108ae */
[----:B----4-:R-:W-:Y:S01]  /*1b070*/  FMNMX.FTZ R0, R170, R0, !PT ;  /* 0x00000000aa007209 */ /* 0x010fe20007810000 */
[----:B------:R-:W0:Y:S01]  /*1b080*/  MUFU.EX2 R3, R3 ;  /* 0x0000000300037308 */ /* 0x000e220000000800 */
[-CC-:B------:R-:W-:Y:S01]  /*1b090*/  FFMA.FTZ R194, R156, R5.reuse, -R174.reuse ;  /* 0x000000059cc27223 */ /* 0x180fe200000108ae */
[-CC-:B------:R-:W-:Y:S01]  /*1b0a0*/  FFMA.FTZ R151, R157, R5.reuse, -R174.reuse ;  /* 0x000000059d977223 */ /* 0x180fe200000108ae */
[----:B------:R-:W-:Y:S01]  /*1b0b0*/  FMNMX.FTZ R0, R160, R0, !PT ;  /* 0x00000000a0007209 */ /* 0x000fe20007810000 */
[-CC-:B------:R-:W-:Y:S01]  /*1b0c0*/  FFMA.FTZ R153, R172, R5.reuse, -R174.reuse ;  /* 0x00000005ac997223 */ /* 0x180fe200000108ae */
[-CC-:B------:R-:W-:Y:S01]  /*1b0d0*/  FFMA.FTZ R9, R149, R5.reuse, -R174.reuse ;  /* 0x0000000595097223 */ /* 0x180fe200000108ae */
[-CC-:B------:R-:W-:Y:S01]  /*1b0e0*/  FFMA.FTZ R124, R124, R5.reuse, -R174.reuse ;  /* 0x000000057c7c7223 */ /* 0x180fe200000108ae */
[----:B------:R-:W-:Y:S01]  /*1b0f0*/  FMNMX.FTZ R0, R162, R0, !PT ;  /* 0x00000000a2007209 */ /* 0x000fe20007810000 */
[----:B------:R-:W1:Y:S01]  /*1b100*/  MUFU.EX2 R175, R175 ;  /* 0x000000af00af7308 */ /* 0x000e620000000800 */
[----:B------:R-:W-:-:S02]  /*1b110*/  FFMA.FTZ R173, R173, R5, -R174 ;  /* 0x00000005adad7223 */ /* 0x000fc400000108ae */
[----:B------:R-:W-:-:S04]  /*1b120*/  FMNMX.FTZ R0, R163, R0, !PT ;  /* 0x00000000a3007209 */ /* 0x000fc80007810000 */
[----:B------:R-:W-:Y:S01]  /*1b130*/  FMNMX.FTZ R0, R166, R0, !PT ;  /* 0x00000000a6007209 */ /* 0x000fe20007810000 */
[----:B------:R-:W2:Y:S01]  /*1b140*/  MUFU.EX2 R202, R202 ;  /* 0x000000ca00ca7308 */ /* 0x000ea20000000800 */
[----:B0-----:R-:W-:Y:S02]  /*1b150*/  FFMA.FTZ R20, R3, R20, R200 ;  /* 0x0000001403147223 */ /* 0x001fe400000100c8 */
[----:B------:R-:W-:-:S04]  /*1b160*/  FMNMX.FTZ R0, R152, R0, !PT ;  /* 0x0000000098007209 */ /* 0x000fc80007810000 */
[----:B------:R-:W-:Y:S01]  /*1b170*/  FMNMX.FTZ R0, R154, R0, !PT ;  /* 0x000000009a007209 */ /* 0x000fe20007810000 */
[----:B------:R-:W0:Y:S01]  /*1b180*/  MUFU.EX2 R168, R168 ;  /* 0x000000a800a87308 */ /* 0x000e220000000800 */
[C---:B-1----:R-:W-:Y:S01]  /*1b190*/  FADD.FTZ R20, R175.reuse, R20 ;  /* 0x00000014af147221 */ /* 0x042fe20000010000 */
[----:B------:R-:W-:Y:S02]  /*1b1a0*/  F2FP.F16.F32.PACK_AB R200, R175, R200 ;  /* 0x000000c8afc8723e */ /* 0x000fe400000000ff */
[----:B------:R-:W-:-:S04]  /*1b1b0*/  FMNMX.FTZ R0, R155, R0, !PT ;  /* 0x000000009b007209 */ /* 0x000fc80007810000 */
[----:B------:R-:W-:Y:S01]  /*1b1c0*/  FMNMX.FTZ R0, R158, R0, !PT ;  /* 0x000000009e007209 */ /* 0x000fe20007810000 */
[----:B------:R-:W1:Y:S01]  /*1b1d0*/  MUFU.EX2 R196, R196 ;  /* 0x000000c400c47308 */ /* 0x000e620000000800 */
[----:B--2---:R-:W-:Y:S02]  /*1b1e0*/  FADD.FTZ R20, R202, R20 ;  /* 0x00000014ca147221 */ /* 0x004fe40000010000 */
[----:B------:R-:W-:-:S04]  /*1b1f0*/  FMNMX.FTZ R0, R144, R0, !PT ;  /* 0x0000000090007209 */ /* 0x000fc80007810000 */
[----:B------:R-:W-:Y:S01]  /*1b200*/  FMNMX.FTZ R0, R145, R0, !PT ;  /* 0x0000000091007209 */ /* 0x000fe20007810000 */
[----:B------:R-:W-:Y:S01]  /*1b210*/  MUFU.EX2 R198, R198 ;  /* 0x000000c600c67308 */ /* 0x000fe20000000800 */
[C---:B0-----:R-:W-:Y:S01]  /*1b220*/  FADD.FTZ R20, R168.reuse, R20 ;  /* 0x00000014a8147221 */ /* 0x041fe20000010000 */
[----:B------:R-:W-:Y:S02]  /*1b230*/  F2FP.F16.F32.PACK_AB R202, R168, R202 ;  /* 0x000000caa8ca723e */ /* 0x000fe400000000ff */
[----:B------:R-:W-:-:S04]  /*1b240*/  FMNMX.FTZ R0, R146, R0, !PT ;  /* 0x0000000092007209 */ /* 0x000fc80007810000 */
[----:B------:R-:W-:Y:S01]  /*1b250*/  FMNMX.FTZ R0, R125, R0, !PT ;  /* 0x000000007d007209 */ /* 0x000fe20007810000 */
[----:B------:R-:W-:Y:S01]  /*1b260*/  MUFU.EX2 R192, R192 ;  /* 0x000000c000c07308 */ /* 0x000fe20000000800 */
[----:B-1----:R-:W-:Y:S02]  /*1b270*/  FADD.FTZ R20, R196, R20 ;  /* 0x00000014c4147221 */ /* 0x002fe40000010000 */
[----:B------:R-:W-:-:S04]  /*1b280*/  FMNMX.FTZ R0, R138, R0, !PT ;  /* 0x000000008a007209 */ /* 0x000fc80007810000 */
[----:B------:R-:W-:Y:S01]  /*1b290*/  FMNMX.FTZ R0, R139, R0, !PT ;  /* 0x000000008b007209 */ /* 0x000fe20007810000 */
[----:B------:R-:W-:Y:S03]  /*1b2a0*/  MUFU.EX2 R164, R164 ;  /* 0x000000a400a47308 */ /* 0x000fe60000000800 */
        /* <DEDUP_REMOVED lines=12> */
[----:B------:R-:W-:-:S05]  /*1b370*/  FMNMX.FTZ R0, R126, R0, !PT ;  /* 0x000000007e007209 */ /* 0x000fca0007810000 */
[----:B------:R-:W-:Y:S01]  /*1b380*/  MUFU.EX2 R124, R124 ;  /* 0x0000007c007c7308 */ /* 0x000fe20000000800 */
[----:B------:R-:W-:Y:S02]  /*1b390*/  WARPGROUP.DEPBAR.LE gsb0, 0x0 ;  /* 0x00008000000079c5 */ /* 0x000fe40000010000 */
[----:B------:R-:W-:Y:S01]  /*1b3a0*/  WARPGROUP.ARRIVE ;  /* 0x00000000000079c5 */ /* 0x000fe20000000000 */
[-CC-:B------:R-:W-:Y:S01]  /*1b3b0*/  FFMA.FTZ R190, R147, R5.reuse, -R174.reuse ;  /* 0x0000000593be7223 */ /* 0x180fe200000108ae */
[----:B------:R-:W-:-:S04]  /*1b3c0*/  FFMA.FTZ R188, R159, R5, -R174 ;  /* 0x000000059fbc7223 */ /* 0x000fc800000108ae */
[----:B------:R-:W-:Y:S01]  /*1b3d0*/  HGMMA.64x192x16.F32 R24, R184, gdesc[UR4].tnspB, R24, gsb0 ;  /* 0x42e00004b8187df0 */ /* 0x000fe20008000818 */
[----:B------:R-:W-:Y:S01]  /*1b3e0*/  R2UR UR6, R120 ;  /* 0x00000000780672ca */ /* 0x000fe200000e0000 */
[----:B------:R-:W-:Y:S01]  /*1b3f0*/  MUFU.EX2 R188, R188 ;  /* 0x000000bc00bc7308 */ /* 0x000fe20000000800 */
[----:B------:R-:W-:Y:S01]  /*1b400*/  R2UR UR7, R121 ;  /* 0x00000000790772ca */ /* 0x000fe200000e0000 */
[----:B------:R-:W-:-:S06]  /*1b410*/  FFMA.FTZ R121, R148, R5, -R174 ;  /* 0x0000000594797223 */ /* 0x000fcc00000108ae */
[----:B------:R0:W1:Y:S08]  /*1b420*/  MUFU.TANH R120, R127 ;  /* 0x0000007f00787308 */ /* 0x0000700000002400 */
[----:B------:R-:W-:Y:S01]  /*1b430*/  MUFU.EX2 R190, R190 ;  /* 0x000000be00be7308 */ /* 0x000fe20000000800 */
[-CC-:B0-----:R-:W-:Y:S01]  /*1b440*/  FFMA.FTZ R127, R161, R5.reuse, -R174.reuse ;  /* 0x00000005a17f7223 */ /* 0x181fe200000108ae */
[----:B------:R-:W-:-:S06]  /*1b450*/  FFMA.FTZ R161, R165, R5, -R174 ;  /* 0x00000005a5a17223 */ /* 0x000fcc00000108ae */
[----:B------:R-:W0:Y:S01]  /*1b460*/  MUFU.EX2 R127, R127 ;  /* 0x0000007f007f7308 */ /* 0x000e220000000800 */
[----:B-1----:R-:W-:-:S05]  /*1b470*/  FMNMX.FTZ R0, R120, R0, !PT ;  /* 0x0000000078007209 */ /* 0x002fca0007810000 */
[----:B------:R-:W1:Y:S02]  /*1b480*/  SHFL.BFLY PT, R6, R0, 0x2, 0x1f ;  /* 0x0c401f0000067f89 */ /* 0x000e6400000e0000 */
[----:B------:R-:W2:Y:S08]  /*1b490*/  MUFU.EX2 R161, R161 ;  /* 0x000000a100a17308 */ /* 0x000eb00000000800 */
[----:B------:R-:W3:Y:S01]  /*1b4a0*/  MUFU.EX2 R121, R121 ;  /* 0x0000007900797308 */ /* 0x000ee20000000800 */
[C---:B0-----:R-:W-:Y:S01]  /*1b4b0*/  FADD.FTZ R20, R127.reuse, R20 ;  /* 0x000000147f147221 */ /* 0x041fe20000010000 */
[----:B------:R-:W-:-:S03]  /*1b4c0*/  F2FP.F16.F32.PACK_AB R196, R127, R196 ;  /* 0x000000c47fc4723e */ /* 0x000fc600000000ff */
[----:B------:R-:W-:-:S04]  /*1b4d0*/  FADD.FTZ R20, R198, R20 ;  /* 0x00000014c6147221 */ /* 0x000fc80000010000 */
[C---:B--2---:R-:W-:Y:S01]  /*1b4e0*/  FADD.FTZ R20, R161.reuse, R20 ;  /* 0x00000014a1147221 */ /* 0x044fe20000010000 */
[----:B------:R-:W-:-:S03]  /*1b4f0*/  F2FP.F16.F32.PACK_AB R198, R161, R198 ;  /* 0x000000c6a1c6723e */ /* 0x000fc600000000ff */
[----:B------:R-:W-:Y:S01]  /*1b500*/  FADD.FTZ R20, R192, R20 ;  /* 0x00000014c0147221 */ /* 0x000fe20000010000 */
[----:B-1----:R-:W-:Y:S02]  /*1b510*/  FMNMX.FTZ R0, R0, R6, !PT ;  /* 0x0000000600007209 */ /* 0x002fe40007810000 */
[C---:B------:R-:W-:Y:S01]  /*1b520*/  F2FP.F16.F32.PACK_AB R192, R164.reuse, R192 ;  /* 0x000000c0a4c0723e */ /* 0x040fe200000000ff */
[----:B------:R-:W-:Y:S02]  /*1b530*/  FADD.FTZ R20, R164, R20 ;  /* 0x00000014a4147221 */ /* 0x000fe40000010000 */
[----:B------:R-:W0:Y:S02]  /*1b540*/  SHFL.BFLY PT, R6, R0, 0x1, 0x1f ;  /* 0x0c201f0000067f89 */ /* 0x000e2400000e0000 */
[----:B------:R-:W-:Y:S01]  /*1b550*/  FADD.FTZ R20, R194, R20 ;  /* 0x00000014c2147221 */ /* 0x000fe20000010000 */
[----:B------:R-:W-:-:S03]  /*1b560*/  F2FP.F16.F32.PACK_AB R194, R151, R194 ;  /* 0x000000c297c2723e */ /* 0x000fc600000000ff */
[----:B------:R-:W-:-:S04]  /*1b570*/  FADD.FTZ R20, R151, R20 ;  /* 0x0000001497147221 */ /* 0x000fc80000010000 */
[----:B------:R-:W-:Y:S01]  /*1b580*/  FADD.FTZ R20, R188, R20 ;  /* 0x00000014bc147221 */ /* 0x000fe20000010000 */
[----:B------:R-:W-:-:S03]  /*1b590*/  F2FP.F16.F32.PACK_AB R188, R153, R188 ;  /* 0x000000bc99bc723e */ /* 0x000fc600000000ff */
[----:B------:R-:W-:-:S04]  /*1b5a0*/  FADD.FTZ R20, R153, R20 ;  /* 0x0000001499147221 */ /* 0x000fc80000010000 */
[----:B------:R-:W-:Y:S01]  /*1b5b0*/  FADD.FTZ R20, R190, R20 ;  /* 0x00000014be147221 */ /* 0x000fe20000010000 */
[----:B---3--:R-:W-:-:S03]  /*1b5c0*/  F2FP.F16.F32.PACK_AB R190, R121, R190 ;  /* 0x000000be79be723e */ /* 0x008fc600000000ff */
[----:B------:R-:W-:Y:S01]  /*1b5d0*/  FADD.FTZ R20, R121, R20 ;  /* 0x0000001479147221 */ /* 0x000fe20000010000 */
[----:B0-----:R-:W-:-:S05]  /*1b5e0*/  FMNMX.FTZ R6, R0, R6, !PT ;  /* 0x0000000600067209 */ /* 0x001fca0007810000 */
[----:B------:R-:W-:Y:S02]  /*1b5f0*/  FADD.FTZ R0, -R6, R8 ;  /* 0x0000000806007221 */ /* 0x000fe40000010100 */
[----:B------:R-:W-:Y:S02]  /*1b600*/  MUFU.EX2 R8, R173 ;  /* 0x000000ad00087308 */ /* 0x000fe40000000800 */
[----:B------:R-:W-:-:S06]  /*1b610*/  FMUL.FTZ R0, R0, R5 ;  /* 0x0000000500007220 */ /* 0x000fcc0000410000 */
[----:B------:R-:W-:Y:S01]  /*1b620*/  MUFU.EX2 R0, R0 ;  /* 0x0000000000007308 */ /* 0x000fe20000000800 */
[----:B------:R-:W-:Y:S02]  /*1b630*/  WARPGROUP.DEPBAR.LE gsb0, 0x0 ;  /* 0x00008000000079c5 */ /* 0x000fe40000010000 */
[----:B------:R-:W-:Y:S01]  /*1b640*/  WARPGROUP.ARRIVE ;  /* 0x00000000000079c5 */ /* 0x000fe20000000000 */
[-CC-:B------:R-:W-:Y:S01]  /*1b650*/  FFMA.FTZ R186, R140, R5.reuse, -R174.reuse ;  /* 0x000000058cba7223 */ /* 0x180fe200000108ae */
[-C--:B------:R-:W-:Y:S01]  /*1b660*/  FMUL.FTZ R140, R6, R5.reuse ;  /* 0x00000005068c7220 */ /* 0x080fe20000410000 */
[-CC-:B------:R-:W-:Y:S01]  /*1b670*/  FFMA.FTZ R184, R136, R5.reuse, -R174.reuse ;  /* 0x0000000588b87223 */ /* 0x180fe200000108ae */
[-CC-:B------:R-:W-:Y:S01]  /*1b680*/  FFMA.FTZ R136, R137, R5.reuse, -R174.reuse ;  /* 0x0000000589887223 */ /* 0x180fe200000108ae */
[-C--:B------:R-:W-:Y:S01]  /*1b690*/  FFMA.FTZ R137, R141, R5.reuse, -R174 ;  /* 0x000000058d897223 */ /* 0x080fe200000108ae */
[----:B------:R-:W-:Y:S01]  /*1b6a0*/  HGMMA.64x192x16.F32 R24, R180, gdesc[UR4].tnspB, R24, gsb0 ;  /* 0x42e00004b4187df0 */ /* 0x000fe20008000818 */
[-CC-:B------:R-:W-:Y:S01]  /*1b6b0*/  FFMA.FTZ R201, R11, R5.reuse, -R140.reuse ;  /* 0x000000050bc97223 */ /* 0x180fe2000001088c */
[----:B------:R-:W-:Y:S01]  /*1b6c0*/  IMAD.MOV.U32 R11, RZ, RZ, 0x40000040 ;  /* 0x40000040ff0b7424 */ /* 0x000fe200078e00ff */
[----:B------:R-:W-:Y:S01]  /*1b6d0*/  R2UR UR6, R10 ;  /* 0x000000000a0672ca */ /* 0x000fe200000e0000 */
[-CC-:B------:R-:W-:Y:S01]  /*1b6e0*/  FFMA.FTZ R15, R15, R5.reuse, -R140.reuse ;  /* 0x000000050f0f7223 */ /* 0x180fe2000001088c */
[-CC-:B------:R-:W-:Y:S01]  /*1b6f0*/  FFMA.FTZ R203, R21, R5.reuse, -R140.reuse ;  /* 0x0000000515cb7223 */ /* 0x180fe2000001088c */
[-CC-:B------:R-:W-:Y:S01]  /*1b700*/  FFMA.FTZ R147, R170, R5.reuse, -R140.reuse ;  /* 0x00000005aa937223 */ /* 0x180fe2000001088c */
[----:B------:R-:W-:Y:S01]  /*1b710*/  R2UR UR7, R11 ;  /* 0x000000000b0772ca */ /* 0x000fe200000e0000 */
        /* <DEDUP_REMOVED lines=15> */
[--C-:B------:R-:W-:Y:S01]  /*1b810*/  FFMA.FTZ R135, R135, R5, -R140.reuse ;  /* 0x0000000587877223 */ /* 0x100fe2000001088c */
[----:B------:R-:W2:Y:S01]  /*1b820*/  MUFU.EX2 R203, R203 ;  /* 0x000000cb00cb7308 */ /* 0x000ea20000000800 */
[----:B0-----:R-:W-:Y:S01]  /*1b830*/  FFMA.FTZ R13, R0, R13, R201 ;  /* 0x0000000d000d7223 */ /* 0x001fe200000100c9 */
[-CC-:B------:R-:W-:Y:S01]  /*1b840*/  FFMA.FTZ R122, R122, R5.reuse, -R140.reuse ;  /* 0x000000057a7a7223 */ /* 0x180fe2000001088c */
[-CC-:B------:R-:W-:Y:S01]  /*1b850*/  FFMA.FTZ R123, R123, R5.reuse, -R140.reuse ;  /* 0x000000057b7b7223 */ /* 0x180fe2000001088c */
[-CC-:B------:R-:W-:Y:S01]  /*1b860*/  FFMA.FTZ R126, R126, R5.reuse, -R140.reuse ;  /* 0x000000057e7e7223 */ /* 0x180fe2000001088c */
[----:B------:R-:W-:-:S03]  /*1b870*/  FFMA.FTZ R120, R120, R5, -R140 ;  /* 0x0000000578787223 */ /* 0x000fc6000001088c */
[----:B------:R-:W0:Y:S01]  /*1b880*/  MUFU.EX2 R147, R147 ;  /* 0x0000009300937308 */ /* 0x000e220000000800 */
[C---:B-1----:R-:W-:Y:S01]  /*1b890*/  FADD.FTZ R13, R15.reuse, R13 ;  /* 0x0000000d0f0d7221 */ /* 0x042fe20000010000 */
[----:B------:R-:W-:-:S06]  /*1b8a0*/  F2FP.F16.F32.PACK_AB R201, R15, R201 ;  /* 0x000000c90fc9723e */ /* 0x000fcc00000000ff */
[----:B------:R-:W-:Y:S01]  /*1b8b0*/  MUFU.EX2 R197, R197 ;  /* 0x000000c500c57308 */ /* 0x000fe20000000800 */
[----:B--2---:R-:W-:-:S07]  /*1b8c0*/  FADD.FTZ R13, R203, R13 ;  /* 0x0000000dcb0d7221 */ /* 0x004fce0000010000 */
[----:B------:R-:W-:Y:S01]  /*1b8d0*/  MUFU.EX2 R199, R199 ;  /* 0x000000c700c77308 */ /* 0x000fe20000000800 */
[----:B0-----:R-:W-:-:S07]  /*1b8e0*/  F2FP.F16.F32.PACK_AB R203, R147, R203 ;  /* 0x000000cb93cb723e */ /* 0x001fce00000000ff */
        /* <DEDUP_REMOVED lines=11> */
[----:B------:R-:W1:Y:S01]  /*1b9a0*/  MUFU.EX2 R136, R136 ;  /* 0x0000008800887308 */ /* 0x000e620000000800 */
[----:B0-----:R-:W-:-:S07]  /*1b9b0*/  FADD.FTZ R20, R184, R20 ;  /* 0x00000014b8147221 */ /* 0x001fce0000010000 */
[----:B------:R-:W0:Y:S08]  /*1b9c0*/  MUFU.EX2 R186, R186 ;  /* 0x000000ba00ba7308 */ /* 0x000e300000000800 */
[----:B------:R-:W-:Y:S01]  /*1b9d0*/  MUFU.EX2 R187, R187 ;  /* 0x000000bb00bb7308 */ /* 0x000fe20000000800 */
[C---:B-1----:R-:W-:Y:S01]  /*1b9e0*/  FADD.FTZ R20, R136.reuse, R20 ;  /* 0x0000001488147221 */ /* 0x042fe20000010000 */
[----:B------:R-:W-:-:S06]  /*1b9f0*/  F2FP.F16.F32.PACK_AB R184, R136, R184 ;  /* 0x000000b888b8723e */ /* 0x000fcc00000000ff */
[----:B------:R-:W1:Y:S01]  /*1ba00*/  MUFU.EX2 R137, R137 ;  /* 0x0000008900897308 */ /* 0x000e620000000800 */
[----:B0-----:R-:W-:-:S07]  /*1ba10*/  FADD.FTZ R20, R186, R20 ;  /* 0x00000014ba147221 */ /* 0x001fce0000010000 */
[----:B------:R-:W-:Y:S08]  /*1ba20*/  MUFU.EX2 R135, R135 ;  /* 0x0000008700877308 */ /* 0x000ff00000000800 */
[----:B------:R-:W-:Y:S01]  /*1ba30*/  MUFU.EX2 R122, R122 ;  /* 0x0000007a007a7308 */ /* 0x000fe20000000800 */
[C---:B-1----:R-:W-:Y:S01]  /*1ba40*/  FADD.FTZ R20, R137.reuse, R20 ;  /* 0x0000001489147221 */ /* 0x042fe20000010000 */
[----:B------:R-:W-:-:S06]  /*1ba50*/  F2FP.F16.F32.PACK_AB R186, R137, R186 ;  /* 0x000000ba89ba723e */ /* 0x000fcc00000000ff */
[----:B------:R-:W-:Y:S08]  /*1ba60*/  MUFU.EX2 R123, R123 ;  /* 0x0000007b007b7308 */ /* 0x000ff00000000800 */
[----:B------:R-:W-:Y:S01]  /*1ba70*/  MUFU.EX2 R126, R126 ;  /* 0x0000007e007e7308 */ /* 0x000fe20000000800 */
[----:B------:R-:W-:Y:S02]  /*1ba80*/  WARPGROUP.DEPBAR.LE gsb0, 0x0 ;  /* 0x00008000000079c5 */ /* 0x000fe40000010000 */
[----:B------:R-:W-:Y:S01]  /*1ba90*/  WARPGROUP.ARRIVE ;  /* 0x00000000000079c5 */ /* 0x000fe20000000000 */
[-CC-:B------:R-:W-:Y:S01]  /*1baa0*/  FFMA.FTZ R180, R128, R5.reuse, -R174.reuse ;  /* 0x0000000580b47223 */ /* 0x180fe200000108ae */
[-CC-:B------:R-:W-:Y:S01]  /*1bab0*/  FFMA.FTZ R128, R129, R5.reuse, -R174.reuse ;  /* 0x0000000581807223 */ /* 0x180fe200000108ae */
[-C--:B------:R-:W-:Y:S01]  /*1bac0*/  FFMA.FTZ R129, R133, R5.reuse, -R174 ;  /* 0x0000000585817223 */ /* 0x080fe200000108ae */
[-CC-:B------:R-:W-:Y:S01]  /*1bad0*/  FFMA.FTZ R133, R162, R5.reuse, -R140.reuse ;  /* 0x00000005a2857223 */ /* 0x180fe2000001088c */
[-C--:B------:R-:W-:Y:S01]  /*1bae0*/  FFMA.FTZ R181, R130, R5.reuse, -R140 ;  /* 0x0000000582b57223 */ /* 0x080fe2000001088c */
[----:B------:R-:W-:Y:S01]  /*1baf0*/  HGMMA.64x192x16.F32 R24, R176, gdesc[UR4].tnspB, R24, gsb0 ;  /* 0x42e00004b0187df0 */ /* 0x000fe20008000818 */
[----:B------:R-:W0:Y:S01]  /*1bb00*/  MUFU.EX2 R180, R180 ;  /* 0x000000b400b47308 */ /* 0x000e220000000800 */
[-C--:B------:R-:W-:Y:S01]  /*1bb10*/  FFMA.FTZ R182, R132, R5.reuse, -R174 ;  /* 0x0000000584b67223 */ /* 0x080fe200000108ae */
[-C--:B------:R-:W-:Y:S01]  /*1bb20*/  FFMA.FTZ R183, R134, R5.reuse, -R140 ;  /* 0x0000000586b77223 */ /* 0x080fe2000001088c */
[----:B------:R-:W-:-:S05]  /*1bb30*/  FFMA.FTZ R132, R150, R5, -R174 ;  /* 0x0000000596847223 */ /* 0x000fca00000108ae */
[----:B------:R-:W-:Y:S08]  /*1bb40*/  MUFU.EX2 R133, R133 ;  /* 0x0000008500857308 */ /* 0x000ff00000000800 */
[----:B------:R-:W-:Y:S01]  /*1bb50*/  MUFU.EX2 R181, R181 ;  /* 0x000000b500b57308 */ /* 0x000fe20000000800 */
[----:B0-----:R-:W-:-:S07]  /*1bb60*/  FADD.FTZ R20, R180, R20 ;  /* 0x00000014b4147221 */ /* 0x001fce0000010000 */
[----:B------:R-:W0:Y:S08]  /*1bb70*/  MUFU.EX2 R128, R128 ;  /* 0x0000008000807308 */ /* 0x000e300000000800 */
[----:B------:R-:W1:Y:S08]  /*1bb80*/  MUFU.EX2 R182, R182 ;  /* 0x000000b600b67308 */ /* 0x000e700000000800 */
[----:B------:R-:W-:Y:S01]  /*1bb90*/  MUFU.EX2 R183, R183 ;  /* 0x000000b700b77308 */ /* 0x000fe20000000800 */
[C---:B0-----:R-:W-:Y:S01]  /*1bba0*/  FADD.FTZ R20, R128.reuse, R20 ;  /* 0x0000001480147221 */ /* 0x041fe20000010000 */
[----:B------:R-:W-:-:S06]  /*1bbb0*/  F2FP.F16.F32.PACK_AB R180, R128, R180 ;  /* 0x000000b480b4723e */ /* 0x000fcc00000000ff */
[----:B------:R-:W0:Y:S01]  /*1bbc0*/  MUFU.EX2 R129, R129 ;  /* 0x0000008100817308 */ /* 0x000e220000000800 */
[----:B-1----:R-:W-:-:S07]  /*1bbd0*/  FADD.FTZ R20, R182, R20 ;  /* 0x00000014b6147221 */ /* 0x002fce0000010000 */
[----:B------:R-:W1:Y:S08]  /*1bbe0*/  MUFU.EX2 R132, R132 ;  /* 0x0000008400847308 */ /* 0x000e700000000800 */
[----:B------:R-:W2:Y:S01]  /*1bbf0*/  MUFU.EX2 R120, R120 ;  /* 0x0000007800787308 */ /* 0x000ea20000000800 */
[C---:B0-----:R-:W-:Y:S01]  /*1bc00*/  FADD.FTZ R20, R129.reuse, R20 ;  /* 0x0000001481147221 */ /* 0x041fe20000010000 */
[----:B------:R-:W-:-:S03]  /*1bc10*/  F2FP.F16.F32.PACK_AB R182, R129, R182 ;  /* 0x000000b681b6723e */ /* 0x000fc600000000ff */
[----:B------:R-:W-:-:S04]  /*1bc20*/  FADD.FTZ R20, R9, R20 ;  /* 0x0000001409147221 */ /* 0x000fc80000010000 */
[----:B-1----:R-:W-:-:S04]  /*1bc30*/  FADD.FTZ R20, R132, R20 ;  /* 0x0000001484147221 */ /* 0x002fc80000010000 */
[----:B------:R-:W-:-:S04]  /*1bc40*/  FADD.FTZ R20, R124, R20 ;  /* 0x000000147c147221 */ /* 0x000fc80000010000 */
[----:B------:R-:W-:Y:S01]  /*1bc50*/  FADD.FTZ R20, R8, R20 ;  /* 0x0000001408147221 */ /* 0x000fe20000010000 */
[----:B------:R-:W-:Y:S02]  /*1bc60*/  WARPGROUP.DEPBAR.LE gsb0, 0x0 ;  /* 0x00008000000079c5 */ /* 0x000fe40000010000 */
[----:B------:R0:W-:Y:S01]  /*1bc70*/  @!P1 SYNCS.ARRIVE.TRANS64.RED.A1T0 RZ, [R12+URZ], RZ ;  /* 0x000000ff0cff99a7 */ /* 0x0001e2000810043f */
[----:B------:R-:W-:Y:S02]  /*1bc80*/  F2FP.F16.F32.PACK_AB R176, R132, R9 ;  /* 0x0000000984b0723e */ /* 0x000fe400000000ff */
[----:B------:R-:W-:Y:S01]  /*1bc90*/  F2FP.F16.F32.PACK_AB R178, R8, R124 ;  /* 0x0000007c08b2723e */ /* 0x000fe200000000ff */
[----:B------:R-:W-:Y:S01]  /*1bca0*/  IMAD.MOV.U32 R8, RZ, RZ, R6 ;  /* 0x000000ffff087224 */ /* 0x000fe200078e0006 */
[----:B------:R-:W-:Y:S02]  /*1bcb0*/  F2FP.F16.F32.PACK_AB R177, R123, R122 ;  /* 0x0000007a7bb1723e */ /* 0x000fe400000000ff */
[----:B--2---:R-:W-:Y:S01]  /*1bcc0*/  F2FP.F16.F32.PACK_AB R179, R120, R126 ;  /* 0x0000007e78b3723e */ /* 0x004fe200000000ff */
[----:B------:R1:W-:Y:S01]  /*1bcd0*/  @!P1 SYNCS.ARRIVE.TRANS64.RED.A1T0 RZ, [R14+URZ], RZ ;  /* 0x000000ff0eff99a7 */ /* 0x0003e2000810043f */
[----:B0-----:R-:W-:Y:S01]  /*1bce0*/  FFMA.FTZ R12, R139, R5, -R140 ;  /* 0x000000058b0c7223 */ /* 0x001fe2000001088c */
[----:B------:R-:W-:-:S05]  /*1bcf0*/  MOV R9, R4 ;  /* 0x0000000400097202 */ /* 0x000fca0000000f00 */
[----:B------:R-:W0:Y:S01]  /*1bd00*/  MUFU.EX2 R12, R12 ;  /* 0x0000000c000c7308 */ /* 0x000e220000000800 */
[----:B-1----:R-:W-:Y:S01]  /*1bd10*/  FADD.FTZ R14, R147, R13 ;  /* 0x0000000d930e7221 */ /* 0x002fe20000010000 */
[----:B------:R-:W-:-:S03]  /*1bd20*/  FFMA.FTZ R13, R143, R5, -R140 ;  /* 0x000000058f0d7223 */ /* 0x000fc6000001088c */
[----:B------:R-:W-:Y:S01]  /*1bd30*/  FADD.FTZ R14, R197, R14 ;  /* 0x0000000ec50e7221 */ /* 0x000fe20000010000 */
[C---:B------:R-:W-:Y:S02]  /*1bd40*/  F2FP.F16.F32.PACK_AB R197, R133.reuse, R197 ;  /* 0x000000c585c5723e */ /* 0x040fe400000000ff */
[----:B------:R-:W1:Y:S01]  /*1bd50*/  MUFU.EX2 R13, R13 ;  /* 0x0000000d000d7308 */ /* 0x000e620000000800 */
[----:B------:R-:W-:Y:S01]  /*1bd60*/  FADD.FTZ R125, R133, R14 ;  /* 0x0000000e857d7221 */ /* 0x000fe20000010000 */
[----:B------:R-:W-:-:S03]  /*1bd70*/  FFMA.FTZ R14, R131, R5, -R140 ;  /* 0x00000005830e7223 */ /* 0x000fc6000001088c */
[----:B------:R-:W-:Y:S01]  /*1bd80*/  FADD.FTZ R125, R199, R125 ;  /* 0x0000007dc77d7221 */ /* 0x000fe20000010000 */
[C---:B------:R-:W-:Y:S02]  /*1bd90*/  F2FP.F16.F32.PACK_AB R199, R148.reuse, R199 ;  /* 0x000000c794c7723e */ /* 0x040fe400000000ff */
[----:B------:R-:W2:Y:S01]  /*1bda0*/  MUFU.EX2 R14, R14 ;  /* 0x0000000e000e7308 */ /* 0x000ea20000000800 */
[----:B------:R-:W-:-:S04]  /*1bdb0*/  FADD.FTZ R125, R148, R125 ;  /* 0x0000007d947d7221 */ /* 0x000fc80000010000 */
[----:B------:R-:W-:Y:S01]  /*1bdc0*/  FADD.FTZ R125, R193, R125 ;  /* 0x0000007dc17d7221 */ /* 0x000fe20000010000 */
[----:B------:R-:W-:-:S03]  /*1bdd0*/  F2FP.F16.F32.PACK_AB R193, R21, R193 ;  /* 0x000000c115c1723e */ /* 0x000fc600000000ff */
[----:B------:R-:W-:-:S04]  /*1bde0*/  FADD.FTZ R125, R21, R125 ;  /* 0x0000007d157d7221 */ /* 0x000fc80000010000 */
[----:B------:R-:W-:Y:S01]  /*1bdf0*/  FADD.FTZ R125, R195, R125 ;  /* 0x0000007dc37d7221 */ /* 0x000fe20000010000 */
[----:B------:R-:W-:-:S03]  /*1be00*/  F2FP.F16.F32.PACK_AB R195, R141, R195 ;  /* 0x000000c38dc3723e */ /* 0x000fc600000000ff */
[----:B------:R-:W-:-:S04]  /*1be10*/  FADD.FTZ R125, R141, R125 ;  /* 0x0000007d8d7d7221 */ /* 0x000fc80000010000 */
[----:B------:R-:W-:Y:S01]  /*1be20*/  FADD.FTZ R125, R189, R125 ;  /* 0x0000007dbd7d7221 */ /* 0x000fe20000010000 */
[----:B------:R-:W-:-:S03]  /*1be30*/  F2FP.F16.F32.PACK_AB R189, R10, R189 ;  /* 0x000000bd0abd723e */ /* 0x000fc600000000ff */
[----:B------:R-:W-:Y:S01]  /*1be40*/  FADD.FTZ R125, R10, R125 ;  /* 0x0000007d0a7d7221 */ /* 0x000fe20000010000 */
[----:B------:R-:W-:-:S03]  /*1be50*/  IMAD.MOV.U32 R10, RZ, RZ, R216 ;  /* 0x000000ffff0a7224 */ /* 0x000fc600078e00d8 */
[----:B------:R-:W-:Y:S01]  /*1be60*/  FADD.FTZ R125, R191, R125 ;  /* 0x0000007dbf7d7221 */ /* 0x000fe20000010000 */
[----:B------:R-:W-:-:S03]  /*1be70*/  F2FP.F16.F32.PACK_AB R191, R11, R191 ;  /* 0x000000bf0bbf723e */ /* 0x000fc600000000ff */
[----:B------:R-:W-:Y:S01]  /*1be80*/  FADD.FTZ R125, R11, R125 ;  /* 0x0000007d0b7d7221 */ /* 0x000fe20000010000 */
[----:B------:R-:W-:-:S03]  /*1be90*/  IMAD.MOV.U32 R11, RZ, RZ, R215 ;  /* 0x000000ffff0b7224 */ /* 0x000fc600078e00d7 */
[----:B------:R-:W-:Y:S01]  /*1bea0*/  FADD.FTZ R125, R185, R125 ;  /* 0x0000007db97d7221 */ /* 0x000fe20000010000 */
[----:B0-----:R-:W-:-:S03]  /*1beb0*/  F2FP.F16.F32.PACK_AB R185, R12, R185 ;  /* 0x000000b90cb9723e */ /* 0x001fc600000000ff */
[----:B------:R-:W-:-:S04]  /*1bec0*/  FADD.FTZ R125, R12, R125 ;  /* 0x0000007d0c7d7221 */ /* 0x000fc80000010000 */
[----:B------:R-:W-:Y:S01]  /*1bed0*/  FADD.FTZ R125, R187, R125 ;  /* 0x0000007dbb7d7221 */ /* 0x000fe20000010000 */
[----:B-1----:R-:W-:-:S03]  /*1bee0*/  F2FP.F16.F32.PACK_AB R187, R13, R187 ;  /* 0x000000bb0dbb723e */ /* 0x002fc600000000ff */
[----:B------:R-:W-:-:S04]  /*1bef0*/  FADD.FTZ R125, R13, R125 ;  /* 0x0000007d0d7d7221 */ /* 0x000fc80000010000 */
[----:B------:R-:W-:Y:S01]  /*1bf00*/  FADD.FTZ R125, R181, R125 ;  /* 0x0000007db57d7221 */ /* 0x000fe20000010000 */
[----:B--2---:R-:W-:-:S03]  /*1bf10*/  F2FP.F16.F32.PACK_AB R181, R14, R181 ;  /* 0x000000b50eb5723e */ /* 0x004fc600000000ff */
[----:B------:R-:W-:-:S04]  /*1bf20*/  FADD.FTZ R125, R14, R125 ;  /* 0x0000007d0e7d7221 */ /* 0x000fc80000010000 */
[----:B------:R-:W-:Y:S01]  /*1bf30*/  FADD.FTZ R125, R183, R125 ;  /* 0x0000007db77d7221 */ /* 0x000fe20000010000 */
[----:B------:R-:W-:-:S03]  /*1bf40*/  F2FP.F16.F32.PACK_AB R183, R135, R183 ;  /* 0x000000b787b7723e */ /* 0x000fc600000000ff */
[----:B------:R-:W-:-:S04]  /*1bf50*/  FADD.FTZ R125, R135, R125 ;  /* 0x0000007d877d7221 */ /* 0x000fc80000010000 */
[----:B------:R-:W-:-:S04]  /*1bf60*/  FADD.FTZ R125, R122, R125 ;  /* 0x0000007d7a7d7221 */ /* 0x000fc80000010000 */
[----:B------:R-:W-:-:S04]  /*1bf70*/  FADD.FTZ R125, R123, R125 ;  /* 0x0000007d7b7d7221 */ /* 0x000fc80000010000 */
[----:B------:R-:W-:-:S04]  /*1bf80*/  FADD.FTZ R125, R126, R125 ;  /* 0x0000007d7e7d7221 */ /* 0x000fc80000010000 */
[----:B------:R-:W-:Y:S01]  /*1bf90*/  FADD.FTZ R13, R120, R125 ;  /* 0x0000007d780d7221 */ /* 0x000fe20000010000 */
[----:B------:R-:W-:Y:S06]  /*1bfa0*/  @P2 BRA `(.L_x_614) ;  /* 0xffffffa800f42947 */ /* 0x000fec000383ffff */
.L_x_603:
[----:B------:R-:W-:Y:S05]  /*1bfb0*/  BSYNC B0 ;  /* 0x0000000000007941 */ /* 0x000fea0003800000 */
.L_x_602:
        /* <DEDUP_REMOVED lines=99> */
.L_x_615:
[----:B------:R-:W-:Y:S01]  /*1c5f0*/  IMAD R0, R215, 0x8, R2 ;  /* 0x00000008d7007824 */ /* 0x000fe200078e0202 */
[----:B------:R-:W-:-:S04]  /*1c600*/  SHF.L.U32 R3, R216, 0x1f, RZ ;  /* 0x0000001fd8037819 */ /* 0x000fc800000006ff */
[----:B------:R0:W1:Y:S01]  /*1c610*/  SYNCS.PHASECHK.TRANS64.TRYWAIT P2, [R0+URZ+0x36850], R3 ;  /* 0x03685003000075a7 */ /* 0x000062000804017f */
[----:B------:R-:W-:Y:S05]  /*1c620*/  @!P0 BRA `(.L_x_616) ;  /* 0x0000000000048947 */ /* 0x000fea0003800000 */
[----:B------:R-:W-:Y:S01]  /*1c630*/  BPT.TRAP 0x1 ;  /* 0x000000040000795c */ /* 0x000fe20000300000 */
.L_x_616:
[----:B------:R-:W-:Y:S01]  /*1c640*/  VIADD R2, R2, 0x400 ;  /* 0x0000040002027836 */ /* 0x000fe20000000000 */
[----:B------:R-:W-:Y:S04]  /*1c650*/  BSSY B0, `(.L_x_617) ;  /* 0x0000008000007945 */ /* 0x000fe80003800000 */
[----:B------:R-:W-:-:S04]  /*1c660*/  SHF.R.U32.HI R2, RZ, 0x4, R2 ;  /* 0x00000004ff027819 */ /* 0x000fc80000011602 */
[----:B------:R-:W-:-:S04]  /*1c670*/  LOP3.LUT R2, R2, 0x3fff, RZ, 0xc0, !PT ;  /* 0x00003fff02027812 */ /* 0x000fc800078ec0ff */
[----:B------:R-:W-:-:S05]  /*1c680*/  LOP3.LUT R2, R2, 0x3800000, RZ, 0xfc, !PT ;  /* 0x0380000002027812 */ /* 0x000fca00078efcff */
[----:B------:R-:W-:Y:S01]  /*1c690*/  IMAD R7, R215, 0xa80, R2 ;  /* 0x00000a80d7077824 */ /* 0x000fe200078e0202 */
[----:B-1----:R-:W-:Y:S06]  /*1c6a0*/  @P2 BRA `(.L_x_618) ;  /* 0x0000000000082947 */ /* 0x002fec0003800000 */
[----:B------:R-:W1:Y:S02]  /*1c6b0*/  SYNCS.PHASECHK.TRANS64.TRYWAIT P0, [R0+URZ+0x36850], R3 ;  /* 0x03685003000075a7 */ /* 0x000e64000800017f */
[----:B-1----:R-:W-:Y:S05]  /*1c6c0*/  @!P0 BRA `(.L_x_619) ;  /* 0x000000d000dc8947 */ /* 0x002fea0003800000 */
.L_x_618:
[----:B------:R-:W-:Y:S05]  /*1c6d0*/  BSYNC B0 ;  /* 0x0000000000007941 */ /* 0x000fea0003800000 */
.L_x_617:
[----:B------:R-:W-:Y:S01]  /*1c6e0*/  IMAD.MOV.U32 R2, RZ, RZ, R7 ;  /* 0x000000ffff027224 */ /* 0x000fe200078e0007 */
[----:B01----:R-:W-:Y:S01]  /*1c6f0*/  MOV R3, 0x40000040 ;  /* 0x4000004000037802 */ /* 0x003fe20000000f00 */
[----:B------:R-:W-:Y:S01]  /*1c700*/  WARPGROUP.ARRIVE ;  /* 0x00000000000079c5 */ /* 0x000fe20000000000 */
[----:B------:R-:W-:Y:S02]  /*1c710*/  VIADD R215, R215, 0x1 ;  /* 0x00000001d7d77836 */ /* 0x000fe40000000000 */
[----:B------:R-:W-:Y:S01]  /*1c720*/  R2UR UR6, R2 ;  /* 0x00000000020672ca */ /* 0x000fe200000e0000 */
[----:B------:R-:W-:Y:S01]  /*1c730*/  VIADD R2, R7, 0x80 ;  /* 0x0000008007027836 */ /* 0x000fe20000000000 */
[----:B------:R-:W-:Y:S01]  /*1c740*/  R2UR UR7, R3 ;  /* 0x00000000030772ca */ /* 0x000fe200000e0000 */
[----:B------:R-:W-:Y:S01]  /*1c750*/  IMAD.MOV.U32 R3, RZ, RZ, 0x40000040 ;  /* 0x40000040ff037424 */ /* 0x000fe200078e00ff */
[----:B------:R-:W-:Y:S01]  /*1c760*/  ISETP.NE.AND P2, PT, R215, 0x2, PT ;  /* 0x00000002d700780c */ /* 0x000fe20003f45270 */
[----:B------:R-:W-:-:S03]  /*1c770*/  VIADD R225, R225, 0x1 ;  /* 0x00000001e1e17836 */ /* 0x000fc60000000000 */
[----:B------:R-:W-:-:S07]  /*1c780*/  SEL R215, R215, RZ, P2 ;  /* 0x000000ffd7d77207 */ /* 0x000fce0001000000 */
[----:B------:R-:W-:Y:S01]  /*1c790*/  HGMMA.64x192x16.F32 R24, R200, gdesc[UR4].tnspB, R24, gsb0 ;  /* 0x42e00004c8187df0 */ /* 0x000fe20008000818 */
[----:B------:R-:W-:Y:S01]  /*1c7a0*/  R2UR UR6, R2 ;  /* 0x00000000020672ca */ /* 0x000fe200000e0000 */
[----:B------:R-:W-:Y:S01]  /*1c7b0*/  VIADD R2, R7, 0x100 ;  /* 0x0000010007027836 */ /* 0x000fe20000000000 */
[----:B------:R-:W-:Y:S02]  /*1c7c0*/  R2UR UR7, R3 ;  /* 0x00000000030772ca */ /* 0x000fe400000e0000 */
[----:B------:R-:W-:Y:S01]  /*1c7d0*/  MOV R3, 0x40000040 ;  /* 0x4000004000037802 */ /* 0x000fe20000000f00 */
[----:B------:R-:W-:Y:S02]  /*1c7e0*/  WARPGROUP.DEPBAR.LE gsb0, 0x0 ;  /* 0x00008000000079c5 */ /* 0x000fe40000010000 */
[----:B------:R-:W-:-:S12]  /*1c7f0*/  WARPGROUP.ARRIVE ;  /* 0x00000000000079c5 */ /* 0x000fd80000000000 */
        /* <DEDUP_REMOVED lines=29> */
[----:B------:R-:W-:Y:S02]  /*1c9d0*/  R2UR UR6, R2 ;  /* 0x00000000020672ca */ /* 0x000fe400000e0000 */
[----:B------:R-:W-:Y:S01]  /*1c9e0*/  R2UR UR7, R3 ;  /* 0x00000000030772ca */ /* 0x000fe200000e0000 */
[----:B------:R-:W0:Y:S04]  /*1c9f0*/  SHFL.BFLY PT, R2, R13, 0x2, 0x1f ;  /* 0x0c401f000d027f89 */ /* 0x000e2800000e0000 */
[----:B------:R-:W1:Y:S01]  /*1ca00*/  SHFL.BFLY PT, R3, R20, 0x2, 0x1f ;  /* 0x0c401f0014037f89 */ /* 0x000e6200000e0000 */
[----:B0-----:R-:W-:Y:S01]  /*1ca10*/  FADD.FTZ R8, R2, R13 ;  /* 0x0000000d02087221 */ /* 0x001fe20000010000 */
[----:B-1----:R-:W-:-:S04]  /*1ca20*/  FADD.FTZ R3, R3, R20 ;  /* 0x0000001403037221 */ /* 0x002fc80000010000 */
[----:B------:R-:W0:Y:S04]  /*1ca30*/  SHFL.BFLY PT, R7, R8, 0x1, 0x1f ;  /* 0x0c201f0008077f89 */ /* 0x000e2800000e0000 */
[----:B------:R-:W1:Y:S01]  /*1ca40*/  SHFL.BFLY PT, R2, R3, 0x1, 0x1f ;  /* 0x0c201f0003027f89 */ /* 0x000e6200000e0000 */
[----:B0-----:R-:W-:Y:S01]  /*1ca50*/  FADD.FTZ R14, R8, R7 ;  /* 0x00000007080e7221 */ /* 0x001fe20000010000 */
[----:B------:R-:W-:Y:S02]  /*1ca60*/  @!P1 VIADD R8, R0, 0x36860 ;  /* 0x0003686000089836 */ /* 0x000fe40000000000 */
[----:B------:R-:W-:Y:S02]  /*1ca70*/  IMAD.MOV.U32 R7, RZ, RZ, RZ ;  /* 0x000000ffff077224 */ /* 0x000fe400078e00ff */
[----:B-1----:R-:W-:Y:S01]  /*1ca80*/  FADD.FTZ R12, R3, R2 ;  /* 0x00000002030c7221 */ /* 0x002fe20000010000 */
[----:B------:R-:W-:Y:S01]  /*1ca90*/  FSETP.NE.FTZ.AND P3, PT, R14, RZ, PT ;  /* 0x000000ff0e00720b */ /* 0x000fe20003f75000 */
[----:B------:R-:W-:Y:S01]  /*1caa0*/  IMAD.MOV.U32 R2, RZ, RZ, RZ ;  /* 0x000000ffff027224 */ /* 0x000fe200078e00ff */
[----:B------:R-:W-:Y:S01]  /*1cab0*/  @!P1 PRMT R8, RZ, 0x654, R8 ;  /* 0x00000654ff089816 */ /* 0x000fe20000000008 */
[----:B------:R-:W-:Y:S01]  /*1cac0*/  IMAD.MOV.U32 R0, RZ, RZ, -0x800000 ;  /* 0xff800000ff007424 */ /* 0x000fe200078e00ff */
[----:B------:R-:W-:-:S02]  /*1cad0*/  FSETP.NE.FTZ.AND P0, PT, R12, RZ, PT ;  /* 0x000000ff0c00720b */ /* 0x000fc40003f15000 */
[----:B------:R-:W-:-:S04]  /*1cae0*/  SEL R3, RZ, 0x1, P2 ;  /* 0x00000001ff037807 */ /* 0x000fc80001000000 */
[----:B------:R-:W-:Y:S02]  /*1caf0*/  LOP3.LUT R216, R216, R3, RZ, 0x3c, !PT ;  /* 0x00000003d8d87212 */ /* 0x000fe400078e3cff */
[----:B------:R-:W-:Y:S01]  /*1cb00*/  MOV R3, 0xff800000 ;  /* 0xff80000000037802 */ /* 0x000fe20000000f00 */
[----:B------:R-:W0:Y:S01]  /*1cb10*/  @P3 MUFU.LG2 R11, R14 ;  /* 0x0000000e000b3308 */ /* 0x000e220000000c00 */
[----:B------:R-:W-:-:S03]  /*1cb20*/  @P3 FMUL.FTZ R20, R5, 0.69314718246459960938 ;  /* 0x3f31721805143820 */ /* 0x000fc60000410000 */
[----:B------:R-:W-:-:S04]  /*1cb30*/  @P0 FMUL.FTZ R9, R5, 0.69314718246459960938 ;  /* 0x3f31721805090820 */ /* 0x000fc80000410000 */
[----:B------:R-:W1:Y:S08]  /*1cb40*/  @P0 MUFU.LG2 R10, R12 ;  /* 0x0000000c000a0308 */ /* 0x000e700000000c00 */
[----:B------:R-:W2:Y:S01]  /*1cb50*/  @P0 MUFU.RCP R7, R12 ;  /* 0x0000000c00070308 */ /* 0x000ea20000001000 */
[----:B0-----:R-:W-:-:S04]  /*1cb60*/  @P3 FMUL.FTZ R11, R11, 0.69314718246459960938 ;  /* 0x3f3172180b0b3820 */ /* 0x001fc80000410000 */
[----:B------:R-:W-:-:S03]  /*1cb70*/  @P3 FFMA.FTZ R0, R20, R6, R11 ;  /* 0x0000000614003223 */ /* 0x000fc6000001000b */
[----:B------:R-:W0:Y:S01]  /*1cb80*/  @P3 MUFU.RCP R2, R14 ;  /* 0x0000000e00023308 */ /* 0x000e220000001000 */
[----:B-1----:R-:W-:-:S04]  /*1cb90*/  @P0 FMUL.FTZ R10, R10, 0.69314718246459960938 ;  /* 0x3f3172180a0a0820 */ /* 0x002fc80000410000 */
[----:B------:R-:W-:Y:S01]  /*1cba0*/  @P0 FFMA.FTZ R3, R9, R4, R10 ;  /* 0x0000000409030223 */ /* 0x000fe2000001000a */
[----:B------:R-:W-:Y:S01]  /*1cbb0*/  PLOP3.LUT P0, PT, PT, PT, PT, 0x8, 0x0 ;  /* 0x000000000000781c */ /* 0x000fe20003f0e170 */
[----:B------:R-:W-:Y:S02]  /*1cbc0*/  WARPGROUP.DEPBAR.LE gsb0, 0x0 ;  /* 0x00008000000079c5 */ /* 0x000fe40000010000 */
[----:B------:R-:W-:-:S06]  /*1cbd0*/  WARPGROUP.ARRIVE ;  /* 0x00000000000079c5 */ /* 0x000fcc0000000000 */
        /* <DEDUP_REMOVED lines=99> */
.L_x_545:
[----:B------:R-:W0:Y:S08]  /*1d210*/  S2UR UR5, SR_CgaCtaId ;  /* 0x00000000000579c3 */ /* 0x000e300000008800 */
[----:B------:R-:W-:Y:S06]  /*1d220*/  BAR.SYNC.DEFER_BLOCKING 0x5, 0x180 ;  /* 0x0146000000007b1d */ /* 0x000fec0000010000 */
[----:B------:R-:W-:Y:S01]  /*1d230*/  UMOV UR4, 0x400 ;  /* 0x0000040000047882 */ /* 0x000fe20000000000 */
[----:B------:R-:W-:Y:S01]  /*1d240*/  BSSY B0, `(.L_x_620) ;  /* 0x00003be000007945 */ /* 0x000fe20003800000 */
[----:B0-----:R-:W-:-:S06]  /*1d250*/  ULEA UR4, UR5, UR4, 0x18 ;  /* 0x0000000405047291 */ /* 0x001fcc000f8ec03f */
[----:B------:R-:W-:-:S05]  /*1d260*/  MOV R2, UR4 ;  /* 0x0000000400027c02 */ /* 0x000fca0008000f00 */
[----:B------:R0:W1:Y:S01]  /*1d270*/  LDS.128 R148, [R2+0x368d0] ;  /* 0x0368d00002947984 */ /* 0x0000620000000c00 */
[----:B------:R-:W-:Y:S06]  /*1d280*/  BAR.ARV 0x4, 0x180 ;  /* 0x0106000000007b1d */ /* 0x000fec0000002000 */
[----:B------:R-:W-:Y:S05]  /*1d290*/  @P0 BRA `(.L_x_621) ;  /* 0x0000002c00880947 */ /* 0x000fea0003800000 */
[----:B------:R-:W2:Y:S01]  /*1d2a0*/  LDL R4, [R1+0x78] ;  /* 0x0000780001047983 */ /* 0x000ea20000100800 */
[----:B------:R-:W-:Y:S01]  /*1d2b0*/  ULDC.64 UR6, c[0x0][0xc00] ;  /* 0x0003000000067ab9 */ /* 0x000fe20000000a00 */
[----:B------:R-:W-:Y:S01]  /*1d2c0*/  ULDC.64 UR4, c[0x0][0xc08] ;  /* 0x0003020000047ab9 */ /* 0x000fe20000000a00 */
[----:B------:R-:W3:Y:S01]  /*1d2d0*/  S2R R5, SR_SWINHI ;  /* 0x0000000000057919 */ /* 0x000ee20000002f00 */
[----:B------:R-:W4:Y:S04]  /*1d2e0*/  LDL.LU R142, [R1+0x68] ;  /* 0x00006800018e7983 */ /* 0x000f280000300800 */
[----:B------:R-:W4:Y:S01]  /*1d2f0*/  LDL R141, [R1+0x74] ;  /* 0x00007400018d7983 */ /* 0x000f220000100800 */
[----:B------:R-:W-:Y:S02]  /*1d300*/  MOV R134, R2 ;  /* 0x0000000200867202 */ /* 0x000fe40000000f00 */
[----:B---3--:R-:W-:Y:S01]  /*1d310*/  MOV R135, R5 ;  /* 0x0000000500877202 */ /* 0x008fe20000000f00 */
[----:B------:R-:W-:Y:S02]  /*1d320*/  BAR.SYNC.DEFER_BLOCKING 0x1, 0x100 ;  /* 0x0044000000007b1d */ /* 0x000fe40000010000 */
[----:B--2---:R-:W-:-:S03]  /*1d330*/  IMAD.WIDE R4, R4, 0x2, R134 ;  /* 0x0000000204047825 */ /* 0x004fc600078e0286 */
[C---:B------:R-:W-:Y:S02]  /*1d340*/  IADD3 R12, P1, R4.reuse, 0x40, RZ ;  /* 0x00000040040c7810 */ /* 0x040fe40007f3e0ff */
[C---:B------:R-:W-:Y:S02]  /*1d350*/  IADD3 R14, P6, R4.reuse, 0x60, RZ ;  /* 0x00000060040e7810 */ /* 0x040fe40007fde0ff */
[----:B------:R-:W-:Y:S02]  /*1d360*/  IADD3 R80, P5, R4, 0x4000, RZ ;  /* 0x0000400004507810 */ /* 0x000fe40007fbe0ff */
[----:B------:R-:W-:Y:S02]  /*1d370*/  LOP3.LUT R95, R12, 0x380, RZ, 0xc0, !PT ;  /* 0x000003800c5f7812 */ /* 0x000fe400078ec0ff */
[----:B------:R-:W-:Y:S02]  /*1d380*/  LOP3.LUT R82, R14, 0x380, RZ, 0xc0, !PT ;  /* 0x000003800e527812 */ /* 0x000fe400078ec0ff */
[----:B------:R-:W-:-:S02]  /*1d390*/  IADD3 R10, P2, R4, 0x20, RZ ;  /* 0x00000020040a7810 */ /* 0x000fc40007f5e0ff */
[----:B------:R-:W-:Y:S02]  /*1d3a0*/  LOP3.LUT R88, R80, 0x380, RZ, 0xc0, !PT ;  /* 0x0000038050587812 */ /* 0x000fe400078ec0ff */
[----:B------:R-:W-:Y:S02]  /*1d3b0*/  SHF.R.U64 R95, R95, 0x3, RZ ;  /* 0x000000035f5f7819 */ /* 0x000fe400000012ff */
[----:B------:R-:W-:Y:S02]  /*1d3c0*/  IADD3 R6, P0, R4, 0x4020, RZ ;  /* 0x0000402004067810 */ /* 0x000fe40007f1e0ff */
[----:B------:R-:W-:Y:S01]  /*1d3d0*/  SHF.R.U64 R82, R82, 0x3, RZ ;  /* 0x0000000352527819 */ /* 0x000fe200000012ff */
[----:B------:R-:W-:Y:S01]  /*1d3e0*/  IMAD.X R11, RZ, RZ, R5, P2 ;  /* 0x000000ffff0b7224 */ /* 0x000fe200010e0605 */
[----:B------:R-:W-:Y:S02]  /*1d3f0*/  IADD3 R86, P3, R4, 0x4060, RZ ;  /* 0x0000406004567810 */ /* 0x000fe40007f7e0ff */
[----:B------:R-:W-:-:S02]  /*1d400*/  SHF.R.U64 R88, R88, 0x3, RZ ;  /* 0x0000000358587819 */ /* 0x000fc400000012ff */
[C---:B------:R-:W-:Y:S02]  /*1d410*/  LOP3.LUT R9, R4.reuse, 0x380, RZ, 0xc0, !PT ;  /* 0x0000038004097812 */ /* 0x040fe400078ec0ff */
[----:B------:R-:W-:Y:S02]  /*1d420*/  IADD3 R7, P2, R4, 0x8000, RZ ;  /* 0x0000800004077810 */ /* 0x000fe40007f5e0ff */
[----:B------:R-:W-:Y:S02]  /*1d430*/  LOP3.LUT R12, R95, R12, RZ, 0x3c, !PT ;  /* 0x0000000c5f0c7212 */ /* 0x000fe400078e3cff */
[----:B------:R-:W-:Y:S02]  /*1d440*/  LOP3.LUT R14, R82, R14, RZ, 0x3c, !PT ;  /* 0x0000000e520e7212 */ /* 0x000fe400078e3cff */
[----:B------:R-:W-:Y:S02]  /*1d450*/  LOP3.LUT R95, R6, 0x380, RZ, 0xc0, !PT ;  /* 0x00000380065f7812 */ /* 0x000fe400078ec0ff */
[----:B------:R-:W-:-:S02]  /*1d460*/  LOP3.LUT R82, R86, 0x380, RZ, 0xc0, !PT ;  /* 0x0000038056527812 */ /* 0x000fc400078ec0ff */
[----:B------:R-:W-:Y:S01]  /*1d470*/  LOP3.LUT R80, R88, R80, RZ, 0x3c, !PT ;  /* 0x0000005058507212 */ /* 0x000fe200078e3cff */
[--C-:B------:R-:W-:Y:S01]  /*1d480*/  IMAD.X R13, RZ, RZ, R5.reuse, P1 ;  /* 0x000000ffff0d7224 */ /* 0x100fe200008e0605 */
[----:B------:R-:W-:Y:S02]  /*1d490*/  SHF.R.U64 R9, R9, 0x3, RZ ;  /* 0x0000000309097819 */ /* 0x000fe400000012ff */
[----:B------:R-:W-:Y:S01]  /*1d4a0*/  LOP3.LUT R88, R7, 0x380, RZ, 0xc0, !PT ;  /* 0x0000038007587812 */ /* 0x000fe200078ec0ff */
[----:B------:R-:W-:Y:S01]  /*1d4b0*/  IMAD.X R15, RZ, RZ, R5, P6 ;  /* 0x000000ffff0f7224 */ /* 0x000fe200030e0605 */
[C---:B------:R-:W-:Y:S02]  /*1d4c0*/  IADD3 R84, P4, R4.reuse, 0x4040, RZ ;  /* 0x0000404004547810 */ /* 0x040fe40007f9e0ff */
[----:B------:R-:W-:Y:S02]  /*1d4d0*/  SHF.R.U64 R95, R95, 0x3, RZ ;  /* 0x000000035f5f7819 */ /* 0x000fe400000012ff */
[----:B------:R-:W-:-:S02]  /*1d4e0*/  IADD3 R8, P1, R4, 0x8020, RZ ;  /* 0x0000802004087810 */ /* 0x000fc40007f3e0ff */
[----:B------:R-:W-:Y:S02]  /*1d4f0*/  IADD3.X R81, RZ, R5, RZ, P5, !PT ;  /* 0x00000005ff517210 */ /* 0x000fe40002ffe4ff */
[----:B------:R-:W-:Y:S02]  /*1d500*/  SHF.R.U64 R139, R82, 0x3, RZ ;  /* 0x00000003528b7819 */ /* 0x000fe400000012ff */
[C---:B------:R-:W-:Y:S02]  /*1d510*/  IADD3 R92, P6, R4.reuse, 0x8040, RZ ;  /* 0x00008040045c7810 */ /* 0x040fe40007fde0ff */
[----:B------:R-:W-:Y:S02]  /*1d520*/  IADD3 R94, P5, R4, 0x8060, RZ ;  /* 0x00008060045e7810 */ /* 0x000fe40007fbe0ff */
[----:B------:R-:W-:Y:S02]  /*1d530*/  LOP3.LUT R4, R9, R4, RZ, 0x3c, !PT ;  /* 0x0000000409047212 */ /* 0x000fe400078e3cff */
[----:B------:R-:W-:-:S02]  /*1d540*/  LOP3.LUT R90, R10, 0x380, RZ, 0xc0, !PT ;  /* 0x000003800a5a7812 */ /* 0x000fc400078ec0ff */
[----:B------:R-:W-:Y:S02]  /*1d550*/  SHF.R.U64 R88, R88, 0x3, RZ ;  /* 0x0000000358587819 */ /* 0x000fe400000012ff */
[----:B------:R-:W-:Y:S02]  /*1d560*/  LOP3.LUT R137, R84, 0x380, RZ, 0xc0, !PT ;  /* 0x0000038054897812 */ /* 0x000fe400078ec0ff */
[----:B------:R-:W-:Y:S02]  /*1d570*/  LOP3.LUT R82, R95, R6, RZ, 0x3c, !PT ;  /* 0x000000065f527212 */ /* 0x000fe400078e3cff */
[----:B------:R-:W-:Y:S02]  /*1d580*/  LOP3.LUT R86, R139, R86, RZ, 0x3c, !PT ;  /* 0x000000568b567212 */ /* 0x000fe400078e3cff */
[----:B------:R-:W-:Y:S01]  /*1d590*/  LOP3.LUT R95, R8, 0x380, RZ, 0xc0, !PT ;  /* 0x00000380085f7812 */ /* 0x000fe200078ec0ff */
[--C-:B------:R-:W-:Y:S01]  /*1d5a0*/  IMAD.X R83, RZ, RZ, R5.reuse, P0 ;  /* 0x000000ffff537224 */ /* 0x100fe200000e0605 */
[----:B------:R-:W-:Y:S01]  /*1d5b0*/  LOP3.LUT R139, R94, 0x380, RZ, 0xc0, !PT ;  /* 0x000003805e8b7812 */ /* 0x000fe200078ec0ff */
[--C-:B------:R-:W-:Y:S01]  /*1d5c0*/  IMAD.X R85, RZ, RZ, R5.reuse, P4 ;  /* 0x000000ffff557224 */ /* 0x100fe200020e0605 */
[----:B------:R-:W-:Y:S01]  /*1d5d0*/  IADD3.X R89, RZ, R5, RZ, P2, !PT ;  /* 0x00000005ff597210 */ /* 0x000fe200017fe4ff */
[--C-:B------:R-:W-:Y:S01]  /*1d5e0*/  IMAD.X R87, RZ, RZ, R5.reuse, P3 ;  /* 0x000000ffff577224 */ /* 0x100fe200018e0605 */
[----:B------:R-:W-:Y:S01]  /*1d5f0*/  SHF.R.U64 R90, R90, 0x3, RZ ;  /* 0x000000035a5a7819 */ /* 0x000fe200000012ff */
[--C-:B------:R-:W-:Y:S01]  /*1d600*/  IMAD.X R91, RZ, RZ, R5.reuse, P1 ;  /* 0x000000ffff5b7224 */ /* 0x100fe200008e0605 */
[----:B------:R-:W-:Y:S01]  /*1d610*/  LOP3.LUT R88, R88, R7, RZ, 0x3c, !PT ;  /* 0x0000000758587212 */ /* 0x000fe200078e3cff */
[--C-:B------:R-:W-:Y:S01]  /*1d620*/  IMAD.X R93, RZ, RZ, R5.reuse, P6 ;  /* 0x000000ffff5d7224 */ /* 0x100fe200030e0605 */
[----:B------:R-:W-:Y:S01]  /*1d630*/  MOV R138, R4 ;  /* 0x00000004008a7202 */ /* 0x000fe20000000f00 */
[----:B------:R-:W-:Y:S01]  /*1d640*/  IMAD.X R9, RZ, RZ, R5, P5 ;  /* 0x000000ffff097224 */ /* 0x000fe200028e0605 */
[----:B------:R-:W-:-:S02]  /*1d650*/  SHF.R.U64 R137, R137, 0x3, RZ ;  /* 0x0000000389897819 */ /* 0x000fc400000012ff */
[----:B------:R-:W-:Y:S02]  /*1d660*/  F2FP.F16.F32.PACK_AB R4, R25, R24 ;  /* 0x000000181904723e */ /* 0x000fe400000000ff */
[----:B------:R-:W-:Y:S02]  /*1d670*/  F2FP.F16.F32.PACK_AB R5, R27, R26 ;  /* 0x0000001a1b05723e */ /* 0x000fe400000000ff */
[----:B------:R-:W-:Y:S02]  /*1d680*/  F2FP.F16.F32.PACK_AB R6, R29, R28 ;  /* 0x0000001c1d06723e */ /* 0x000fe400000000ff */
[----:B------:R-:W-:Y:S02]  /*1d690*/  F2FP.F16.F32.PACK_AB R7, R31, R30 ;  /* 0x0000001e1f07723e */ /* 0x000fe400000000ff */
[----:B------:R-:W-:Y:S02]  /*1d6a0*/  SHF.R.U64 R95, R95, 0x3, RZ ;  /* 0x000000035f5f7819 */ /* 0x000fe400000012ff */
[----:B------:R-:W-:-:S02]  /*1d6b0*/  SHF.R.U64 R139, R139, 0x3, RZ ;  /* 0x000000038b8b7819 */ /* 0x000fc400000012ff */
[----:B------:R-:W-:Y:S01]  /*1d6c0*/  LOP3.LUT R10, R90, R10, RZ, 0x3c, !PT ;  /* 0x0000000a5a0a7212 */ /* 0x000fe200078e3cff */
[----:B------:R2:W-:Y:S01]  /*1d6d0*/  STSM.16.M88.4 [R138], R4 ;  /* 0x000000048a007844 */ /* 0x0005e20000000200 */
[----:B------:R-:W-:Y:S02]  /*1d6e0*/  LOP3.LUT R84, R137, R84, RZ, 0x3c, !PT ;  /* 0x0000005489547212 */ /* 0x000fe400078e3cff */
[----:B------:R-:W-:Y:S02]  /*1d6f0*/  LOP3.LUT R90, R95, R8, RZ, 0x3c, !PT ;  /* 0x000000085f5a7212 */ /* 0x000fe400078e3cff */
[----:B------:R-:W-:Y:S02]  /*1d700*/  LOP3.LUT R8, R139, R94, RZ, 0x3c, !PT ;  /* 0x0000005e8b087212 */ /* 0x000fe400078e3cff */
[----:B------:R-:W-:Y:S02]  /*1d710*/  MOV R10, R10 ;  /* 0x0000000a000a7202 */ /* 0x000fe40000000f00 */
[----:B------:R-:W-:-:S02]  /*1d720*/  MOV R94, R80 ;  /* 0x00000050005e7202 */ /* 0x000fc40000000f00 */
[----:B------:R-:W-:Y:S02]  /*1d730*/  MOV R95, R82 ;  /* 0x00000052005f7202 */ /* 0x000fe40000000f00 */
[----:B------:R-:W-:Y:S02]  /*1d740*/  MOV R139, R84 ;  /* 0x00000054008b7202 */ /* 0x000fe40000000f00 */
[----:B--2---:R-:W-:Y:S02]  /*1d750*/  MOV R4, R12 ;  /* 0x0000000c00047202 */ /* 0x004fe40000000f00 */
[----:B------:R-:W-:Y:S02]  /*1d760*/  MOV R5, R14 ;  /* 0x0000000e00057202 */ /* 0x000fe40000000f00 */
[----:B------:R-:W-:Y:S02]  /*1d770*/  F2FP.F16.F32.PACK_AB R12, R33, R32 ;  /* 0x00000020210c723e */ /* 0x000fe400000000ff */
[----:B------:R-:W-:-:S02]  /*1d780*/  F2FP.F16.F32.PACK_AB R13, R35, R34 ;  /* 0x00000022230d723e */ /* 0x000fc400000000ff */
[----:B------:R-:W-:Y:S02]  /*1d790*/  F2FP.F16.F32.PACK_AB R14, R37, R36 ;  /* 0x00000024250e723e */ /* 0x000fe400000000ff */
[----:B------:R-:W-:Y:S02]  /*1d7a0*/  F2FP.F16.F32.PACK_AB R15, R39, R38 ;  /* 0x00000026270f723e */ /* 0x000fe400000000ff */
[----:B------:R-:W-:Y:S02]  /*1d7b0*/  MOV R140, R86 ;  /* 0x00000056008c7202 */ /* 0x000fe40000000f00 */
[----:B------:R-:W-:Y:S02]  /*1d7c0*/  F2FP.F16.F32.PACK_AB R80, R41, R40 ;  /* 0x000000282950723e */ /* 0x000fe400000000ff */
[----:B------:R-:W-:Y:S02]  /*1d7d0*/  F2FP.F16.F32.PACK_AB R81, R43, R42 ;  /* 0x0000002a2b51723e */ /* 0x000fe400000000ff */
[----:B------:R-:W-:-:S02]  /*1d7e0*/  F2FP.F16.F32.PACK_AB R82, R45, R44 ;  /* 0x0000002c2d52723e */ /* 0x000fc400000000ff */
[----:B------:R-:W-:Y:S02]  /*1d7f0*/  F2FP.F16.F32.PACK_AB R83, R47, R46 ;  /* 0x0000002e2f53723e */ /* 0x000fe400000000ff */
[----:B------:R-:W-:Y:S02]  /*1d800*/  F2FP.F16.F32.PACK_AB R84, R49, R48 ;  /* 0x000000303154723e */ /* 0x000fe400000000ff */
[----:B------:R-:W-:Y:S02]  /*1d810*/  F2FP.F16.F32.PACK_AB R85, R51, R50 ;  /* 0x000000323355723e */ /* 0x000fe400000000ff */
[----:B------:R-:W-:Y:S02]  /*1d820*/  F2FP.F16.F32.PACK_AB R86, R53, R52 ;  /* 0x000000343556723e */ /* 0x000fe400000000ff */
[----:B------:R-:W-:Y:S01]  /*1d830*/  F2FP.F16.F32.PACK_AB R87, R55, R54 ;  /* 0x000000363757723e */ /* 0x000fe200000000ff */
[----:B------:R2:W-:Y:S01]  /*1d840*/  STSM.16.M88.4 [R10], R12 ;  /* 0x0000000c0a007844 */ /* 0x0005e20000000200 */
[----:B------:R-:W-:-:S03]  /*1d850*/  LOP3.LUT R137, R92, 0x380, RZ, 0xc0, !PT ;  /* 0x000003805c897812 */ /* 0x000fc600078ec0ff */
[----:B------:R3:W-:Y:S01]  /*1d860*/  STSM.16.M88.4 [R4], R80 ;  /* 0x0000005004007844 */ /* 0x0007e20000000200 */
[----:B------:R-:W-:Y:S02]  /*1d870*/  MOV R138, R8 ;  /* 0x00000008008a7202 */ /* 0x000fe40000000f00 */
[----:B------:R-:W-:Y:S01]  /*1d880*/  F2FP.F16.F32.PACK_AB R6, R61, R60 ;  /* 0x0000003c3d06723e */ /* 0x000fe200000000ff */
[----:B------:R0:W-:Y:S01]  /*1d890*/  STSM.16.M88.4 [R5], R84 ;  /* 0x0000005405007844 */ /* 0x0001e20000000200 */
[----:B------:R-:W-:Y:S02]  /*1d8a0*/  F2FP.F16.F32.PACK_AB R7, R63, R62 ;  /* 0x0000003e3f07723e */ /* 0x000fe400000000ff */
[----:B------:R-:W-:Y:S02]  /*1d8b0*/  F2FP.F16.F32.PACK_AB R8, R65, R64 ;  /* 0x000000404108723e */ /* 0x000fe400000000ff */
[----:B------:R-:W-:Y:S02]  /*1d8c0*/  F2FP.F16.F32.PACK_AB R9, R67, R66 ;  /* 0x000000424309723e */ /* 0x000fe400000000ff */
[----:B------:R-:W-:-:S02]  /*1d8d0*/  F2FP.F16.F32.PACK_AB R11, R71, R70 ;  /* 0x00000046470b723e */ /* 0x000fc400000000ff */
[----:B--2---:R-:W-:Y:S02]  /*1d8e0*/  F2FP.F16.F32.PACK_AB R10, R69, R68 ;  /* 0x00000044450a723e */ /* 0x004fe400000000ff */
[----:B---3--:R-:W-:Y:S02]  /*1d8f0*/  F2FP.F16.F32.PACK_AB R4, R57, R56 ;  /* 0x000000383904723e */ /* 0x008fe400000000ff */
[----:B------:R-:W-:Y:S02]  /*1d900*/  SHF.R.U64 R137, R137, 0x3, RZ ;  /* 0x0000000389897819 */ /* 0x000fe400000012ff */
[----:B0-----:R-:W-:Y:S02]  /*1d910*/  F2FP.F16.F32.PACK_AB R5, R59, R58 ;  /* 0x0000003a3b05723e */ /* 0x001fe400000000ff */
[----:B------:R-:W-:Y:S02]  /*1d920*/  F2FP.F16.F32.PACK_AB R12, R73, R72 ;  /* 0x00000048490c723e */ /* 0x000fe400000000ff */
[----:B------:R-:W-:-:S02]  /*1d930*/  F2FP.F16.F32.PACK_AB R13, R75, R74 ;  /* 0x0000004a4b0d723e */ /* 0x000fc400000000ff */
[----:B------:R-:W-:Y:S02]  /*1d940*/  F2FP.F16.F32.PACK_AB R14, R77, R76 ;  /* 0x0000004c4d0e723e */ /* 0x000fe400000000ff */
[----:B------:R-:W-:Y:S02]  /*1d950*/  F2FP.F16.F32.PACK_AB R15, R79, R78 ;  /* 0x0000004e4f0f723e */ /* 0x000fe400000000ff */
[----:B------:R-:W-:Y:S02]  /*1d960*/  F2FP.F16.F32.PACK_AB R80, R21, R20 ;  /* 0x000000141550723e */ /* 0x000fe400000000ff */
[----:B------:R-:W-:Y:S02]  /*1d970*/  F2FP.F16.F32.PACK_AB R81, R127, R126 ;  /* 0x0000007e7f51723e */ /* 0x000fe400000000ff */
[----:B------:R-:W-:Y:S02]  /*1d980*/  F2FP.F16.F32.PACK_AB R82, R121, R120 ;  /* 0x000000787952723e */ /* 0x000fe400000000ff */
[----:B------:R-:W-:Y:S01]  /*1d990*/  F2FP.F16.F32.PACK_AB R83, R129, R128 ;  /* 0x000000808153723e */ /* 0x000fe200000000ff */
[----:B------:R-:W-:Y:S01]  /*1d9a0*/  STSM.16.M88.4 [R94], R4 ;  /* 0x000000045e007844 */ /* 0x000fe20000000200 */
[----:B------:R-:W-:-:S02]  /*1d9b0*/  MOV R88, R88 ;  /* 0x0000005800587202 */ /* 0x000fc40000000f00 */
[----:B------:R-:W-:Y:S02]  /*1d9c0*/  F2FP.F16.F32.PACK_AB R84, R123, R122 ;  /* 0x0000007a7b54723e */ /* 0x000fe400000000ff */
[----:B------:R-:W-:Y:S02]  /*1d9d0*/  F2FP.F16.F32.PACK_AB R85, R131, R130 ;  /* 0x000000828355723e */ /* 0x000fe400000000ff */
[----:B------:R-:W-:Y:S02]  /*1d9e0*/  F2FP.F16.F32.PACK_AB R86, R125, R124 ;  /* 0x0000007c7d56723e */ /* 0x000fe400000000ff */
[----:B------:R-:W-:Y:S01]  /*1d9f0*/  F2FP.F16.F32.PACK_AB R87, R133, R132 ;  /* 0x000000848557723e */ /* 0x000fe200000000ff */
[----:B------:R-:W-:Y:S01]  /*1da00*/  STSM.16.M88.4 [R95], R8 ;  /* 0x000000085f007844 */ /* 0x000fe20000000200 */
[----:B------:R-:W-:-:S03]  /*1da10*/  LOP3.LUT R92, R137, R92, RZ, 0x3c, !PT ;  /* 0x0000005c895c7212 */ /* 0x000fc600078e3cff */
[----:B------:R0:W-:Y:S01]  /*1da20*/  STSM.16.M88.4 [R139], R12 ;  /* 0x0000000c8b007844 */ /* 0x0001e20000000200 */
[----:B------:R-:W-:-:S03]  /*1da30*/  MOV R136, R90 ;  /* 0x0000005a00887202 */ /* 0x000fc60000000f00 */
[----:B------:R-:W-:Y:S01]  /*1da40*/  STSM.16.M88.4 [R140], R80 ;  /* 0x000000508c007844 */ /* 0x000fe20000000200 */
[----:B------:R-:W-:Y:S02]  /*1da50*/  MOV R137, R92 ;  /* 0x0000005c00897202 */ /* 0x000fe40000000f00 */
[----:B------:R-:W-:Y:S01]  /*1da60*/  F2FP.F16.F32.PACK_AB R89, R99, R98 ;  /* 0x000000626359723e */ /* 0x000fe200000000ff */
[----:B------:R2:W-:Y:S01]  /*1da70*/  STSM.16.M88.4 [R88], R84 ;  /* 0x0000005458007844 */ /* 0x0005e20000000200 */
[----:B------:R-:W-:Y:S02]  /*1da80*/  F2FP.F16.F32.PACK_AB R90, R101, R100 ;  /* 0x00000064655a723e */ /* 0x000fe400000000ff */
[----:B------:R-:W-:Y:S02]  /*1da90*/  F2FP.F16.F32.PACK_AB R91, R103, R102 ;  /* 0x00000066675b723e */ /* 0x000fe400000000ff */
[----:B------:R-:W-:Y:S02]  /*1daa0*/  F2FP.F16.F32.PACK_AB R92, R105, R104 ;  /* 0x00000068695c723e */ /* 0x000fe400000000ff */
[----:B------:R-:W-:Y:S01]  /*1dab0*/  F2FP.F16.F32.PACK_AB R93, R107, R106 ;  /* 0x0000006a6b5d723e */ /* 0x000fe200000000ff */
[----:B0-----:R-:W0:Y:S01]  /*1dac0*/  LDC.64 R14, c[0x0][0xba8] ;  /* 0x0002ea00ff0e7b82 */ /* 0x001e220000000a00 */
[----:B------:R-:W-:-:S02]  /*1dad0*/  F2FP.F16.F32.PACK_AB R94, R109, R108 ;  /* 0x0000006c6d5e723e */ /* 0x000fc400000000ff */
[----:B------:R-:W-:Y:S02]  /*1dae0*/  F2FP.F16.F32.PACK_AB R95, R111, R110 ;  /* 0x0000006e6f5f723e */ /* 0x000fe400000000ff */
[----:B------:R-:W-:Y:S02]  /*1daf0*/  F2FP.F16.F32.PACK_AB R4, R113, R112 ;  /* 0x000000707104723e */ /* 0x000fe400000000ff */
[----:B--2---:R-:W-:Y:S01]  /*1db00*/  F2FP.F16.F32.PACK_AB R88, R97, R96 ;  /* 0x000000606158723e */ /* 0x004fe200000000ff */
[----:B------:R-:W2:Y:S01]  /*1db10*/  LDC R83, c[0x0][0xbe8] ;  /* 0x0002fa00ff537b82 */ /* 0x000ea20000000800 */
[----:B------:R-:W-:Y:S02]  /*1db20*/  F2FP.F16.F32.PACK_AB R5, R115, R114 ;  /* 0x000000727305723e */ /* 0x000fe400000000ff */
[----:B------:R-:W-:Y:S02]  /*1db30*/  F2FP.F16.F32.PACK_AB R6, R117, R116 ;  /* 0x000000747506723e */ /* 0x000fe400000000ff */
[----:B------:R-:W-:Y:S01]  /*1db40*/  F2FP.F16.F32.PACK_AB R7, R119, R118 ;  /* 0x000000767707723e */ /* 0x000fe200000000ff */
[----:B------:R-:W-:Y:S04]  /*1db50*/  STSM.16.M88.4 [R136], R88 ;  /* 0x0000005888007844 */ /* 0x000fe80000000200 */
[----:B------:R-:W-:Y:S04]  /*1db60*/  STSM.16.M88.4 [R137], R92 ;  /* 0x0000005c89007844 */ /* 0x000fe80000000200 */
[----:B------:R3:W-:Y:S01]  /*1db70*/  STSM.16.M88.4 [R138], R4 ;  /* 0x000000048a007844 */ /* 0x0007e20000000200 */
[----:B------:R-:W-:Y:S01]  /*1db80*/  BAR.SYNC.DEFER_BLOCKING 0x1, 0x100 ;  /* 0x0044000000007b1d */ /* 0x000fe20000010000 */
[----:B------:R-:W-:-:S04]  /*1db90*/  ISETP.NE.U32.AND P0, PT, RZ, UR6, PT ;  /* 0x00000006ff007c0c */ /* 0x000fc8000bf05070 */
[----:B------:R-:W-:Y:S02]  /*1dba0*/  ISETP.NE.AND.EX P0, PT, RZ, UR7, PT, P0 ;  /* 0x00000007ff007c0c */ /* 0x000fe4000bf05300 */
[----:B------:R-:W-:Y:S02]  /*1dbb0*/  IADD3 R8, P1, R223, UR6, RZ ;  /* 0x00000006df087c10 */ /* 0x000fe4000ff3e0ff */
[----:B------:R-:W-:Y:S02]  /*1dbc0*/  MOV R80, RZ ;  /* 0x000000ff00507202 */ /* 0x000fe40000000f00 */
[----:B------:R-:W-:-:S07]  /*1dbd0*/  IADD3.X R9, R224, UR7, RZ, P1, !PT ;  /* 0x00000007e0097c10 */ /* 0x000fce0008ffe4ff */
[----:B------:R-:W4:Y:S01]  /*1dbe0*/  @P0 LDG.E R80, desc[UR60][R8.64] ;  /* 0x0000003c08500981 */ /* 0x000f22000c1e1900 */
[----:B------:R-:W-:-:S04]  /*1dbf0*/  ISETP.NE.U32.AND P1, PT, RZ, UR4, PT ;  /* 0x00000004ff007c0c */ /* 0x000fc8000bf25070 */
[----:B------:R-:W-:Y:S01]  /*1dc00*/  ISETP.NE.AND.EX P1, PT, RZ, UR5, PT, P1 ;  /* 0x00000005ff007c0c */ /* 0x000fe2000bf25310 */
[----:B------:R-:W-:-:S12]  /*1dc10*/  IMAD.MOV.U32 R86, RZ, RZ, 0x9b8 ;  /* 0x000009b8ff567424 */ /* 0x000fd800078e00ff */
[----:B---3--:R-:W-:Y:S01]  /*1dc20*/  @P1 IADD3 R4, P2, R223, UR4, RZ ;  /* 0x00000004df041c10 */ /* 0x008fe2000ff5e0ff */
[----:B------:R-:W-:-:S03]  /*1dc30*/  ULDC UR4, c[0x0][0xa88] ;  /* 0x0002a20000047ab9 */ /* 0x000fc60000000800 */
[----:B------:R-:W-:Y:S01]  /*1dc40*/  @P1 IADD3.X R5, R224, UR5, RZ, P2, !PT ;  /* 0x00000005e0051c10 */ /* 0x000fe200097fe4ff */
[----:B------:R-:W-:Y:S01]  /*1dc50*/  IMAD.U32 R82, RZ, RZ, UR4 ;  /* 0x00000004ff527e24 */ /* 0x000fe2000f8e00ff */
[----:B------:R-:W-:Y:S01]  /*1dc60*/  ISETP.NE.AND P2, PT, R221, RZ, PT ;  /* 0x000000ffdd00720c */ /* 0x000fe20003f45270 */
[----:B------:R-:W-:-:S03]  /*1dc70*/  ULDC UR4, c[0x0][0xad4] ;  /* 0x0002b50000047ab9 */ /* 0x000fc60000000800 */
[----:B------:R-:W-:Y:S01]  /*1dc80*/  SEL R221, R221, UR4, P2 ;  /* 0x00000004dddd7c07 */ /* 0x000fe20009000000 */
[----:B------:R3:W5:Y:S03]  /*1dc90*/  @P1 LDG.E R82, desc[UR60][R4.64] ;  /* 0x0000003c04521981 */ /* 0x000766000c1e1900 */
[----:B------:R-:W-:-:S04]  /*1dca0*/  ISETP.GT.AND P3, PT, R221, 0x1, PT ;  /* 0x00000001dd00780c */ /* 0x000fc80003f64270 */
[----:B------:R-:W-:-:S04]  /*1dcb0*/  SEL R86, R86, 0x978, P3 ;  /* 0x0000097856567807 */ /* 0x000fc80001800000 */
[----:B------:R-:W1:Y:S08]  /*1dcc0*/  LDC.64 R6, c[0x0][R86+0x220] ;  /* 0x0000880056067b82 */ /* 0x000e700000000a00 */
[----:B------:R-:W0:Y:S01]  /*1dcd0*/  LDC.64 R10, c[0x0][R86+0x218] ;  /* 0x00008600560a7b82 */ /* 0x000e220000000a00 */
[----:B--2---:R-:W-:-:S07]  /*1dce0*/  ISETP.NE.AND P4, PT, R83, 0x1, PT ;  /* 0x000000015300780c */ /* 0x004fce0003f85270 */
[----:B------:R-:W2:Y:S01]  /*1dcf0*/  LDC.64 R12, c[0x0][R86+0x228] ;  /* 0x00008a00560c7b82 */ /* 0x000ea20000000a00 */
[----:B------:R-:W-:-:S07]  /*1dd00*/  ISETP.NE.U32.AND P2, PT, RZ, UR6, PT ;  /* 0x00000006ff007c0c */ /* 0x000fce000bf45070 */
[----:B---3--:R-:W3:Y:S01]  /*1dd10*/  LDC.64 R4, c[0x0][R86+0x210] ;  /* 0x0000840056047b82 */ /* 0x008ee20000000a00 */
[----:B------:R-:W-:-:S07]  /*1dd20*/  ISETP.NE.AND.EX P2, PT, RZ, UR7, PT, P2 ;  /* 0x00000007ff007c0c */ /* 0x000fce000bf45320 */
[----:B------:R-:W3:Y:S01]  /*1dd30*/  @P4 LDC R89, c[0x0][0xbec] ;  /* 0x0002fb00ff594b82 */ /* 0x000ee20000000800 */
[----:B------:R-:W-:-:S07]  /*1dd40*/  SEL R222, R222, RZ, !P2 ;  /* 0x000000ffdede7207 */ /* 0x000fce0005000000 */
[----:B------:R-:W3:Y:S01]  /*1dd50*/  @P4 LDC R91, c[0x0][0xbf0] ;  /* 0x0002fc00ff5b4b82 */ /* 0x000ee20000000800 */
[----:B----4-:R-:W-:Y:S01]  /*1dd60*/  SEL R81, R142, RZ, !P2 ;  /* 0x000000ff8e517207 */ /* 0x010fe20005000000 */
[----:B-1----:R-:W-:-:S06]  /*1dd70*/  IMAD R7, R7, R222, RZ ;  /* 0x000000de07077224 */ /* 0x002fcc00078e02ff */
[----:B0-----:R-:W0:Y:S01]  /*1dd80*/  @!P3 LDC R14, c[0x0][0xb50] ;  /* 0x0002d400ff0ebb82 */ /* 0x001e220000000800 */
[C---:B------:R-:W-:Y:S02]  /*1dd90*/  IMAD R87, R6.reuse, R81, R7 ;  /* 0x0000005106577224 */ /* 0x040fe400078e0207 */
[----:B------:R-:W-:-:S05]  /*1dda0*/  IMAD.WIDE.U32 R6, R6, R222, RZ ;  /* 0x000000de06067225 */ /* 0x000fca00078e00ff */
[----:B------:R-:W1:Y:S01]  /*1ddb0*/  @!P3 LDC R15, c[0x0][0xb54] ;  /* 0x0002d500ff0fbb82 */ /* 0x000e620000000800 */
[-C--:B------:R-:W-:Y:S02]  /*1ddc0*/  IMAD R81, R11, R219.reuse, RZ ;  /* 0x000000db0b517224 */ /* 0x080fe400078e02ff */
[----:B------:R-:W-:-:S04]  /*1ddd0*/  IMAD.WIDE.U32 R10, R10, R219, RZ ;  /* 0x000000db0a0a7225 */ /* 0x000fc800078e00ff */
[----:B------:R-:W-:Y:S01]  /*1dde0*/  IMAD R84, R228, 0x80, R141 ;  /* 0x00000080e4547824 */ /* 0x000fe200078e028d */
[----:B------:R-:W-:Y:S02]  /*1ddf0*/  SEL R85, R229, RZ, P3 ;  /* 0x000000ffe5557207 */ /* 0x000fe40001800000 */
[----:B------:R-:W-:Y:S01]  /*1de00*/  IADD3 R88, R11, R81, RZ ;  /* 0x000000510b587210 */ /* 0x000fe20007ffe0ff */
[----:B------:R-:W-:Y:S02]  /*1de10*/  IMAD.IADD R11, R7, 0x1, R87 ;  /* 0x00000001070b7824 */ /* 0x000fe400078e0257 */
[----:B------:R-:W-:Y:S02]  /*1de20*/  IMAD.MOV.U32 R7, RZ, RZ, R84 ;  /* 0x000000ffff077224 */ /* 0x000fe400078e0054 */
[-C--:B--2---:R-:W-:Y:S02]  /*1de30*/  IMAD R87, R13, R85.reuse, RZ ;  /* 0x000000550d577224 */ /* 0x084fe400078e02ff */
[----:B------:R-:W-:-:S05]  /*1de40*/  IMAD.WIDE.U32 R12, R12, R85, RZ ;  /* 0x000000550c0c7225 */ /* 0x000fca00078e00ff */
[----:B------:R-:W-:Y:S02]  /*1de50*/  IADD3 R87, R13, R87, RZ ;  /* 0x000000570d577210 */ /* 0x000fe40007ffe0ff */
[--C-:B------:R-:W-:Y:S01]  /*1de60*/  IADD3 R10, P2, P5, R6, R10, R80.reuse ;  /* 0x0000000a060a7210 */ /* 0x100fe20007d5e050 */
[----:B---3--:R-:W-:Y:S01]  /*1de70*/  @P4 IMAD.HI.U32 R6, R84, R89, RZ ;  /* 0x0000005954064227 */ /* 0x008fe200078e00ff */
[----:B------:R-:W-:-:S04]  /*1de80*/  SHF.R.S32.HI R81, RZ, 0x1f, R80 ;  /* 0x0000001fff517819 */ /* 0x000fc80000011450 */
[----:B------:R-:W-:Y:S02]  /*1de90*/  @P4 SHF.R.U32.HI R7, RZ, R91, R6 ;  /* 0x0000005bff074219 */ /* 0x000fe40000011606 */
[----:B------:R-:W-:-:S03]  /*1dea0*/  IADD3.X R11, R11, R88, R81, P2, P5 ;  /* 0x000000580b0b7210 */ /* 0x000fc600017ea451 */
[--C-:B------:R-:W-:Y:S01]  /*1deb0*/  IMAD.MOV R85, RZ, RZ, -R7.reuse ;  /* 0x000000ffff557224 */ /* 0x100fe200078e0a07 */
[----:B------:R-:W-:Y:S02]  /*1dec0*/  IADD3 R12, P2, P5, R7, R10, R12 ;  /* 0x0000000a070c7210 */ /* 0x000fe40007d5e00c */
[----:B------:R-:W-:Y:S01]  /*1ded0*/  SHF.R.S32.HI R6, RZ, 0x1f, R7 ;  /* 0x0000001fff067819 */ /* 0x000fe20000011407 */
[----:B------:R-:W-:-:S03]  /*1dee0*/  IMAD R7, R83, R85, R84 ;  /* 0x0000005553077224 */ /* 0x000fc600078e0254 */
[----:B------:R-:W-:Y:S01]  /*1def0*/  IADD3.X R13, R6, R11, R87, P2, P5 ;  /* 0x0000000b060d7210 */ /* 0x000fe200017ea457 */
[-C--:B------:R-:W-:Y:S01]  /*1df00*/  IMAD R5, R5, R7.reuse, RZ ;  /* 0x0000000705057224 */ /* 0x080fe200078e02ff */
[----:B------:R-:W-:Y:S01]  /*1df10*/  SHF.R.S32.HI R11, RZ, 0x1f, R7 ;  /* 0x0000001fff0b7819 */ /* 0x000fe20000011407 */
[----:B------:R-:W-:-:S04]  /*1df20*/  IMAD.WIDE.U32 R12, R4, R7, R12 ;  /* 0x00000007040c7225 */ /* 0x000fc800078e000c */
[----:B------:R-:W-:Y:S01]  /*1df30*/  IMAD R5, R4, R11, R5 ;  /* 0x0000000b04057224 */ /* 0x000fe200078e0205 */
[----:B0-----:R-:W-:-:S03]  /*1df40*/  LEA R14, P2, R12, R14, 0x2 ;  /* 0x0000000e0c0e7211 */ /* 0x001fc600078410ff */
[----:B------:R-:W-:-:S05]  /*1df50*/  IMAD.IADD R4, R13, 0x1, R5 ;  /* 0x000000010d047824 */ /* 0x000fca00078e0205 */
[----:B-1----:R-:W-:Y:S01]  /*1df60*/  LEA.HI.X R15, R12, R15, R4, 0x2, P2 ;  /* 0x0000000f0c0f7211 */ /* 0x002fe200010f1404 */
[----:B------:R-:W-:Y:S06]  /*1df70*/  @P1 BRA `(.L_x_622) ;  /* 0x0000000000101947 */ /* 0x000fec0003800000 */
[----:B------:R-:W-:Y:S05]  /*1df80*/  @!P0 BRA `(.L_x_622) ;  /* 0x00000000000c8947 */ /* 0x000fea0003800000 */
[----:B------:R-:W2:Y:S04]  /*1df90*/  LDG.E R5, desc[UR60][R8.64] ;  /* 0x0000003c08057981 */ /* 0x000ea8000c1e1900 */
[----:B-----5:R-:W2:Y:S02]  /*1dfa0*/  LDG.E R82, desc[UR60][R8.64+0x4] ;  /* 0x0000043c08527981 */ /* 0x020ea4000c1e1900 */
[----:B--2---:R-:W-:-:S07]  /*1dfb0*/  IMAD.IADD R82, R82, 0x1, -R5 ;  /* 0x0000000152527824 */ /* 0x004fce00078e0a05 */
.L_x_622:
[----:B------:R-:W2:Y:S04]  /*1dfc0*/  LDL R9, [R1+0x70] ;  /* 0x0000700001097983 */ /* 0x000ea80000100800 */
[----:B------:R-:W3:Y:S01]  /*1dfd0*/  LDL R8, [R1+0x6c] ;  /* 0x00006c0001087983 */ /* 0x000ee20000100800 */
[----:B-----5:R-:W-:-:S03]  /*1dfe0*/  IMAD R82, R82, R83, RZ ;  /* 0x0000005352527224 */ /* 0x020fc600078e02ff */
[----:B------:R-:W-:Y:S04]  /*1dff0*/  SHFL.IDX PT, R4, R14, RZ, 0x1c1f ;  /* 0x001c1fff0e047589 */ /* 0x000fe800000e0000 */
[----:B------:R-:W0:Y:S04]  /*1e000*/  SHFL.IDX PT, R5, R15, RZ, 0x1c1f ;  /* 0x001c1fff0f057589 */ /* 0x000e2800000e0000 */
[----:B------:R-:W-:Y:S04]  /*1e010*/  SHFL.IDX PT, R6, R14, 0x1, 0x1c1f ;  /* 0x003c1f000e067f89 */ /* 0x000fe800000e0000 */
[----:B------:R-:W1:Y:S01]  /*1e020*/  SHFL.IDX PT, R7, R15, 0x1, 0x1c1f ;  /* 0x003c1f000f077f89 */ /* 0x000e6200000e0000 */
[----:B--2---:R-:W-:Y:S01]  /*1e030*/  IMAD R9, R228, 0x80, R9 ;  /* 0x00000080e4097824 */ /* 0x004fe200078e0209 */
[----:B---3--:R-:W-:-:S04]  /*1e040*/  LOP3.LUT P0, RZ, R8, 0x3, RZ, 0xc0, !PT ;  /* 0x0000000308ff7812 */ /* 0x008fc8000780c0ff */
[C---:B------:R-:W-:Y:S02]  /*1e050*/  IADD3 R12, R9.reuse, 0x8, RZ ;  /* 0x00000008090c7810 */ /* 0x040fe40007ffe0ff */
[-C--:B------:R-:W-:Y:S02]  /*1e060*/  ISETP.GE.OR P1, PT, R9, R82.reuse, P0 ;  /* 0x000000520900720c */ /* 0x080fe40000726670 */
[----:B------:R-:W-:-:S11]  /*1e070*/  ISETP.GE.OR P0, PT, R12, R82, P0 ;  /* 0x000000520c00720c */ /* 0x000fd60000706670 */
[----:B0-----:R0:W-:Y:S04]  /*1e080*/  @!P1 ST.E desc[UR60][R4.64], R3 ;  /* 0x0000000304009985 */ /* 0x0011e8000c10193c */
[----:B-1----:R0:W-:Y:S01]  /*1e090*/  @!P0 ST.E desc[UR60][R6.64], R0 ;  /* 0x0000000006008985 */ /* 0x0021e2000c10193c */
[----:B------:R-:W-:Y:S05]  /*1e0a0*/  @P3 BRA `(.L_x_623) ;  /* 0x0000000c00503947 */ /* 0x000fea0003800000 */
[----:B0-----:R-:W0:Y:S01]  /*1e0b0*/  S2R R0, SR_TID.X ;  /* 0x0000000000007919 */ /* 0x001e220000002100 */
[----:B------:R-:W1:Y:S01]  /*1e0c0*/  @P4 LDC R65, c[0x0][0xbec] ;  /* 0x0002fb00ff414b82 */ /* 0x000e620000000800 */
[----:B------:R-:W-:Y:S02]  /*1e0d0*/  ULDC.64 UR4, c[0x0][0xaa0] ;  /* 0x0002a80000047ab9 */ /* 0x000fe40000000a00 */
[----:B------:R-:W-:-:S05]  /*1e0e0*/  IMAD R81, R81, UR4, RZ ;  /* 0x0000000451517c24 */ /* 0x000fca000f8e02ff */
[----:B------:R-:W2:Y:S01]  /*1e0f0*/  @P4 LDC R67, c[0x0][0xbf0] ;  /* 0x0002fc00ff434b82 */ /* 0x000ea20000000800 */
[----:B0-----:R-:W-:-:S05]  /*1e100*/  VIADD R0, R0, 0xffffff80 ;  /* 0xffffff8000007836 */ /* 0x001fca0000000000 */
[----:B------:R-:W-:-:S04]  /*1e110*/  SHF.R.S32.HI R3, RZ, 0x1f, R0 ;  /* 0x0000001fff037819 */ /* 0x000fc80000011400 */
[----:B------:R-:W-:-:S04]  /*1e120*/  LEA.HI R3, R3, R0, RZ, 0x3 ;  /* 0x0000000003037211 */ /* 0x000fc800078f18ff */
[----:B------:R-:W-:Y:S02]  /*1e130*/  LOP3.LUT R5, R3, 0xfffffff8, RZ, 0xc0, !PT ;  /* 0xfffffff803057812 */ /* 0x000fe400078ec0ff */
[----:B------:R-:W-:-:S03]  /*1e140*/  SHF.R.S32.HI R3, RZ, 0x3, R3 ;  /* 0x00000003ff037819 */ /* 0x000fc60000011403 */
[----:B------:R-:W-:-:S04]  /*1e150*/  IMAD.IADD R20, R0, 0x1, -R5 ;  /* 0x0000000100147824 */ /* 0x000fc800078e0a05 */
[----:B------:R-:W-:Y:S02]  /*1e160*/  IMAD.SHL.U32 R0, R20, 0x8, RZ ;  /* 0x0000000814007824 */ /* 0x000fe400078e00ff */
[----:B------:R-:W-:-:S03]  /*1e170*/  IMAD R21, R80, UR5, R81 ;  /* 0x0000000550157c24 */ /* 0x000fc6000f8e0251 */
[----:B------:R-:W-:Y:S01]  /*1e180*/  LEA R5, R3, R0, 0x6 ;  /* 0x0000000003057211 */ /* 0x000fe200078e30ff */
[----:B------:R-:W-:Y:S01]  /*1e190*/  IMAD.WIDE.U32 R80, R80, UR4, RZ ;  /* 0x0000000450507c25 */ /* 0x000fe2000f8e00ff */
[----:B------:R-:W-:-:S03]  /*1e1a0*/  ULDC.64 UR4, c[0x0][0xae8] ;  /* 0x0002ba0000047ab9 */ /* 0x000fc60000000a00 */
[----:B------:R-:W-:Y:S01]  /*1e1b0*/  IMAD.WIDE R134, R5, 0x2, R134 ;  /* 0x0000000205867825 */ /* 0x000fe200078e0286 */
[----:B------:R-:W-:-:S03]  /*1e1c0*/  IADD3 R81, R81, R21, RZ ;  /* 0x0000001551517210 */ /* 0x000fc60007ffe0ff */
[----:B------:R-:W-:Y:S01]  /*1e1d0*/  IMAD R61, R20, 0x20, R3 ;  /* 0x00000020143d7824 */ /* 0x000fe200078e0203 */
[C---:B------:R-:W-:Y:S02]  /*1e1e0*/  IADD3 R9, P3, R134.reuse, 0x1000, RZ ;  /* 0x0000100086097810 */ /* 0x040fe40007f7e0ff */
[C---:B------:R-:W-:Y:S02]  /*1e1f0*/  IADD3 R13, P2, R134.reuse, 0x2000, RZ ;  /* 0x00002000860d7810 */ /* 0x040fe40007f5e0ff */
[C---:B------:R-:W-:Y:S02]  /*1e200*/  IADD3 R25, P6, R134.reuse, 0x3000, RZ ;  /* 0x0000300086197810 */ /* 0x040fe40007fde0ff */
[C---:B------:R-:W-:Y:S02]  /*1e210*/  IADD3 R29, P5, R134.reuse, 0x4000, RZ ;  /* 0x00004000861d7810 */ /* 0x040fe40007fbe0ff */
[----:B------:R-:W-:Y:S01]  /*1e220*/  IADD3 R33, P1, R134, 0x5000, RZ ;  /* 0x0000500086217810 */ /* 0x000fe20007f3e0ff */
[----:B------:R-:W-:Y:S01]  /*1e230*/  IMAD.WIDE.U32 R20, R219, UR4, R80 ;  /* 0x00000004db147c25 */ /* 0x000fe2000f8e0050 */
[----:B------:R-:W-:-:S02]  /*1e240*/  LOP3.LUT R8, R9, 0x380, RZ, 0xc0, !PT ;  /* 0x0000038009087812 */ /* 0x000fc400078ec0ff */
[----:B------:R-:W-:Y:S01]  /*1e250*/  LOP3.LUT R12, R13, 0x380, RZ, 0xc0, !PT ;  /* 0x000003800d0c7812 */ /* 0x000fe200078ec0ff */
[----:B------:R-:W-:Y:S01]  /*1e260*/  IMAD R62, R228, 0x80, R61 ;  /* 0x00000080e43e7824 */ /* 0x000fe200078e023d */
[----:B------:R-:W-:Y:S02]  /*1e270*/  LOP3.LUT R24, R25, 0x380, RZ, 0xc0, !PT ;  /* 0x0000038019187812 */ /* 0x000fe400078ec0ff */
[----:B------:R-:W-:Y:S02]  /*1e280*/  LOP3.LUT R28, R29, 0x380, RZ, 0xc0, !PT ;  /* 0x000003801d1c7812 */ /* 0x000fe400078ec0ff */
[----:B------:R-:W-:Y:S02]  /*1e290*/  LOP3.LUT R32, R33, 0x380, RZ, 0xc0, !PT ;  /* 0x0000038021207812 */ /* 0x000fe400078ec0ff */
[----:B------:R-:W-:Y:S01]  /*1e2a0*/  SHF.R.S32.HI R63, RZ, 0x1f, R222 ;  /* 0x0000001fff3f7819 */ /* 0x000fe200000114de */
[----:B------:R-:W-:Y:S01]  /*1e2b0*/  IMAD R21, R219, UR5, R21 ;  /* 0x00000005db157c24 */ /* 0x000fe2000f8e0215 */
[----:B------:R-:W-:Y:S01]  /*1e2c0*/  SHF.R.U64 R8, R8, 0x3, RZ ;  /* 0x0000000308087819 */ /* 0x000fe200000012ff */
[----:B-1----:R-:W-:Y:S01]  /*1e2d0*/  @P4 IMAD.HI.U32 R60, R62, R65, RZ ;  /* 0x000000413e3c4227 */ /* 0x002fe200078e00ff */
[----:B------:R-:W-:Y:S01]  /*1e2e0*/  SHF.R.U64 R12, R12, 0x3, RZ ;  /* 0x000000030c0c7819 */ /* 0x000fe200000012ff */
[----:B------:R-:W-:Y:S01]  /*1e2f0*/  ULDC.64 UR4, c[0x0][0xaf0] ;  /* 0x0002bc0000047ab9 */ /* 0x000fe20000000a00 */
[----:B------:R-:W-:-:S02]  /*1e300*/  SHF.R.U64 R24, R24, 0x3, RZ ;  /* 0x0000000318187819 */ /* 0x000fc400000012ff */
[----:B------:R-:W-:Y:S02]  /*1e310*/  SHF.R.U64 R28, R28, 0x3, RZ ;  /* 0x000000031c1c7819 */ /* 0x000fe400000012ff */
[----:B------:R-:W-:Y:S01]  /*1e320*/  SHF.R.U64 R32, R32, 0x3, RZ ;  /* 0x0000000320207819 */ /* 0x000fe200000012ff */
[----:B------:R-:W-:Y:S01]  /*1e330*/  IMAD R63, R63, UR4, RZ ;  /* 0x000000043f3f7c24 */ /* 0x000fe2000f8e02ff */
[----:B------:R-:W-:Y:S01]  /*1e340*/  LOP3.LUT R8, R8, R9, RZ, 0x3c, !PT ;  /* 0x0000000908087212 */ /* 0x000fe200078e3cff */
[----:B------:R-:W-:Y:S01]  /*1e350*/  IMAD.MOV.U32 R61, RZ, RZ, R62 ;  /* 0x000000ffff3d7224 */ /* 0x000fe200078e003e */
        /* <DEDUP_REMOVED lines=8> */
[----:B------:R-:W-:Y:S01]  /*1e3e0*/  IADD3.X R29, RZ, R135, RZ, P5, !PT ;  /* 0x00000087ff1d7210 */ /* 0x000fe20002ffe4ff */
[----:B------:R-:W-:Y:S01]  /*1e3f0*/  IMAD R63, R222, UR5, R63 ;  /* 0x00000005de3f7c24 */ /* 0x000fe2000f8e023f */
[----:B--2---:R-:W-:Y:S01]  /*1e400*/  @P4 SHF.R.U32.HI R61, RZ, R67, R60 ;  /* 0x00000043ff3d4219 */ /* 0x004fe2000001163c */
[----:B------:R-:W5:Y:S01]  /*1e410*/  LD.E.128 R8, desc[UR60][R8.64] ;  /* 0x0000003c08087980 */ /* 0x000f62000c101d00 */
[----:B------:R-:W-:-:S02]  /*1e420*/  IADD3 R37, P0, R134, 0x6000, RZ ;  /* 0x0000600086257810 */ /* 0x000fc40007f1e0ff */
[C---:B------:R-:W-:Y:S01]  /*1e430*/  IADD3 R41, P3, R134.reuse, 0x7000, RZ ;  /* 0x0000700086297810 */ /* 0x040fe20007f7e0ff */
[----:B------:R-:W5:Y:S01]  /*1e440*/  LD.E.128 R12, desc[UR60][R12.64] ;  /* 0x0000003c0c0c7980 */ /* 0x000f62000c101d00 */
[C---:B------:R-:W-:Y:S02]  /*1e450*/  IADD3 R45, P2, R134.reuse, 0x8000, RZ ;  /* 0x00008000862d7810 */ /* 0x040fe40007f5e0ff */
[C---:B------:R-:W-:Y:S01]  /*1e460*/  IADD3 R49, P6, R134.reuse, 0x9000, RZ ;  /* 0x0000900086317810 */ /* 0x040fe20007fde0ff */
[----:B------:R-:W5:Y:S01]  /*1e470*/  LD.E.128 R24, desc[UR60][R24.64] ;  /* 0x0000003c18187980 */ /* 0x000f62000c101d00 */
[----:B------:R-:W-:Y:S01]  /*1e480*/  IADD3 R53, P5, R134, 0xa000, RZ ;  /* 0x0000a00086357810 */ /* 0x000fe20007fbe0ff */
[----:B------:R-:W-:Y:S01]  /*1e490*/  IMAD.WIDE.U32 R222, R222, UR4, R20 ;  /* 0x00000004dede7c25 */ /* 0x000fe2000f8e0014 */
[----:B------:R-:W-:Y:S01]  /*1e4a0*/  IADD3 R5, P1, R134, 0xb000, RZ ;  /* 0x0000b00086057810 */ /* 0x000fe20007f3e0ff */
[----:B------:R-:W-:Y:S01]  /*1e4b0*/  ULDC.64 UR4, c[0x0][0xae0] ;  /* 0x0002b80000047ab9 */ /* 0x000fe20000000a00 */
[----:B------:R-:W-:Y:S01]  /*1e4c0*/  SHF.R.S32.HI R20, RZ, 0x1f, R61 ;  /* 0x0000001fff147819 */ /* 0x000fe2000001143d */
[----:B------:R-:W5:Y:S01]  /*1e4d0*/  LD.E.128 R28, desc[UR60][R28.64] ;  /* 0x0000003c1c1c7980 */ /* 0x000f62000c101d00 */
[----:B------:R-:W-:-:S02]  /*1e4e0*/  IADD3 R60, -R61, RZ, RZ ;  /* 0x000000ff3d3c7210 */ /* 0x000fc40007ffe1ff */
[----:B------:R-:W-:Y:S01]  /*1e4f0*/  LOP3.LUT R36, R37, 0x380, RZ, 0xc0, !PT ;  /* 0x0000038025247812 */ /* 0x000fe200078ec0ff */
[----:B------:R-:W5:Y:S01]  /*1e500*/  LD.E.128 R32, desc[UR60][R32.64] ;  /* 0x0000003c20207980 */ /* 0x000f62000c101d00 */
[----:B------:R-:W-:Y:S02]  /*1e510*/  LOP3.LUT R40, R41, 0x380, RZ, 0xc0, !PT ;  /* 0x0000038029287812 */ /* 0x000fe400078ec0ff */
[----:B------:R-:W-:Y:S02]  /*1e520*/  LOP3.LUT R44, R45, 0x380, RZ, 0xc0, !PT ;  /* 0x000003802d2c7812 */ /* 0x000fe400078ec0ff */
[----:B------:R-:W-:Y:S02]  /*1e530*/  LOP3.LUT R48, R49, 0x380, RZ, 0xc0, !PT ;  /* 0x0000038031307812 */ /* 0x000fe400078ec0ff */
[----:B------:R-:W-:Y:S01]  /*1e540*/  LOP3.LUT R52, R53, 0x380, RZ, 0xc0, !PT ;  /* 0x0000038035347812 */ /* 0x000fe200078ec0ff */
[----:B------:R-:W-:Y:S01]  /*1e550*/  IMAD.IADD R223, R223, 0x1, R63 ;  /* 0x00000001dfdf7824 */ /* 0x000fe200078e023f */
[----:B------:R-:W-:-:S02]  /*1e560*/  LOP3.LUT R4, R5, 0x380, RZ, 0xc0, !PT ;  /* 0x0000038005047812 */ /* 0x000fc400078ec0ff */
[----:B------:R-:W-:Y:S01]  /*1e570*/  LOP3.LUT R7, R134, 0x380, RZ, 0xc0, !PT ;  /* 0x0000038086077812 */ /* 0x000fe200078ec0ff */
[----:B------:R-:W-:Y:S01]  /*1e580*/  IMAD R20, R20, UR4, RZ ;  /* 0x0000000414147c24 */ /* 0x000fe2000f8e02ff */
[----:B------:R-:W-:Y:S01]  /*1e590*/  SHF.R.U64 R36, R36, 0x3, RZ ;  /* 0x0000000324247819 */ /* 0x000fe200000012ff */
[----:B------:R-:W-:Y:S01]  /*1e5a0*/  IMAD R21, R83, R60, R62 ;  /* 0x0000003c53157224 */ /* 0x000fe200078e023e */
[----:B------:R-:W-:Y:S01]  /*1e5b0*/  SHF.R.U64 R40, R40, 0x3, RZ ;  /* 0x0000000328287819 */ /* 0x000fe200000012ff */
[----:B------:R-:W-:Y:S01]  /*1e5c0*/  IMAD.X R57, RZ, RZ, R135, P1 ;  /* 0x000000ffff397224 */ /* 0x000fe200008e0687 */
[----:B------:R-:W-:Y:S02]  /*1e5d0*/  SHF.R.U64 R44, R44, 0x3, RZ ;  /* 0x000000032c2c7819 */ /* 0x000fe400000012ff */
[----:B------:R-:W-:Y:S02]  /*1e5e0*/  SHF.R.U64 R48, R48, 0x3, RZ ;  /* 0x0000000330307819 */ /* 0x000fe400000012ff */
[----:B------:R-:W-:-:S02]  /*1e5f0*/  SHF.R.U64 R52, R52, 0x3, RZ ;  /* 0x0000000334347819 */ /* 0x000fc400000012ff */
[----:B------:R-:W-:Y:S01]  /*1e600*/  SHF.R.U64 R4, R4, 0x3, RZ ;  /* 0x0000000304047819 */ /* 0x000fe200000012ff */
[----:B------:R-:W-:Y:S01]  /*1e610*/  IMAD.WIDE.U32 R222, R61, UR4, R222 ;  /* 0x000000043dde7c25 */ /* 0x000fe2000f8e00de */
[----:B------:R-:W-:Y:S02]  /*1e620*/  SHF.R.U64 R7, R7, 0x3, RZ ;  /* 0x0000000307077819 */ /* 0x000fe400000012ff */
[----:B------:R-:W-:Y:S01]  /*1e630*/  LOP3.LUT R36, R36, R37, RZ, 0x3c, !PT ;  /* 0x0000002524247212 */ /* 0x000fe200078e3cff */
[----:B------:R-:W-:Y:S01]  /*1e640*/  IMAD R61, R61, UR5, R20 ;  /* 0x000000053d3d7c24 */ /* 0x000fe2000f8e0214 */
        /* <DEDUP_REMOVED lines=9> */
[----:B------:R-:W-:Y:S01]  /*1e6e0*/  ULDC.64 UR4, c[0x0][0xad8] ;  /* 0x0002b60000047ab9 */ /* 0x000fe20000000a00 */
[----:B------:R-:W-:Y:S01]  /*1e6f0*/  LOP3.LUT R56, R4, R5, RZ, 0x3c, !PT ;  /* 0x0000000504387212 */ /* 0x000fe200078e3cff */
[----:B------:R-:W5:Y:S01]  /*1e700*/  LD.E.128 R36, desc[UR60][R36.64] ;  /* 0x0000003c24247980 */ /* 0x000f62000c101d00 */
[----:B------:R-:W-:-:S02]  /*1e710*/  SHF.R.S32.HI R20, RZ, 0x1f, R21 ;  /* 0x0000001fff147819 */ /* 0x000fc40000011415 */
[----:B------:R-:W-:Y:S01]  /*1e720*/  LOP3.LUT R134, R7, R134, RZ, 0x3c, !PT ;  /* 0x0000008607867212 */ /* 0x000fe200078e3cff */
[----:B------:R-:W5:Y:S01]  /*1e730*/  LD.E.128 R40, desc[UR60][R40.64] ;  /* 0x0000003c28287980 */ /* 0x000f62000c101d00 */
[----:B------:R-:W-:Y:S02]  /*1e740*/  IMAD.IADD R223, R223, 0x1, R61 ;  /* 0x00000001dfdf7824 */ /* 0x000fe400078e023d */
[----:B------:R-:W-:Y:S01]  /*1e750*/  IMAD R20, R20, UR4, RZ ;  /* 0x0000000414147c24 */ /* 0x000fe2000f8e02ff */
[----:B------:R0:W5:Y:S01]  /*1e760*/  LD.E.128 R4, desc[UR60][R134.64] ;  /* 0x0000003c86047980 */ /* 0x000162000c101d00 */
[----:B------:R-:W-:-:S03]  /*1e770*/  IMAD R67, R228, 0x80, R3 ;  /* 0x00000080e4437824 */ /* 0x000fc600078e0203 */
[----:B------:R-:W5:Y:S01]  /*1e780*/  LD.E.128 R44, desc[UR60][R44.64] ;  /* 0x0000003c2c2c7980 */ /* 0x000f62000c101d00 */
[----:B------:R-:W-:-:S03]  /*1e790*/  IMAD R3, R21, UR5, R20 ;  /* 0x0000000515037c24 */ /* 0x000fc6000f8e0214 */
[----:B------:R-:W5:Y:S04]  /*1e7a0*/  LD.E.128 R48, desc[UR60][R48.64] ;  /* 0x0000003c30307980 */ /* 0x000f68000c101d00 */
[----:B------:R-:W5:Y:S04]  /*1e7b0*/  LD.E.128 R52, desc[UR60][R52.64] ;  /* 0x0000003c34347980 */ /* 0x000f68000c101d00 */
[----:B------:R-:W5:Y:S01]  /*1e7c0*/  LD.E.128 R56, desc[UR60][R56.64] ;  /* 0x0000003c38387980 */ /* 0x000f62000c101d00 */
[----:B------:R-:W-:Y:S01]  /*1e7d0*/  IMAD.WIDE.U32 R20, R21, UR4, R222 ;  /* 0x0000000415147c25 */ /* 0x000fe2000f8e00de */
[----:B------:R-:W-:Y:S01]  /*1e7e0*/  ULDC.64 UR4, c[0x0][0xa80] ;  /* 0x0002a00000047ab9 */ /* 0x000fe20000000a00 */
[----:B------:R-:W-:Y:S01]  /*1e7f0*/  @!PT LDS RZ, [RZ] ;  /* 0x00000000fffff984 */ /* 0x000fe20000000800 */
[----:B------:R-:W-:Y:S01]  /*1e800*/  @!PT LDS RZ, [RZ] ;  /* 0x00000000fffff984 */ /* 0x000fe20000000800 */
[----:B------:R-:W-:Y:S01]  /*1e810*/  @!PT LDS RZ, [RZ] ;  /* 0x00000000fffff984 */ /* 0x000fe20000000800 */
[----:B------:R-:W-:Y:S01]  /*1e820*/  @!PT LDS RZ, [RZ] ;  /* 0x00000000fffff984 */ /* 0x000fe20000000800 */
[----:B------:R1:W-:Y:S06]  /*1e830*/  MEMBAR.ALL.CTA ;  /* 0x0000000000007992 */ /* 0x0003ec0000008000 */
[----:B-1----:R-:W1:Y:S01]  /*1e840*/  FENCE.VIEW.ASYNC.S ;  /* 0x00000000000073c6 */ /* 0x002e620000000000 */
[----:B------:R-:W-:Y:S01]  /*1e850*/  IMAD.IADD R21, R21, 0x1, R3 ;  /* 0x0000000115157824 */ /* 0x000fe200078e0203 */
[----:B------:R-:W-:Y:S01]  /*1e860*/  LEA R64, P2, R20, UR4, 0x1 ;  /* 0x0000000414407c11 */ /* 0x000fe2000f8408ff */
[----:B------:R-:W-:-:S03]  /*1e870*/  VIADD R3, R2, 0x36820 ;  /* 0x0003682002037836 */ /* 0x000fc60000000000 */
[----:B------:R-:W-:Y:S02]  /*1e880*/  LEA.HI.X R65, R20, UR5, R21, 0x1, P2 ;  /* 0x0000000514417c11 */ /* 0x000fe400090f0c15 */
[CC--:B------:R-:W-:Y:S01]  /*1e890*/  ISETP.GE.AND P2, PT, R67.reuse, R82.reuse, PT ;  /* 0x000000524300720c */ /* 0x0c0fe20003f46270 */
[C---:B------:R-:W-:Y:S01]  /*1e8a0*/  VIADD R63, R67.reuse, 0x40 ;  /* 0x00000040433f7836 */ /* 0x040fe20000000000 */
[----:B------:R-:W-:Y:S01]  /*1e8b0*/  PRMT R3, RZ, 0x654, R3 ;  /* 0x00000654ff037816 */ /* 0x000fe20000000003 */
[C---:B------:R-:W-:Y:S01]  /*1e8c0*/  VIADD R70, R0.reuse, 0x40 ;  /* 0x0000004000467836 */ /* 0x040fe20000000000 */
[----:B------:R-:W-:Y:S01]  /*1e8d0*/  IADD3 R61, R67, 0x20, RZ ;  /* 0x00000020433d7810 */ /* 0x000fe20007ffe0ff */
[----:B------:R-:W-:Y:S01]  /*1e8e0*/  BSSY B1, `(.L_x_624) ;  /* 0x0000018000017945 */ /* 0x000fe20003800000 */
[-C--:B------:R-:W-:Y:S02]  /*1e8f0*/  ISETP.GE.AND P0, PT, R63, R82.reuse, PT ;  /* 0x000000523f00720c */ /* 0x080fe40003f06270 */
[----:B------:R-:W-:Y:S01]  /*1e900*/  IADD3 R66, R0, 0x80, RZ ;  /* 0x0000008000427810 */ /* 0x000fe20007ffe0ff */
[----:B-1----:R0:W1:Y:S01]  /*1e910*/  SHFL.IDX PT, R63, R64, RZ, 0x181f ;  /* 0x00181fff403f7589 */ /* 0x00206200000e0000 */
[----:B------:R-:W-:-:S02]  /*1e920*/  ISETP.GE.AND P1, PT, R61, R82, PT ;  /* 0x000000523d00720c */ /* 0x000fc40003f26270 */
[----:B------:R-:W-:Y:S01]  /*1e930*/  SHF.R.S32.HI R68, RZ, 0x1f, R0 ;  /* 0x0000001fff447819 */ /* 0x000fe20000011400 */
[----:B------:R2:W-:Y:S01]  /*1e940*/  SYNCS.ARRIVE.TRANS64.RED.A1T0 RZ, [R3+URZ], RZ ;  /* 0x000000ff03ff79a7 */ /* 0x0005e2000810043f */
[----:B------:R-:W-:Y:S02]  /*1e950*/  SHF.R.S32.HI R69, RZ, 0x1f, R70 ;  /* 0x0000001fff457819 */ /* 0x000fe40000011446 */
[----:B------:R-:W-:Y:S01]  /*1e960*/  SHF.R.S32.HI R71, RZ, 0x1f, R66 ;  /* 0x0000001fff477819 */ /* 0x000fe20000011442 */
[----:B--2---:R0:W2:Y:S01]  /*1e970*/  SHFL.IDX PT, R3, R65, RZ, 0x181f ;  /* 0x00181fff41037589 */ /* 0x0040a200000e0000 */
[----:B------:R-:W-:Y:S05]  /*1e980*/  @P2 BRA `(.L_x_625) ;  /* 0x0000000000342947 */ /* 0x000fea0003800000 */
[----:B------:R-:W-:Y:S02]  /*1e990*/  ULDC UR4, c[0x0][0xac8] ;  /* 0x0002b20000047ab9 */ /* 0x000fe40000000800 */
        /* <DEDUP_REMOVED lines=12> */
.L_x_625:
[----:B------:R-:W-:Y:S05]  /*1ea60*/  BSYNC B1 ;  /* 0x0000000000017941 */ /* 0x000fea0003800000 */
.L_x_624:
[----:B--2---:R2:W4:Y:S01]  /*1ea70*/  SHFL.IDX PT, R3, R65, 0x1, 0x181f ;  /* 0x00381f0041037f89 */ /* 0x00452200000e0000 */
[----:B------:R-:W-:Y:S03]  /*1ea80*/  BSSY B1, `(.L_x_626) ;  /* 0x0000010000017945 */ /* 0x000fe60003800000 */
[----:B---3--:R2:W3:Y:S01]  /*1ea90*/  SHFL.IDX PT, R21, R64, 0x1, 0x181f ;  /* 0x00381f0040157f89 */ /* 0x0084e200000e0000 */
[----:B------:R-:W-:Y:S05]  /*1eaa0*/  @P1 BRA `(.L_x_627) ;  /* 0x0000000000341947 */ /* 0x000fea0003800000 */
[----:B------:R-:W-:Y:S02]  /*1eab0*/  ULDC UR4, c[0x0][0xac8] ;  /* 0x0002b20000047ab9 */ /* 0x000fe40000000800 */
[----:B------:R-:W-:Y:S02]  /*1eac0*/  ISETP.GE.AND P4, PT, R0, UR4, PT ;  /* 0x0000000400007c0c */ /* 0x000fe4000bf86270 */
[----:B------:R-:W-:Y:S02]  /*1ead0*/  ISETP.GE.AND P5, PT, R70, UR4, PT ;  /* 0x0000000446007c0c */ /* 0x000fe4000bfa6270 */
[----:B------:R-:W-:-:S09]  /*1eae0*/  ISETP.GE.AND P6, PT, R66, UR4, PT ;  /* 0x0000000442007c0c */ /* 0x000fd2000bfc6270 */
[-C--:B---3-5:R-:W-:Y:S02]  /*1eaf0*/  @!P4 LEA R4, P1, R0, R21.reuse, 0x1 ;  /* 0x000000150004c211 */ /* 0x0a8fe400078208ff */
[-C--:B------:R-:W-:Y:S02]  /*1eb00*/  @!P5 LEA R6, P2, R70, R21.reuse, 0x1 ;  /* 0x000000154606d211 */ /* 0x080fe400078408ff */
[----:B------:R-:W-:Y:S02]  /*1eb10*/  @!P6 LEA R20, P3, R66, R21, 0x1 ;  /* 0x000000154214e211 */ /* 0x000fe400078608ff */
[-C--:B----4-:R-:W-:Y:S02]  /*1eb20*/  @!P4 LEA.HI.X R5, R0, R3.reuse, R68, 0x1, P1 ;  /* 0x000000030005c211 */ /* 0x090fe400008f0c44 */
[-C--:B------:R-:W-:Y:S02]  /*1eb30*/  @!P5 LEA.HI.X R7, R70, R3.reuse, R69, 0x1, P2 ;  /* 0x000000034607d211 */ /* 0x080fe400010f0c45 */
[----:B------:R-:W-:Y:S01]  /*1eb40*/  @!P6 LEA.HI.X R21, R66, R3, R71, 0x1, P3 ;  /* 0x000000034215e211 */ /* 0x000fe200018f0c47 */
[----:B------:R3:W-:Y:S04]  /*1eb50*/  @!P4 ST.E.128 desc[UR60][R4.64], R8 ;  /* 0x000000080400c985 */ /* 0x0007e8000c101d3c */
[----:B------:R3:W-:Y:S04]  /*1eb60*/  @!P5 ST.E.128 desc[UR60][R6.64], R32 ;  /* 0x000000200600d985 */ /* 0x0007e8000c101d3c */
[----:B------:R3:W-:Y:S02]  /*1eb70*/  @!P6 ST.E.128 desc[UR60][R20.64], R48 ;  /* 0x000000301400e985 */ /* 0x0007e4000c101d3c */
.L_x_627:
[----:B------:R-:W-:Y:S05]  /*1eb80*/  BSYNC B1 ;  /* 0x0000000000017941 */ /* 0x000fea0003800000 */
.L_x_626:
[----:B----4-:R4:W0:Y:S01]  /*1eb90*/  SHFL.IDX PT, R3, R65, 0x2, 0x181f ;  /* 0x00581f0041037f89 */ /* 0x01082200000e0000 */
[----:B------:R-:W-:Y:S03]  /*1eba0*/  BSSY B1, `(.L_x_628) ;  /* 0x0000010000017945 */ /* 0x000fe60003800000 */
[----:B---3-5:R4:W3:Y:S01]  /*1ebb0*/  SHFL.IDX PT, R9, R64, 0x2, 0x181f ;  /* 0x00581f0040097f89 */ /* 0x0288e200000e0000 */
[----:B------:R-:W-:Y:S05]  /*1ebc0*/  @P0 BRA `(.L_x_629) ;  /* 0x0000000000340947 */ /* 0x000fea0003800000 */
[----:B------:R-:W-:Y:S02]  /*1ebd0*/  ULDC UR4, c[0x0][0xac8] ;  /* 0x0002b20000047ab9 */ /* 0x000fe40000000800 */
[----:B------:R-:W-:Y:S02]  /*1ebe0*/  ISETP.GE.AND P3, PT, R0, UR4, PT ;  /* 0x0000000400007c0c */ /* 0x000fe4000bf66270 */
[----:B------:R-:W-:Y:S02]  /*1ebf0*/  ISETP.GE.AND P4, PT, R70, UR4, PT ;  /* 0x0000000446007c0c */ /* 0x000fe4000bf86270 */
[----:B------:R-:W-:-:S09]  /*1ec00*/  ISETP.GE.AND P5, PT, R66, UR4, PT ;  /* 0x0000000442007c0c */ /* 0x000fd2000bfa6270 */
[-C--:B---3--:R-:W-:Y:S02]  /*1ec10*/  @!P3 LEA R4, P0, R0, R9.reuse, 0x1 ;  /* 0x000000090004b211 */ /* 0x088fe400078008ff */
        /* <DEDUP_REMOVED lines=8> */
.L_x_629:
[----:B------:R-:W-:Y:S05]  /*1eca0*/  BSYNC B1 ;  /* 0x0000000000017941 */ /* 0x000fea0003800000 */
.L_x_628:
[----:B0-----:R-:W-:Y:S01]  /*1ecb0*/  VIADD R3, R67, 0x60 ;  /* 0x0000006043037836 */ /* 0x001fe20000000000 */
[----:B--2-4-:R-:W4:Y:S04]  /*1ecc0*/  SHFL.IDX PT, R65, R65, 0x3, 0x181f ;  /* 0x00781f0041417f89 */ /* 0x014f2800000e0000 */
[----:B------:R-:W-:Y:S01]  /*1ecd0*/  ISETP.GE.AND P0, PT, R3, R82, PT ;  /* 0x000000520300720c */ /* 0x000fe20003f06270 */
[----:B---3--:R3:W0:-:S12]  /*1ece0*/  SHFL.IDX PT, R9, R64, 0x3, 0x181f ;  /* 0x00781f0040097f89 */ /* 0x00861800000e0000 */
[----:B---3--:R-:W-:Y:S05]  /*1ecf0*/  @P0 BRA `(.L_x_630) ;  /* 0x0000002000480947 */ /* 0x008fea0003800000 */
[----:B------:R-:W-:Y:S02]  /*1ed00*/  ULDC UR4, c[0x0][0xac8] ;  /* 0x0002b20000047ab9 */ /* 0x000fe40000000800 */
[----:B------:R-:W-:Y:S02]  /*1ed10*/  ISETP.GE.AND P2, PT, R0, UR4, PT ;  /* 0x0000000400007c0c */ /* 0x000fe4000bf46270 */
[----:B------:R-:W-:-:S11]  /*1ed20*/  ISETP.GE.AND P3, PT, R70, UR4, PT ;  /* 0x0000000446007c0c */ /* 0x000fd6000bf66270 */
[-C--:B0-----:R-:W-:Y:S02]  /*1ed30*/  @!P2 LEA R4, P0, R0, R9.reuse, 0x1 ;  /* 0x000000090004a211 */ /* 0x081fe400078008ff */
[----:B------:R-:W-:Y:S02]  /*1ed40*/  @!P3 LEA R6, P1, R70, R9, 0x1 ;  /* 0x000000094606b211 */ /* 0x000fe400078208ff */
[-C--:B----4-:R-:W-:Y:S02]  /*1ed50*/  @!P2 LEA.HI.X R5, R0, R65.reuse, R68, 0x1, P0 ;  /* 0x000000410005a211 */ /* 0x090fe400000f0c44 */
[----:B------:R-:W-:Y:S02]  /*1ed60*/  @!P3 LEA.HI.X R7, R70, R65, R69, 0x1, P1 ;  /* 0x000000414607b211 */ /* 0x000fe400008f0c45 */
[----:B------:R-:W-:Y:S01]  /*1ed70*/  ISETP.GE.AND P0, PT, R66, UR4, PT ;  /* 0x0000000442007c0c */ /* 0x000fe2000bf06270 */
[----:B------:R3:W-:Y:S04]  /*1ed80*/  @!P2 ST.E.128 desc[UR60][R4.64], R24 ;  /* 0x000000180400a985 */ /* 0x0007e8000c101d3c */
[----:B------:R3:W-:Y:S08]  /*1ed90*/  @!P3 ST.E.128 desc[UR60][R6.64], R40 ;  /* 0x000000280600b985 */ /* 0x0007f0000c101d3c */
[----:B------:R-:W-:Y:S05]  /*1eda0*/  @P0 BRA `(.L_x_630) ;  /* 0x00000020001c0947 */ /* 0x000fea0003800000 */
[----:B---3--:R-:W-:-:S04]  /*1edb0*/  LEA R4, P0, R66, R9, 0x1 ;  /* 0x0000000942047211 */ /* 0x008fc800078008ff */
[----:B------:R-:W-:-:S05]  /*1edc0*/  LEA.HI.X R5, R66, R65, R71, 0x1, P0 ;  /* 0x0000004142057211 */ /* 0x000fca00000f0c47 */
[----:B------:R0:W-:Y:S01]  /*1edd0*/  ST.E.128 desc[UR60][R4.64], R56 ;  /* 0x0000003804007985 */ /* 0x0001e2000c101d3c */
[----:B------:R-:W-:Y:S05]  /*1ede0*/  BRA `(.L_x_630) ;  /* 0x00000020000c7947 */ /* 0x000fea0003800000 */
.L_x_623:
[----:B------:R-:W1:Y:S01]  /*1edf0*/  @P4 LDC R11, c[0x0][0xbec] ;  /* 0x0002fb00ff0b4b82 */ /* 0x000e620000000800 */
[----:B------:R-:W-:Y:S01]  /*1ee00*/  ULDC.64 UR4, c[0x0][0xb08] ;  /* 0x0002c20000047ab9 */ /* 0x000fe20000000a00 */
[----:B0-----:R-:W-:Y:S01]  /*1ee10*/  SHF.R.S32.HI R3, RZ, 0x1f, R222 ;  /* 0x0000001fff037819 */ /* 0x001fe200000114de */
[----:B------:R-:W-:Y:S01]  /*1ee20*/  IMAD R81, R81, UR4, RZ ;  /* 0x0000000451517c24 */ /* 0x000fe2000f8e02ff */
[----:B------:R-:W-:Y:S01]  /*1ee30*/  ULDC.64 UR6, c[0x0][0xb30] ;  /* 0x0002cc0000067ab9 */ /* 0x000fe20000000a00 */
[C---:B------:R-:W-:Y:S01]  /*1ee40*/  IMAD.WIDE.U32 R4, R80.reuse, UR4, RZ ;  /* 0x0000000450047c25 */ /* 0x040fe2000f8e00ff */
[----:B------:R-:W-:Y:S01]  /*1ee50*/  ISETP.GE.AND P0, PT, R9, R82, PT ;  /* 0x000000520900720c */ /* 0x000fe20003f06270 */
[----:B------:R-:W-:Y:S01]  /*1ee60*/  BSSY B1, `(.L_x_631) ;  /* 0x00000b8000017945 */ /* 0x000fe20003800000 */
[----:B------:R-:W0:Y:S01]  /*1ee70*/  @P4 LDC R0, c[0x0][0xbf0] ;  /* 0x0002fc00ff004b82 */ /* 0x000e220000000800 */
[----:B------:R-:W-:Y:S01]  /*1ee80*/  IMAD R81, R80, UR5, R81 ;  /* 0x0000000550517c24 */ /* 0x000fe2000f8e0251 */
[----:B------:R-:W-:Y:S01]  /*1ee90*/  ULDC.64 UR4, c[0x0][0xb38] ;  /* 0x0002ce0000047ab9 */ /* 0x000fe20000000a00 */
[C---:B------:R-:W-:Y:S01]  /*1eea0*/  VIADD R94, R220.reuse, 0x58 ;  /* 0x00000058dc5e7836 */ /* 0x040fe20000000000 */
[----:B------:R-:W-:Y:S01]  /*1eeb0*/  SHF.R.S32.HI R85, RZ, 0x1f, R230 ;  /* 0x0000001fff557819 */ /* 0x000fe200000114e6 */
[----:B------:R-:W-:Y:S01]  /*1eec0*/  IMAD.IADD R5, R5, 0x1, R81 ;  /* 0x0000000105057824 */ /* 0x000fe200078e0251 */
[----:B------:R-:W-:Y:S01]  /*1eed0*/  SHF.R.S32.HI R86, RZ, 0x1f, R231 ;  /* 0x0000001fff567819 */ /* 0x000fe200000114e7 */
[----:B------:R-:W-:Y:S01]  /*1eee0*/  VIADD R134, R220, 0x50 ;  /* 0x00000050dc867836 */ /* 0x000fe20000000000 */
[----:B------:R-:W-:Y:S01]  /*1eef0*/  SHF.R.S32.HI R87, RZ, 0x1f, R232 ;  /* 0x0000001fff577819 */ /* 0x000fe200000114e8 */
[----:B------:R-:W-:Y:S01]  /*1ef00*/  IMAD.WIDE.U32 R4, R219, UR4, R4 ;  /* 0x00000004db047c25 */ /* 0x000fe2000f8e0004 */
[----:B------:R-:W-:-:S02]  /*1ef10*/  SHF.R.S32.HI R88, RZ, 0x1f, R233 ;  /* 0x0000001fff587819 */ /* 0x000fc400000114e9 */
[----:B------:R-:W-:Y:S01]  /*1ef20*/  SHF.R.S32.HI R89, RZ, 0x1f, R234 ;  /* 0x0000001fff597819 */ /* 0x000fe200000114ea */
[----:B------:R-:W-:Y:S01]  /*1ef30*/  IMAD R5, R219, UR5, R5 ;  /* 0x00000005db057c24 */ /* 0x000fe2000f8e0205 */
[----:B------:R-:W-:Y:S01]  /*1ef40*/  ULDC.64 UR4, c[0x0][0xb40] ;  /* 0x0002d00000047ab9 */ /* 0x000fe20000000a00 */
[----:B------:R-:W-:Y:S01]  /*1ef50*/  VIADD R136, R220, 0x48 ;  /* 0x00000048dc887836 */ /* 0x000fe20000000000 */
[----:B------:R-:W-:Y:S01]  /*1ef60*/  SHF.R.S32.HI R90, RZ, 0x1f, R235 ;  /* 0x0000001fff5a7819 */ /* 0x000fe200000114eb */
[----:B------:R-:W-:Y:S01]  /*1ef70*/  IMAD R3, R3, UR4, RZ ;  /* 0x0000000403037c24 */ /* 0x000fe2000f8e02ff */
[----:B------:R-:W-:Y:S01]  /*1ef80*/  SHF.R.S32.HI R91, RZ, 0x1f, R236 ;  /* 0x0000001fff5b7819 */ /* 0x000fe200000114ec */
[----:B-1----:R-:W-:Y:S01]  /*1ef90*/  @P4 IMAD.HI.U32 R11, R84, R11, RZ ;  /* 0x0000000b540b4227 */ /* 0x002fe200078e00ff */
[----:B------:R-:W-:Y:S02]  /*1efa0*/  SHF.R.S32.HI R92, RZ, 0x1f, R237 ;  /* 0x0000001fff5c7819 */ /* 0x000fe400000114ed */
[----:B------:R-:W-:Y:S01]  /*1efb0*/  SHF.R.S32.HI R94, RZ, 0x1f, R94 ;  /* 0x0000001fff5e7819 */ /* 0x000fe2000001145e */
[C---:B------:R-:W-:Y:S01]  /*1efc0*/  IMAD R7, R222.reuse, UR5, R3 ;  /* 0x00000005de077c24 */ /* 0x040fe2000f8e0203 */
[----:B------:R-:W-:Y:S01]  /*1efd0*/  MOV R3, R84 ;  /* 0x0000005400037202 */ /* 0x000fe20000000f00 */
[----:B------:R-:W-:Y:S01]  /*1efe0*/  IMAD.WIDE.U32 R4, R222, UR4, R4 ;  /* 0x00000004de047c25 */ /* 0x000fe2000f8e0004 */
[----:B0-----:R-:W-:Y:S01]  /*1eff0*/  @P4 SHF.R.U32.HI R3, RZ, R0, R11 ;  /* 0x00000000ff034219 */ /* 0x001fe2000001160b */
[----:B------:R-:W-:Y:S01]  /*1f000*/  ULDC.64 UR4, c[0x0][0xb48] ;  /* 0x0002d20000047ab9 */ /* 0x000fe20000000a00 */
[----:B------:R-:W-:Y:S01]  /*1f010*/  IADD3 R95, R220, 0x50, RZ ;  /* 0x00000050dc5f7810 */ /* 0x000fe20007ffe0ff */
[----:B------:R-:W-:Y:S01]  /*1f020*/  IMAD.IADD R5, R5, 0x1, R7 ;  /* 0x0000000105057824 */ /* 0x000fe200078e0207 */
[--C-:B------:R-:W-:Y:S01]  /*1f030*/  SHF.R.S32.HI R0, RZ, 0x1f, R3.reuse ;  /* 0x0000001fff007819 */ /* 0x100fe20000011403 */
[----:B------:R-:W-:Y:S01]  /*1f040*/  IMAD.MOV R6, RZ, RZ, -R3 ;  /* 0x000000ffff067224 */ /* 0x000fe200078e0a03 */
[----:B------:R-:W-:Y:S01]  /*1f050*/  SHF.R.S32.HI R134, RZ, 0x1f, R134 ;  /* 0x0000001fff867819 */ /* 0x000fe20000011486 */
[----:B------:R-:W-:Y:S01]  /*1f060*/  IMAD.WIDE.U32 R4, R229, UR4, R4 ;  /* 0x00000004e5047c25 */ /* 0x000fe2000f8e0004 */
[----:B------:R-:W-:-:S02]  /*1f070*/  SHF.R.S32.HI R136, RZ, 0x1f, R136 ;  /* 0x0000001fff887819 */ /* 0x000fc40000011488 */
[----:B------:R-:W-:Y:S01]  /*1f080*/  IADD3 R137, R220, 0x40, RZ ;  /* 0x00000040dc897810 */ /* 0x000fe20007ffe0ff */
[----:B------:R-:W-:Y:S01]  /*1f090*/  IMAD R83, R83, R6, R84 ;  /* 0x0000000653537224 */ /* 0x000fe200078e0254 */
[----:B------:R-:W-:Y:S01]  /*1f0a0*/  IADD3 R6, R2, 0x36820, RZ ;  /* 0x0003682002067810 */ /* 0x000fe20007ffe0ff */
[----:B------:R-:W-:Y:S01]  /*1f0b0*/  IMAD R0, R0, UR6, RZ ;  /* 0x0000000600007c24 */ /* 0x000fe2000f8e02ff */
[----:B------:R-:W-:Y:S01]  /*1f0c0*/  IADD3 R141, R220, 0x30, RZ ;  /* 0x00000030dc8d7810 */ /* 0x000fe20007ffe0ff */
[----:B------:R-:W-:Y:S01]  /*1f0d0*/  IMAD R5, R229, UR5, R5 ;  /* 0x00000005e5057c24 */ /* 0x000fe2000f8e0205 */
[----:B------:R-:W-:Y:S01]  /*1f0e0*/  ULDC.64 UR4, c[0x0][0xb28] ;  /* 0x0002ca0000047ab9 */ /* 0x000fe20000000a00 */
[C---:B------:R-:W-:Y:S01]  /*1f0f0*/  IMAD R7, R3.reuse, UR7, R0 ;  /* 0x0000000703077c24 */ /* 0x040fe2000f8e0200 */
[----:B------:R-:W-:Y:S01]  /*1f100*/  SHF.R.S32.HI R0, RZ, 0x1f, R83 ;  /* 0x0000001fff007819 */ /* 0x000fe20000011453 */
[----:B------:R-:W-:Y:S01]  /*1f110*/  IMAD.WIDE.U32 R4, R3, UR6, R4 ;  /* 0x0000000603047c25 */ /* 0x000fe2000f8e0004 */
[----:B------:R-:W-:-:S02]  /*1f120*/  PRMT R6, RZ, 0x654, R6 ;  /* 0x00000654ff067816 */ /* 0x000fc40000000006 */
[----:B------:R-:W-:Y:S01]  /*1f130*/  IADD3 R145, R220, 0x20, RZ ;  /* 0x00000020dc917810 */ /* 0x000fe20007ffe0ff */
[----:B------:R-:W-:Y:S01]  /*1f140*/  IMAD R0, R0, UR4, RZ ;  /* 0x0000000400007c24 */ /* 0x000fe2000f8e02ff */
[----:B------:R0:W-:Y:S01]  /*1f150*/  SYNCS.ARRIVE.TRANS64.RED.A1T0 RZ, [R6+URZ], RZ ;  /* 0x000000ff06ff79a7 */ /* 0x0001e2000810043f */
[----:B------:R-:W-:Y:S01]  /*1f160*/  IMAD.IADD R5, R5, 0x1, R7 ;  /* 0x0000000105057824 */ /* 0x000fe200078e0207 */
[----:B------:R-:W-:Y:S01]  /*1f170*/  IADD3 R152, R220, 0x10, RZ ;  /* 0x00000010dc987810 */ /* 0x000fe20007ffe0ff */
[C---:B------:R-:W-:Y:S02]  /*1f180*/  IMAD R3, R83.reuse, UR5, R0 ;  /* 0x0000000553037c24 */ /* 0x040fe4000f8e0200 */
[----:B------:R-:W-:Y:S01]  /*1f190*/  IMAD.WIDE.U32 R4, R83, UR4, R4 ;  /* 0x0000000453047c25 */ /* 0x000fe2000f8e0004 */
[----:B------:R-:W-:-:S03]  /*1f1a0*/  ULDC.64 UR4, c[0x0][0xb00] ;  /* 0x0002c00000047ab9 */ /* 0x000fc60000000a00 */
[----:B------:R-:W-:Y:S01]  /*1f1b0*/  IMAD.IADD R3, R5, 0x1, R3 ;  /* 0x0000000105037824 */ /* 0x000fe200078e0203 */
[----:B------:R-:W-:Y:S01]  /*1f1c0*/  LEA R0, P1, R4, UR4, 0x2 ;  /* 0x0000000404007c11 */ /* 0x000fe2000f8210ff */
[C---:B------:R-:W-:Y:S02]  /*1f1d0*/  VIADD R138, R220.reuse, 0x40 ;  /* 0x00000040dc8a7836 */ /* 0x040fe40000000000 */
[----:B------:R-:W-:Y:S01]  /*1f1e0*/  VIADD R140, R220, 0x38 ;  /* 0x00000038dc8c7836 */ /* 0x000fe20000000000 */
[----:B------:R-:W-:Y:S01]  /*1f1f0*/  LEA.HI.X R3, R4, UR5, R3, 0x2, P1 ;  /* 0x0000000504037c11 */ /* 0x000fe200088f1403 */
[C---:B------:R-:W-:Y:S01]  /*1f200*/  VIADD R142, R220.reuse, 0x30 ;  /* 0x00000030dc8e7836 */ /* 0x040fe20000000000 */
[----:B------:R0:W1:Y:S01]  /*1f210*/  SHFL.IDX PT, R4, R0, RZ, 0x1c1f ;  /* 0x001c1fff00047589 */ /* 0x00006200000e0000 */
[C---:B------:R-:W-:Y:S01]  /*1f220*/  VIADD R144, R220.reuse, 0x28 ;  /* 0x00000028dc907836 */ /* 0x040fe20000000000 */
[----:B------:R-:W-:Y:S01]  /*1f230*/  SHF.R.S32.HI R138, RZ, 0x1f, R138 ;  /* 0x0000001fff8a7819 */ /* 0x000fe2000001148a */
[C---:B------:R-:W-:Y:S01]  /*1f240*/  VIADD R146, R220.reuse, 0x20 ;  /* 0x00000020dc927836 */ /* 0x040fe20000000000 */
[----:B------:R0:W2:Y:S01]  /*1f250*/  SHFL.IDX PT, R5, R3, RZ, 0x1c1f ;  /* 0x001c1fff03057589 */ /* 0x0000a200000e0000 */
        /* <DEDUP_REMOVED lines=14> */
[----:B------:R-:W-:-:S02]  /*1f340*/  VIADD R147, R220, 0x18 ;  /* 0x00000018dc937836 */ /* 0x000fc40000000000 */
[----:B------:R-:W-:Y:S01]  /*1f350*/  VIADD R154, R220, 0x8 ;  /* 0x00000008dc9a7836 */ /* 0x000fe20000000000 */
[----:B0-----:R-:W-:Y:S06]  /*1f360*/  @P0 BRA `(.L_x_632) ;  /* 0x00000004009c0947 */ /* 0x001fec0003800000 */
[----:B------:R-:W-:Y:S01]  /*1f370*/  ULDC UR4, c[0x0][0xac8] ;  /* 0x0002b20000047ab9 */ /* 0x000fe20000000800 */
[C---:B------:R-:W-:Y:S02]  /*1f380*/  IADD3 R13, R220.reuse, 0xa8, RZ ;  /* 0x000000a8dc0d7810 */ /* 0x040fe40007ffe0ff */
[----:B------:R-:W-:Y:S02]  /*1f390*/  ISETP.GE.AND P0, PT, R220, UR4, PT ;  /* 0x00000004dc007c0c */ /* 0x000fe4000bf06270 */
[----:B------:R-:W-:Y:S02]  /*1f3a0*/  ISETP.GE.AND P5, PT, R154, UR4, PT ;  /* 0x000000049a007c0c */ /* 0x000fe4000bfa6270 */
[----:B------:R-:W-:Y:S02]  /*1f3b0*/  ISETP.GE.AND P4, PT, R152, UR4, PT ;  /* 0x0000000498007c0c */ /* 0x000fe4000bf86270 */
[----:B------:R-:W-:-:S07]  /*1f3c0*/  ISETP.GE.AND P3, PT, R147, UR4, PT ;  /* 0x0000000493007c0c */ /* 0x000fce000bf66270 */
[----:B-12---:R-:W-:-:S04]  /*1f3d0*/  @!P0 IMAD.WIDE R6, R220, 0x4, R4 ;  /* 0x00000004dc068825 */ /* 0x006fc800078e0204 */
[CC--:B------:R-:W-:Y:S01]  /*1f3e0*/  @!P4 LEA R8, P2, R152.reuse, R4.reuse, 0x2 ;  /* 0x000000049808c211 */ /* 0x0c0fe200078410ff */
[----:B------:R0:W-:Y:S01]  /*1f3f0*/  @!P0 ST.E.64 desc[UR60][R6.64], R24 ;  /* 0x0000001806008985 */ /* 0x0001e2000c101b3c */
[----:B------:R-:W-:Y:S02]  /*1f400*/  ISETP.GE.AND P0, PT, R145, UR4, PT ;  /* 0x0000000491007c0c */ /* 0x000fe4000bf06270 */
[----:B------:R-:W-:Y:S02]  /*1f410*/  @!P3 LEA R10, P6, R147, R4, 0x2 ;  /* 0x00000004930ab211 */ /* 0x000fe400078c10ff */
[-C--:B------:R-:W-:Y:S02]  /*1f420*/  @!P4 LEA.HI.X R9, R152, R5.reuse, R153, 0x2, P2 ;  /* 0x000000059809c211 */ /* 0x080fe400010f1499 */
[----:B------:R-:W-:Y:S02]  /*1f430*/  ISETP.GE.AND P2, PT, R141, UR4, PT ;  /* 0x000000048d007c0c */ /* 0x000fe4000bf46270 */
[----:B------:R-:W-:-:S02]  /*1f440*/  @!P3 LEA.HI.X R11, R147, R5, R148, 0x2, P6 ;  /* 0x00000005930bb211 */ /* 0x000fc400030f1494 */
[----:B0-----:R-:W-:Y:S01]  /*1f450*/  @!P5 LEA R6, P1, R154, R4, 0x2 ;  /* 0x000000049a06d211 */ /* 0x001fe200078210ff */
[----:B------:R-:W-:Y:S01]  /*1f460*/  VIADD R25, R220, 0xb0 ;  /* 0x000000b0dc197836 */ /* 0x000fe20000000000 */
[----:B------:R-:W-:Y:S02]  /*1f470*/  SHF.R.S32.HI R24, RZ, 0x1f, R227 ;  /* 0x0000001fff187819 */ /* 0x000fe400000114e3 */
[----:B------:R-:W-:Y:S02]  /*1f480*/  @!P5 LEA.HI.X R7, R154, R5, R155, 0x2, P1 ;  /* 0x000000059a07d211 */ /* 0x000fe400008f149b */
[----:B------:R-:W-:-:S03]  /*1f490*/  ISETP.GE.AND P1, PT, R143, UR4, PT ;  /* 0x000000048f007c0c */ /* 0x000fc6000bf26270 */
[----:B------:R0:W-:Y:S04]  /*1f4a0*/  @!P5 ST.E.64 desc[UR60][R6.64], R28 ;  /* 0x0000001c0600d985 */ /* 0x0001e8000c101b3c */
[----:B------:R1:W-:Y:S01]  /*1f4b0*/  @!P4 ST.E.64 desc[UR60][R8.64], R32 ;  /* 0x000000200800c985 */ /* 0x0003e2000c101b3c */
[----:B------:R-:W-:-:S03]  /*1f4c0*/  ISETP.GE.AND P4, PT, R137, UR4, PT ;  /* 0x0000000489007c0c */ /* 0x000fc6000bf86270 */
[----:B------:R2:W-:Y:S01]  /*1f4d0*/  @!P3 ST.E.64 desc[UR60][R10.64], R36 ;  /* 0x000000240a00b985 */ /* 0x0005e2000c101b3c */
[----:B------:R-:W-:Y:S02]  /*1f4e0*/  ISETP.GE.AND P3, PT, R139, UR4, PT ;  /* 0x000000048b007c0c */ /* 0x000fe4000bf66270 */
[-C--:B0-----:R-:W-:Y:S01]  /*1f4f0*/  @!P0 LEA R6, P6, R145, R4.reuse, 0x2 ;  /* 0x0000000491068211 */ /* 0x081fe200078c10ff */
[----:B------:R-:W-:Y:S01]  /*1f500*/  VIADD R29, R220, 0xb8 ;  /* 0x000000b8dc1d7836 */ /* 0x000fe20000000000 */
[-C--:B-1----:R-:W-:Y:S02]  /*1f510*/  @!P1 LEA R8, P5, R143, R4.reuse, 0x2 ;  /* 0x000000048f089211 */ /* 0x082fe400078a10ff */
[-C--:B------:R-:W-:Y:S02]  /*1f520*/  @!P0 LEA.HI.X R7, R145, R5.reuse, R146, 0x2, P6 ;  /* 0x0000000591078211 */ /* 0x080fe400030f1492 */
[----:B------:R-:W-:Y:S02]  /*1f530*/  @!P1 LEA.HI.X R9, R143, R5, R144, 0x2, P5 ;  /* 0x000000058f099211 */ /* 0x000fe400028f1490 */
[----:B------:R-:W-:Y:S01]  /*1f540*/  ISETP.GE.AND P5, PT, R135, UR4, PT ;  /* 0x0000000487007c0c */ /* 0x000fe2000bfa6270 */
[----:B------:R0:W-:Y:S01]  /*1f550*/  @!P0 ST.E.64 desc[UR60][R6.64], R40 ;  /* 0x0000002806008985 */ /* 0x0001e2000c101b3c */
[----:B--2---:R-:W-:-:S02]  /*1f560*/  @!P2 LEA R10, P6, R141, R4, 0x2 ;  /* 0x000000048d0aa211 */ /* 0x004fc400078c10ff */
[----:B------:R-:W-:Y:S01]  /*1f570*/  ISETP.GE.AND P0, PT, R95, UR4, PT ;  /* 0x000000045f007c0c */ /* 0x000fe2000bf06270 */
[----:B------:R1:W-:Y:S01]  /*1f580*/  @!P1 ST.E.64 desc[UR60][R8.64], R44 ;  /* 0x0000002c08009985 */ /* 0x0003e2000c101b3c */
[----:B------:R-:W-:Y:S02]  /*1f590*/  @!P2 LEA.HI.X R11, R141, R5, R142, 0x2, P6 ;  /* 0x000000058d0ba211 */ /* 0x000fe400030f148e */
[----:B------:R-:W-:-:S03]  /*1f5a0*/  ISETP.GE.AND P1, PT, R93, UR4, PT ;  /* 0x000000045d007c0c */ /* 0x000fc6000bf26270 */
[----:B------:R2:W-:Y:S01]  /*1f5b0*/  @!P2 ST.E.64 desc[UR60][R10.64], R48 ;  /* 0x000000300a00a985 */ /* 0x0005e2000c101b3c */
[-C--:B0-----:R-:W-:Y:S02]  /*1f5c0*/  @!P3 LEA R6, P6, R139, R4.reuse, 0x2 ;  /* 0x000000048b06b211 */ /* 0x081fe400078c10ff */
[-C--:B-1----:R-:W-:Y:S02]  /*1f5d0*/  @!P4 LEA R8, P2, R137, R4.reuse, 0x2 ;  /* 0x000000048908c211 */ /* 0x082fe400078410ff */
[-C--:B------:R-:W-:Y:S02]  /*1f5e0*/  @!P3 LEA.HI.X R7, R139, R5.reuse, R140, 0x2, P6 ;  /* 0x000000058b07b211 */ /* 0x080fe400030f148c */
[----:B------:R-:W-:Y:S02]  /*1f5f0*/  @!P4 LEA.HI.X R9, R137, R5, R138, 0x2, P2 ;  /* 0x000000058909c211 */ /* 0x000fe400010f148a */
[----:B--2---:R-:W-:Y:S01]  /*1f600*/  @!P5 LEA R10, P6, R135, R4, 0x2 ;  /* 0x00000004870ad211 */ /* 0x004fe200078c10ff */
[----:B------:R0:W-:Y:S01]  /*1f610*/  @!P3 ST.E.64 desc[UR60][R6.64], R52 ;  /* 0x000000340600b985 */ /* 0x0001e2000c101b3c */
[----:B------:R-:W-:-:S02]  /*1f620*/  ISETP.GE.AND P2, PT, R237, UR4, PT ;  /* 0x00000004ed007c0c */ /* 0x000fc4000bf46270 */
[----:B------:R-:W-:Y:S01]  /*1f630*/  @!P5 LEA.HI.X R11, R135, R5, R136, 0x2, P6 ;  /* 0x00000005870bd211 */ /* 0x000fe200030f1488 */
[----:B------:R1:W-:Y:S04]  /*1f640*/  @!P4 ST.E.64 desc[UR60][R8.64], R56 ;  /* 0x000000380800c985 */ /* 0x0003e8000c101b3c */
[----:B------:R2:W-:Y:S01]  /*1f650*/  @!P5 ST.E.64 desc[UR60][R10.64], R60 ;  /* 0x0000003c0a00d985 */ /* 0x0005e2000c101b3c */
[----:B------:R-:W-:Y:S02]  /*1f660*/  ISETP.GE.AND P5, PT, R236, UR4, PT ;  /* 0x00000004ec007c0c */ /* 0x000fe4000bfa6270 */
[-C--:B0-----:R-:W-:Y:S02]  /*1f670*/  @!P0 LEA R6, P4, R95, R4.reuse, 0x2 ;  /* 0x000000045f068211 */ /* 0x081fe400078810ff */
[----:B-1----:R-:W-:-:S02]  /*1f680*/  @!P1 LEA R8, P3, R93, R4, 0x2 ;  /* 0x000000045d089211 */ /* 0x002fc400078610ff */
[-C--:B------:R-:W-:Y:S02]  /*1f690*/  @!P0 LEA.HI.X R7, R95, R5.reuse, R134, 0x2, P4 ;  /* 0x000000055f078211 */ /* 0x080fe400020f1486 */
[----:B------:R-:W-:Y:S02]  /*1f6a0*/  ISETP.GE.AND P4, PT, R235, UR4, PT ;  /* 0x00000004eb007c0c */ /* 0x000fe4000bf86270 */
[----:B------:R-:W-:Y:S01]  /*1f6b0*/  @!P1 LEA.HI.X R9, R93, R5, R94, 0x2, P3 ;  /* 0x000000055d099211 */ /* 0x000fe200018f145e */
[----:B------:R0:W-:Y:S01]  /*1f6c0*/  @!P0 ST.E.64 desc[UR60][R6.64], R64 ;  /* 0x0000004006008985 */ /* 0x0001e2000c101b3c */
[----:B------:R-:W-:Y:S02]  /*1f6d0*/  ISETP.GE.AND P3, PT, R234, UR4, PT ;  /* 0x00000004ea007c0c */ /* 0x000fe4000bf66270 */
[----:B--2---:R-:W-:Y:S01]  /*1f6e0*/  @!P2 LEA R10, P6, R237, R4, 0x2 ;  /* 0x00000004ed0aa211 */ /* 0x004fe200078c10ff */
[----:B------:R1:W-:Y:S01]  /*1f6f0*/  @!P1 ST.E.64 desc[UR60][R8.64], R68 ;  /* 0x0000004408009985 */ /* 0x0003e2000c101b3c */
[----:B------:R-:W-:-:S02]  /*1f700*/  ISETP.GE.AND P0, PT, R233, UR4, PT ;  /* 0x00000004e9007c0c */ /* 0x000fc4000bf06270 */
[----:B------:R-:W-:Y:S02]  /*1f710*/  @!P2 LEA.HI.X R11, R237, R5, R92, 0x2, P6 ;  /* 0x00000005ed0ba211 */ /* 0x000fe400030f145c */
[----:B------:R-:W-:-:S03]  /*1f720*/  ISETP.GE.AND P1, PT, R232, UR4, PT ;  /* 0x00000004e8007c0c */ /* 0x000fc6000bf26270 */
[----:B------:R2:W-:Y:S01]  /*1f730*/  @!P2 ST.E.64 desc[UR60][R10.64], R72 ;  /* 0x000000480a00a985 */ /* 0x0005e2000c101b3c */
[CC--:B0-----:R-:W-:Y:S02]  /*1f740*/  @!P5 LEA R6, P6, R236.reuse, R4.reuse, 0x2 ;  /* 0x00000004ec06d211 */ /* 0x0c1fe400078c10ff */
[C---:B-1----:R-:W-:Y:S02]  /*1f750*/  @!P4 LEA R8, P2, R235.reuse, R4, 0x2 ;  /* 0x00000004eb08c211 */ /* 0x042fe400078410ff */
[-C--:B------:R-:W-:Y:S02]  /*1f760*/  @!P5 LEA.HI.X R7, R236, R5.reuse, R91, 0x2, P6 ;  /* 0x00000005ec07d211 */ /* 0x080fe400030f145b */
[----:B------:R-:W-:-:S03]  /*1f770*/  @!P4 LEA.HI.X R9, R235, R5, R90, 0x2, P2 ;  /* 0x00000005eb09c211 */ /* 0x000fc600010f145a */
[----:B------:R0:W-:Y:S01]  /*1f780*/  @!P5 ST.E.64 desc[UR60][R6.64], R76 ;  /* 0x0000004c0600d985 */ /* 0x0001e2000c101b3c */
[----:B--2---:R-:W-:-:S03]  /*1f790*/  @!P3 LEA R10, P6, R234, R4, 0x2 ;  /* 0x00000004ea0ab211 */ /* 0x004fc600078c10ff */
[----:B------:R1:W-:Y:S01]  /*1f7a0*/  @!P4 ST.E.64 desc[UR60][R8.64], R20 ;  /* 0x000000140800c985 */ /* 0x0003e2000c101b3c */
[----:B------:R-:W-:Y:S02]  /*1f7b0*/  @!P3 LEA.HI.X R11, R234, R5, R89, 0x2, P6 ;  /* 0x00000005ea0bb211 */ /* 0x000fe400030f1459 */
[----:B------:R-:W-:-:S03]  /*1f7c0*/  ISETP.GE.AND P4, PT, R231, UR4, PT ;  /* 0x00000004e7007c0c */ /* 0x000fc6000bf86270 */
[----:B------:R2:W-:Y:S01]  /*1f7d0*/  @!P3 ST.E.64 desc[UR60][R10.64], R120 ;  /* 0x000000780a00b985 */ /* 0x0005e2000c101b3c */
[----:B------:R-:W-:Y:S02]  /*1f7e0*/  ISETP.GE.AND P3, PT, R230, UR4, PT ;  /* 0x00000004e6007c0c */ /* 0x000fe4000bf66270 */
[CC--:B0-----:R-:W-:Y:S02]  /*1f7f0*/  @!P0 LEA R6, P2, R233.reuse, R4.reuse, 0x2 ;  /* 0x00000004e9068211 */ /* 0x0c1fe400078410ff */
[CC--:B-1----:R-:W-:Y:S02]  /*1f800*/  @!P1 LEA R8, P5, R232.reuse, R4.reuse, 0x2 ;  /* 0x00000004e8089211 */ /* 0x0c2fe400078a10ff */
[-C--:B------:R-:W-:Y:S02]  /*1f810*/  @!P0 LEA.HI.X R7, R233, R5.reuse, R88, 0x2, P2 ;  /* 0x00000005e9078211 */ /* 0x080fe400010f1458 */
[----:B------:R-:W-:Y:S02]  /*1f820*/  @!P1 LEA.HI.X R9, R232, R5, R87, 0x2, P5 ;  /* 0x00000005e8099211 */ /* 0x000fe400028f1457 */
[----:B------:R-:W-:Y:S01]  /*1f830*/  ISETP.GE.AND P2, PT, R227, UR4, PT ;  /* 0x00000004e3007c0c */ /* 0x000fe2000bf46270 */
[----:B------:R0:W-:Y:S01]  /*1f840*/  @!P0 ST.E.64 desc[UR60][R6.64], R122 ;  /* 0x0000007a06008985 */ /* 0x0001e2000c101b3c */
[----:B------:R-:W-:-:S02]  /*1f850*/  @!P4 LEA R20, P5, R231, R4, 0x2 ;  /* 0x00000004e714c211 */ /* 0x000fc400078a10ff */
[CC--:B------:R-:W-:Y:S01]  /*1f860*/  @!P3 LEA R14, P6, R230.reuse, R4.reuse, 0x2 ;  /* 0x00000004e60eb211 */ /* 0x0c0fe200078c10ff */
[----:B------:R1:W-:Y:S01]  /*1f870*/  @!P1 ST.E.64 desc[UR60][R8.64], R124 ;  /* 0x0000007c08009985 */ /* 0x0003e2000c101b3c */
[----:B------:R-:W-:Y:S02]  /*1f880*/  ISETP.GE.AND P1, PT, R13, UR4, PT ;  /* 0x000000040d007c0c */ /* 0x000fe4000bf26270 */
[----:B------:R-:W-:Y:S02]  /*1f890*/  ISETP.GE.AND P0, PT, R25, UR4, PT ;  /* 0x0000000419007c0c */ /* 0x000fe4000bf06270 */
[-C--:B------:R-:W-:Y:S02]  /*1f8a0*/  @!P4 LEA.HI.X R21, R231, R5.reuse, R86, 0x2, P5 ;  /* 0x00000005e715c211 */ /* 0x080fe400028f1456 */
[----:B------:R-:W-:Y:S02]  /*1f8b0*/  @!P3 LEA.HI.X R15, R230, R5, R85, 0x2, P6 ;  /* 0x00000005e60fb211 */ /* 0x000fe400030f1455 */
[----:B--2---:R-:W-:Y:S01]  /*1f8c0*/  @!P2 LEA R10, P5, R227, R4, 0x2 ;  /* 0x00000004e30aa211 */ /* 0x004fe200078a10ff */
[----:B------:R3:W-:Y:S01]  /*1f8d0*/  @!P4 ST.E.64 desc[UR60][R20.64], R96 ;  /* 0x000000601400c985 */ /* 0x0007e2000c101b3c */
[----:B------:R-:W-:-:S02]  /*1f8e0*/  ISETP.GE.AND P6, PT, R29, UR4, PT ;  /* 0x000000041d007c0c */ /* 0x000fc4000bfc6270 */
[-C--:B------:R-:W-:Y:S01]  /*1f8f0*/  @!P2 LEA.HI.X R11, R227, R5.reuse, R24, 0x2, P5 ;  /* 0x00000005e30ba211 */ /* 0x080fe200028f1418 */
[----:B------:R3:W-:Y:S01]  /*1f900*/  @!P3 ST.E.64 desc[UR60][R14.64], R100 ;  /* 0x000000640e00b985 */ /* 0x0007e2000c101b3c */
[----:B0-----:R-:W-:Y:S02]  /*1f910*/  SHF.R.S32.HI R6, RZ, 0x1f, R13 ;  /* 0x0000001fff067819 */ /* 0x001fe4000001140d */
[CC--:B-1----:R-:W-:Y:S01]  /*1f920*/  @!P1 LEA R8, P5, R13.reuse, R4.reuse, 0x2 ;  /* 0x000000040d089211 */ /* 0x0c2fe200078a10ff */
[----:B------:R3:W-:Y:S01]  /*1f930*/  @!P2 ST.E.64 desc[UR60][R10.64], R104 ;  /* 0x000000680a00a985 */ /* 0x0007e2000c101b3c */
[----:B------:R-:W-:Y:S02]  /*1f940*/  SHF.R.S32.HI R7, RZ, 0x1f, R25 ;  /* 0x0000001fff077819 */ /* 0x000fe40000011419 */
[----:B------:R-:W-:Y:S02]  /*1f950*/  @!P1 LEA.HI.X R9, R13, R5, R6, 0x2, P5 ;  /* 0x000000050d099211 */ /* 0x000fe400028f1406 */
[----:B------:R-:W-:-:S02]  /*1f960*/  @!P0 LEA R6, P5, R25, R4, 0x2 ;  /* 0x0000000419068211 */ /* 0x000fc400078a10ff */
[----:B------:R-:W-:Y:S01]  /*1f970*/  SHF.R.S32.HI R13, RZ, 0x1f, R29 ;  /* 0x0000001fff0d7819 */ /* 0x000fe2000001141d */
[----:B------:R3:W-:Y:S01]  /*1f980*/  @!P1 ST.E.64 desc[UR60][R8.64], R108 ;  /* 0x0000006c08009985 */ /* 0x0007e2000c101b3c */
[----:B------:R-:W-:Y:S02]  /*1f990*/  @!P0 LEA.HI.X R7, R25, R5, R7, 0x2, P5 ;  /* 0x0000000519078211 */ /* 0x000fe400028f1407 */
[----:B------:R-:W-:-:S03]  /*1f9a0*/  @!P6 LEA R4, P5, R29, R4, 0x2 ;  /* 0x000000041d04e211 */ /* 0x000fc600078a10ff */
[----:B------:R3:W-:Y:S01]  /*1f9b0*/  @!P0 ST.E.64 desc[UR60][R6.64], R112 ;  /* 0x0000007006008985 */ /* 0x0007e2000c101b3c */
[----:B------:R-:W-:-:S05]  /*1f9c0*/  @!P6 LEA.HI.X R5, R29, R5, R13, 0x2, P5 ;  /* 0x000000051d05e211 */ /* 0x000fca00028f140d */
[----:B------:R3:W-:Y:S04]  /*1f9d0*/  @!P6 ST.E.64 desc[UR60][R4.64], R116 ;  /* 0x000000740400e985 */ /* 0x0007e8000c101b3c */
.L_x_632:
[----:B------:R-:W-:Y:S05]  /*1f9e0*/  BSYNC B1 ;  /* 0x0000000000017941 */ /* 0x000fea0003800000 */
.L_x_631:
[----:B------:R-:W-:Y:S01]  /*1f9f0*/  ISETP.GE.AND P0, PT, R12, R82, PT ;  /* 0x000000520c00720c */ /* 0x000fe20003f06270 */
[----:B--23--:R0:W2:Y:S04]  /*1fa00*/  SHFL.IDX PT, R5, R3, 0x1, 0x1c1f ;  /* 0x003c1f0003057f89 */ /* 0x00c0a800000e0000 */
[----:B-1----:R0:W1:Y:S08]  /*1fa10*/  SHFL.IDX PT, R4, R0, 0x1, 0x1c1f ;  /* 0x003c1f0000047f89 */ /* 0x00207000000e0000 */
[----:B0-----:R-:W-:Y:S05]  /*1fa20*/  @P0 BRA `(.L_x_630) ;  /* 0x0000001000fc0947 */ /* 0x001fea0003800000 */
[----:B------:R-:W-:Y:S01]  /*1fa30*/  ULDC UR4, c[0x0][0xac8] ;  /* 0x0002b20000047ab9 */ /* 0x000fe20000000800 */
[----:B------:R-:W-:Y:S01]  /*1fa40*/  VIADD R25, R220, 0xa8 ;  /* 0x000000a8dc197836 */ /* 0x000fe20000000000 */
[----:B------:R-:W-:Y:S02]  /*1fa50*/  ISETP.GE.AND P4, PT, R154, UR4, PT ;  /* 0x000000049a007c0c */ /* 0x000fe4000bf86270 */
[----:B------:R-:W-:Y:S02]  /*1fa60*/  ISETP.GE.AND P3, PT, R152, UR4, PT ;  /* 0x0000000498007c0c */ /* 0x000fe4000bf66270 */
[----:B------:R-:W-:Y:S02]  /*1fa70*/  ISETP.GE.AND P5, PT, R220, UR4, PT ;  /* 0x00000004dc007c0c */ /* 0x000fe4000bfa6270 */
[----:B------:R-:W-:Y:S02]  /*1fa80*/  ISETP.GE.AND P1, PT, R145, UR4, PT ;  /* 0x0000000491007c0c */ /* 0x000fe4000bf26270 */
[----:B------:R-:W-:-:S02]  /*1fa90*/  ISETP.GE.AND P0, PT, R147, UR4, PT ;  /* 0x0000000493007c0c */ /* 0x000fc4000bf06270 */
[----:B------:R-:W-:Y:S02]  /*1faa0*/  IADD3 R3, R220, 0xb0, RZ ;  /* 0x000000b0dc037810 */ /* 0x000fe40007ffe0ff */
[----:B------:R-:W-:Y:S02]  /*1fab0*/  SHF.R.S32.HI R0, RZ, 0x1f, R25 ;  /* 0x0000001fff007819 */ /* 0x000fe40000011419 */
[-C--:B-1----:R-:W-:Y:S02]  /*1fac0*/  @!P4 LEA R8, P2, R154, R4.reuse, 0x2 ;  /* 0x000000049a08c211 */ /* 0x082fe400078410ff */
[----:B------:R-:W-:Y:S01]  /*1fad0*/  @!P3 LEA R10, P6, R152, R4, 0x2 ;  /* 0x00000004980ab211 */ /* 0x000fe200078c10ff */
[----:B--2---:R-:W-:Y:S01]  /*1fae0*/  @!P5 IMAD.WIDE R6, R220, 0x4, R4 ;  /* 0x00000004dc06d825 */ /* 0x004fe200078e0204 */
[----:B------:R-:W-:Y:S02]  /*1faf0*/  @!P4 LEA.HI.X R9, R154, R5, R155, 0x2, P2 ;  /* 0x000000059a09c211 */ /* 0x000fe400010f149b */
[----:B------:R-:W-:-:S02]  /*1fb00*/  ISETP.GE.AND P2, PT, R143, UR4, PT ;  /* 0x000000048f007c0c */ /* 0x000fc4000bf46270 */
[-C--:B------:R-:W-:Y:S01]  /*1fb10*/  @!P3 LEA.HI.X R11, R152, R5.reuse, R153, 0x2, P6 ;  /* 0x00000005980bb211 */ /* 0x080fe200030f1499 */
[----:B------:R0:W-:Y:S01]  /*1fb20*/  @!P5 ST.E.64 desc[UR60][R6.64], R26 ;  /* 0x0000001a0600d985 */ /* 0x0001e2000c101b3c */
[-C--:B------:R-:W-:Y:S02]  /*1fb30*/  @!P1 LEA R14, P5, R145, R4.reuse, 0x2 ;  /* 0x00000004910e9211 */ /* 0x080fe400078a10ff */
[----:B------:R-:W-:Y:S01]  /*1fb40*/  @!P0 LEA R12, P6, R147, R4, 0x2 ;  /* 0x00000004930c8211 */ /* 0x000fe200078c10ff */
[----:B------:R1:W-:Y:S01]  /*1fb50*/  @!P4 ST.E.64 desc[UR60][R8.64], R30 ;  /* 0x0000001e0800c985 */ /* 0x0003e2000c101b3c */
[----:B------:R-:W-:Y:S02]  /*1fb60*/  ISETP.GE.AND P4, PT, R139, UR4, PT ;  /* 0x000000048b007c0c */ /* 0x000fe4000bf86270 */
[----:B------:R-:W-:Y:S01]  /*1fb70*/  @!P1 LEA.HI.X R15, R145, R5, R146, 0x2, P5 ;  /* 0x00000005910f9211 */ /* 0x000fe200028f1492 */
[----:B------:R2:W-:Y:S01]  /*1fb80*/  @!P3 ST.E.64 desc[UR60][R10.64], R34 ;  /* 0x000000220a00b985 */ /* 0x0005e2000c101b3c */
[----:B------:R-:W-:-:S02]  /*1fb90*/  ISETP.GE.AND P3, PT, R141, UR4, PT ;  /* 0x000000048d007c0c */ /* 0x000fc4000bf66270 */
[----:B------:R-:W-:Y:S02]  /*1fba0*/  ISETP.GE.AND P5, PT, R137, UR4, PT ;  /* 0x0000000489007c0c */ /* 0x000fe4000bfa6270 */
[----:B------:R-:W-:Y:S02]  /*1fbb0*/  @!P0 LEA.HI.X R13, R147, R5, R148, 0x2, P6 ;  /* 0x00000005930d8211 */ /* 0x000fe400030f1494 */
[----:B------:R-:W-:-:S03]  /*1fbc0*/  @!P2 LEA R20, P6, R143, R4, 0x2 ;  /* 0x000000048f14a211 */ /* 0x000fc600078c10ff */
[----:B------:R-:W-:Y:S01]  /*1fbd0*/  @!P0 ST.E.64 desc[UR60][R12.64], R38 ;  /* 0x000000260c008985 */ /* 0x000fe2000c101b3c */
[-C--:B------:R-:W-:Y:S02]  /*1fbe0*/  @!P2 LEA.HI.X R21, R143, R5.reuse, R144, 0x2, P6 ;  /* 0x000000058f15a211 */ /* 0x080fe400030f1490 */
[----:B------:R-:W-:Y:S01]  /*1fbf0*/  ISETP.GE.AND P0, PT, R135, UR4, PT ;  /* 0x0000000487007c0c */ /* 0x000fe2000bf06270 */
[----:B------:R3:W-:Y:S01]  /*1fc00*/  @!P1 ST.E.64 desc[UR60][R14.64], R42 ;  /* 0x0000002a0e009985 */ /* 0x0007e2000c101b3c */
[-C--:B0-----:R-:W-:Y:S02]  /*1fc10*/  @!P3 LEA R6, P6, R141, R4.reuse, 0x2 ;  /* 0x000000048d06b211 */ /* 0x081fe400078c10ff */
[----:B------:R-:W-:Y:S01]  /*1fc20*/  ISETP.GE.AND P1, PT, R95, UR4, PT ;  /* 0x000000045f007c0c */ /* 0x000fe2000bf26270 */
[----:B------:R0:W-:Y:S01]  /*1fc30*/  @!P2 ST.E.64 desc[UR60][R20.64], R46 ;  /* 0x0000002e1400a985 */ /* 0x0001e2000c101b3c */
[----:B-1----:R-:W-:Y:S02]  /*1fc40*/  @!P4 LEA R8, P2, R139, R4, 0x2 ;  /* 0x000000048b08c211 */ /* 0x002fe400078410ff */
[----:B------:R-:W-:-:S02]  /*1fc50*/  @!P3 LEA.HI.X R7, R141, R5, R142, 0x2, P6 ;  /* 0x000000058d07b211 */ /* 0x000fc400030f148e */
[-C--:B--2---:R-:W-:Y:S02]  /*1fc60*/  @!P5 LEA R10, P6, R137, R4.reuse, 0x2 ;  /* 0x00000004890ad211 */ /* 0x084fe400078c10ff */
[-C--:B------:R-:W-:Y:S01]  /*1fc70*/  @!P4 LEA.HI.X R9, R139, R5.reuse, R140, 0x2, P2 ;  /* 0x000000058b09c211 */ /* 0x080fe200010f148c */
[----:B------:R1:W-:Y:S01]  /*1fc80*/  @!P3 ST.E.64 desc[UR60][R6.64], R50 ;  /* 0x000000320600b985 */ /* 0x0003e2000c101b3c */
[----:B------:R-:W-:Y:S02]  /*1fc90*/  @!P5 LEA.HI.X R11, R137, R5, R138, 0x2, P6 ;  /* 0x00000005890bd211 */ /* 0x000fe400030f148a */
[----:B------:R-:W-:Y:S01]  /*1fca0*/  ISETP.GE.AND P2, PT, R93, UR4, PT ;  /* 0x000000045d007c0c */ /* 0x000fe2000bf46270 */
[----:B------:R2:W-:Y:S01]  /*1fcb0*/  @!P4 ST.E.64 desc[UR60][R8.64], R54 ;  /* 0x000000360800c985 */ /* 0x0005e2000c101b3c */
[----:B------:R-:W-:Y:S02]  /*1fcc0*/  ISETP.GE.AND P3, PT, R237, UR4, PT ;  /* 0x00000004ed007c0c */ /* 0x000fe4000bf66270 */
[-C--:B---3--:R-:W-:Y:S01]  /*1fcd0*/  @!P1 LEA R14, P4, R95, R4.reuse, 0x2 ;  /* 0x000000045f0e9211 */ /* 0x088fe200078810ff */
[----:B------:R3:W-:Y:S01]  /*1fce0*/  @!P5 ST.E.64 desc[UR60][R10.64], R58 ;  /* 0x0000003a0a00d985 */ /* 0x0007e2000c101b3c */
[----:B------:R-:W-:-:S02]  /*1fcf0*/  @!P0 LEA R12, P5, R135, R4, 0x2 ;  /* 0x00000004870c8211 */ /* 0x000fc400078a10ff */
[-C--:B------:R-:W-:Y:S02]  /*1fd00*/  @!P1 LEA.HI.X R15, R95, R5.reuse, R134, 0x2, P4 ;  /* 0x000000055f0f9211 */ /* 0x080fe400020f1486 */
[-C--:B------:R-:W-:Y:S02]  /*1fd10*/  @!P0 LEA.HI.X R13, R135, R5.reuse, R136, 0x2, P5 ;  /* 0x00000005870d8211 */ /* 0x080fe400028f1488 */
[----:B------:R-:W-:Y:S02]  /*1fd20*/  ISETP.GE.AND P5, PT, R236, UR4, PT ;  /* 0x00000004ec007c0c */ /* 0x000fe4000bfa6270 */
[----:B0-----:R-:W-:Y:S01]  /*1fd30*/  @!P2 LEA R20, P6, R93, R4, 0x2 ;  /* 0x000000045d14a211 */ /* 0x001fe200078c10ff */
[----:B------:R0:W-:Y:S01]  /*1fd40*/  @!P0 ST.E.64 desc[UR60][R12.64], R62 ;  /* 0x0000003e0c008985 */ /* 0x0001e2000c101b3c */
[----:B------:R-:W-:Y:S02]  /*1fd50*/  ISETP.GE.AND P4, PT, R235, UR4, PT ;  /* 0x00000004eb007c0c */ /* 0x000fe4000bf86270 */
[----:B------:R-:W-:Y:S01]  /*1fd60*/  @!P2 LEA.HI.X R21, R93, R5, R94, 0x2, P6 ;  /* 0x000000055d15a211 */ /* 0x000fe200030f145e */
[----:B------:R4:W-:Y:S01]  /*1fd70*/  @!P1 ST.E.64 desc[UR60][R14.64], R66 ;  /* 0x000000420e009985 */ /* 0x0009e2000c101b3c */
[----:B------:R-:W-:-:S02]  /*1fd80*/  ISETP.GE.AND P1, PT, R234, UR4, PT ;  /* 0x00000004ea007c0c */ /* 0x000fc4000bf26270 */
[-C--:B-1----:R-:W-:Y:S01]  /*1fd90*/  @!P3 LEA R6, P6, R237, R4.reuse, 0x2 ;  /* 0x00000004ed06b211 */ /* 0x082fe200078c10ff */
[----:B------:R1:W-:Y:S01]  /*1fda0*/  @!P2 ST.E.64 desc[UR60][R20.64], R70 ;  /* 0x000000461400a985 */ /* 0x0003e2000c101b3c */
[----:B------:R-:W-:Y:S02]  /*1fdb0*/  ISETP.GE.AND P2, PT, R233, UR4, PT ;  /* 0x00000004e9007c0c */ /* 0x000fe4000bf46270 */
[CC--:B--2---:R-:W-:Y:S02]  /*1fdc0*/  @!P5 LEA R8, P0, R236.reuse, R4.reuse, 0x2 ;  /* 0x00000004ec08d211 */ /* 0x0c4fe400078010ff */
[-C--:B------:R-:W-:Y:S02]  /*1fdd0*/  @!P3 LEA.HI.X R7, R237, R5.reuse, R92, 0x2, P6 ;  /* 0x00000005ed07b211 */ /* 0x080fe400030f145c */
[----:B------:R-:W-:Y:S02]  /*1fde0*/  @!P5 LEA.HI.X R9, R236, R5, R91, 0x2, P0 ;  /* 0x00000005ec09d211 */ /* 0x000fe400000f145b */
[----:B------:R-:W-:Y:S01]  /*1fdf0*/  ISETP.GE.AND P0, PT, R232, UR4, PT ;  /* 0x00000004e8007c0c */ /* 0x000fe2000bf06270 */
[----:B------:R2:W-:Y:S01]  /*1fe00*/  @!P3 ST.E.64 desc[UR60][R6.64], R74 ;  /* 0x0000004a0600b985 */ /* 0x0005e2000c101b3c */
[----:B---3--:R-:W-:-:S02]  /*1fe10*/  @!P4 LEA R10, P6, R235, R4, 0x2 ;  /* 0x00000004eb0ac211 */ /* 0x008fc400078c10ff */
[CC--:B0-----:R-:W-:Y:S01]  /*1fe20*/  @!P1 LEA R12, P3, R234.reuse, R4.reuse, 0x2 ;  /* 0x00000004ea0c9211 */ /* 0x0c1fe200078610ff */
[----:B------:R0:W-:Y:S01]  /*1fe30*/  @!P5 ST.E.64 desc[UR60][R8.64], R78 ;  /* 0x0000004e0800d985 */ /* 0x0001e2000c101b3c */
[-C--:B------:R-:W-:Y:S02]  /*1fe40*/  @!P4 LEA.HI.X R11, R235, R5.reuse, R90, 0x2, P6 ;  /* 0x00000005eb0bc211 */ /* 0x080fe400030f145a */
[----:B------:R-:W-:Y:S02]  /*1fe50*/  @!P1 LEA.HI.X R13, R234, R5, R89, 0x2, P3 ;  /* 0x00000005ea0d9211 */ /* 0x000fe400018f1459 */
[-C--:B----4-:R-:W-:Y:S01]  /*1fe60*/  @!P2 LEA R14, P6, R233, R4.reuse, 0x2 ;  /* 0x00000004e90ea211 */ /* 0x090fe200078c10ff */
[----:B------:R3:W-:Y:S01]  /*1fe70*/  @!P4 ST.E.64 desc[UR60][R10.64], R126 ;  /* 0x0000007e0a00c985 */ /* 0x0007e2000c101b3c */
[----:B------:R-:W-:Y:S02]  /*1fe80*/  ISETP.GE.AND P3, PT, R231, UR4, PT ;  /* 0x00000004e7007c0c */ /* 0x000fe4000bf66270 */
[----:B------:R-:W-:Y:S01]  /*1fe90*/  ISETP.GE.AND P4, PT, R25, UR4, PT ;  /* 0x0000000419007c0c */ /* 0x000fe2000bf86270 */
[----:B------:R4:W-:Y:S01]  /*1fea0*/  @!P1 ST.E.64 desc[UR60][R12.64], R128 ;  /* 0x000000800c009985 */ /* 0x0009e2000c101b3c */
[----:B-1----:R-:W-:-:S02]  /*1feb0*/  @!P0 LEA R20, P5, R232, R4, 0x2 ;  /* 0x00000004e8148211 */ /* 0x002fc400078a10ff */
[-C--:B------:R-:W-:Y:S02]  /*1fec0*/  @!P2 LEA.HI.X R15, R233, R5.reuse, R88, 0x2, P6 ;  /* 0x00000005e90fa211 */ /* 0x080fe400030f1458 */
[----:B------:R-:W-:Y:S02]  /*1fed0*/  ISETP.GE.AND P1, PT, R230, UR4, PT ;  /* 0x00000004e6007c0c */ /* 0x000fe4000bf26270 */
[----:B------:R-:W-:Y:S01]  /*1fee0*/  @!P0 LEA.HI.X R21, R232, R5, R87, 0x2, P5 ;  /* 0x00000005e8158211 */ /* 0x000fe200028f1457 */
[----:B------:R1:W-:Y:S01]  /*1fef0*/  @!P2 ST.E.64 desc[UR60][R14.64], R130 ;  /* 0x000000820e00a985 */ /* 0x0003e2000c101b3c */
[----:B------:R-:W-:Y:S02]  /*1ff00*/  ISETP.GE.AND P5, PT, R227, UR4, PT ;  /* 0x00000004e3007c0c */ /* 0x000fe4000bfa6270 */
[----:B------:R-:W-:Y:S01]  /*1ff10*/  ISETP.GE.AND P2, PT, R3, UR4, PT ;  /* 0x0000000403007c0c */ /* 0x000fe2000bf46270 */
[----:B------:R1:W-:Y:S01]  /*1ff20*/  @!P0 ST.E.64 desc[UR60][R20.64], R132 ;  /* 0x0000008414008985 */ /* 0x0003e2000c101b3c */
[----:B--2---:R-:W-:-:S02]  /*1ff30*/  @!P3 LEA R6, P6, R231, R4, 0x2 ;  /* 0x00000004e706b211 */ /* 0x004fc400078c10ff */
[-C--:B------:R-:W-:Y:S02]  /*1ff40*/  @!P4 LEA R24, P0, R25, R4.reuse, 0x2 ;  /* 0x000000041918c211 */ /* 0x080fe400078010ff */
[-C--:B------:R-:W-:Y:S02]  /*1ff50*/  @!P3 LEA.HI.X R7, R231, R5.reuse, R86, 0x2, P6 ;  /* 0x00000005e707b211 */ /* 0x080fe400030f1456 */
[-C--:B0-----:R-:W-:Y:S02]  /*1ff60*/  @!P1 LEA R8, P6, R230, R4.reuse, 0x2 ;  /* 0x00000004e6089211 */ /* 0x081fe400078c10ff */
[----:B------:R-:W-:Y:S01]  /*1ff70*/  @!P4 LEA.HI.X R25, R25, R5, R0, 0x2, P0 ;  /* 0x000000051919c211 */ /* 0x000fe200000f1400 */
[----:B------:R1:W-:Y:S01]  /*1ff80*/  @!P3 ST.E.64 desc[UR60][R6.64], R98 ;  /* 0x000000620600b985 */ /* 0x0003e2000c101b3c */
[----:B---3--:R-:W-:Y:S02]  /*1ff90*/  SHF.R.S32.HI R11, RZ, 0x1f, R227 ;  /* 0x0000001fff0b7819 */ /* 0x008fe400000114e3 */
[----:B------:R-:W-:-:S02]  /*1ffa0*/  @!P5 LEA R10, P0, R227, R4, 0x2 ;  /* 0x00000004e30ad211 */ /* 0x000fc400078010ff */
[-C--:B------:R-:W-:Y:S02]  /*1ffb0*/  @!P1 LEA.HI.X R9, R230, R5.reuse, R85, 0x2, P6 ;  /* 0x00000005e6099211 */ /* 0x080fe400030f1455 */
[----:B------:R-:W-:Y:S02]  /*1ffc0*/  SHF.R.S32.HI R0, RZ, 0x1f, R3 ;  /* 0x0000001fff007819 */ /* 0x000fe40000011403 */
[----:B----4-:R-:W-:Y:S01]  /*1ffd0*/  @!P2 LEA R12, P6, R3, R4, 0x2 ;  /* 0x00000004030ca211 */ /* 0x010fe200078c10ff */
[----:B------:R1:W-:Y:S01]  /*1ffe0*/  @!P1 ST.E.64 desc[UR60][R8.64], R102 ;  /* 0x0000006608009985 */ /* 0x0003e2000c101b3c */
[-C--:B------:R-:W-:Y:S02]  /*1fff0*/  @!P5 LEA.HI.X R11, R227, R5.reuse, R11, 0x2, P0 ;  /* 0x00000005e30bd211 */ /* 0x080fe400000f140b */
[----:B------:R-:W-:Y:S01]  /*20000*/  @!P2 LEA.HI.X R13, R3, R5, R0, 0x2, P6 ;  /* 0x00000005030da211 */ /* 0x000fe200030f1400 */
[----:B------:R-:W-:Y:S02]  /*20010*/  VIADD R3, R220, 0xb8 ;  /* 0x000000b8dc037836 */ /* 0x000fe40000000000 */
[----:B------:R1:W-:Y:S03]  /*20020*/  @!P5 ST.E.64 desc[UR60][R10.64], R106 ;  /* 0x0000006a0a00d985 */ /* 0x0003e6000c101b3c */
[----:B------:R-:W-:Y:S01]  /*20030*/  ISETP.GE.AND P0, PT, R3, UR4, PT ;  /* 0x0000000403007c0c */ /* 0x000fe2000bf06270 */
[----:B------:R1:W-:Y:S04]  /*20040*/  @!P4 ST.E.64 desc[UR60][R24.64], R110 ;  /* 0x0000006e1800c985 */ /* 0x0003e8000c101b3c */
[----:B------:R1:W-:Y:S08]  /*20050*/  @!P2 ST.E.64 desc[UR60][R12.64], R114 ;  /* 0x000000720c00a985 */ /* 0x0003f0000c101b3c */
[----:B------:R-:W-:Y:S05]  /*20060*/  @P0 BRA `(.L_x_630) ;  /* 0x0000000c006c0947 */ /* 0x000fea0003800000 */
[----:B------:R-:W-:Y:S02]  /*20070*/  LEA R4, P0, R3, R4, 0x2 ;  /* 0x0000000403047211 */ /* 0x000fe400078010ff */
[----:B------:R-:W-:-:S04]  /*20080*/  SHF.R.S32.HI R0, RZ, 0x1f, R3 ;  /* 0x0000001fff007819 */ /* 0x000fc80000011403 */
[----:B------:R-:W-:-:S05]  /*20090*/  LEA.HI.X R5, R3, R5, R0, 0x2, P0 ;  /* 0x0000000503057211 */ /* 0x000fca00000f1400 */
[----:B------:R0:W-:Y:S01]  /*200a0*/  ST.E.64 desc[UR60][R4.64], R118 ;  /* 0x0000007604007985 */ /* 0x0001e2000c101b3c */
[----:B------:R-:W-:Y:S05]  /*200b0*/  BRA `(.L_x_630) ;  /* 0x0000000c00587947 */ /* 0x000fea0003800000 */
.L_x_621:
[----:B------:R-:W-:Y:S01]  /*200c0*/  ULDC.64 UR6, c[0x0][0xc08] ;  /* 0x0003020000067ab9 */ /* 0x000fe20000000a00 */
[----:B------:R-:W-:Y:S01]  /*200d0*/  ULDC.64 UR4, c[0x0][0xc00] ;  /* 0x0003000000047ab9 */ /* 0x000fe20000000a00 */
[----:B------:R-:W-:Y:S01]  /*200e0*/  ISETP.NE.U32.AND P1, PT, RZ, UR6, PT ;  /* 0x00000006ff007c0c */ /* 0x000fe2000bf25070 */
[----:B------:R-:W-:Y:S01]  /*200f0*/  IMAD.MOV.U32 R3, RZ, RZ, RZ ;  /* 0x000000ffff037224 */ /* 0x000fe200078e00ff */
[----:B------:R-:W-:Y:S02]  /*20100*/  ISETP.NE.U32.AND P0, PT, RZ, UR4, PT ;  /* 0x00000004ff007c0c */ /* 0x000fe4000bf05070 */
[----:B------:R-:W-:Y:S02]  /*20110*/  ISETP.NE.AND.EX P1, PT, RZ, UR7, PT, P1 ;  /* 0x00000007ff007c0c */ /* 0x000fe4000bf25310 */
[----:B------:R-:W-:Y:S02]  /*20120*/  IADD3 R4, P2, R223, UR4, RZ ;  /* 0x00000004df047c10 */ /* 0x000fe4000ff5e0ff */
[----:B------:R-:W-:-:S02]  /*20130*/  ISETP.NE.AND.EX P0, PT, RZ, UR5, PT, P0 ;  /* 0x00000005ff007c0c */ /* 0x000fc4000bf05300 */
[----:B------:R-:W-:Y:S01]  /*20140*/  IADD3.X R5, R224, UR5, RZ, P2, !PT ;  /* 0x00000005e0057c10 */ /* 0x000fe200097fe4ff */
[----:B------:R-:W-:Y:S02]  /*20150*/  ULDC UR4, c[0x0][0xa88] ;  /* 0x0002a20000047ab9 */ /* 0x000fe40000000800 */
[----:B------:R-:W-:-:S04]  /*20160*/  IMAD.U32 R0, RZ, RZ, UR4 ;  /* 0x00000004ff007e24 */ /* 0x000fc8000f8e00ff */
[----:B------:R-:W-:-:S04]  /*20170*/  @P1 IADD3 R6, P2, R223, UR6, RZ ;  /* 0x00000006df061c10 */ /* 0x000fc8000ff5e0ff */
[----:B------:R-:W-:Y:S01]  /*20180*/  @P1 IADD3.X R7, R224, UR7, RZ, P2, !PT ;  /* 0x00000007e0071c10 */ /* 0x000fe200097fe4ff */
[----:B------:R2:W5:Y:S04]  /*20190*/  @P0 LDG.E R3, desc[UR60][R4.64] ;  /* 0x0000003c04030981 */ /* 0x000568000c1e1900 */
[----:B------:R2:W5:Y:S01]  /*201a0*/  @P1 LDG.E R0, desc[UR60][R6.64] ;  /* 0x0000003c06001981 */ /* 0x000562000c1e1900 */
[----:B------:R-:W-:Y:S01]  /*201b0*/  ISETP.NE.AND P2, PT, R221, RZ, PT ;  /* 0x000000ffdd00720c */ /* 0x000fe20003f45270 */
[----:B------:R-:W3:-:S12]  /*201c0*/  S2R R9, SR_TID.X ;  /* 0x0000000000097919 */ /* 0x000ed80000002100 */
[----:B------:R-:W4:Y:S01]  /*201d0*/  @!P2 LDC R221, c[0x0][0xad4] ;  /* 0x0002b500ffddab82 */ /* 0x000f220000000800 */
[----:B---3--:R-:W-:Y:S02]  /*201e0*/  IADD3 R8, R9, -0x80, RZ ;  /* 0xffffff8009087810 */ /* 0x008fe40007ffe0ff */
[----:B----4-:R-:W-:Y:S02]  /*201f0*/  ISETP.GT.AND P2, PT, R221, 0x1, PT ;  /* 0x00000001dd00780c */ /* 0x010fe40003f44270 */
[----:B------:R-:W-:Y:S01]  /*20200*/  ISETP.GT.AND P3, PT, R8, 0x7f, PT ;  /* 0x0000007f0800780c */ /* 0x000fe20003f64270 */
[----:B--2---:R-:W-:-:S12]  /*20210*/  @P1 BRA `(.L_x_633) ;  /* 0x0000000000101947 */ /* 0x004fd80003800000 */
[----:B------:R-:W-:Y:S05]  /*20220*/  @!P0 BRA `(.L_x_633) ;  /* 0x00000000000c8947 */ /* 0x000fea0003800000 */
[----:B------:R-:W2:Y:S04]  /*20230*/  LDG.E R7, desc[UR60][R4.64] ;  /* 0x0000003c04077981 */ /* 0x000ea8000c1e1900 */
[----:B-----5:R-:W2:Y:S02]  /*20240*/  LDG.E R0, desc[UR60][R4.64+0x4] ;  /* 0x0000043c04007981 */ /* 0x020ea4000c1e1900 */
[----:B--2---:R-:W-:-:S07]  /*20250*/  IMAD.IADD R0, R0, 0x1, -R7 ;  /* 0x0000000100007824 */ /* 0x004fce00078e0a07 */
.L_x_633:
[----:B------:R-:W2:Y:S01]  /*20260*/  LDL.LU R4, [R1+0x68] ;  /* 0x0000680001047983 */ /* 0x000ea20000300800 */
[----:B------:R-:W-:Y:S01]  /*20270*/  BSSY B1, `(.L_x_634) ;  /* 0x0000036000017945 */ /* 0x000fe20003800000 */
[----:B------:R-:W-:Y:S02]  /*20280*/  SEL R27, R222, RZ, !P0 ;  /* 0x000000ffde1b7207 */ /* 0x000fe40004000000 */
[----:B-----5:R-:W-:Y:S02]  /*20290*/  SHF.R.S32.HI R26, RZ, 0x1f, R3 ;  /* 0x0000001fff1a7819 */ /* 0x020fe40000011403 */
[----:B--2---:R-:W-:Y:S01]  /*202a0*/  SEL R28, R4, RZ, !P0 ;  /* 0x000000ff041c7207 */ /* 0x004fe20004000000 */
[----:B------:R-:W-:Y:S06]  /*202b0*/  @P3 BRA `(.L_x_635) ;  /* 0x0000000000c43947 */ /* 0x000fec0003800000 */
[----:B------:R-:W2:Y:S01]  /*202c0*/  LDC R31, c[0x0][0xbe8] ;  /* 0x0002fa00ff1f7b82 */ /* 0x000ea20000000800 */
[----:B------:R-:W-:-:S04]  /*202d0*/  IMAD R4, R228, 0x80, R9 ;  /* 0x00000080e4047824 */ /* 0x000fc800078e0209 */
[----:B------:R-:W-:Y:S02]  /*202e0*/  VIADD R29, R4, 0xffffff80 ;  /* 0xffffff80041d7836 */ /* 0x000fe40000000000 */
[----:B--2---:R-:W-:-:S05]  /*202f0*/  IMAD R5, R0, R31, RZ ;  /* 0x0000001f00057224 */ /* 0x004fca00078e02ff */
[----:B------:R-:W-:-:S13]  /*20300*/  ISETP.GE.AND P0, PT, R29, R5, PT ;  /* 0x000000051d00720c */ /* 0x000fda0003f06270 */
[----:B------:R-:W-:Y:S05]  /*20310*/  @P0 BRA `(.L_x_635) ;  /* 0x0000000000ac0947 */ /* 0x000fea0003800000 */
[----:B------:R-:W-:Y:S01]  /*20320*/  ISETP.GT.AND P0, PT, R221, 0x1, PT ;  /* 0x00000001dd00780c */ /* 0x000fe20003f04270 */
[----:B------:R-:W2:Y:S01]  /*20330*/  LDC.64 R4, c[0x0][0xba8] ;  /* 0x0002ea00ff047b82 */ /* 0x000ea20000000a00 */
[----:B------:R-:W-:Y:S01]  /*20340*/  MOV R24, 0x9b8 ;  /* 0x000009b800187802 */ /* 0x000fe20000000f00 */
[----:B------:R-:W-:Y:S01]  /*20350*/  IMAD.MOV.U32 R21, RZ, RZ, R29 ;  /* 0x000000ffff157224 */ /* 0x000fe200078e001d */
[----:B------:R-:W-:Y:S02]  /*20360*/  ISETP.NE.AND P1, PT, R31, 0x1, PT ;  /* 0x000000011f00780c */ /* 0x000fe40003f25270 */
[----:B------:R-:W-:Y:S02]  /*20370*/  SEL R24, R24, 0x978, P0 ;  /* 0x0000097818187807 */ /* 0x000fe40000000000 */
[----:B------:R-:W-:Y:S02]  /*20380*/  SEL R229, R229, RZ, P0 ;  /* 0x000000ffe5e57207 */ /* 0x000fe40000000000 */
[----:B------:R-:W3:Y:S08]  /*20390*/  LDC.64 R10, c[0x0][R24+0x220] ;  /* 0x00008800180a7b82 */ /* 0x000ef00000000a00 */
[----:B------:R-:W4:Y:S08]  /*203a0*/  LDC.64 R8, c[0x0][R24+0x218] ;  /* 0x0000860018087b82 */ /* 0x000f300000000a00 */
[----:B------:R-:W5:Y:S08]  /*203b0*/  LDC.64 R12, c[0x0][R24+0x228] ;  /* 0x00008a00180c7b82 */ /* 0x000f700000000a00 */
[----:B------:R-:W0:Y:S08]  /*203c0*/  LDC.64 R6, c[0x0][R24+0x210] ;  /* 0x0000840018067b82 */ /* 0x000e300000000a00 */
[----:B------:R-:W1:Y:S08]  /*203d0*/  @P1 LDC R20, c[0x0][0xbec] ;  /* 0x0002fb00ff141b82 */ /* 0x000e700000000800 */
[----:B------:R-:W5:Y:S01]  /*203e0*/  @P1 LDC R33, c[0x0][0xbf0] ;  /* 0x0002fc00ff211b82 */ /* 0x000f620000000800 */
[----:B---3--:R-:W-:-:S07]  /*203f0*/  IMAD R11, R11, R27, RZ ;  /* 0x0000001b0b0b7224 */ /* 0x008fce00078e02ff */
[----:B--2---:R-:W2:Y:S01]  /*20400*/  @!P0 LDC R4, c[0x0][0xb50] ;  /* 0x0002d400ff048b82 */ /* 0x004ea20000000800 */
[----:B------:R-:W-:-:S04]  /*20410*/  IMAD.WIDE.U32 R14, R10, R27, RZ ;  /* 0x0000001b0a0e7225 */ /* 0x000fc800078e00ff */
[----:B------:R-:W-:Y:S02]  /*20420*/  IMAD R11, R10, R28, R11 ;  /* 0x0000001c0a0b7224 */ /* 0x000fe400078e020b */
[----:B-1----:R-:W-:Y:S01]  /*20430*/  @P1 IMAD.HI.U32 R20, R29, R20, RZ ;  /* 0x000000141d141227 */ /* 0x002fe200078e00ff */
[----:B------:R-:W1:Y:S02]  /*20440*/  @!P0 LDC R5, c[0x0][0xb54] ;  /* 0x0002d500ff058b82 */ /* 0x000e640000000800 */
[----:B------:R-:W-:Y:S01]  /*20450*/  IADD3 R15, R15, R11, RZ ;  /* 0x0000000b0f0f7210 */ /* 0x000fe20007ffe0ff */
[-C--:B----4-:R-:W-:Y:S02]  /*20460*/  IMAD R25, R9, R219.reuse, RZ ;  /* 0x000000db09197224 */ /* 0x090fe400078e02ff */
[----:B------:R-:W-:Y:S01]  /*20470*/  IMAD.WIDE.U32 R8, R8, R219, RZ ;  /* 0x000000db08087225 */ /* 0x000fe200078e00ff */
[----:B-----5:R-:W-:-:S03]  /*20480*/  @P1 SHF.R.U32.HI R21, RZ, R33, R20 ;  /* 0x00000021ff151219 */ /* 0x020fc60000011614 */
[----:B------:R-:W-:Y:S01]  /*20490*/  IMAD.IADD R25, R9, 0x1, R25 ;  /* 0x0000000109197824 */ /* 0x000fe200078e0219 */
[----:B------:R-:W-:Y:S01]  /*204a0*/  IADD3 R10, P1, P3, R14, R8, R3 ;  /* 0x000000080e0a7210 */ /* 0x000fe20007b3e003 */
[----:B------:R-:W-:-:S03]  /*204b0*/  IMAD.WIDE.U32 R8, R12, R229, RZ ;  /* 0x000000e50c087225 */ /* 0x000fc600078e00ff */
[----:B------:R-:W-:Y:S01]  /*204c0*/  IADD3.X R12, R15, R25, R26, P1, P3 ;  /* 0x000000190f0c7210 */ /* 0x000fe20000fe641a */
[----:B------:R-:W-:Y:S01]  /*204d0*/  IMAD R13, R13, R229, RZ ;  /* 0x000000e50d0d7224 */ /* 0x000fe200078e02ff */
[----:B------:R-:W-:Y:S01]  /*204e0*/  IADD3 R8, P0, P1, R21, R10, R8 ;  /* 0x0000000a15087210 */ /* 0x000fe2000791e008 */
[--C-:B------:R-:W-:Y:S01]  /*204f0*/  IMAD.MOV R14, RZ, RZ, -R21.reuse ;  /* 0x000000ffff0e7224 */ /* 0x100fe200078e0a15 */
[----:B------:R-:W-:Y:S01]  /*20500*/  SHF.R.S32.HI R21, RZ, 0x1f, R21 ;  /* 0x0000001fff157819 */ /* 0x000fe20000011415 */
[----:B------:R-:W-:Y:S02]  /*20510*/  IMAD.IADD R13, R9, 0x1, R13 ;  /* 0x00000001090d7824 */ /* 0x000fe400078e020d */
[----:B------:R-:W-:-:S03]  /*20520*/  IMAD R11, R31, R14, R29 ;  /* 0x0000000e1f0b7224 */ /* 0x000fc600078e021d */
[----:B------:R-:W-:Y:S01]  /*20530*/  IADD3.X R9, R21, R12, R13, P0, P1 ;  /* 0x0000000c15097210 */ /* 0x000fe200007e240d */
[----:B0-----:R-:W-:Y:S01]  /*20540*/  IMAD R7, R7, R11, RZ ;  /* 0x0000000b07077224 */ /* 0x001fe200078e02ff */
[----:B------:R-:W-:-:S05]  /*20550*/  SHF.R.S32.HI R13, RZ, 0x1f, R11 ;  /* 0x0000001fff0d7819 */ /* 0x000fca000001140b */
[C---:B------:R-:W-:Y:S02]  /*20560*/  IMAD R13, R6.reuse, R13, R7 ;  /* 0x0000000d060d7224 */ /* 0x040fe400078e0207 */
[----:B------:R-:W-:-:S04]  /*20570*/  IMAD.WIDE.U32 R6, R6, R11, R8 ;  /* 0x0000000b06067225 */ /* 0x000fc800078e0008 */
[----:B------:R-:W-:Y:S01]  /*20580*/  IMAD.IADD R7, R7, 0x1, R13 ;  /* 0x0000000107077824 */ /* 0x000fe200078e020d */
[----:B--2---:R-:W-:-:S04]  /*20590*/  LEA R4, P0, R6, R4, 0x2 ;  /* 0x0000000406047211 */ /* 0x004fc800078010ff */
[----:B-1----:R-:W-:Y:S01]  /*205a0*/  LEA.HI.X R5, R6, R5, R7, 0x2, P0 ;  /* 0x0000000506057211 */ /* 0x002fe200000f1407 */
[----:B------:R-:W-:-:S05]  /*205b0*/  IMAD.MOV.U32 R7, RZ, RZ, -0x800000 ;  /* 0xff800000ff077424 */ /* 0x000fca00078e00ff */
[----:B------:R2:W-:Y:S03]  /*205c0*/  STG.E desc[UR60][R4.64], R7 ;  /* 0x0000000704007986 */ /* 0x0005e6000c10193c */
.L_x_635:
[----:B------:R-:W-:Y:S05]  /*205d0*/  BSYNC B1 ;  /* 0x0000000000017941 */ /* 0x000fea0003800000 */
.L_x_634:
[----:B------:R-:W-:Y:S05]  /*205e0*/  @P2 BRA `(.L_x_630) ;  /* 0x00000008000c2947 */ /* 0x000fea0003800000 */
[----:B--2---:R-:W2:Y:S01]  /*205f0*/  S2R R4, SR_TID.X ;  /* 0x0000000000047919 */ /* 0x004ea20000002100 */
[----:B------:R-:W3:Y:S01]  /*20600*/  LDC R11, c[0x0][0xbe8] ;  /* 0x0002fa00ff0b7b82 */ /* 0x000ee20000000800 */
[----:B------:R-:W-:Y:S01]  /*20610*/  ULDC.64 UR4, c[0x0][0xaa0] ;  /* 0x0002a80000047ab9 */ /* 0x000fe20000000a00 */
[----:B------:R-:W-:Y:S01]  /*20620*/  BSSY B1, `(.L_x_636) ;  /* 0x0000049000017945 */ /* 0x000fe20003800000 */
[----:B---3--:R-:W-:Y:S02]  /*20630*/  ISETP.NE.AND P0, PT, R11, 0x1, PT ;  /* 0x000000010b00780c */ /* 0x008fe40003f05270 */
[----:B--2---:R-:W-:Y:S01]  /*20640*/  IADD3 R6, R4, -0x80, RZ ;  /* 0xffffff8004067810 */ /* 0x004fe20007ffe0ff */
[----:B------:R-:W-:-:S03]  /*20650*/  IMAD R4, R26, UR4, RZ ;  /* 0x000000041a047c24 */ /* 0x000fc6000f8e02ff */
[----:B------:R-:W-:Y:S01]  /*20660*/  SHF.R.S32.HI R5, RZ, 0x1f, R6 ;  /* 0x0000001fff057819 */ /* 0x000fe20000011406 */
[----:B------:R-:W-:-:S06]  /*20670*/  IMAD R7, R3, UR5, R4 ;  /* 0x0000000503077c24 */ /* 0x000fcc000f8e0204 */
[----:B------:R-:W2:Y:S01]  /*20680*/  @P0 LDC R9, c[0x0][0xbec] ;  /* 0x0002fb00ff090b82 */ /* 0x000ea20000000800 */
[----:B------:R-:W-:Y:S01]  /*20690*/  LEA.HI R8, R5, R6, RZ, 0x3 ;  /* 0x0000000605087211 */ /* 0x000fe200078f18ff */
[----:B------:R-:W-:Y:S01]  /*206a0*/  IMAD.WIDE.U32 R4, R3, UR4, RZ ;  /* 0x0000000403047c25 */ /* 0x000fe2000f8e00ff */
[----:B------:R-:W-:Y:S02]  /*206b0*/  ULDC.64 UR4, c[0x0][0xae8] ;  /* 0x0002ba0000047ab9 */ /* 0x000fe40000000a00 */
[----:B------:R-:W-:Y:S01]  /*206c0*/  LOP3.LUT R3, R8, 0xfffffff8, RZ, 0xc0, !PT ;  /* 0xfffffff808037812 */ /* 0x000fe200078ec0ff */
[----:B------:R-:W-:Y:S02]  /*206d0*/  IMAD.IADD R5, R5, 0x1, R7 ;  /* 0x0000000105057824 */ /* 0x000fe400078e0207 */
[----:B------:R-:W3:Y:S01]  /*206e0*/  @P0 LDC R13, c[0x0][0xbf0] ;  /* 0x0002fc00ff0d0b82 */ /* 0x000ee20000000800 */
[----:B------:R-:W-:Y:S01]  /*206f0*/  SHF.R.S32.HI R15, RZ, 0x3, R8 ;  /* 0x00000003ff0f7819 */ /* 0x000fe20000011408 */
[----:B------:R-:W-:-:S02]  /*20700*/  IMAD.IADD R10, R6, 0x1, -R3 ;  /* 0x00000001060a7824 */ /* 0x000fc400078e0a03 */
[----:B------:R-:W-:-:S04]  /*20710*/  IMAD.WIDE.U32 R4, R219, UR4, R4 ;  /* 0x00000004db047c25 */ /* 0x000fc8000f8e0004 */
[----:B------:R-:W-:Y:S02]  /*20720*/  IMAD R3, R10, 0x20, R15 ;  /* 0x000000200a037824 */ /* 0x000fe400078e020f */
[----:B------:R-:W-:Y:S01]  /*20730*/  IMAD R5, R219, UR5, R5 ;  /* 0x00000005db057c24 */ /* 0x000fe2000f8e0205 */
[----:B------:R-:W-:Y:S02]  /*20740*/  ULDC.64 UR4, c[0x0][0xaf0] ;  /* 0x0002bc0000047ab9 */ /* 0x000fe40000000a00 */
[----:B------:R-:W-:Y:S01]  /*20750*/  LEA R8, R228, R3, 0x7 ;  /* 0x00000003e4087211 */ /* 0x000fe200078e38ff */
[----:B------:R-:W-:Y:S02]  /*20760*/  IMAD R7, R28, UR4, RZ ;  /* 0x000000041c077c24 */ /* 0x000fe4000f8e02ff */
[----:B------:R-:W-:-:S04]  /*20770*/  IMAD.WIDE.U32 R4, R27, UR4, R4 ;  /* 0x000000041b047c25 */ /* 0x000fc8000f8e0004 */
[----:B--2---:R-:W-:-:S04]  /*20780*/  @P0 IMAD.HI.U32 R6, R8, R9, RZ ;  /* 0x0000000908060227 */ /* 0x004fc800078e00ff */
[----:B------:R-:W-:Y:S01]  /*20790*/  IMAD.MOV.U32 R3, RZ, RZ, R8 ;  /* 0x000000ffff037224 */ /* 0x000fe200078e0008 */
[----:B---3--:R-:W-:Y:S01]  /*207a0*/  @P0 SHF.R.U32.HI R3, RZ, R13, R6 ;  /* 0x0000000dff030219 */ /* 0x008fe20000011606 */
[----:B------:R-:W-:Y:S01]  /*207b0*/  IMAD R7, R27, UR5, R7 ;  /* 0x000000051b077c24 */ /* 0x000fe2000f8e0207 */
[----:B------:R-:W-:Y:S02]  /*207c0*/  ULDC.64 UR4, c[0x0][0xae0] ;  /* 0x0002b80000047ab9 */ /* 0x000fe40000000a00 */
[----:B------:R-:W-:Y:S01]  /*207d0*/  SHF.R.S32.HI R6, RZ, 0x1f, R3 ;  /* 0x0000001fff067819 */ /* 0x000fe20000011403 */
[----:B------:R-:W-:Y:S02]  /*207e0*/  IMAD.IADD R5, R5, 0x1, R7 ;  /* 0x0000000105057824 */ /* 0x000fe400078e0207 */
[----:B------:R-:W-:Y:S02]  /*207f0*/  IMAD.MOV R7, RZ, RZ, -R3 ;  /* 0x000000ffff077224 */ /* 0x000fe400078e0a03 */
[----:B------:R-:W-:-:S02]  /*20800*/  IMAD R6, R6, UR4, RZ ;  /* 0x0000000406067c24 */ /* 0x000fc4000f8e02ff */
[----:B------:R-:W-:Y:S02]  /*20810*/  IMAD R7, R11, R7, R8 ;  /* 0x000000070b077224 */ /* 0x000fe400078e0208 */
[----:B------:R-:W-:-:S04]  /*20820*/  IMAD.WIDE.U32 R4, R3, UR4, R4 ;  /* 0x0000000403047c25 */ /* 0x000fc8000f8e0004 */
[----:B------:R-:W-:Y:S01]  /*20830*/  IMAD R9, R3, UR5, R6 ;  /* 0x0000000503097c24 */ /* 0x000fe2000f8e0206 */
[----:B------:R-:W-:Y:S01]  /*20840*/  SHF.R.S32.HI R3, RZ, 0x1f, R7 ;  /* 0x0000001fff037819 */ /* 0x000fe20000011407 */
[----:B------:R-:W-:Y:S01]  /*20850*/  IMAD R8, R228, 0x80, R15 ;  /* 0x00000080e4087824 */ /* 0x000fe200078e020f */
[----:B------:R-:W-:Y:S01]  /*20860*/  ULDC.64 UR4, c[0x0][0xad8] ;  /* 0x0002b60000047ab9 */ /* 0x000fe20000000a00 */
[----:B------:R-:W-:Y:S01]  /*20870*/  IMAD R11, R0, R11, RZ ;  /* 0x0000000b000b7224 */ /* 0x000fe200078e02ff */
[----:B------:R-:W-:Y:S01]  /*20880*/  IADD3 R5, R5, R9, RZ ;  /* 0x0000000905057210 */ /* 0x000fe20007ffe0ff */
[----:B------:R-:W-:Y:S02]  /*20890*/  IMAD R6, R3, UR4, RZ ;  /* 0x0000000403067c24 */ /* 0x000fe4000f8e02ff */
[C---:B------:R-:W-:Y:S01]  /*208a0*/  VIADD R3, R8.reuse, 0x40 ;  /* 0x0000004008037836 */ /* 0x040fe20000000000 */
[----:B------:R-:W-:Y:S01]  /*208b0*/  ISETP.GE.AND P2, PT, R8, R11, PT ;  /* 0x0000000b0800720c */ /* 0x000fe20003f46270 */
[----:B------:R-:W-:-:S02]  /*208c0*/  IMAD R9, R7, UR5, R6 ;  /* 0x0000000507097c24 */ /* 0x000fc4000f8e0206 */
[----:B------:R-:W-:Y:S01]  /*208d0*/  IMAD.WIDE.U32 R4, R7, UR4, R4 ;  /* 0x0000000407047c25 */ /* 0x000fe2000f8e0004 */
[-C--:B------:R-:W-:Y:S01]  /*208e0*/  ISETP.GE.AND P1, PT, R3, R11.reuse, PT ;  /* 0x0000000b0300720c */ /* 0x080fe20003f26270 */
[----:B------:R-:W-:Y:S01]  /*208f0*/  ULDC.64 UR4, c[0x0][0xa80] ;  /* 0x0002a00000047ab9 */ /* 0x000fe20000000a00 */
[----:B------:R-:W-:Y:S01]  /*20900*/  SHF.L.U32 R7, R10, 0x3, RZ ;  /* 0x000000030a077819 */ /* 0x000fe200000006ff */
[----:B------:R-:W-:Y:S01]  /*20910*/  IMAD.IADD R3, R5, 0x1, R9 ;  /* 0x0000000105037824 */ /* 0x000fe200078e0209 */
[----:B------:R-:W-:Y:S01]  /*20920*/  LEA R6, P3, R4, UR4, 0x1 ;  /* 0x0000000404067c11 */ /* 0x000fe2000f8608ff */
[----:B------:R-:W-:Y:S01]  /*20930*/  VIADD R0, R8, 0x20 ;  /* 0x0000002008007836 */ /* 0x000fe20000000000 */
[----:B------:R-:W-:Y:S01]  /*20940*/  SHF.R.S32.HI R14, RZ, 0x1f, R7 ;  /* 0x0000001fff0e7819 */ /* 0x000fe20000011407 */
[C---:B------:R-:W-:Y:S01]  /*20950*/  VIADD R9, R7.reuse, 0x40 ;  /* 0x0000004007097836 */ /* 0x040fe20000000000 */
[----:B------:R-:W-:Y:S01]  /*20960*/  LEA.HI.X R3, R4, UR5, R3, 0x1, P3 ;  /* 0x0000000504037c11 */ /* 0x000fe200098f0c03 */
[----:B------:R-:W-:Y:S01]  /*20970*/  VIADD R13, R7, 0x80 ;  /* 0x00000080070d7836 */ /* 0x000fe20000000000 */
[----:B------:R-:W-:Y:S01]  /*20980*/  ISETP.GE.AND P0, PT, R0, R11, PT ;  /* 0x0000000b0000720c */ /* 0x000fe20003f06270 */
[----:B------:R2:W3:Y:S01]  /*20990*/  SHFL.IDX PT, R4, R6, RZ, 0x181f ;  /* 0x00181fff06047589 */ /* 0x0004e200000e0000 */
[----:B------:R-:W-:-:S02]  /*209a0*/  SHF.R.S32.HI R10, RZ, 0x1f, R9 ;  /* 0x0000001fff0a7819 */ /* 0x000fc40000011409 */
[----:B------:R-:W-:Y:S01]  /*209b0*/  SHF.R.S32.HI R12, RZ, 0x1f, R13 ;  /* 0x0000001fff0c7819 */ /* 0x000fe2000001140d */
[----:B------:R2:W4:Y:S01]  /*209c0*/  SHFL.IDX PT, R0, R3, RZ, 0x181f ;  /* 0x00181fff03007589 */ /* 0x00052200000e0000 */
[----:B------:R-:W-:Y:S07]  /*209d0*/  @P2 BRA `(.L_x_637) ;  /* 0x0000000000342947 */ /* 0x000fee0003800000 */
[----:B------:R-:W-:Y:S02]  /*209e0*/  ULDC UR4, c[0x0][0xac8] ;  /* 0x0002b20000047ab9 */ /* 0x000fe40000000800 */
[----:B------:R-:W-:Y:S02]  /*209f0*/  ISETP.GE.AND P4, PT, R7, UR4, PT ;  /* 0x0000000407007c0c */ /* 0x000fe4000bf86270 */
[----:B------:R-:W-:Y:S02]  /*20a00*/  ISETP.GE.AND P3, PT, R9, UR4, PT ;  /* 0x0000000409007c0c */ /* 0x000fe4000bf66270 */
[----:B------:R-:W-:-:S09]  /*20a10*/  ISETP.GE.AND P2, PT, R13, UR4, PT ;  /* 0x000000040d007c0c */ /* 0x000fd2000bf46270 */
[-C--:B---3--:R-:W-:Y:S02]  /*20a20*/  @!P4 LEA R20, P6, R7, R4.reuse, 0x1 ;  /* 0x000000040714c211 */ /* 0x088fe400078c08ff */
[----:B------:R-:W-:Y:S02]  /*20a30*/  @!P3 LEA R24, P5, R9, R4, 0x1 ;  /* 0x000000040918b211 */ /* 0x000fe400078a08ff */
[----:B----4-:R-:W-:Y:S02]  /*20a40*/  @!P4 LEA.HI.X R21, R7, R0, R14, 0x1, P6 ;  /* 0x000000000715c211 */ /* 0x010fe400030f0c0e */
[----:B------:R-:W-:Y:S02]  /*20a50*/  @!P2 LEA R4, P6, R13, R4, 0x1 ;  /* 0x000000040d04a211 */ /* 0x000fe400078c08ff */
[-C--:B------:R-:W-:Y:S01]  /*20a60*/  @!P3 LEA.HI.X R25, R9, R0.reuse, R10, 0x1, P5 ;  /* 0x000000000919b211 */ /* 0x080fe200028f0c0a */
[----:B------:R3:W-:Y:S01]  /*20a70*/  @!P4 ST.E.128 desc[UR60][R20.64], RZ ;  /* 0x000000ff1400c985 */ /* 0x0007e2000c101d3c */
[----:B------:R-:W-:-:S03]  /*20a80*/  @!P2 LEA.HI.X R5, R13, R0, R12, 0x1, P6 ;  /* 0x000000000d05a211 */ /* 0x000fc600030f0c0c */
[----:B------:R3:W-:Y:S04]  /*20a90*/  @!P3 ST.E.128 desc[UR60][R24.64], RZ ;  /* 0x000000ff1800b985 */ /* 0x0007e8000c101d3c */
[----:B------:R3:W-:Y:S02]  /*20aa0*/  @!P2 ST.E.128 desc[UR60][R4.64], RZ ;  /* 0x000000ff0400a985 */ /* 0x0007e4000c101d3c */
.L_x_637:
[----:B------:R-:W-:Y:S05]  /*20ab0*/  BSYNC B1 ;  /* 0x0000000000017941 */ /* 0x000fea0003800000 */
.L_x_636:
[----:B----4-:R4:W0:Y:S01]  /*20ac0*/  SHFL.IDX PT, R0, R3, 0x1, 0x181f ;  /* 0x00381f0003007f89 */ /* 0x01082200000e0000 */
[----:B------:R-:W-:Y:S03]  /*20ad0*/  BSSY B1, `(.L_x_638) ;  /* 0x0000010000017945 */ /* 0x000fe60003800000 */
[----:B---3--:R4:W3:Y:S01]  /*20ae0*/  SHFL.IDX PT, R4, R6, 0x1, 0x181f ;  /* 0x00381f0006047f89 */ /* 0x0088e200000e0000 */
        /* <DEDUP_REMOVED lines=14> */
.L_x_639:
[----:B------:R-:W-:Y:S05]  /*20bd0*/  BSYNC B1 ;  /* 0x0000000000017941 */ /* 0x000fea0003800000 */
.L_x_638:
[----:B0-----:R0:W0:Y:S01]  /*20be0*/  SHFL.IDX PT, R0, R3, 0x2, 0x181f ;  /* 0x00581f0003007f89 */ /* 0x00102200000e0000 */
[----:B------:R-:W-:Y:S03]  /*20bf0*/  BSSY B1, `(.L_x_640) ;  /* 0x0000010000017945 */ /* 0x000fe60003800000 */
[----:B---3--:R3:W0:Y:S01]  /*20c00*/  SHFL.IDX PT, R4, R6, 0x2, 0x181f ;  /* 0x00581f0006047f89 */ /* 0x00862200000e0000 */
[----:B------:R-:W-:Y:S05]  /*20c10*/  @P1 BRA `(.L_x_641) ;  /* 0x0000000000341947 */ /* 0x000fea0003800000 */
[----:B------:R-:W-:Y:S02]  /*20c20*/  ULDC UR4, c[0x0][0xac8] ;  /* 0x0002b20000047ab9 */ /* 0x000fe40000000800 */
[----:B------:R-:W-:Y:S02]  /*20c30*/  ISETP.GE.AND P3, PT, R7, UR4, PT ;  /* 0x0000000407007c0c */ /* 0x000fe4000bf66270 */
[----:B------:R-:W-:Y:S02]  /*20c40*/  ISETP.GE.AND P4, PT, R9, UR4, PT ;  /* 0x0000000409007c0c */ /* 0x000fe4000bf86270 */
[----:B------:R-:W-:-:S09]  /*20c50*/  ISETP.GE.AND P5, PT, R13, UR4, PT ;  /* 0x000000040d007c0c */ /* 0x000fd2000bfa6270 */
[-C--:B0-----:R-:W-:Y:S02]  /*20c60*/  @!P3 LEA R20, P0, R7, R4.reuse, 0x1 ;  /* 0x000000040714b211 */ /* 0x081fe400078008ff */
[-C--:B------:R-:W-:Y:S02]  /*20c70*/  @!P4 LEA R24, P1, R9, R4.reuse, 0x1 ;  /* 0x000000040918c211 */ /* 0x080fe400078208ff */
[----:B------:R-:W-:Y:S02]  /*20c80*/  @!P5 LEA R4, P2, R13, R4, 0x1 ;  /* 0x000000040d04d211 */ /* 0x000fe400078408ff */
[-C--:B------:R-:W-:Y:S02]  /*20c90*/  @!P3 LEA.HI.X R21, R7, R0.reuse, R14, 0x1, P0 ;  /* 0x000000000715b211 */ /* 0x080fe400000f0c0e */
[-C--:B------:R-:W-:Y:S02]  /*20ca0*/  @!P4 LEA.HI.X R25, R9, R0.reuse, R10, 0x1, P1 ;  /* 0x000000000919c211 */ /* 0x080fe400008f0c0a */
[----:B------:R-:W-:Y:S01]  /*20cb0*/  @!P5 LEA.HI.X R5, R13, R0, R12, 0x1, P2 ;  /* 0x000000000d05d211 */ /* 0x000fe200010f0c0c */
[----:B------:R0:W-:Y:S04]  /*20cc0*/  @!P3 ST.E.128 desc[UR60][R20.64], RZ ;  /* 0x000000ff1400b985 */ /* 0x0001e8000c101d3c */
[----:B------:R0:W-:Y:S04]  /*20cd0*/  @!P4 ST.E.128 desc[UR60][R24.64], RZ ;  /* 0x000000ff1800c985 */ /* 0x0001e8000c101d3c */
[----:B------:R0:W-:Y:S02]  /*20ce0*/  @!P5 ST.E.128 desc[UR60][R4.64], RZ ;  /* 0x000000ff0400d985 */ /* 0x0001e4000c101d3c */
.L_x_641:
[----:B------:R-:W-:Y:S05]  /*20cf0*/  BSYNC B1 ;  /* 0x0000000000017941 */ /* 0x000fea0003800000 */
.L_x_640:
[----:B0-----:R-:W-:Y:S01]  /*20d00*/  IADD3 R0, R8, 0x60, RZ ;  /* 0x0000006008007810 */ /* 0x001fe20007ffe0ff */
[----:B--2-4-:R-:W0:Y:S03]  /*20d10*/  SHFL.IDX PT, R3, R3, 0x3, 0x181f ;  /* 0x00781f0003037f89 */ /* 0x014e2600000e0000 */
[----:B------:R-:W-:Y:S01]  /*20d20*/  ISETP.GE.AND P0, PT, R0, R11, PT ;  /* 0x0000000b0000720c */ /* 0x000fe20003f06270 */
[----:B------:R2:W4:-:S12]  /*20d30*/  SHFL.IDX PT, R4, R6, 0x3, 0x181f ;  /* 0x00781f0006047f89 */ /* 0x00051800000e0000 */
[----:B--2---:R-:W-:Y:S05]  /*20d40*/  @P0 BRA `(.L_x_630) ;  /* 0x0000000000340947 */ /* 0x004fea0003800000 */
[----:B------:R-:W-:Y:S02]  /*20d50*/  ULDC UR4, c[0x0][0xac8] ;  /* 0x0002b20000047ab9 */ /* 0x000fe40000000800 */
[----:B------:R-:W-:Y:S02]  /*20d60*/  ISETP.GE.AND P3, PT, R7, UR4, PT ;  /* 0x0000000407007c0c */ /* 0x000fe4000bf66270 */
[----:B------:R-:W-:Y:S02]  /*20d70*/  ISETP.GE.AND P4, PT, R9, UR4, PT ;  /* 0x0000000409007c0c */ /* 0x000fe4000bf86270 */
[----:B------:R-:W-:-:S09]  /*20d80*/  ISETP.GE.AND P5, PT, R13, UR4, PT ;  /* 0x000000040d007c0c */ /* 0x000fd2000bfa6270 */
[-C--:B---34-:R-:W-:Y:S02]  /*20d90*/  @!P3 LEA R6, P0, R7, R4.reuse, 0x1 ;  /* 0x000000040706b211 */ /* 0x098fe400078008ff */
        /* <DEDUP_REMOVED lines=8> */
.L_x_630:
[----:B------:R-:W-:Y:S05]  /*20e20*/  BSYNC B0 ;  /* 0x0000000000007941 */ /* 0x000fea0003800000 */
.L_x_620:
[----:B------:R-:W-:Y:S02]  /*20e30*/  ULDC UR4, c[0x0][0xc3c] ;  /* 0x00030f0000047ab9 */ /* 0x000fe40000000800 */
[----:B-1----:R-:W-:-:S13]  /*20e40*/  ISETP.GE.AND P0, PT, R151, UR4, PT ;  /* 0x0000000497007c0c */ /* 0x002fda000bf06270 */
[----:B------:R-:W-:Y:S05]  /*20e50*/  @!P0 BRA `(.L_x_642) ;  /* 0xfffffe0400108947 */ /* 0x000fea000383ffff */
[----:B------:R-:W-:Y:S05]  /*20e60*/  BRA `(.L_x_430) ;  /* 0x0000008400507947 */ /* 0x000fea0003800000 */
.L_x_428:
[----:B------:R-:W-:-:S08]  /*20e70*/  NOP ;  /* 0x0000000000007918 */ /* 0x000fd00000000000 */
[----:B0-----:R-:W0:-:S00]  /*20e80*/  USETMAXREG.DEALLOC.CTAPOOL 0x18 ;  /* 0x00000018000079c8 */ /* 0x001e0000080e0500 */
[----:B0-----:R-:W2:Y:S01]  /*20e90*/  LDL.LU R2, [R1+0x10] ;  /* 0x0000100001027983 */ /* 0x001ea20000300800 */
[----:B------:R-:W-:Y:S01]  /*20ea0*/  LOP3.LUT R0, R0, 0x3, RZ, 0xc0, !PT ;  /* 0x0000000300007812 */ /* 0x000fe200078ec0ff */
[----:B------:R-:W-:-:S05]  /*20eb0*/  IMAD.MOV.U32 R7, RZ, RZ, RZ ;  /* 0x000000ffff077224 */ /* 0x000fca00078e00ff */
[----:B------:R-:W0:Y:S02]  /*20ec0*/  SHFL.IDX PT, R0, R0, RZ, 0x1f ;  /* 0x00001fff00007589 */ /* 0x000e2400000e0000 */
[----:B0-----:R-:W-:Y:S02]  /*20ed0*/  ISETP.NE.AND P0, PT, R0, RZ, PT ;  /* 0x000000ff0000720c */ /* 0x001fe40003f05270 */
[----:B--2---:R-:W-:-:S11]  /*20ee0*/  LOP3.LUT R2, R2, 0xfffffffd, RZ, 0xc0, !PT ;  /* 0xfffffffd02027812 */ /* 0x004fd600078ec0ff */
[----:B------:R-:W-:-:S05]  /*20ef0*/  @P0 LOP3.LUT R2, R2, 0x2, RZ, 0xfc, !PT ;  /* 0x0000000202020812 */ /* 0x000fca00078efcff */
[----:B------:R0:W-:Y:S01]  /*20f00*/  STL [R1+0x10], R2 ;  /* 0x0000100201007387 */ /* 0x0001e20000100800 */
        /* <DEDUP_REMOVED lines=10> */
.L_x_643:
[----:B------:R-:W-:Y:S01]  /*20fb0*/  LOP3.LUT R0, R6, 0x1f, RZ, 0xc0, !PT ;  /* 0x0000001f06007812 */ /* 0x000fe200078ec0ff */
[----:B------:R-:W-:Y:S01]  /*20fc0*/  ULDC UR4, c[0x0][0xc3c] ;  /* 0x00030f0000047ab9 */ /* 0x000fe20000000800 */
[----:B------:R-:W-:Y:S01]  /*20fd0*/  IMAD.MOV.U32 R10, RZ, RZ, RZ ;  /* 0x000000ffff0a7224 */ /* 0x000fe200078e00ff */
[----:B------:R-:W1:Y:S01]  /*20fe0*/  S2UR UR6, SR_CTAID.X ;  /* 0x00000000000679c3 */ /* 0x000e620000002500 */
[----:B------:R-:W-:Y:S01]  /*20ff0*/  ISETP.NE.AND P0, PT, R0, 0x1f, PT ;  /* 0x0000001f0000780c */ /* 0x000fe20003f05270 */
[----:B------:R-:W-:-:S03]  /*21000*/  ULDC UR5, c[0x0][0xc38] ;  /* 0x00030e0000057ab9 */ /* 0x000fc60000000800 */
[----:B------:R-:W-:-:S13]  /*21010*/  ISETP.GE.OR P1, PT, R0, UR4, !P0 ;  /* 0x0000000400007c0c */ /* 0x000fda000c726670 */
[----:B0-----:R-:W0:Y:S08]  /*21020*/  @!P1 LDC.64 R2, c[0x0][0xc80] ;  /* 0x00032000ff029b82 */ /* 0x001e300000000a00 */
[----:B------:R-:W2:Y:S01]  /*21030*/  @!P1 LDC.64 R4, c[0x0][0xc78] ;  /* 0x00031e00ff049b82 */ /* 0x000ea20000000a00 */
[----:B0-----:R-:W-:-:S05]  /*21040*/  @!P1 IMAD.WIDE.U32 R2, R0, 0x4, R2 ;  /* 0x0000000400029825 */ /* 0x001fca00078e0002 */
[----:B------:R2:W3:Y:S02]  /*21050*/  @!P1 LDG.E R7, desc[UR60][R2.64] ;  /* 0x0000003c02079981 */ /* 0x0004e4000c1e1900 */
[----:B--2---:R-:W-:-:S05]  /*21060*/  @!P1 IMAD.WIDE.U32 R2, R0, 0x4, R4 ;  /* 0x0000000400029825 */ /* 0x004fca00078e0004 */
[----:B------:R-:W3:Y:S01]  /*21070*/  @!P1 LDG.E R10, desc[UR60][R2.64] ;  /* 0x0000003c020a9981 */ /* 0x000ee2000c1e1900 */
[C---:B------:R-:W-:Y:S01]  /*21080*/  ISETP.NE.AND P1, PT, R0.reuse, RZ, PT ;  /* 0x000000ff0000720c */ /* 0x040fe20003f25270 */
[----:B------:R-:W-:Y:S01]  /*21090*/  UMOV UR4, URZ ;  /* 0x0000003f00047c82 */ /* 0x000fe20008000000 */
[C---:B------:R-:W-:Y:S02]  /*210a0*/  ISETP.GE.U32.AND P2, PT, R0.reuse, 0x2, PT ;  /* 0x000000020000780c */ /* 0x040fe40003f46070 */
[C---:B------:R-:W-:Y:S02]  /*210b0*/  ISETP.GE.U32.AND P3, PT, R0.reuse, 0x4, PT ;  /* 0x000000040000780c */ /* 0x040fe40003f66070 */
[C---:B------:R-:W-:Y:S02]  /*210c0*/  ISETP.GE.U32.AND P4, PT, R0.reuse, 0x8, PT ;  /* 0x000000080000780c */ /* 0x040fe40003f86070 */
[----:B------:R-:W-:Y:S01]  /*210d0*/  ISETP.GE.U32.AND P5, PT, R0, 0x10, PT ;  /* 0x000000100000780c */ /* 0x000fe20003fa6070 */
[----:B---3--:R-:W-:-:S05]  /*210e0*/  IMAD R4, R7, R10, RZ ;  /* 0x0000000a07047224 */ /* 0x008fca00078e02ff */
[----:B------:R-:W0:Y:S02]  /*210f0*/  SHFL.UP PT, R5, R4, 0x1, RZ ;  /* 0x0420000004057989 */ /* 0x000e2400000e00ff */
[----:B0-----:R-:W-:-:S05]  /*21100*/  SEL R5, R5, RZ, P1 ;  /* 0x000000ff05057207 */ /* 0x001fca0000800000 */
[----:B------:R-:W-:-:S05]  /*21110*/  IMAD.IADD R5, R4, 0x1, R5 ;  /* 0x0000000104057824 */ /* 0x000fca00078e0205 */
[----:B------:R-:W0:Y:S02]  /*21120*/  SHFL.UP PT, R8, R5, 0x2, RZ ;  /* 0x0440000005087989 */ /* 0x000e2400000e00ff */
[----:B0-----:R-:W-:-:S04]  /*21130*/  SEL R8, R8, RZ, P2 ;  /* 0x000000ff08087207 */ /* 0x001fc80001000000 */
[----:B------:R-:W-:-:S05]  /*21140*/  IADD3 R8, R5, R8, RZ ;  /* 0x0000000805087210 */ /* 0x000fca0007ffe0ff */
        /* <DEDUP_REMOVED lines=10> */
[----:B0-----:R-:W-:-:S05]  /*211f0*/  IMAD R8, R8, UR5, RZ ;  /* 0x0000000508087c24 */ /* 0x001fca000f8e02ff */
[----:B-1----:R-:W-:Y:S02]  /*21200*/  ISETP.GT.AND P6, PT, R8, UR6, PT ;  /* 0x0000000608007c0c */ /* 0x002fe4000bfc4270 */
[----:B------:R-:W-:-:S11]  /*21210*/  MOV R11, R8 ;  /* 0x00000008000b7202 */ /* 0x000fd60000000f00 */
[----:B------:R-:W-:Y:S05]  /*21220*/  @P6 BRA `(.L_x_645) ;  /* 0x0000000000a46947 */ /* 0x000fea0003800000 */
[----:B------:R-:W-:Y:S01]  /*21230*/  IMAD.MOV.U32 R8, RZ, RZ, R11 ;  /* 0x000000ffff087224 */ /* 0x000fe200078e000b */
[----:B------:R-:W-:Y:S01]  /*21240*/  UMOV UR4, URZ ;  /* 0x0000003f00047c82 */ /* 0x000fe20008000000 */
[----:B------:R-:W-:-:S05]  /*21250*/  ULDC UR5, c[0x0][0xc38] ;  /* 0x00030e0000057ab9 */ /* 0x000fca0000000800 */
.L_x_647:
        /* <DEDUP_REMOVED lines=8> */
[----:B------:R-:W-:-:S04]  /*212e0*/  MOV R7, RZ ;  /* 0x000000ff00077202 */ /* 0x000fc80000000f00 */
[----:B------:R-:W-:-:S13]  /*212f0*/  ISETP.GE.OR P6, PT, R9, R2, !P0 ;  /* 0x000000020900720c */ /* 0x000fda00047c6670 */
[----:B------:R-:W0:Y:S08]  /*21300*/  @!P6 LDC.64 R2, c[0x0][0xc80] ;  /* 0x00032000ff02eb82 */ /* 0x000e300000000a00 */
[----:B------:R-:W1:Y:S01]  /*21310*/  @!P6 LDC.64 R4, c[0x0][0xc78] ;  /* 0x00031e00ff04eb82 */ /* 0x000e620000000a00 */
[----:B------:R-:W-:Y:S02]  /*21320*/  IMAD.MOV.U32 R10, RZ, RZ, RZ ;  /* 0x000000ffff0a7224 */ /* 0x000fe400078e00ff */
[----:B0-----:R-:W-:-:S05]  /*21330*/  @!P6 IMAD.WIDE R2, R9, 0x4, R2 ;  /* 0x000000040902e825 */ /* 0x001fca00078e0202 */
[----:B------:R1:W2:Y:S02]  /*21340*/  @!P6 LDG.E R7, desc[UR60][R2.64] ;  /* 0x0000003c0207e981 */ /* 0x0002a4000c1e1900 */
[----:B-1----:R-:W-:-:S05]  /*21350*/  @!P6 IMAD.WIDE R2, R9, 0x4, R4 ;  /* 0x000000040902e825 */ /* 0x002fca00078e0204 */
        /* <DEDUP_REMOVED lines=22> */
.L_x_645:
[----:B------:R-:W-:Y:S01]  /*214c0*/  IADD3 R11, -R11, R8, RZ ;  /* 0x000000080b0b7210 */ /* 0x000fe20007ffe1ff */
[----:B------:R-:W-:-:S04]  /*214d0*/  IMAD.MOV.U32 R14, RZ, RZ, RZ ;  /* 0x000000ffff0e7224 */ /* 0x000fc800078e00ff */
        /* <DEDUP_REMOVED lines=16> */
[----:B------:R-:W-:-:S05]  /*215e0*/  IADD3 R13, R4, -0x1, RZ ;  /* 0xffffffff040d7810 */ /* 0x000fca0007ffe0ff */
[----:B------:R0:W1:Y:S02]  /*215f0*/  SHFL.IDX PT, R14, R2, R13, 0x1f ;  /* 0x00001f0d020e7589 */ /* 0x00006400000e0000 */
.L_x_648:
[----:B-1----:R-:W-:Y:S01]  /*21600*/  IMAD R10, R14, UR5, R11 ;  /* 0x000000050e0a7c24 */ /* 0x002fe2000f8e020b */
[----:B------:R-:W1:Y:S01]  /*21610*/  MUFU.RCP R12, R12 ;  /* 0x0000000c000c7308 */ /* 0x000e620000001000 */
[----:B------:R-:W-:Y:S02]  /*21620*/  IMAD R11, R16, R5, RZ ;  /* 0x00000005100b7224 */ /* 0x000fe400078e02ff */
[----:B0-----:R-:W-:Y:S01]  /*21630*/  IMAD.MOV.U32 R2, RZ, RZ, RZ ;  /* 0x000000ffff027224 */ /* 0x001fe200078e00ff */
[----:B------:R0:W-:Y:S03]  /*21640*/  STL [R1], R10 ;  /* 0x0000000a01007387 */ /* 0x0001e60000100800 */
[----:B------:R-:W-:Y:S01]  /*21650*/  IMAD.HI.U32 R2, R3, R11, R2 ;  /* 0x0000000b03027227 */ /* 0x000fe200078e0002 */
[----:B------:R-:W-:-:S05]  /*21660*/  IABS R11, R7 ;  /* 0x00000007000b7213 */ /* 0x000fca0000000000 */
[----:B------:R-:W-:Y:S01]  /*21670*/  IMAD.MOV R14, RZ, RZ, -R11 ;  /* 0x000000ffff0e7224 */ /* 0x000fe200078e0a0b */
[----:B0-----:R-:W-:-:S04]  /*21680*/  IADD3 R10, -R10, UR6, RZ ;  /* 0x000000060a0a7c10 */ /* 0x001fc8000fffe1ff */
[----:B------:R-:W-:-:S05]  /*21690*/  IABS R3, R10 ;  /* 0x0000000a00037213 */ /* 0x000fca0000000000 */
[----:B------:R-:W-:-:S04]  /*216a0*/  IMAD.HI.U32 R11, R2, R3, RZ ;  /* 0x00000003020b7227 */ /* 0x000fc800078e00ff */
[----:B------:R-:W-:Y:S02]  /*216b0*/  IMAD R2, R11, R14, R3 ;  /* 0x0000000e0b027224 */ /* 0x000fe400078e0203 */
[----:B-1----:R-:W-:-:S03]  /*216c0*/  VIADD R3, R12, 0xffffffe ;  /* 0x0ffffffe0c037836 */ /* 0x002fc60000000000 */
[----:B------:R-:W-:-:S03]  /*216d0*/  ISETP.GT.U32.AND P1, PT, R5, R2, PT ;  /* 0x000000020500720c */ /* 0x000fc60003f24070 */
[----:B------:R-:W0:Y:S10]  /*216e0*/  F2I.FTZ.U32.TRUNC.NTZ R3, R3 ;  /* 0x0000000300037305 */ /* 0x000e34000021f000 */
[----:B------:R-:W-:Y:S01]  /*216f0*/  @!P1 IADD3 R2, R2, -R5, RZ ;  /* 0x8000000502029210 */ /* 0x000fe20007ffe0ff */
[----:B------:R-:W-:Y:S01]  /*21700*/  @!P1 VIADD R11, R11, 0x1 ;  /* 0x000000010b0b9836 */ /* 0x000fe20000000000 */
[----:B------:R-:W-:-:S02]  /*21710*/  ISETP.NE.AND P1, PT, R7, RZ, PT ;  /* 0x000000ff0700720c */ /* 0x000fc40003f25270 */
[----:B------:R-:W-:Y:S01]  /*21720*/  ISETP.GE.U32.AND P0, PT, R2, R5, PT ;  /* 0x000000050200720c */ /* 0x000fe20003f06070 */
[----:B0-----:R-:W-:Y:S02]  /*21730*/  IMAD.MOV R5, RZ, RZ, -R3 ;  /* 0x000000ffff057224 */ /* 0x001fe400078e0a03 */
[----:B------:R-:W-:Y:S02]  /*21740*/  IMAD.MOV.U32 R2, RZ, RZ, RZ ;  /* 0x000000ffff027224 */ /* 0x000fe400078e00ff */
[----:B------:R-:W-:-:S04]  /*21750*/  IMAD R5, R5, R8, RZ ;  /* 0x0000000805057224 */ /* 0x000fc800078e02ff */
[----:B------:R-:W-:Y:S01]  /*21760*/  IMAD.HI.U32 R5, R3, R5, R2 ;  /* 0x0000000503057227 */ /* 0x000fe200078e0002 */
[----:B------:R-:W-:Y:S02]  /*21770*/  LOP3.LUT R2, R10, R7, RZ, 0x3c, !PT ;  /* 0x000000070a027212 */ /* 0x000fe400078e3cff */
[----:B------:R-:W-:Y:S02]  /*21780*/  IABS R3, R9 ;  /* 0x0000000900037213 */ /* 0x000fe40000000000 */
[----:B------:R-:W-:Y:S02]  /*21790*/  ISETP.GE.AND P2, PT, R2, RZ, PT ;  /* 0x000000ff0200720c */ /* 0x000fe40003f46270 */
[----:B------:R-:W-:Y:S01]  /*217a0*/  @P0 IADD3 R11, R11, 0x1, RZ ;  /* 0x000000010b0b0810 */ /* 0x000fe20007ffe0ff */
[----:B------:R-:W-:-:S10]  /*217b0*/  IMAD.MOV R3, RZ, RZ, -R3 ;  /* 0x000000ffff037224 */ /* 0x000fd400078e0a03 */
[----:B------:R-:W-:Y:S01]  /*217c0*/  @!P2 IMAD.MOV R11, RZ, RZ, -R11 ;  /* 0x000000ffff0ba224 */ /* 0x000fe200078e0a0b */
[----:B------:R-:W-:-:S04]  /*217d0*/  @!P1 LOP3.LUT R11, RZ, R7, RZ, 0x33, !PT ;  /* 0x00000007ff0b9212 */ /* 0x000fc800078e33ff */
[-C--:B------:R-:W-:Y:S01]  /*217e0*/  IABS R2, R11.reuse ;  /* 0x0000000b00027213 */ /* 0x080fe20000000000 */
[----:B------:R-:W-:-:S04]  /*217f0*/  IMAD R7, R7, R11, RZ ;  /* 0x0000000b07077224 */ /* 0x000fc800078e02ff */
[----:B------:R-:W-:-:S04]  /*21800*/  IMAD.HI.U32 R5, R5, R2, RZ ;  /* 0x0000000205057227 */ /* 0x000fc800078e00ff */
[----:B------:R-:W-:Y:S01]  /*21810*/  IMAD R3, R5, R3, R2 ;  /* 0x0000000305037224 */ /* 0x000fe200078e0202 */
[----:B------:R-:W-:-:S04]  /*21820*/  LOP3.LUT R2, R11, R9, RZ, 0x3c, !PT ;  /* 0x000000090b027212 */ /* 0x000fc800078e3cff */
[----:B------:R-:W-:Y:S02]  /*21830*/  ISETP.GT.U32.AND P1, PT, R8, R3, PT ;  /* 0x000000030800720c */ /* 0x000fe40003f24070 */
[----:B------:R-:W-:-:S11]  /*21840*/  ISETP.GE.AND P2, PT, R2, RZ, PT ;  /* 0x000000ff0200720c */ /* 0x000fd60003f46270 */
[----:B------:R-:W-:Y:S01]  /*21850*/  @!P1 IMAD.IADD R3, R3, 0x1, -R8 ;  /* 0x0000000103039824 */ /* 0x000fe200078e0a08 */
[----:B------:R-:W-:Y:S02]  /*21860*/  @!P1 IADD3 R5, R5, 0x1, RZ ;  /* 0x0000000105059810 */ /* 0x000fe40007ffe0ff */
[----:B------:R-:W-:Y:S02]  /*21870*/  ISETP.NE.AND P1, PT, R9, RZ, PT ;  /* 0x000000ff0900720c */ /* 0x000fe40003f25270 */
[----:B------:R-:W-:-:S13]  /*21880*/  ISETP.GE.U32.AND P0, PT, R3, R8, PT ;  /* 0x000000080300720c */ /* 0x000fda0003f06070 */
[----:B------:R-:W-:-:S04]  /*21890*/  @P0 VIADD R5, R5, 0x1 ;  /* 0x0000000105050836 */ /* 0x000fc80000000000 */
[----:B------:R-:W-:Y:S01]  /*218a0*/  @!P2 IMAD.MOV R5, RZ, RZ, -R5 ;  /* 0x000000ffff05a224 */ /* 0x000fe200078e0a05 */
[----:B------:R-:W-:-:S05]  /*218b0*/  @!P1 LOP3.LUT R5, RZ, R9, RZ, 0x33, !PT ;  /* 0x00000009ff059212 */ /* 0x000fca00078e33ff */
[----:B------:R-:W-:-:S04]  /*218c0*/  IMAD.MOV R2, RZ, RZ, -R5 ;  /* 0x000000ffff027224 */ /* 0x000fc800078e0a05 */
[C---:B------:R-:W-:Y:S01]  /*218d0*/  IMAD R11, R9.reuse, R2, R11 ;  /* 0x00000002090b7224 */ /* 0x040fe200078e020b */
[----:B------:R-:W-:Y:S01]  /*218e0*/  LEA R2, R9, R5, 0x18 ;  /* 0x0000000509027211 */ /* 0x000fe200078ec0ff */
[----:B------:R-:W-:-:S04]  /*218f0*/  IMAD.IADD R5, R10, 0x1, -R7 ;  /* 0x000000010a057824 */ /* 0x000fc800078e0a07 */
[----:B------:R-:W-:Y:S01]  /*21900*/  IMAD R3, R11, 0x10000, R2 ;  /* 0x000100000b037824 */ /* 0x000fe200078e0202 */
[----:B------:R1:W-:Y:S01]  /*21910*/  STL [R1+0x4], R5 ;  /* 0x0000040501007387 */ /* 0x0003e20000100800 */
[----:B------:R-:W-:-:S05]  /*21920*/  VIADD R2, R4, UR4 ;  /* 0x0000000404027c36 */ /* 0x000fca0008000000 */
[----:B------:R1:W-:Y:S04]  /*21930*/  STL [R1+0xc], R2 ;  /* 0x00000c0201007387 */ /* 0x0003e80000100800 */
[----:B------:R1:W-:Y:S01]  /*21940*/  STL [R1+0x8], R3 ;  /* 0x0000080301007387 */ /* 0x0003e20000100800 */
[----:B------:R-:W-:Y:S05]  /*21950*/  BRA `(.L_x_649) ;  /* 0x0000000000107947 */ /* 0x000fea0003800000 */
.L_x_646:
[----:B------:R-:W-:Y:S01]  /*21960*/  MOV R2, UR6 ;  /* 0x0000000600027c02 */ /* 0x000fe20008000f00 */
[----:B------:R0:W-:Y:S04]  /*21970*/  STL [R1+0x4], RZ ;  /* 0x000004ff01007387 */ /* 0x0001e80000100800 */
[----:B------:R0:W-:Y:S04]  /*21980*/  STL [R1+0x8], RZ ;  /* 0x000008ff01007387 */ /* 0x0001e80000100800 */
[----:B------:R0:W-:Y:S02]  /*21990*/  STL [R1], R2 ;  /* 0x0000000201007387 */ /* 0x0001e40000100800 */
.L_x_649:
[----:B------:R-:W2:Y:S04]  /*219a0*/  LDL R8, [R1] ;  /* 0x0000000001087983 */ /* 0x000ea80000100800 */
[----:B------:R-:W2:Y:S04]  /*219b0*/  LDL R9, [R1+0x4] ;  /* 0x0000040001097983 */ /* 0x000ea80000100800 */
[----:B------:R-:W2:Y:S04]  /*219c0*/  LDL R10, [R1+0x8] ;  /* 0x00000800010a7983 */ /* 0x000ea80000100800 */
[----:B------:R-:W2:Y:S01]  /*219d0*/  LDL R11, [R1+0xc] ;  /* 0x00000c00010b7983 */ /* 0x000ea20000100800 */
[----:B------:R-:W-:-:S13]  /*219e0*/  ISETP.NE.AND P0, PT, R0, RZ, PT ;  /* 0x000000ff0000720c */ /* 0x000fda0003f05270 */
[----:B-1----:R-:W1:Y:S01]  /*219f0*/  @!P0 S2R R3, SR_CgaCtaId ;  /* 0x0000000000038919 */ /* 0x002e620000008800 */
[----:B------:R-:W-:-:S04]  /*21a00*/  @!P0 MOV R0, 0x400 ;  /* 0x0000040000008802 */ /* 0x000fc80000000f00 */
[----:B-1----:R-:W-:-:S05]  /*21a10*/  @!P0 LEA R0, R3, R0, 0x18 ;  /* 0x0000000003008211 */ /* 0x002fca00078ec0ff */
[----:B--2---:R2:W-:Y:S01]  /*21a20*/  @!P0 STS.128 [R0+0x368d0], R8 ;  /* 0x0368d00800008388 */ /* 0x0045e20000000c00 */
[----:B------:R-:W-:Y:S06]  /*21a30*/  BAR.ARV 0x5, 0x180 ;  /* 0x0146000000007b1d */ /* 0x000fec0000002000 */
.L_x_644:
[----:B--2---:R-:W2:Y:S01]  /*21a40*/  LDL R0, [R1+0xc] ;  /* 0x00000c0001007983 */ /* 0x004ea20000100800 */
[----:B------:R-:W-:Y:S01]  /*21a50*/  ULDC UR4, c[0x0][0xc3c] ;  /* 0x00030f0000047ab9 */ /* 0x000fe20000000800 */
[----:B------:R-:W-:Y:S01]  /*21a60*/  IMAD.MOV.U32 R19, RZ, RZ, RZ ;  /* 0x000000ffff137224 */ /* 0x000fe200078e00ff */
[----:B--2---:R-:W-:Y:S01]  /*21a70*/  ISETP.GE.AND P0, PT, R0, UR4, PT ;  /* 0x0000000400007c0c */ /* 0x004fe2000bf06270 */
[----:B------:R-:W-:-:S05]  /*21a80*/  IMAD.MOV.U32 R0, RZ, RZ, 0x1 ;  /* 0x00000001ff007424 */ /* 0x000fca00078e00ff */
[----:B------:R2:W-:Y:S04]  /*21a90*/  STL [R1+0x18], R0 ;  /* 0x0000180001007387 */ /* 0x0005e80000100800 */
[----:B------:R2:W-:Y:S03]  /*21aa0*/  STL [R1+0x64], RZ ;  /* 0x000064ff01007387 */ /* 0x0005e60000100800 */
[----:B------:R-:W-:Y:S05]  /*21ab0*/  @P0 BRA `(.L_x_650) ;  /* 0x0000007400540947 */ /* 0x000fea0003800000 */
[----:B------:R-:W3:Y:S01]  /*21ac0*/  S2UR UR5, SR_CgaCtaId ;  /* 0x00000000000579c3 */ /* 0x000ee20000008800 */
[C---:B--2---:R-:W-:Y:S01]  /*21ad0*/  IMAD.SHL.U32 R0, R6.reuse, 0x8, RZ ;  /* 0x0000000806007824 */ /* 0x044fe200078e00ff */
[----:B------:R-:W-:Y:S01]  /*21ae0*/  LOP3.LUT R4, R6, 0x7f, RZ, 0xc0, !PT ;  /* 0x0000007f06047812 */ /* 0x000fe200078ec0ff */
[----:B------:R-:W-:Y:S01]  /*21af0*/  UMOV UR4, 0x400 ;  /* 0x0000040000047882 */ /* 0x000fe20000000000 */
[----:B------:R-:W-:Y:S01]  /*21b00*/  BSSY B8, `(.L_x_650) ;  /* 0x0000750000087945 */ /* 0x000fe20003800000 */
[----:B------:R-:W-:Y:S01]  /*21b10*/  IMAD.MOV.U32 R19, RZ, RZ, RZ ;  /* 0x000000ffff137224 */ /* 0x000fe200078e00ff */
[----:B------:R-:W-:Y:S01]  /*21b20*/  LOP3.LUT R3, R0, 0x1f8, RZ, 0xc0, !PT ;  /* 0x000001f800037812 */ /* 0x000fe200078ec0ff */
[----:B------:R-:W-:Y:S01]  /*21b30*/  ULDC.64 UR36, c[0x0][0x198] ;  /* 0x0000660000247ab9 */ /* 0x000fe20000000a00 */
[----:B0-----:R-:W-:Y:S01]  /*21b40*/  SHF.L.U32 R2, R4, 0x3, RZ ;  /* 0x0000000304027819 */ /* 0x001fe200000006ff */
[----:B------:R-:W-:Y:S01]  /*21b50*/  ULDC UR38, c[0x0][0xc] ;  /* 0x0000030000267ab9 */ /* 0x000fe20000000800 */
[----:B------:R-:W-:Y:S01]  /*21b60*/  LOP3.LUT R3, R3, 0x38, R6, 0x78, !PT ;  /* 0x0000003803037812 */ /* 0x000fe200078e7806 */
[----:B------:R-:W-:Y:S01]  /*21b70*/  IMAD.SHL.U32 R6, R6, 0x10, RZ ;  /* 0x0000001006067824 */ /* 0x000fe200078e00ff */
[----:B------:R-:W-:-:S02]  /*21b80*/  LOP3.LUT R0, R0, 0x38, RZ, 0xc0, !PT ;  /* 0x0000003800007812 */ /* 0x000fc400078ec0ff */
[----:B------:R-:W-:Y:S02]  /*21b90*/  LOP3.LUT R3, R3, 0x200, R2, 0xf8, !PT ;  /* 0x0000020003037812 */ /* 0x000fe400078ef802 */
[----:B------:R-:W-:-:S04]  /*21ba0*/  SHF.R.U32.HI R2, RZ, 0x3, R4 ;  /* 0x00000003ff027819 */ /* 0x000fc80000011604 */
[----:B------:R-:W-:Y:S02]  /*21bb0*/  LOP3.LUT R4, R2, 0x70, R6, 0xf8, !PT ;  /* 0x0000007002047812 */ /* 0x000fe400078ef806 */
[----:B------:R-:W-:Y:S01]  /*21bc0*/  MOV R2, 0x1 ;  /* 0x0000000100027802 */ /* 0x000fe20000000f00 */
[----:B---3--:R-:W-:-:S06]  /*21bd0*/  ULEA UR4, UR5, UR4, 0x18 ;  /* 0x0000000405047291 */ /* 0x008fcc000f8ec03f */
[----:B------:R-:W-:-:S04]  /*21be0*/  IMAD.U32 R18, RZ, RZ, UR4 ;  /* 0x00000004ff127e24 */ /* 0x000fc8000f8e00ff */
[----:B------:R-:W-:-:S05]  /*21bf0*/  IMAD R3, R3, 0x2, R18 ;  /* 0x0000000203037824 */ /* 0x000fca00078e0212 */
[----:B------:R0:W-:Y:S04]  /*21c00*/  STL [R1+0x2c], R3 ;  /* 0x00002c0301007387 */ /* 0x0001e80000100800 */
[----:B------:R-:W-:Y:S04]  /*21c10*/  STL [R1+0x64], RZ ;  /* 0x000064ff01007387 */ /* 0x000fe80000100800 */
[----:B------:R2:W-:Y:S01]  /*21c20*/  STL [R1+0x24], R2 ;  /* 0x0000240201007387 */ /* 0x0005e20000100800 */
[----:B0-----:R-:W-:-:S03]  /*21c30*/  IMAD.MOV.U32 R3, RZ, RZ, 0x1 ;  /* 0x00000001ff037424 */ /* 0x001fc600078e00ff */
[----:B------:R0:W-:Y:S04]  /*21c40*/  STL [R1+0x20], RZ ;  /* 0x000020ff01007387 */ /* 0x0001e80000100800 */
[----:B------:R0:W-:Y:S01]  /*21c50*/  STL [R1+0x18], R3 ;  /* 0x0000180301007387 */ /* 0x0001e20000100800 */
[C---:B--2---:R-:W-:Y:S02]  /*21c60*/  LOP3.LUT R2, R0.reuse, 0x40, RZ, 0xfc, !PT ;  /* 0x0000004000027812 */ /* 0x044fe400078efcff */
[----:B------:R-:W-:-:S07]  /*21c70*/  LOP3.LUT R0, R0, 0x80, RZ, 0xfc, !PT ;  /* 0x0000008000007812 */ /* 0x000fce00078efcff */
.L_x_798:
[----:B------:R-:W2:Y:S01]  /*21c80*/  LDL R0, [R1+0xc] ;  /* 0x00000c0001007983 */ /* 0x000ea20000100800 */
[----:B0-----:R-:W2:Y:S01]  /*21c90*/  LDC.64 R2, c[0x0][0xc88] ;  /* 0x00032200ff027b82 */ /* 0x001ea20000000a00 */
[----:B------:R-:W-:Y:S05]  /*21ca0*/  YIELD ;  /* 0x0000000000007946 */ /* 0x000fea0003800000 */
[----:B------:R-:W-:Y:S01]  /*21cb0*/  ULDC.64 UR4, c[0x0][0xa28] ;  /* 0x00028a0000047ab9 */ /* 0x000fe20000000a00 */
[----:B-1----:R-:W-:Y:S01]  /*21cc0*/  IMAD.MOV.U32 R8, RZ, RZ, RZ ;  /* 0x000000ffff087224 */ /* 0x002fe200078e00ff */
[----:B------:R-:W-:Y:S01]  /*21cd0*/  ISETP.NE.U32.AND P0, PT, RZ, UR4, PT ;  /* 0x00000004ff007c0c */ /* 0x000fe2000bf05070 */
[----:B------:R-:W-:Y:S01]  /*21ce0*/  ULDC.64 UR10, c[0x0][0xa18] ;  /* 0x00028600000a7ab9 */ /* 0x000fe20000000a00 */
[----:B------:R-:W-:Y:S01]  /*21cf0*/  ULDC.64 UR8, c[0x0][0xa10] ;  /* 0x0002840000087ab9 */ /* 0x000fe20000000a00 */
[----:B------:R-:W-:Y:S01]  /*21d00*/  ULDC.64 UR6, c[0x0][0xa08] ;  /* 0x0002820000067ab9 */ /* 0x000fe20000000a00 */
[----:B--2---:R-:W-:-:S05]  /*21d10*/  IMAD.WIDE R2, R0, 0x4, R2 ;  /* 0x0000000400027825 */ /* 0x004fca00078e0202 */
[----:B------:R-:W2:Y:S01]  /*21d20*/  LDG.E R15, desc[UR60][R2.64] ;  /* 0x0000003c020f7981 */ /* 0x000ea2000c1e1900 */
[----:B------:R-:W-:Y:S01]  /*21d30*/  ISETP.NE.AND.EX P0, PT, RZ, UR5, PT, P0 ;  /* 0x00000005ff007c0c */ /* 0x000fe2000bf05300 */
[----:B------:R-:W-:Y:S01]  /*21d40*/  IMAD.MOV.U32 R0, RZ, RZ, RZ ;  /* 0x000000ffff007224 */ /* 0x000fe200078e00ff */
[----:B--2---:R-:W-:Y:S01]  /*21d50*/  SHF.R.S32.HI R4, RZ, 0x1f, R15 ;  /* 0x0000001fff047819 */ /* 0x004fe2000001140f */
[----:B------:R-:W-:Y:S10]  /*21d60*/  STL [R1+0x34], R15 ;  /* 0x0000340f01007387 */ /* 0x000ff40000100800 */
[----:B------:R-:W-:-:S02]  /*21d70*/  @P0 LEA R2, P1, R15, UR4, 0x2 ;  /* 0x000000040f020c11 */ /* 0x000fc4000f8210ff */
[C---:B------:R-:W-:Y:S01]  /*21d80*/  SHF.L.U32 R14, R15.reuse, 0x2, RZ ;  /* 0x000000020f0e7819 */ /* 0x040fe200000006ff */
[----:B------:R0:W-:Y:S01]  /*21d90*/  STL [R1+0x58], R4 ;  /* 0x0000580401007387 */ /* 0x0001e20000100800 */
[C-C-:B------:R-:W-:Y:S01]  /*21da0*/  @P0 LEA.HI.X R3, R15.reuse, UR5, R4.reuse, 0x2, P1 ;  /* 0x000000050f030c11 */ /* 0x140fe200088f1404 */
[----:B------:R-:W-:Y:S02]  /*21db0*/  ULDC.64 UR4, c[0x0][0xa00] ;  /* 0x0002800000047ab9 */ /* 0x000fe40000000a00 */
[----:B------:R-:W-:Y:S02]  /*21dc0*/  ISETP.NE.U32.AND P1, PT, RZ, UR4, PT ;  /* 0x00000004ff007c0c */ /* 0x000fe4000bf25070 */
[----:B------:R1:W5:Y:S01]  /*21dd0*/  @P0 LDG.E R0, desc[UR60][R2.64] ;  /* 0x0000003c02000981 */ /* 0x000362000c1e1900 */
[----:B------:R-:W-:Y:S02]  /*21de0*/  SHF.L.U64.HI R13, R15, 0x2, R4 ;  /* 0x000000020f0d7819 */ /* 0x000fe40000010204 */
[----:B------:R-:W-:-:S02]  /*21df0*/  CS2R R10, SRZ ;  /* 0x00000000000a7805 */ /* 0x000fc4000001ff00 */
[----:B------:R-:W-:Y:S01]  /*21e00*/  ISETP.NE.AND.EX P1, PT, RZ, UR5, PT, P1 ;  /* 0x00000005ff007c0c */ /* 0x000fe2000bf25310 */
[----:B------:R-:W-:Y:S01]  /*21e10*/  STL [R1+0x28], R14 ;  /* 0x0000280e01007387 */ /* 0x000fe20000100800 */
[----:B------:R-:W-:Y:S02]  /*21e20*/  ISETP.NE.U32.AND P3, PT, RZ, UR10, PT ;  /* 0x0000000aff007c0c */ /* 0x000fe4000bf65070 */
[----:B------:R-:W-:Y:S01]  /*21e30*/  ISETP.NE.U32.AND P0, PT, RZ, UR6, PT ;  /* 0x00000006ff007c0c */ /* 0x000fe2000bf05070 */
[----:B------:R-:W-:Y:S01]  /*21e40*/  STL [R1+0x38], R13 ;  /* 0x0000380d01007387 */ /* 0x000fe20000100800 */
[----:B------:R-:W-:Y:S02]  /*21e50*/  ISETP.NE.U32.AND P2, PT, RZ, UR8, PT ;  /* 0x00000008ff007c0c */ /* 0x000fe4000bf45070 */
[----:B-1----:R-:W-:Y:S02]  /*21e60*/  IADD3 R2, P4, R14, UR4, RZ ;  /* 0x000000040e027c10 */ /* 0x002fe4000ff9e0ff */
[----:B------:R-:W-:-:S02]  /*21e70*/  ISETP.NE.AND.EX P3, PT, RZ, UR11, PT, P3 ;  /* 0x0000000bff007c0c */ /* 0x000fc4000bf65330 */
[C---:B------:R-:W-:Y:S02]  /*21e80*/  IADD3.X R3, R13.reuse, UR5, RZ, P4, !PT ;  /* 0x000000050d037c10 */ /* 0x040fe4000a7fe4ff */
[C---:B0-----:R-:W-:Y:S02]  /*21e90*/  IADD3 R4, P4, R14.reuse, UR8, RZ ;  /* 0x000000080e047c10 */ /* 0x041fe4000ff9e0ff */
[----:B------:R-:W-:Y:S01]  /*21ea0*/  ISETP.NE.AND.EX P0, PT, RZ, UR7, PT, P0 ;  /* 0x00000007ff007c0c */ /* 0x000fe2000bf05300 */
[----:B------:R-:W2:Y:S01]  /*21eb0*/  @P1 LDG.E R8, desc[UR60][R2.64] ;  /* 0x0000003c02081981 */ /* 0x000ea2000c1e1900 */
[----:B------:R-:W-:Y:S01]  /*21ec0*/  IADD3.X R5, R13, UR9, RZ, P4, !PT ;  /* 0x000000090d057c10 */ /* 0x000fe2000a7fe4ff */
[----:B------:R-:W-:Y:S01]  /*21ed0*/  ULDC UR4, c[0x0][0x288] ;  /* 0x0000a20000047ab9 */ /* 0x000fe20000000800 */
[----:B------:R-:W-:Y:S01]  /*21ee0*/  ISETP.NE.AND.EX P2, PT, RZ, UR9, PT, P2 ;  /* 0x00000009ff007c0c */ /* 0x000fe2000bf45320 */
[----:B------:R-:W-:Y:S01]  /*21ef0*/  IMAD.U32 R12, RZ, RZ, UR4 ;  /* 0x00000004ff0c7e24 */ /* 0x000fe2000f8e00ff */
[----:B------:R-:W-:Y:S01]  /*21f00*/  IADD3 R6, P5, R14, UR6, RZ ;  /* 0x000000060e067c10 */ /* 0x000fe2000ffbe0ff */
[----:B------:R-:W-:-:S03]  /*21f10*/  ULDC.64 UR4, c[0x0][0x418] ;  /* 0x0001060000047ab9 */ /* 0x000fc60000000a00 */
[----:B------:R-:W-:-:S05]  /*21f20*/  IADD3.X R7, R13, UR7, RZ, P5, !PT ;  /* 0x000000070d077c10 */ /* 0x000fca000affe4ff */
[----:B------:R-:W5:Y:S04]  /*21f30*/  @P0 LDG.E R11, desc[UR60][R6.64] ;  /* 0x0000003c060b0981 */ /* 0x000f68000c1e1900 */
        /* <DEDUP_REMOVED lines=10> */
[----:B------:R-:W-:-:S03]  /*21fe0*/  UIMAD UR4, UR4, UR5, URZ ;  /* 0x00000005040472a4 */ /* 0x000fc6000f8e023f */
[----:B------:R-:W-:Y:S02]  /*21ff0*/  ULDC UR5, c[0x0][0x348] ;  /* 0x0000d20000057ab9 */ /* 0x000fe40000000800 */
[----:B0-----:R-:W-:Y:S01]  /*22000*/  IMAD.U32 R9, RZ, RZ, UR5 ;  /* 0x00000005ff097e24 */ /* 0x001fe2000f8e00ff */
[----:B------:R-:W-:Y:S01]  /*22010*/  MOV R8, UR4 ;  /* 0x0000000400087c02 */ /* 0x000fe20008000f00 */
[----:B--2---:R0:W-:Y:S01]  /*22020*/  STL [R1+0x5c], R12 ;  /* 0x00005c0c01007387 */ /* 0x0041e20000100800 */
[----:B------:R-:W-:Y:S05]  /*22030*/  @P3 BRA `(.L_x_651) ;  /* 0x0000000000143947 */ /* 0x000fea0003800000 */
[----:B------:R-:W-:Y:S05]  /*22040*/  @!P1 BRA `(.L_x_651) ;  /* 0x0000000000109947 */ /* 0x000fea0003800000 */
[----:B0-----:R-:W2:Y:S04]  /*22050*/  LDG.E R12, desc[UR60][R2.64] ;  /* 0x0000003c020c7981 */ /* 0x001ea8000c1e1900 */
[----:B------:R-:W2:Y:S02]  /*22060*/  LDG.E R2, desc[UR60][R2.64+0x4] ;  /* 0x0000043c02027981 */ /* 0x000ea4000c1e1900 */
[----:B--2---:R-:W-:-:S05]  /*22070*/  IMAD.IADD R2, R2, 0x1, -R12 ;  /* 0x0000000102027824 */ /* 0x004fca00078e0a0c */
[----:B------:R1:W-:Y:S02]  /*22080*/  STL [R1+0x5c], R2 ;  /* 0x00005c0201007387 */ /* 0x0003e40000100800 */
.L_x_651:
[----:B------:R-:W2:Y:S01]  /*22090*/  LDL.LU R3, [R1+0x8] ;  /* 0x0000080001037983 */ /* 0x000ea20000300800 */
[----:B0-----:R-:W-:Y:S01]  /*220a0*/  IMAD.MOV.U32 R12, RZ, RZ, R15 ;  /* 0x000000ffff0c7224 */ /* 0x001fe200078e000f */
[----:B------:R-:W-:Y:S02]  /*220b0*/  ULDC.64 UR4, c[0x0][0xa20] ;  /* 0x0002880000047ab9 */ /* 0x000fe40000000a00 */
[----:B------:R-:W-:Y:S02]  /*220c0*/  ISETP.NE.U32.AND P1, PT, RZ, UR4, PT ;  /* 0x00000004ff007c0c */ /* 0x000fe4000bf25070 */
[----:B------:R0:W-:Y:S02]  /*220d0*/  STL [R1+0x14], R12 ;  /* 0x0000140c01007387 */ /* 0x0001e40000100800 */
[----:B------:R-:W-:Y:S02]  /*220e0*/  ISETP.NE.AND.EX P1, PT, RZ, UR5, PT, P1 ;  /* 0x00000005ff007c0c */ /* 0x000fe4000bf25310 */
[----:B--2---:R-:W-:-:S02]  /*220f0*/  LOP3.LUT R17, R3, 0xff000000, RZ, 0xc0, !PT ;  /* 0xff00000003117812 */ /* 0x004fc400078ec0ff */
[C---:B-1----:R-:W-:Y:S02]  /*22100*/  LOP3.LUT R2, R3.reuse, 0xff0000, RZ, 0xc0, !PT ;  /* 0x00ff000003027812 */ /* 0x042fe400078ec0ff */
[----:B------:R-:W-:Y:S02]  /*22110*/  SHF.R.U32.HI R17, RZ, 0x8, R17 ;  /* 0x00000008ff117819 */ /* 0x000fe40000011611 */
[----:B------:R-:W-:Y:S02]  /*22120*/  LOP3.LUT R16, R3, 0xffff, RZ, 0xc0, !PT ;  /* 0x0000ffff03107812 */ /* 0x000fe400078ec0ff */
[----:B------:R-:W-:Y:S01]  /*22130*/  LEA.HI R17, R2, R17, RZ, 0x10 ;  /* 0x0000001102117211 */ /* 0x000fe200078f80ff */
[----:B-----5:R-:W-:-:S05]  /*22140*/  IMAD.IADD R2, R11, 0x1, R0 ;  /* 0x000000010b027824 */ /* 0x020fca00078e0200 */
[----:B------:R0:W-:Y:S01]  /*22150*/  STL [R1+0x1c], R2 ;  /* 0x00001c0201007387 */ /* 0x0001e20000100800 */
[----:B------:R-:W-:Y:S05]  /*22160*/  @!P1 BRA `(.L_x_652) ;  /* 0x0000000000109947 */ /* 0x000fea0003800000 */
[----:B0-----:R-:W-:-:S04]  /*22170*/  IADD3 R2, P0, R14, UR4, RZ ;  /* 0x000000040e027c10 */ /* 0x001fc8000ff1e0ff */
[----:B------:R-:W-:-:S05]  /*22180*/  IADD3.X R3, R13, UR5, RZ, P0, !PT ;  /* 0x000000050d037c10 */ /* 0x000fca00087fe4ff */
[----:B------:R0:W5:Y:S01]  /*22190*/  LDG.E R8, desc[UR60][R2.64] ;  /* 0x0000003c02087981 */ /* 0x000162000c1e1900 */
[----:B------:R-:W-:Y:S05]  /*221a0*/  BRA `(.L_x_653) ;  /* 0x0000000000107947 */ /* 0x000fea0003800000 */
.L_x_652:
[----:B------:R-:W-:Y:S05]  /*221b0*/  @!P0 BRA `(.L_x_653) ;  /* 0x00000000000c8947 */ /* 0x000fea0003800000 */
[----:B------:R-:W2:Y:S04]  /*221c0*/  LDG.E R8, desc[UR60][R6.64] ;  /* 0x0000003c06087981 */ /* 0x000ea8000c1e1900 */
[----:B------:R-:W2:Y:S02]  /*221d0*/  LDG.E R6, desc[UR60][R6.64+0x4] ;  /* 0x0000043c06067981 */ /* 0x000ea4000c1e1900 */
[----:B--2---:R-:W-:-:S07]  /*221e0*/  IADD3 R8, -R8, R6, RZ ;  /* 0x0000000608087210 */ /* 0x004fce0007ffe1ff */
.L_x_653:
[----:B-----5:R-:W-:Y:S02]  /*221f0*/  IMAD.IADD R6, R8, 0x1, -R0 ;  /* 0x0000000108067824 */ /* 0x020fe400078e0a00 */
[----:B------:R-:W2:Y:S04]  /*22200*/  @P2 LDG.E R0, desc[UR60][R4.64] ;  /* 0x0000003c04002981 */ /* 0x000ea8000c1e1900 */
[----:B------:R-:W2:Y:S01]  /*22210*/  @P2 LDG.E R4, desc[UR60][R4.64+0x4] ;  /* 0x0000043c04042981 */ /* 0x000ea2000c1e1900 */
[----:B0-----:R-:W-:Y:S01]  /*22220*/  IMAD.MOV.U32 R2, RZ, RZ, RZ ;  /* 0x000000ffff027224 */ /* 0x001fe200078e00ff */
[----:B------:R-:W-:Y:S01]  /*22230*/  LOP3.LUT R13, R17, 0xff, RZ, 0xc0, !PT ;  /* 0x000000ff110d7812 */ /* 0x000fe200078ec0ff */
[----:B------:R-:W-:Y:S01]  /*22240*/  BSSY B0, `(.L_x_654) ;  /* 0x000002a000007945 */ /* 0x000fe20003800000 */
[----:B------:R-:W-:Y:S01]  /*22250*/  SHF.R.U32.HI R17, RZ, 0x10, R17 ;  /* 0x00000010ff117819 */ /* 0x000fe20000011611 */
[----:B--2---:R-:W-:-:S04]  /*22260*/  @P2 IMAD.IADD R9, R4, 0x1, -R0 ;  /* 0x0000000104092824 */ /* 0x004fc800078e0a00 */
[----:B------:R-:W-:-:S05]  /*22270*/  IMAD.IADD R0, R6, 0x1, R9 ;  /* 0x0000000106007824 */ /* 0x000fca00078e0209 */
[C---:B------:R-:W-:Y:S02]  /*22280*/  IADD3 R3, R0.reuse, 0x6f, RZ ;  /* 0x0000006f00037810 */ /* 0x040fe40007ffe0ff */
[----:B------:R-:W-:-:S03]  /*22290*/  ISETP.GE.AND P1, PT, R0, 0x1, PT ;  /* 0x000000010000780c */ /* 0x000fc60003f26270 */
[----:B------:R-:W-:-:S04]  /*222a0*/  IMAD.HI R2, R3, -0x6db6db6d, R2 ;  /* 0x9249249303027827 */ /* 0x000fc800078e0202 */
[----:B------:R-:W-:Y:S01]  /*222b0*/  IMAD.MOV.U32 R3, RZ, RZ, RZ ;  /* 0x000000ffff037224 */ /* 0x000fe200078e00ff */
[----:B------:R-:W-:-:S04]  /*222c0*/  SHF.R.U32.HI R0, RZ, 0x1f, R2 ;  /* 0x0000001fff007819 */ /* 0x000fc80000011602 */
[----:B------:R-:W-:-:S05]  /*222d0*/  LEA.HI.SX32 R11, R2, R0, 0x1a ;  /* 0x00000000020b7211 */ /* 0x000fca00078fd2ff */
[----:B------:R0:W-:Y:S04]  /*222e0*/  STL [R1+0x40], R11 ;  /* 0x0000400b01007387 */ /* 0x0001e80000100800 */
[----:B------:R0:W-:Y:S01]  /*222f0*/  STL [R1+0x60], R13 ;  /* 0x0000600d01007387 */ /* 0x0001e20000100800 */
[----:B------:R-:W-:Y:S05]  /*22300*/  @!P1 BRA `(.L_x_655) ;  /* 0x0000000000749947 */ /* 0x000fea0003800000 */
[----:B------:R-:W-:Y:S01]  /*22310*/  ISETP.NE.AND P0, PT, R17, RZ, PT ;  /* 0x000000ff1100720c */ /* 0x000fe20003f05270 */
[----:B------:R-:W-:-:S03]  /*22320*/  ULDC UR4, c[0x0][0x9f0] ;  /* 0x00027c0000047ab9 */ /* 0x000fc60000000800 */
[----:B------:R-:W-:-:S04]  /*22330*/  SEL R0, R17, UR4, P0 ;  /* 0x0000000411007c07 */ /* 0x000fc80008000000 */
[----:B------:R-:W-:Y:S02]  /*22340*/  IABS R2, R0 ;  /* 0x0000000000027213 */ /* 0x000fe40000000000 */
[----:B------:R-:W-:Y:S02]  /*22350*/  IADD3 R3, R0, -0x1, R11 ;  /* 0xffffffff00037810 */ /* 0x000fe40007ffe00b */
[----:B------:R-:W1:Y:S08]  /*22360*/  I2F.RP R4, R2 ;  /* 0x0000000200047306 */ /* 0x000e700000209400 */
[----:B-1----:R-:W1:Y:S02]  /*22370*/  MUFU.RCP R4, R4 ;  /* 0x0000000400047308 */ /* 0x002e640000001000 */
[----:B-1----:R-:W-:-:S06]  /*22380*/  VIADD R4, R4, 0xffffffe ;  /* 0x0ffffffe04047836 */ /* 0x002fcc0000000000 */
[----:B------:R1:W2:Y:S02]  /*22390*/  F2I.FTZ.U32.TRUNC.NTZ R5, R4 ;  /* 0x0000000400057305 */ /* 0x0002a4000021f000 */
[----:B-1----:R-:W-:-:S04]  /*223a0*/  LOP3.LUT R4, R3, R0, RZ, 0x3c, !PT ;  /* 0x0000000003047212 */ /* 0x002fc800078e3cff */
[----:B------:R-:W-:Y:S02]  /*223b0*/  ISETP.GE.AND P4, PT, R4, RZ, PT ;  /* 0x000000ff0400720c */ /* 0x000fe40003f86270 */
[----:B--2---:R-:W-:-:S05]  /*223c0*/  IADD3 R4, RZ, -R5, RZ ;  /* 0x80000005ff047210 */ /* 0x004fca0007ffe0ff */
[----:B------:R-:W-:Y:S02]  /*223d0*/  IMAD R7, R4, R2, RZ ;  /* 0x0000000204077224 */ /* 0x000fe400078e02ff */
[----:B------:R-:W-:-:S04]  /*223e0*/  IMAD.MOV.U32 R4, RZ, RZ, RZ ;  /* 0x000000ffff047224 */ /* 0x000fc800078e00ff */
[----:B------:R-:W-:Y:S01]  /*223f0*/  IMAD.HI.U32 R7, R5, R7, R4 ;  /* 0x0000000705077227 */ /* 0x000fe200078e0004 */
[----:B------:R-:W-:Y:S02]  /*22400*/  IABS R4, R3 ;  /* 0x0000000300047213 */ /* 0x000fe40000000000 */
[----:B------:R-:W-:-:S05]  /*22410*/  IABS R3, R0 ;  /* 0x0000000000037213 */ /* 0x000fca0000000000 */
[----:B------:R-:W-:-:S04]  /*22420*/  IMAD.MOV R3, RZ, RZ, -R3 ;  /* 0x000000ffff037224 */ /* 0x000fc800078e0a03 */
[----:B------:R-:W-:Y:S02]  /*22430*/  IMAD.MOV.U32 R5, RZ, RZ, R3 ;  /* 0x000000ffff057224 */ /* 0x000fe400078e0003 */
        /* <DEDUP_REMOVED lines=8> */
[----:B------:R-:W-:Y:S01]  /*224c0*/  @!P4 IMAD.MOV R3, RZ, RZ, -R3 ;  /* 0x000000ffff03c224 */ /* 0x000fe200078e0a03 */
[----:B------:R-:W-:-:S07]  /*224d0*/  @!P3 LOP3.LUT R3, RZ, R0, RZ, 0x33, !PT ;  /* 0x00000000ff03b212 */ /* 0x000fce00078e33ff */
.L_x_655:
[----:B------:R-:W-:Y:S05]  /*224e0*/  BSYNC B0 ;  /* 0x0000000000007941 */ /* 0x000fea0003800000 */
.L_x_654:
[-C--:B------:R-:W-:Y:S01]  /*224f0*/  IMAD R0, R13, R3.reuse, RZ ;  /* 0x000000030d007224 */ /* 0x080fe200078e02ff */
[----:B------:R-:W-:Y:S04]  /*22500*/  BSSY B0, `(.L_x_656) ;  /* 0x0000161000007945 */ /* 0x000fe80003800000 */
        /* <DEDUP_REMOVED lines=14> */
[----:B------:R-:W-:Y:S02]  /*225f0*/  @P0 LEA.HI.SX32 R8, R4, R0, 0x1a ;  /* 0x0000000004080211 */ /* 0x000fe400078fd2ff */
[----:B------:R-:W-:Y:S02]  /*22600*/  PLOP3.LUT P0, PT, PT, PT, PT, 0x80, 0x0 ;  /* 0x000000000000781c */ /* 0x000fe40003f0f070 */
[----:B------:R-:W-:-:S13]  /*22610*/  ISETP.GT.AND P3, PT, R8, R2, PT ;  /* 0x000000020800720c */ /* 0x000fda0003f64270 */
[----:B------:R-:W-:Y:S05]  /*22620*/  @!P3 BRA `(.L_x_657) ;  /* 0x000000140038b947 */ /* 0x000fea0003800000 */
[----:B------:R-:W-:Y:S01]  /*22630*/  UMOV UR4, 0xffffffff ;  /* 0xffffffff00047882 */ /* 0x000fe20000000000 */
[----:B------:R-:W-:Y:S02]  /*22640*/  SEL R0, R12, RZ, !P2 ;  /* 0x000000ff0c007207 */ /* 0x000fe40005000000 */
[----:B------:R-:W-:Y:S05]  /*22650*/  BRA.DIV UR4, `(.L_x_658) ;  /* 0x00000076040c7947 */ /* 0x000fea000b800000 */
[----:B------:R-:W1:Y:S02]  /*22660*/  S2R R3, SR_TID.X ;  /* 0x0000000000037919 */ /* 0x000e640000002100 */
[----:B-1----:R-:W-:-:S04]  /*22670*/  SHF.R.U32.HI R3, RZ, 0x5, R3 ;  /* 0x00000005ff037819 */ /* 0x002fc80000011603 */
[----:B------:R-:W-:-:S05]  /*22680*/  LOP3.LUT R3, R3, 0x3, RZ, 0xc0, !PT ;  /* 0x0000000303037812 */ /* 0x000fca00078ec0ff */
[----:B------:R1:W2:Y:S02]  /*22690*/  SHFL.IDX PT, R14, R3, RZ, 0x1f ;  /* 0x00001fff030e7589 */ /* 0x0002a400000e0000 */
.L_x_829:
[----:B--2---:R-:W-:Y:S02]  /*226a0*/  ISETP.NE.AND P0, PT, R14, RZ, PT ;  /* 0x000000ff0e00720c */ /* 0x004fe40003f05270 */
[----:B------:R-:W-:-:S11]  /*226b0*/  PLOP3.LUT P6, PT, PT, PT, PT, 0x8, 0x0 ;  /* 0x000000000000781c */ /* 0x000fd60003fce170 */
[----:B------:R-:W-:Y:S05]  /*226c0*/  @P0 BRA `(.L_x_659) ;  /* 0x00000000000c0947 */ /* 0x000fea0003800000 */
[----:B------:R-:W-:-:S03]  /*226d0*/  UMOV UR4, 0xffffffff ;  /* 0xffffffff00047882 */ /* 0x000fc60000000000 */
[----:B------:R-:W-:Y:S05]  /*226e0*/  BRA.DIV UR4, `(.L_x_660) ;  /* 0x00000076041c7947 */ /* 0x000fea000b800000 */
[----:B------:R-:W-:-:S13]  /*226f0*/  ELECT P6, URZ, PT ;  /* 0x00000000003f782f */ /* 0x000fda00038c0000 */
.L_x_659:
[----:B-1----:R-:W2:Y:S01]  /*22700*/  LDL R3, [R1+0x64] ;  /* 0x0000640001037983 */ /* 0x002ea20000100800 */
[----:B------:R-:W-:Y:S01]  /*22710*/  BSSY B1, `(.L_x_661) ;  /* 0x0000008000017945 */ /* 0x000fe20003800000 */
[----:B--2---:R-:W-:-:S04]  /*22720*/  IADD3 R3, R3, 0x1, RZ ;  /* 0x0000000103037810 */ /* 0x004fc80007ffe0ff */
[----:B------:R-:W-:-:S04]  /*22730*/  LEA.HI R4, R3, R3, RZ, 0x1 ;  /* 0x0000000303047211 */ /* 0x000fc800078f08ff */
[----:B------:R-:W-:-:S05]  /*22740*/  LOP3.LUT R4, R4, 0xfffffffe, RZ, 0xc0, !PT ;  /* 0xfffffffe04047812 */ /* 0x000fca00078ec0ff */
[----:B------:R-:W-:-:S05]  /*22750*/  IMAD.IADD R3, R3, 0x1, -R4 ;  /* 0x0000000103037824 */ /* 0x000fca00078e0a04 */
[----:B------:R-:W-:-:S04]  /*22760*/  SHF.L.U32 R3, R3, 0x1f, RZ ;  /* 0x0000001f03037819 */ /* 0x000fc800000006ff */
[----:B------:R-:W1:Y:S02]  /*22770*/  SYNCS.PHASECHK.TRANS64.TRYWAIT P0, [R18+URZ+0x36820], R3 ;  /* 0x03682003120075a7 */ /* 0x000e64000800017f */
[----:B-1----:R-:W-:Y:S05]  /*22780*/  @!P0 BRA `(.L_x_662) ;  /* 0x0000007400148947 */ /* 0x002fea0003800000 */
.L_x_832:
[----:B------:R-:W-:Y:S05]  /*22790*/  BSYNC B1 ;  /* 0x0000000000017941 */ /* 0x000fea0003800000 */
.L_x_661:
[----:B------:R-:W-:Y:S04]  /*227a0*/  BSSY B1, `(.L_x_663) ;  /* 0x000008e000017945 */ /* 0x000fe80003800000 */
[----:B------:R-:W-:Y:S05]  /*227b0*/  @!P6 BRA `(.L_x_664) ;  /* 0x000000080030e947 */ /* 0x000fea0003800000 */
[----:B------:R-:W2:Y:S04]  /*227c0*/  LDL R5, [R1+0x20] ;  /* 0x0000200001057983 */ /* 0x000ea80000100800 */
[----:B------:R-:W3:Y:S01]  /*227d0*/  LDL R6, [R1+0x24] ;  /* 0x0000240001067983 */ /* 0x000ee20000100800 */
[----:B------:R-:W-:Y:S01]  /*227e0*/  BSSY B2, `(.L_x_665) ;  /* 0x0000008000027945 */ /* 0x000fe20003800000 */
[----:B------:R-:W4:Y:S02]  /*227f0*/  S2R R4, SR_TID.X ;  /* 0x0000000000047919 */ /* 0x000f240000002100 */
[----:B----4-:R-:W-:-:S04]  /*22800*/  LOP3.LUT R4, R4, 0x7f, RZ, 0xc0, !PT ;  /* 0x0000007f04047812 */ /* 0x010fc800078ec0ff */
[----:B------:R-:W-:Y:S01]  /*22810*/  ISETP.NE.AND P2, PT, R4, RZ, PT ;  /* 0x000000ff0400720c */ /* 0x000fe20003f45270 */
[----:B--2---:R-:W-:Y:S01]  /*22820*/  IMAD R5, R5, 0x8, R18 ;  /* 0x0000000805057824 */ /* 0x004fe200078e0212 */
[----:B---3--:R-:W-:-:S04]  /*22830*/  SHF.L.U32 R9, R6, 0x1f, RZ ;  /* 0x0000001f06097819 */ /* 0x008fc800000006ff */
[----:B------:R-:W2:Y:S02]  /*22840*/  SYNCS.PHASECHK.TRANS64.TRYWAIT P0, [R5+URZ+0x368a0], R9 ;  /* 0x0368a009050075a7 */ /* 0x000ea4000800017f */
[----:B--2---:R-:W-:Y:S05]  /*22850*/  @!P0 BRA `(.L_x_666) ;  /* 0x0000007000f48947 */ /* 0x004fea0003800000 */
.L_x_833:
[----:B------:R-:W-:Y:S05]  /*22860*/  BSYNC B2 ;  /* 0x0000000000027941 */ /* 0x000fea0003800000 */
.L_x_665:
[----:B------:R-:W-:Y:S04]  /*22870*/  BSSY B2, `(.L_x_667) ;  /* 0x0000009000027945 */ /* 0x000fe80003800000 */
[----:B------:R-:W-:Y:S05]  /*22880*/  @P2 BRA `(.L_x_668) ;  /* 0x00000000001c2947 */ /* 0x000fea0003800000 */
[----:B------:R-:W3:Y:S01]  /*22890*/  S2R R4, SR_TID.X ;  /* 0x0000000000047919 */ /* 0x000ee20000002100 */
[----:B-1----:R-:W-:-:S04]  /*228a0*/  IMAD.MOV.U32 R3, RZ, RZ, 0xa800 ;  /* 0x0000a800ff037424 */ /* 0x002fc800078e00ff */
[----:B------:R4:W-:Y:S01]  /*228b0*/  SYNCS.ARRIVE.TRANS64 RZ, [R5+URZ+0x36890], R3 ;  /* 0x0368900305ff79a7 */ /* 0x0009e2000800003f */
[----:B---3--:R-:W-:-:S04]  /*228c0*/  LOP3.LUT R4, R4, 0x1f, RZ, 0xc0, !PT ;  /* 0x0000001f04047812 */ /* 0x008fc800078ec0ff */
[----:B------:R-:W-:-:S13]  /*228d0*/  ISETP.NE.AND P0, PT, R4, RZ, PT ;  /* 0x000000ff0400720c */ /* 0x000fda0003f05270 */
[----:B----4-:R-:W-:Y:S05]  /*228e0*/  @!P0 BRA `(.L_x_668) ;  /* 0x0000000000048947 */ /* 0x010fea0003800000 */
[----:B------:R-:W-:Y:S01]  /*228f0*/  BPT.TRAP 0x1 ;  /* 0x000000040000795c */ /* 0x000fe20000300000 */
.L_x_668:
[----:B------:R-:W-:Y:S05]  /*22900*/  BSYNC B2 ;  /* 0x0000000000027941 */ /* 0x000fea0003800000 */
.L_x_667:
[----:B-1----:R-:W3:Y:S01]  /*22910*/  LDL R3, [R1+0x20] ;  /* 0x0000200001037983 */ /* 0x002ee20000100800 */
[----:B------:R-:W-:Y:S01]  /*22920*/  MOV R15, RZ ;  /* 0x000000ff000f7202 */ /* 0x000fe20000000f00 */
[----:B------:R-:W-:Y:S01]  /*22930*/  IMAD R4, R8, 0x70, R10 ;  /* 0x0000007008047824 */ /* 0x000fe200078e020a */
[----:B------:R-:W-:Y:S01]  /*22940*/  UIADD3 UR4, UP0, UR36, 0x570, URZ ;  /* 0x0000057024047890 */ /* 0x000fe2000ff1e03f */
[----:B------:R-:W-:Y:S01]  /*22950*/  PLOP3.LUT P0, PT, PT, PT, PT, 0x80, 0x0 ;  /* 0x000000000000781c */ /* 0x000fe20003f0f070 */
[----:B------:R-:W-:Y:S01]  /*22960*/  UMOV UR6, 0x0 ;  /* 0x0000000000067882 */ /* 0x000fe20000000000 */
[----:B------:R-:W-:Y:S01]  /*22970*/  R2UR UR10, R15 ;  /* 0x000000000f0a72ca */ /* 0x000fe200000e0000 */
[----:B------:R-:W-:Y:S01]  /*22980*/  VIADD R4, R4, 0xffffff90 ;  /* 0xffffff9004047836 */ /* 0x000fe20000000000 */
[----:B------:R-:W-:Y:S01]  /*22990*/  UIADD3.X UR5, URZ, UR37, URZ, UP0, !UPT ;  /* 0x000000253f057290 */ /* 0x000fe200087fe43f */
[----:B------:R-:W-:Y:S01]  /*229a0*/  UMOV UR7, 0x12f00000 ;  /* 0x12f0000000077882 */ /* 0x000fe20000000000 */
[----:B---3--:R-:W-:-:S02]  /*229b0*/  IMAD R7, R3, 0xa800, R18 ;  /* 0x0000a80003077824 */ /* 0x008fc400078e0212 */
[----:B------:R-:W-:Y:S02]  /*229c0*/  VIADD R3, R5, 0x36890 ;  /* 0x0003689005037836 */ /* 0x000fe40000000000 */
[----:B------:R-:W-:-:S07]  /*229d0*/  VIADD R6, R7, 0x21400 ;  /* 0x0002140007067836 */ /* 0x000fce0000000000 */
.L_x_669:
        /* <DEDUP_REMOVED lines=10> */
[----:B------:R-:W-:Y:S01]  /*22a80*/  MOV R14, 0x40 ;  /* 0x00000040000e7802 */ /* 0x000fe20000000f00 */
[----:B------:R-:W-:Y:S01]  /*22a90*/  VIADD R6, R7, 0x24c00 ;  /* 0x00024c0007067836 */ /* 0x000fe20000000000 */
[----:B------:R-:W-:Y:S01]  /*22aa0*/  PLOP3.LUT P0, PT, PT, PT, PT, 0x80, 0x0 ;  /* 0x000000000000781c */ /* 0x000fe20003f0f070 */
[----:B------:R-:W-:Y:S01]  /*22ab0*/  UMOV UR6, 0x0 ;  /* 0x0000000000067882 */ /* 0x000fe20000000000 */
[----:B------:R-:W-:Y:S01]  /*22ac0*/  R2UR UR10, R14 ;  /* 0x000000000e0a72ca */ /* 0x000fe200000e0000 */
[----:B------:R-:W-:-:S14]  /*22ad0*/  UMOV UR7, 0x12f00000 ;  /* 0x12f0000000077882 */ /* 0x000fdc0000000000 */
.L_x_670:
        /* <DEDUP_REMOVED lines=10> */
[----:B0-----:R-:W-:Y:S01]  /*22b80*/  IMAD.MOV.U32 R11, RZ, RZ, 0x80 ;  /* 0x00000080ff0b7424 */ /* 0x001fe200078e00ff */
[----:B------:R-:W-:Y:S01]  /*22b90*/  PLOP3.LUT P0, PT, PT, PT, PT, 0x80, 0x0 ;  /* 0x000000000000781c */ /* 0x000fe20003f0f070 */
[----:B------:R-:W-:Y:S01]  /*22ba0*/  VIADD R6, R7, 0x28400 ;  /* 0x0002840007067836 */ /* 0x000fe20000000000 */
[----:B------:R-:W-:Y:S01]  /*22bb0*/  UMOV UR6, 0x0 ;  /* 0x0000000000067882 */ /* 0x000fe20000000000 */
[----:B------:R-:W-:Y:S01]  /*22bc0*/  UMOV UR7, 0x12f00000 ;  /* 0x12f0000000077882 */ /* 0x000fe20000000000 */
[----:B------:R-:W-:-:S15]  /*22bd0*/  R2UR UR10, R11 ;  /* 0x000000000b0a72ca */ /* 0x000fde00000e0000 */
.L_x_671:
        /* <DEDUP_REMOVED lines=10> */
[----:B------:R-:W0:Y:S01]  /*22c80*/  SYNCS.PHASECHK.TRANS64.TRYWAIT P0, [R5+URZ+0x368c0], R9 ;  /* 0x0368c009050075a7 */ /* 0x000e22000800017f */
[----:B------:R-:W-:Y:S04]  /*22c90*/  BSSY B2, `(.L_x_672) ;  /* 0x0000002000027945 */ /* 0x000fe80003800000 */
[----:B0-----:R-:W-:Y:S05]  /*22ca0*/  @!P0 BRA `(.L_x_673) ;  /* 0x0000006c00f48947 */ /* 0x001fea0003800000 */
.L_x_834:
[----:B------:R-:W-:Y:S05]  /*22cb0*/  BSYNC B2 ;  /* 0x0000000000027941 */ /* 0x000fea0003800000 */
.L_x_672:
[----:B------:R-:W-:Y:S01]  /*22cc0*/  BSSY B2, `(.L_x_674) ;  /* 0x000000b000027945 */ /* 0x000fe20003800000 */
[----:B------:R-:W-:Y:S01]  /*22cd0*/  MOV R12, 0x0 ;  /* 0x00000000000c7802 */ /* 0x000fe20000000f00 */
[----:B------:R-:W-:Y:S02]  /*22ce0*/  IMAD.MOV.U32 R13, RZ, RZ, 0x12f00000 ;  /* 0x12f00000ff0d7424 */ /* 0x000fe400078e00ff */
[----:B------:R-:W-:Y:S05]  /*22cf0*/  @P2 BRA `(.L_x_675) ;  /* 0x00000000001c2947 */ /* 0x000fea0003800000 */
[----:B------:R-:W1:Y:S01]  /*22d00*/  S2R R6, SR_TID.X ;  /* 0x0000000000067919 */ /* 0x000e620000002100 */
[----:B------:R-:W-:-:S04]  /*22d10*/  IMAD.MOV.U32 R3, RZ, RZ, 0xa800 ;  /* 0x0000a800ff037424 */ /* 0x000fc800078e00ff */
[----:B------:R3:W-:Y:S01]  /*22d20*/  SYNCS.ARRIVE.TRANS64 RZ, [R5+URZ+0x368b0], R3 ;  /* 0x0368b00305ff79a7 */ /* 0x0007e2000800003f */
[----:B-1----:R-:W-:-:S04]  /*22d30*/  LOP3.LUT R6, R6, 0x1f, RZ, 0xc0, !PT ;  /* 0x0000001f06067812 */ /* 0x002fc800078ec0ff */
[----:B------:R-:W-:-:S13]  /*22d40*/  ISETP.NE.AND P0, PT, R6, RZ, PT ;  /* 0x000000ff0600720c */ /* 0x000fda0003f05270 */
[----:B---3--:R-:W-:Y:S05]  /*22d50*/  @!P0 BRA `(.L_x_675) ;  /* 0x0000000000048947 */ /* 0x008fea0003800000 */
[----:B------:R-:W-:Y:S01]  /*22d60*/  BPT.TRAP 0x1 ;  /* 0x000000040000795c */ /* 0x000fe20000300000 */
.L_x_675:
[----:B------:R-:W-:Y:S05]  /*22d70*/  BSYNC B2 ;  /* 0x0000000000027941 */ /* 0x000fea0003800000 */
.L_x_674:
[----:B------:R-:W-:Y:S01]  /*22d80*/  R2UR UR10, R15 ;  /* 0x000000000f0a72ca */ /* 0x000fe200000e0000 */
[----:B------:R-:W-:Y:S01]  /*22d90*/  UIADD3 UR4, UP0, UR36, 0x670, URZ ;  /* 0x0000067024047890 */ /* 0x000fe2000ff1e03f */
[----:B------:R-:W-:Y:S01]  /*22da0*/  R2UR UR6, R12 ;  /* 0x000000000c0672ca */ /* 0x000fe200000e0000 */
[----:B0-2---:R-:W-:Y:S01]  /*22db0*/  VIADD R5, R5, 0x368b0 ;  /* 0x000368b005057836 */ /* 0x005fe20000000000 */
[----:B------:R-:W-:Y:S01]  /*22dc0*/  R2UR UR7, R13 ;  /* 0x000000000d0772ca */ /* 0x000fe200000e0000 */
[----:B------:R-:W-:Y:S01]  /*22dd0*/  UIADD3.X UR5, URZ, UR37, URZ, UP0, !UPT ;  /* 0x000000253f057290 */ /* 0x000fe200087fe43f */
[----:B------:R-:W-:Y:S02]  /*22de0*/  PLOP3.LUT P0, PT, PT, PT, PT, 0x80, 0x0 ;  /* 0x000000000000781c */ /* 0x000fe40003f0f070 */
[----:B------:R-:W-:-:S11]  /*22df0*/  IADD3 R3, R7, 0x400, RZ ;  /* 0x0000040007037810 */ /* 0x000fd60007ffe0ff */
.L_x_676:
        /* <DEDUP_REMOVED lines=15> */
.L_x_677:
        /* <DEDUP_REMOVED lines=15> */
.L_x_678:
        /* <DEDUP_REMOVED lines=10> */
.L_x_664:
[----:B------:R-:W-:Y:S05]  /*23080*/  BSYNC B1 ;  /* 0x0000000000017941 */ /* 0x000fea0003800000 */
.L_x_663:
[----:B-1----:R-:W2:Y:S04]  /*23090*/  LDL.LU R3, [R1+0x20] ;  /* 0x0000200001037983 */ /* 0x002ea80000300800 */
[----:B------:R-:W3:Y:S01]  /*230a0*/  LDL.LU R6, [R1+0x24] ;  /* 0x0000240001067983 */ /* 0x000ee20000300800 */
[----:B------:R-:W-:Y:S02]  /*230b0*/  IADD3 R8, R8, -0x2, RZ ;  /* 0xfffffffe08087810 */ /* 0x000fe40007ffe0ff */
[----:B------:R-:W-:Y:S02]  /*230c0*/  PLOP3.LUT P0, PT, PT, PT, PT, 0x8, 0x0 ;  /* 0x000000000000781c */ /* 0x000fe40003f0e170 */
[----:B------:R-:W-:Y:S01]  /*230d0*/  ISETP.GE.AND P3, PT, R8, R2, PT ;  /* 0x000000020800720c */ /* 0x000fe20003f66270 */
[----:B--2---:R-:W-:-:S05]  /*230e0*/  VIADD R3, R3, 0x1 ;  /* 0x0000000103037836 */ /* 0x004fca0000000000 */
[----:B------:R-:W-:-:S04]  /*230f0*/  ISETP.NE.AND P2, PT, R3, 0x2, PT ;  /* 0x000000020300780c */ /* 0x000fc80003f45270 */
[----:B------:R-:W-:Y:S02]  /*23100*/  SEL R4, RZ, 0x1, P2 ;  /* 0x00000001ff047807 */ /* 0x000fe40001000000 */
[----:B------:R-:W-:Y:S02]  /*23110*/  SEL R3, R3, RZ, P2 ;  /* 0x000000ff03037207 */ /* 0x000fe40001000000 */
[----:B---3--:R-:W-:-:S03]  /*23120*/  LOP3.LUT R6, R6, R4, RZ, 0x3c, !PT ;  /* 0x0000000406067212 */ /* 0x008fc600078e3cff */
[----:B------:R1:W-:Y:S04]  /*23130*/  STL [R1+0x20], R3 ;  /* 0x0000200301007387 */ /* 0x0003e80000100800 */
[----:B------:R1:W-:Y:S01]  /*23140*/  STL [R1+0x24], R6 ;  /* 0x0000240601007387 */ /* 0x0003e20000100800 */
[----:B------:R-:W-:Y:S05]  /*23150*/  @!P3 BRA `(.L_x_657) ;  /* 0x00000008006cb947 */ /* 0x000fea0003800000 */
.L_x_695:
[----:B------:R-:W-:Y:S05]  /*23160*/  YIELD ;  /* 0x0000000000007946 */ /* 0x000fea0003800000 */
[----:B------:R-:W-:Y:S04]  /*23170*/  BSSY B1, `(.L_x_679) ;  /* 0x000008d000017945 */ /* 0x000fe80003800000 */
[----:B--2---:R-:W-:Y:S05]  /*23180*/  @!P6 BRA `(.L_x_680) ;  /* 0x00000008002ce947 */ /* 0x004fea0003800000 */
[----:B------:R-:W2:Y:S04]  /*23190*/  LDL R5, [R1+0x20] ;  /* 0x0000200001057983 */ /* 0x000ea80000100800 */
[----:B------:R-:W3:Y:S01]  /*231a0*/  LDL R4, [R1+0x24] ;  /* 0x0000240001047983 */ /* 0x000ee20000100800 */
[----:B------:R-:W-:Y:S01]  /*231b0*/  BSSY B2, `(.L_x_681) ;  /* 0x0000008000027945 */ /* 0x000fe20003800000 */
[----:B-1----:R-:W1:Y:S02]  /*231c0*/  S2R R3, SR_TID.X ;  /* 0x0000000000037919 */ /* 0x002e640000002100 */
[----:B-1----:R-:W-:-:S04]  /*231d0*/  LOP3.LUT R3, R3, 0x7f, RZ, 0xc0, !PT ;  /* 0x0000007f03037812 */ /* 0x002fc800078ec0ff */
[----:B------:R-:W-:Y:S01]  /*231e0*/  ISETP.NE.AND P3, PT, R3, RZ, PT ;  /* 0x000000ff0300720c */ /* 0x000fe20003f65270 */
[----:B--2---:R-:W-:Y:S01]  /*231f0*/  IMAD R7, R5, 0x8, R18 ;  /* 0x0000000805077824 */ /* 0x004fe200078e0212 */
[----:B---3--:R-:W-:-:S04]  /*23200*/  SHF.L.U32 R6, R4, 0x1f, RZ ;  /* 0x0000001f04067819 */ /* 0x008fc800000006ff */
[----:B------:R-:W1:Y:S02]  /*23210*/  SYNCS.PHASECHK.TRANS64.TRYWAIT P2, [R7+URZ+0x368a0], R6 ;  /* 0x0368a006070075a7 */ /* 0x000e64000804017f */
[----:B-1----:R-:W-:Y:S05]  /*23220*/  @!P2 BRA `(.L_x_682) ;  /* 0x0000006800a8a947 */ /* 0x002fea0003800000 */
.L_x_835:
[----:B------:R-:W-:Y:S05]  /*23230*/  BSYNC B2 ;  /* 0x0000000000027941 */ /* 0x000fea0003800000 */
.L_x_681:
[----:B------:R-:W-:Y:S04]  /*23240*/  BSSY B2, `(.L_x_683) ;  /* 0x0000009000027945 */ /* 0x000fe80003800000 */
[----:B------:R-:W-:Y:S05]  /*23250*/  @P3 BRA `(.L_x_684) ;  /* 0x00000000001c3947 */ /* 0x000fea0003800000 */
[----:B------:R-:W2:Y:S01]  /*23260*/  S2R R4, SR_TID.X ;  /* 0x0000000000047919 */ /* 0x000ea20000002100 */
[----:B------:R-:W-:-:S04]  /*23270*/  IMAD.MOV.U32 R3, RZ, RZ, 0xa800 ;  /* 0x0000a800ff037424 */ /* 0x000fc800078e00ff */
[----:B------:R3:W-:Y:S01]  /*23280*/  SYNCS.ARRIVE.TRANS64 RZ, [R7+URZ+0x36890], R3 ;  /* 0x0368900307ff79a7 */ /* 0x0007e2000800003f */
[----:B--2---:R-:W-:-:S04]  /*23290*/  LOP3.LUT R4, R4, 0x1f, RZ, 0xc0, !PT ;  /* 0x0000001f04047812 */ /* 0x004fc800078ec0ff */
[----:B------:R-:W-:-:S13]  /*232a0*/  ISETP.NE.AND P2, PT, R4, RZ, PT ;  /* 0x000000ff0400720c */ /* 0x000fda0003f45270 */
[----:B---3--:R-:W-:Y:S05]  /*232b0*/  @!P2 BRA `(.L_x_684) ;  /* 0x000000000004a947 */ /* 0x008fea0003800000 */
[----:B------:R-:W-:Y:S01]  /*232c0*/  BPT.TRAP 0x1 ;  /* 0x000000040000795c */ /* 0x000fe20000300000 */
.L_x_684:
[----:B------:R-:W-:Y:S05]  /*232d0*/  BSYNC B2 ;  /* 0x0000000000027941 */ /* 0x000fea0003800000 */
.L_x_683:
[----:B------:R-:W2:Y:S01]  /*232e0*/  LDL R3, [R1+0x20] ;  /* 0x0000200001037983 */ /* 0x000ea20000100800 */
[----:B0-----:R-:W-:Y:S01]  /*232f0*/  IMAD.MOV.U32 R11, RZ, RZ, RZ ;  /* 0x000000ffff0b7224 */ /* 0x001fe200078e00ff */
[----:B------:R-:W-:Y:S01]  /*23300*/  UIADD3 UR4, UP0, UR36, 0x570, URZ ;  /* 0x0000057024047890 */ /* 0x000fe2000ff1e03f */
[----:B------:R-:W-:Y:S01]  /*23310*/  PLOP3.LUT P2, PT, PT, PT, PT, 0x80, 0x0 ;  /* 0x000000000000781c */ /* 0x000fe20003f4f070 */
[----:B------:R-:W-:Y:S01]  /*23320*/  IMAD R4, R8, 0x70, R10 ;  /* 0x0000007008047824 */ /* 0x000fe200078e020a */
[----:B------:R-:W-:Y:S01]  /*23330*/  UMOV UR6, 0x0 ;  /* 0x0000000000067882 */ /* 0x000fe20000000000 */
[----:B------:R-:W-:Y:S01]  /*23340*/  R2UR UR10, R11 ;  /* 0x000000000b0a72ca */ /* 0x000fe200000e0000 */
[----:B------:R-:W-:Y:S01]  /*23350*/  UIADD3.X UR5, URZ, UR37, URZ, UP0, !UPT ;  /* 0x000000253f057290 */ /* 0x000fe200087fe43f */
[----:B------:R-:W-:Y:S01]  /*23360*/  UMOV UR7, 0x12f00000 ;  /* 0x12f0000000077882 */ /* 0x000fe20000000000 */
[----:B--2---:R-:W-:Y:S01]  /*23370*/  IMAD R5, R3, 0xa800, R18 ;  /* 0x0000a80003057824 */ /* 0x004fe200078e0212 */
[----:B------:R-:W-:-:S03]  /*23380*/  IADD3 R3, R7, 0x36890, RZ ;  /* 0x0003689007037810 */ /* 0x000fc60007ffe0ff */
[----:B------:R-:W-:-:S08]  /*23390*/  VIADD R9, R5, 0x21400 ;  /* 0x0002140005097836 */ /* 0x000fd00000000000 */
.L_x_685:
        /* <DEDUP_REMOVED lines=16> */
.L_x_686:
        /* <DEDUP_REMOVED lines=10> */
[----:B------:R-:W-:Y:S01]  /*23540*/  MOV R14, 0x80 ;  /* 0x00000080000e7802 */ /* 0x000fe20000000f00 */
[----:B------:R-:W-:Y:S01]  /*23550*/  VIADD R9, R5, 0x28400 ;  /* 0x0002840005097836 */ /* 0x000fe20000000000 */
[----:B------:R-:W-:Y:S01]  /*23560*/  PLOP3.LUT P2, PT, PT, PT, PT, 0x80, 0x0 ;  /* 0x000000000000781c */ /* 0x000fe20003f4f070 */
[----:B------:R-:W-:Y:S01]  /*23570*/  UMOV UR6, 0x0 ;  /* 0x0000000000067882 */ /* 0x000fe20000000000 */
[----:B------:R-:W-:Y:S01]  /*23580*/  R2UR UR10, R14 ;  /* 0x000000000e0a72ca */ /* 0x000fe200000e0000 */
[----:B------:R-:W-:-:S14]  /*23590*/  UMOV UR7, 0x12f00000 ;  /* 0x12f0000000077882 */ /* 0x000fdc0000000000 */
.L_x_687:
        /* <DEDUP_REMOVED lines=13> */
.L_x_836:
[----:B------:R-:W-:Y:S05]  /*23670*/  BSYNC B2 ;  /* 0x0000000000027941 */ /* 0x000fea0003800000 */
.L_x_688:
[----:B------:R-:W-:Y:S01]  /*23680*/  BSSY B2, `(.L_x_690) ;  /* 0x000000b000027945 */ /* 0x000fe20003800000 */
[----:B------:R-:W-:Y:S02]  /*23690*/  IMAD.MOV.U32 R12, RZ, RZ, 0x0 ;  /* 0x00000000ff0c7424 */ /* 0x000fe400078e00ff */
[----:B------:R-:W-:Y:S01]  /*236a0*/  IMAD.MOV.U32 R13, RZ, RZ, 0x12f00000 ;  /* 0x12f00000ff0d7424 */ /* 0x000fe200078e00ff */
[----:B------:R-:W-:Y:S06]  /*236b0*/  @P3 BRA `(.L_x_691) ;  /* 0x00000000001c3947 */ /* 0x000fec0003800000 */
[----:B------:R-:W2:Y:S01]  /*236c0*/  S2R R9, SR_TID.X ;  /* 0x0000000000097919 */ /* 0x000ea20000002100 */
[----:B------:R-:W-:-:S04]  /*236d0*/  MOV R3, 0xa800 ;  /* 0x0000a80000037802 */ /* 0x000fc80000000f00 */
[----:B------:R3:W-:Y:S01]  /*236e0*/  SYNCS.ARRIVE.TRANS64 RZ, [R7+URZ+0x368b0], R3 ;  /* 0x0368b00307ff79a7 */ /* 0x0007e2000800003f */
[----:B--2---:R-:W-:-:S04]  /*236f0*/  LOP3.LUT R9, R9, 0x1f, RZ, 0xc0, !PT ;  /* 0x0000001f09097812 */ /* 0x004fc800078ec0ff */
[----:B------:R-:W-:-:S13]  /*23700*/  ISETP.NE.AND P2, PT, R9, RZ, PT ;  /* 0x000000ff0900720c */ /* 0x000fda0003f45270 */
[----:B---3--:R-:W-:Y:S05]  /*23710*/  @!P2 BRA `(.L_x_691) ;  /* 0x000000000004a947 */ /* 0x008fea0003800000 */
[----:B------:R-:W-:Y:S01]  /*23720*/  BPT.TRAP 0x1 ;  /* 0x000000040000795c */ /* 0x000fe20000300000 */
.L_x_691:
[----:B------:R-:W-:Y:S05]  /*23730*/  BSYNC B2 ;  /* 0x0000000000027941 */ /* 0x000fea0003800000 */
.L_x_690:
[----:B------:R-:W-:Y:S01]  /*23740*/  R2UR UR10, R11 ;  /* 0x000000000b0a72ca */ /* 0x000fe200000e0000 */
[----:B------:R-:W-:Y:S01]  /*23750*/  UIADD3 UR4, UP0, UR36, 0x670, URZ ;  /* 0x0000067024047890 */ /* 0x000fe2000ff1e03f */
[----:B------:R-:W-:Y:S01]  /*23760*/  R2UR UR6, R12 ;  /* 0x000000000c0672ca */ /* 0x000fe200000e0000 */
[----:B01----:R-:W-:Y:S01]  /*23770*/  VIADD R7, R7, 0x368b0 ;  /* 0x000368b007077836 */ /* 0x003fe20000000000 */
[----:B------:R-:W-:Y:S01]  /*23780*/  R2UR UR7, R13 ;  /* 0x000000000d0772ca */ /* 0x000fe200000e0000 */
[----:B------:R-:W-:Y:S01]  /*23790*/  VIADD R3, R5, 0x400 ;  /* 0x0000040005037836 */ /* 0x000fe20000000000 */
[----:B------:R-:W-:Y:S01]  /*237a0*/  PLOP3.LUT P2, PT, PT, PT, PT, 0x80, 0x0 ;  /* 0x000000000000781c */ /* 0x000fe20003f4f070 */
[----:B------:R-:W-:-:S12]  /*237b0*/  UIADD3.X UR5, URZ, UR37, URZ, UP0, !UPT ;  /* 0x000000253f057290 */ /* 0x000fd800087fe43f */
.L_x_692:
        /* <DEDUP_REMOVED lines=15> */
.L_x_693:
        /* <DEDUP_REMOVED lines=10> */
[----:B------:R-:W-:Y:S02]  /*23950*/  R2UR UR10, R14 ;  /* 0x000000000e0a72ca */ /* 0x000fe400000e0000 */
[----:B------:R-:W-:Y:S02]  /*23960*/  R2UR UR6, R12 ;  /* 0x000000000c0672ca */ /* 0x000fe400000e0000 */
[----:B------:R-:W-:Y:S02]  /*23970*/  R2UR UR7, R13 ;  /* 0x000000000d0772ca */ /* 0x000fe400000e0000 */
[----:B------:R-:W-:Y:S02]  /*23980*/  PLOP3.LUT P2, PT, PT, PT, PT, 0x80, 0x0 ;  /* 0x000000000000781c */ /* 0x000fe40003f4f070 */
[----:B------:R-:W-:-:S11]  /*23990*/  IADD3 R5, R5, 0x7400, RZ ;  /* 0x0000740005057810 */ /* 0x000fd60007ffe0ff */
.L_x_694:
        /* <DEDUP_REMOVED lines=10> */
.L_x_680:
[----:B------:R-:W-:Y:S05]  /*23a40*/  BSYNC B1 ;  /* 0x0000000000017941 */ /* 0x000fea0003800000 */
.L_x_679:
[----:B-1----:R-:W2:Y:S04]  /*23a50*/  LDL.LU R3, [R1+0x20] ;  /* 0x0000200001037983 */ /* 0x002ea80000300800 */
[----:B------:R-:W3:Y:S01]  /*23a60*/  LDL.LU R6, [R1+0x24] ;  /* 0x0000240001067983 */ /* 0x000ee20000300800 */
[C---:B------:R-:W-:Y:S01]  /*23a70*/  ISETP.GT.AND P3, PT, R8.reuse, R2, PT ;  /* 0x000000020800720c */ /* 0x040fe20003f64270 */
[----:B------:R-:W-:Y:S02]  /*23a80*/  VIADD R8, R8, 0xffffffff ;  /* 0xffffffff08087836 */ /* 0x000fe40000000000 */
[----:B--2---:R-:W-:-:S05]  /*23a90*/  VIADD R3, R3, 0x1 ;  /* 0x0000000103037836 */ /* 0x004fca0000000000 */
[----:B------:R-:W-:-:S04]  /*23aa0*/  ISETP.NE.AND P2, PT, R3, 0x2, PT ;  /* 0x000000020300780c */ /* 0x000fc80003f45270 */
[----:B------:R-:W-:Y:S02]  /*23ab0*/  SEL R4, RZ, 0x1, P2 ;  /* 0x00000001ff047807 */ /* 0x000fe40001000000 */
[----:B------:R-:W-:Y:S02]  /*23ac0*/  SEL R3, R3, RZ, P2 ;  /* 0x000000ff03037207 */ /* 0x000fe40001000000 */
[----:B---3--:R-:W-:-:S05]  /*23ad0*/  LOP3.LUT R6, R6, R4, RZ, 0x3c, !PT ;  /* 0x0000000406067212 */ /* 0x008fca00078e3cff */
[----:B------:R2:W-:Y:S04]  /*23ae0*/  STL [R1+0x24], R6 ;  /* 0x0000240601007387 */ /* 0x0005e80000100800 */
[----:B------:R2:W-:Y:S01]  /*23af0*/  STL [R1+0x20], R3 ;  /* 0x0000200301007387 */ /* 0x0005e20000100800 */
[----:B------:R-:W-:Y:S05]  /*23b00*/  @P3 BRA `(.L_x_695) ;  /* 0xfffffff400943947 */ /* 0x000fea000383ffff */
.L_x_657:
[----:B------:R-:W-:Y:S05]  /*23b10*/  BSYNC B0 ;  /* 0x0000000000007941 */ /* 0x000fea0003800000 */
.L_x_656:
[----:B------:R3:W5:Y:S01]  /*23b20*/  LDL R7, [R1+0x40] ;  /* 0x0000400001077983 */ /* 0x0007620000100800 */
[----:B------:R-:W-:Y:S05]  /*23b30*/  @!P0 WARPSYNC.ALL ;  /* 0x0000000000008948 */ /* 0x000fea0003800000 */
[----:B------:R3:W-:Y:S01]  /*23b40*/  STL [R1+0x44], RZ ;  /* 0x000044ff01007387 */ /* 0x0007e20000100800 */
[----:B------:R-:W-:Y:S01]  /*23b50*/  BSSY B0, `(.L_x_696) ;  /* 0x0000020000007945 */ /* 0x000fe20003800000 */
[----:B------:R-:W-:Y:S06]  /*23b60*/  @!P0 BAR.SYNC.DEFER_BLOCKING 0xc, 0x180 ;  /* 0x0306000000008b1d */ /* 0x000fec0000010000 */
[----:B---3--:R-:W-:Y:S05]  /*23b70*/  @!P1 BRA `(.L_x_697) ;  /* 0x0000000000749947 */ /* 0x008fea0003800000 */
[----:B------:R-:W-:-:S13]  /*23b80*/  ISETP.NE.AND P0, PT, R17, RZ, PT ;  /* 0x000000ff1100720c */ /* 0x000fda0003f05270 */
[----:B------:R-:W3:Y:S02]  /*23b90*/  @!P0 LDC R17, c[0x0][0x9f0] ;  /* 0x00027c00ff118b82 */ /* 0x000ee40000000800 */
[----:B---3--:R-:W-:-:S04]  /*23ba0*/  IABS R0, R17 ;  /* 0x0000001100007213 */ /* 0x008fc80000000000 */
[----:B------:R-:W3:Y:S08]  /*23bb0*/  I2F.RP R2, R0 ;  /* 0x0000000000027306 */ /* 0x000ef00000209400 */
[----:B---3--:R-:W3:Y:S02]  /*23bc0*/  MUFU.RCP R2, R2 ;  /* 0x0000000200027308 */ /* 0x008ee40000001000 */
[----:B---3--:R-:W-:-:S06]  /*23bd0*/  VIADD R2, R2, 0xffffffe ;  /* 0x0ffffffe02027836 */ /* 0x008fcc0000000000 */
[----:B-12---:R-:W1:Y:S02]  /*23be0*/  F2I.FTZ.U32.TRUNC.NTZ R3, R2 ;  /* 0x0000000200037305 */ /* 0x006e64000021f000 */
[----:B-1----:R-:W-:-:S05]  /*23bf0*/  IADD3 R2, RZ, -R3, RZ ;  /* 0x80000003ff027210 */ /* 0x002fca0007ffe0ff */
[----:B------:R-:W-:Y:S02]  /*23c00*/  IMAD R4, R2, R0, RZ ;  /* 0x0000000002047224 */ /* 0x000fe400078e02ff */
[----:B------:R-:W-:-:S04]  /*23c10*/  IMAD.MOV.U32 R2, RZ, RZ, RZ ;  /* 0x000000ffff027224 */ /* 0x000fc800078e00ff */
[----:B------:R-:W-:Y:S01]  /*23c20*/  IMAD.HI.U32 R6, R3, R4, R2 ;  /* 0x0000000403067227 */ /* 0x000fe200078e0002 */
[----:B------:R-:W-:Y:S02]  /*23c30*/  IABS R2, R17 ;  /* 0x0000001100027213 */ /* 0x000fe40000000000 */
[----:B-----5:R-:W-:-:S03]  /*23c40*/  IADD3 R4, R7, -0x1, R17 ;  /* 0xffffffff07047810 */ /* 0x020fc60007ffe011 */
        /* <DEDUP_REMOVED lines=14> */
[----:B------:R-:W-:-:S05]  /*23d30*/  @!P1 LOP3.LUT R2, RZ, R17, RZ, 0x33, !PT ;  /* 0x00000011ff029212 */ /* 0x000fca00078e33ff */
[----:B------:R3:W-:Y:S02]  /*23d40*/  STL [R1+0x44], R2 ;  /* 0x0000440201007387 */ /* 0x0007e40000100800 */
.L_x_697:
[----:B------:R-:W-:Y:S05]  /*23d50*/  BSYNC B0 ;  /* 0x0000000000007941 */ /* 0x000fea0003800000 */
.L_x_696:
[----:B------:R-:W4:Y:S04]  /*23d60*/  LDL R0, [R1+0x44] ;  /* 0x0000440001007983 */ /* 0x000f280000100800 */
[----:B---3--:R-:W4:Y:S01]  /*23d70*/  LDL R2, [R1+0x60] ;  /* 0x0000600001027983 */ /* 0x008f220000100800 */
[----:B------:R-:W-:Y:S01]  /*23d80*/  BSSY B7, `(.L_x_698) ;  /* 0x000044d000077945 */ /* 0x000fe20003800000 */
[----:B----4-:R-:W-:-:S05]  /*23d90*/  IMAD R2, R2, R0, RZ ;  /* 0x0000000002027224 */ /* 0x010fca00078e02ff */
[----:B-----5:R-:W-:Y:S01]  /*23da0*/  VIADDMNMX R0, R2, R0, R7, PT ;  /* 0x0000000002007246 */ /* 0x020fe20003800107 */
        /* <DEDUP_REMOVED lines=8> */
[----:B-12---:R-:W1:Y:S01]  /*23e30*/  S2R R3, SR_LANEID ;  /* 0x0000000000037919 */ /* 0x006e620000000000 */
[----:B------:R-:W-:Y:S02]  /*23e40*/  VOTEU.ANY UR4, UPT, PT ;  /* 0x0000000000047886 */ /* 0x000fe400038e0100 */
[----:B------:R-:W1:Y:S08]  /*23e50*/  FLO.U32 R0, UR4 ;  /* 0x0000000400007d00 */ /* 0x000e7000080e0000 */
[----:B------:R-:W2:Y:S01]  /*23e60*/  POPC R4, UR4 ;  /* 0x0000000400047d09 */ /* 0x000ea20008000000 */
[----:B-1----:R-:W-:-:S02]  /*23e70*/  ISETP.EQ.U32.AND P0, PT, R0, R3, PT ;  /* 0x000000030000720c */ /* 0x002fc40003f02070 */
[----:B------:R-:W2:Y:S11]  /*23e80*/  LDC.64 R2, c[0x0][0xc60] ;  /* 0x00031800ff027b82 */ /* 0x000eb60000000a00 */
[----:B--2---:R-:W2:Y:S01]  /*23e90*/  @P0 ATOMG.E.ADD.STRONG.GPU PT, R3, desc[UR60][R2.64], R4 ;  /* 0x00000004020309a8 */ /* 0x004ea200081ee1fc */
[----:B------:R-:W1:Y:S02]  /*23ea0*/  S2R R5, SR_LTMASK ;  /* 0x0000000000057919 */ /* 0x000e640000003900 */
[----:B-1----:R-:W-:-:S06]  /*23eb0*/  LOP3.LUT R5, R5, UR4, RZ, 0xc0, !PT ;  /* 0x0000000405057c12 */ /* 0x002fcc000f8ec0ff */
[----:B------:R-:W1:Y:S01]  /*23ec0*/  POPC R5, R5 ;  /* 0x0000000500057309 */ /* 0x000e620000000000 */
[----:B--2---:R-:W1:Y:S02]  /*23ed0*/  SHFL.IDX PT, R0, R3, R0, 0x1f ;  /* 0x00001f0003007589 */ /* 0x004e6400000e0000 */
[----:B-1----:R-:W-:-:S05]  /*23ee0*/  IADD3 R0, R0, UR38, R5 ;  /* 0x0000002600007c10 */ /* 0x002fca000fffe005 */
[----:B------:R4:W-:Y:S01]  /*23ef0*/  STL [R1], R0 ;  /* 0x0000000001007387 */ /* 0x0009e20000100800 */
[----:B------:R-:W-:Y:S05]  /*23f00*/  BRA `(.L_x_700) ;  /* 0x0000004000d07947 */ /* 0x000fea0003800000 */
.L_x_699:
[----:B------:R-:W-:Y:S01]  /*23f10*/  IADD3 R0, R18, 0x21400, RZ ;  /* 0x0002140012007810 */ /* 0x000fe20007ffe0ff */
[----:B------:R-:W-:Y:S03]  /*23f20*/  BSSY B6, `(.L_x_701) ;  /* 0x0000013000067945 */ /* 0x000fe60003800000 */
[----:B------:R-:W-:-:S13]  /*23f30*/  LOP3.LUT P0, RZ, R0, 0x3ff, RZ, 0xc0, !PT ;  /* 0x000003ff00ff7812 */ /* 0x000fda000780c0ff */
[----:B------:R-:W-:Y:S05]  /*23f40*/  @!P0 BRA `(.L_x_702) ;  /* 0x0000000000408947 */ /* 0x000fea0003800000 */
[----:B------:R-:W-:Y:S01]  /*23f50*/  MOV R2, 0x0 ;  /* 0x0000000000027802 */ /* 0x000fe20000000f00 */
[----:B------:R-:W-:Y:S01]  /*23f60*/  ULDC.64 UR6, c[0x4][0xa8] ;  /* 0x01002a0000067ab9 */ /* 0x000fe20000000a00 */
[----:B------:R-:W-:Y:S01]  /*23f70*/  ULDC.64 UR8, c[0x4][0xb0] ;  /* 0x01002c0000087ab9 */ /* 0x000fe20000000a00 */
[----:B------:R-:W-:Y:S01]  /*23f80*/  ULDC.64 UR4, c[0x4][0x8] ;  /* 0x0100020000047ab9 */ /* 0x000fe20000000a00 */
[----:B------:R-:W-:Y:S01]  /*23f90*/  IMAD.U32 R4, RZ, RZ, UR6 ;  /* 0x00000006ff047e24 */ /* 0x000fe2000f8e00ff */
[----:B------:R-:W-:Y:S01]  /*23fa0*/  MOV R7, UR9 ;  /* 0x0000000900077c02 */ /* 0x000fe20008000f00 */
[----:B-12---:R-:W1:Y:S01]  /*23fb0*/  LDC.64 R2, c[0x4][R2] ;  /* 0x0100000002027b82 */ /* 0x006e620000000a00 */
[----:B------:R-:W-:Y:S01]  /*23fc0*/  IMAD.U32 R5, RZ, RZ, UR7 ;  /* 0x00000007ff057e24 */ /* 0x000fe2000f8e00ff */
[----:B------:R-:W-:Y:S01]  /*23fd0*/  MOV R12, 0x1 ;  /* 0x00000001000c7802 */ /* 0x000fe20000000f00 */
[----:B------:R-:W-:Y:S02]  /*23fe0*/  IMAD.U32 R6, RZ, RZ, UR8 ;  /* 0x00000008ff067e24 */ /* 0x000fe4000f8e00ff */
[----:B------:R-:W-:-:S02]  /*23ff0*/  IMAD.U32 R10, RZ, RZ, UR4 ;  /* 0x00000004ff0a7e24 */ /* 0x000fc4000f8e00ff */
[----:B0-----:R-:W-:Y:S02]  /*24000*/  IMAD.U32 R11, RZ, RZ, UR5 ;  /* 0x00000005ff0b7e24 */ /* 0x001fe4000f8e00ff */
[----:B------:R-:W-:Y:S02]  /*24010*/  IMAD.MOV.U32 R8, RZ, RZ, 0x70 ;  /* 0x00000070ff087424 */ /* 0x000fe400078e00ff */
[----:B------:R-:W-:-:S07]  /*24020*/  IMAD.MOV.U32 R13, RZ, RZ, RZ ;  /* 0x000000ffff0d7224 */ /* 0x000fce00078e00ff */
[----:B------:R-:W-:-:S07]  /*24030*/  LEPC R20, `(.L_x_702) ;  /* 0x000000001014794e */ /* 0x000fce0000000000 */
[----:B-1----:R-:W-:Y:S05]  /*24040*/  CALL.ABS.NOINC R2 ;  /* 0x0000000002007343 */ /* 0x002fea0003c00000 */
.L_x_702:
[----:B------:R-:W-:Y:S05]  /*24050*/  BSYNC B6 ;  /* 0x0000000000067941 */ /* 0x000fea0003800000 */
.L_x_701:
        /* <DEDUP_REMOVED lines=8> */
[----:B-12---:R1:W2:Y:S01]  /*240e0*/  LDC.64 R2, c[0x4][R17] ;  /* 0x0100000011027b82 */ /* 0x0062a20000000a00 */
[----:B------:R-:W-:Y:S01]  /*240f0*/  IMAD.U32 R4, RZ, RZ, UR6 ;  /* 0x00000006ff047e24 */ /* 0x000fe2000f8e00ff */
[----:B------:R-:W-:Y:S01]  /*24100*/  MOV R5, UR7 ;  /* 0x0000000700057c02 */ /* 0x000fe20008000f00 */
[----:B------:R-:W-:Y:S01]  /*24110*/  IMAD.U32 R6, RZ, RZ, UR8 ;  /* 0x00000008ff067e24 */ /* 0x000fe2000f8e00ff */
[----:B0-----:R-:W-:Y:S01]  /*24120*/  MOV R11, UR5 ;  /* 0x00000005000b7c02 */ /* 0x001fe20008000f00 */
[----:B------:R-:W-:Y:S02]  /*24130*/  IMAD.U32 R7, RZ, RZ, UR9 ;  /* 0x00000009ff077e24 */ /* 0x000fe4000f8e00ff */
[----:B------:R-:W-:-:S02]  /*24140*/  IMAD.U32 R10, RZ, RZ, UR4 ;  /* 0x00000004ff0a7e24 */ /* 0x000fc4000f8e00ff */
[----:B------:R-:W-:Y:S02]  /*24150*/  IMAD.MOV.U32 R8, RZ, RZ, 0x70 ;  /* 0x00000070ff087424 */ /* 0x000fe400078e00ff */
[----:B------:R-:W-:Y:S02]  /*24160*/  IMAD.MOV.U32 R12, RZ, RZ, 0x1 ;  /* 0x00000001ff0c7424 */ /* 0x000fe400078e00ff */
[----:B-1----:R-:W-:-:S07]  /*24170*/  IMAD.MOV.U32 R13, RZ, RZ, RZ ;  /* 0x000000ffff0d7224 */ /* 0x002fce00078e00ff */
[----:B------:R-:W-:-:S07]  /*24180*/  LEPC R20, `(.L_x_705) ;  /* 0x000000001014794e */ /* 0x000fce0000000000 */
[----:B--2---:R-:W-:Y:S05]  /*24190*/  CALL.ABS.NOINC R2 ;  /* 0x0000000002007343 */ /* 0x004fea0003c00000 */
.L_x_705:
[----:B------:R0:W1:Y:S01]  /*241a0*/  LDC.64 R2, c[0x4][R17] ;  /* 0x0100000011027b82 */ /* 0x0000620000000a00 */
[----:B------:R-:W-:Y:S01]  /*241b0*/  ULDC.64 UR4, c[0x4][0xa8] ;  /* 0x01002a0000047ab9 */ /* 0x000fe20000000a00 */
[----:B------:R-:W-:Y:S01]  /*241c0*/  ULDC.64 UR6, c[0x4][0xb0] ;  /* 0x01002c0000067ab9 */ /* 0x000fe20000000a00 */
[----:B------:R-:W-:Y:S01]  /*241d0*/  ULDC.64 UR8, c[0x4][0x18] ;  /* 0x0100060000087ab9 */ /* 0x000fe20000000a00 */
[----:B------:R-:W-:Y:S01]  /*241e0*/  MOV R4, UR4 ;  /* 0x0000000400047c02 */ /* 0x000fe20008000f00 */
[----:B------:R-:W-:Y:S01]  /*241f0*/  IMAD.U32 R5, RZ, RZ, UR5 ;  /* 0x00000005ff057e24 */ /* 0x000fe2000f8e00ff */
[----:B------:R-:W-:Y:S01]  /*24200*/  MOV R10, UR8 ;  /* 0x00000008000a7c02 */ /* 0x000fe20008000f00 */
[----:B------:R-:W-:Y:S01]  /*24210*/  IMAD.U32 R6, RZ, RZ, UR6 ;  /* 0x00000006ff067e24 */ /* 0x000fe2000f8e00ff */
[----:B------:R-:W-:Y:S01]  /*24220*/  MOV R13, RZ ;  /* 0x000000ff000d7202 */ /* 0x000fe20000000f00 */
[----:B------:R-:W-:Y:S02]  /*24230*/  IMAD.U32 R7, RZ, RZ, UR7 ;  /* 0x00000007ff077e24 */ /* 0x000fe4000f8e00ff */
[----:B------:R-:W-:-:S02]  /*24240*/  IMAD.U32 R11, RZ, RZ, UR9 ;  /* 0x00000009ff0b7e24 */ /* 0x000fc4000f8e00ff */
[----:B------:R-:W-:Y:S02]  /*24250*/  IMAD.MOV.U32 R8, RZ, RZ, 0x70 ;  /* 0x00000070ff087424 */ /* 0x000fe400078e00ff */
[----:B0-----:R-:W-:-:S07]  /*24260*/  IMAD.MOV.U32 R12, RZ, RZ, 0x1 ;  /* 0x00000001ff0c7424 */ /* 0x001fce00078e00ff */
[----:B------:R-:W-:-:S07]  /*24270*/  LEPC R20, `(.L_x_704) ;  /* 0x000000001014794e */ /* 0x000fce0000000000 */
[----:B-1----:R-:W-:Y:S05]  /*24280*/  CALL.ABS.NOINC R2 ;  /* 0x0000000002007343 */ /* 0x002fea0003c00000 */
.L_x_704:
[----:B------:R-:W-:Y:S05]  /*24290*/  BSYNC B6 ;  /* 0x0000000000067941 */ /* 0x000fea0003800000 */
.L_x_703:
[----:B------:R-:W3:Y:S01]  /*242a0*/  LDL.LU R2, [R1+0x28] ;  /* 0x0000280001027983 */ /* 0x000ee20000300800 */
[----:B------:R-:W-:-:S03]  /*242b0*/  ULDC.64 UR4, c[0x0][0x9f8] ;  /* 0x00027e0000047ab9 */ /* 0x000fc60000000a00 */
[----:B------:R-:W1:Y:S04]  /*242c0*/  LDL.LU R0, [R1+0x38] ;  /* 0x0000380001007983 */ /* 0x000e680000300800 */
[----:B------:R-:W4:Y:S01]  /*242d0*/  LDL R7, [R1+0x14] ;  /* 0x0000140001077983 */ /* 0x000f220000100800 */
[----:B------:R-:W-:-:S03]  /*242e0*/  ISETP.NE.U32.AND P0, PT, RZ, UR4, PT ;  /* 0x00000004ff007c0c */ /* 0x000fc6000bf05070 */
[----:B------:R-:W5:Y:S01]  /*242f0*/  LDL R17, [R1+0x48] ;  /* 0x0000480001117983 */ /* 0x000f620000100800 */
[----:B------:R-:W-:-:S13]  /*24300*/  ISETP.NE.AND.EX P0, PT, RZ, UR5, PT, P0 ;  /* 0x00000005ff007c0c */ /* 0x000fda000bf05300 */
[----:B---3--:R-:W-:-:S04]  /*24310*/  @P0 IADD3 R2, P1, R2, UR4, RZ ;  /* 0x0000000402020c10 */ /* 0x008fc8000ff3e0ff */
[----:B-12---:R-:W-:Y:S01]  /*24320*/  @P0 IADD3.X R3, R0, UR5, RZ, P1, !PT ;  /* 0x0000000500030c10 */ /* 0x006fe20008ffe4ff */
[----:B------:R-:W-:-:S04]  /*24330*/  ULDC.64 UR4, c[0x0][0xa08] ;  /* 0x0002820000047ab9 */ /* 0x000fc80000000a00 */
[----:B----4-:R1:W2:Y:S02]  /*24340*/  @P0 LDG.E R7, desc[UR60][R2.64] ;  /* 0x0000003c02070981 */ /* 0x0102a4000c1e1900 */
[----:B-1----:R-:W1:Y:S01]  /*24350*/  LDC.64 R2, c[0x0][0x418] ;  /* 0x00010600ff027b82 */ /* 0x002e620000000a00 */
[----:B-----5:R-:W-:Y:S01]  /*24360*/  VIADD R0, R17, 0xffffffff ;  /* 0xffffffff11007836 */ /* 0x020fe20000000000 */
[----:B--2---:R-:W-:Y:S01]  /*24370*/  SHF.R.S32.HI R8, RZ, 0x1f, R7 ;  /* 0x0000001fff087819 */ /* 0x004fe20000011407 */
[----:B------:R2:W-:Y:S04]  /*24380*/  @P0 STL [R1+0x14], R7 ;  /* 0x0000140701000387 */ /* 0x0005e80000100800 */
[----:B------:R2:W-:Y:S01]  /*24390*/  STL [R1+0x28], R8 ;  /* 0x0000280801007387 */ /* 0x0005e20000100800 */
[----:B-1----:R-:W-:Y:S01]  /*243a0*/  LOP3.LUT P0, RZ, R2, UR4, RZ, 0xfc, !PT ;  /* 0x0000000402ff7c12 */ /* 0x002fe2000f80fcff */
[----:B------:R-:W-:-:S03]  /*243b0*/  UMOV UR4, 0xffffffff ;  /* 0xffffffff00047882 */ /* 0x000fc60000000000 */
[----:B------:R-:W-:-:S04]  /*243c0*/  LOP3.LUT P0, RZ, R3, UR5, RZ, 0xfc, P0 ;  /* 0x0000000503ff7c12 */ /* 0x000fc8000800fcff */
[----:B------:R-:W-:Y:S01]  /*243d0*/  SEL R17, R7, RZ, !P0 ;  /* 0x000000ff07117207 */ /* 0x000fe20004000000 */
[----:B--2---:R-:W-:Y:S08]  /*243e0*/  BRA.DIV UR4, `(.L_x_706) ;  /* 0x0000005a04607947 */ /* 0x004ff0000b800000 */
[----:B------:R-:W1:Y:S02]  /*243f0*/  S2R R4, SR_TID.X ;  /* 0x0000000000047919 */ /* 0x000e640000002100 */
[----:B-1----:R-:W-:-:S04]  /*24400*/  SHF.R.U32.HI R4, RZ, 0x5, R4 ;  /* 0x00000005ff047819 */ /* 0x002fc80000011604 */
[----:B------:R-:W-:-:S05]  /*24410*/  LOP3.LUT R4, R4, 0x3, RZ, 0xc0, !PT ;  /* 0x0000000304047812 */ /* 0x000fca00078ec0ff */
[----:B------:R1:W2:Y:S02]  /*24420*/  SHFL.IDX PT, R14, R4, RZ, 0x1f ;  /* 0x00001fff040e7589 */ /* 0x0002a400000e0000 */
.L_x_839:
[----:B-1----:R-:W3:Y:S01]  /*24430*/  LDL.LU R4, [R1+0x10] ;  /* 0x0000100001047983 */ /* 0x002ee20000300800 */
[----:B------:R-:W-:Y:S02]  /*24440*/  PLOP3.LUT P1, PT, PT, PT, PT, 0x8, 0x0 ;  /* 0x000000000000781c */ /* 0x000fe40003f2e170 */
[----:B--2---:R-:W-:Y:S01]  /*24450*/  ISETP.NE.AND P0, PT, R14, RZ, PT ;  /* 0x000000ff0e00720c */ /* 0x004fe20003f05270 */
[----:B------:R1:W-:Y:S01]  /*24460*/  STL [R1+0x8], R0 ;  /* 0x0000080001007387 */ /* 0x0003e20000100800 */
[----:B---3--:R-:W-:-:S09]  /*24470*/  LOP3.LUT R4, R4, 0xfffffffe, RZ, 0xc0, !PT ;  /* 0xfffffffe04047812 */ /* 0x008fd200078ec0ff */
[----:B------:R-:W-:-:S05]  /*24480*/  @P1 LOP3.LUT R4, R4, 0x1, RZ, 0xfc, !PT ;  /* 0x0000000104041812 */ /* 0x000fca00078efcff */
[----:B------:R1:W-:Y:S01]  /*24490*/  STL [R1+0x10], R4 ;  /* 0x0000100401007387 */ /* 0x0003e20000100800 */
[----:B------:R-:W-:Y:S05]  /*244a0*/  @P0 BRA `(.L_x_707) ;  /* 0x0000000400380947 */ /* 0x000fea0003800000 */
[----:B------:R-:W-:-:S03]  /*244b0*/  UMOV UR4, 0xffffffff ;  /* 0xffffffff00047882 */ /* 0x000fc60000000000 */
[----:B------:R-:W-:Y:S05]  /*244c0*/  BRA.DIV UR4, `(.L_x_708) ;  /* 0x0000005a045c7947 */ /* 0x000fea000b800000 */
[----:B------:R-:W-:-:S13]  /*244d0*/  ELECT P6, URZ, PT ;  /* 0x00000000003f782f */ /* 0x000fda00038c0000 */
.L_x_842:
[----:B------:R-:W-:Y:S05]  /*244e0*/  @!P6 BRA `(.L_x_707) ;  /* 0x000000040028e947 */ /* 0x000fea0003800000 */
[----:B------:R-:W-:-:S04]  /*244f0*/  ISETP.NE.U32.AND P0, PT, R2, RZ, PT ;  /* 0x000000ff0200720c */ /* 0x000fc80003f05070 */
[----:B------:R-:W-:-:S13]  /*24500*/  ISETP.NE.AND.EX P0, PT, R3, RZ, PT, P0 ;  /* 0x000000ff0300720c */ /* 0x000fda0003f05300 */
[----:B------:R-:W-:Y:S05]  /*24510*/  @!P0 BRA `(.L_x_709) ;  /* 0x0000000000508947 */ /* 0x000fea0003800000 */
[----:B------:R-:W2:Y:S01]  /*24520*/  LDC R6, c[0x0][0x43c] ;  /* 0x00010f00ff067b82 */ /* 0x000ea20000000800 */
[----:B------:R-:W-:Y:S01]  /*24530*/  IMAD.MOV.U32 R9, RZ, RZ, R0 ;  /* 0x000000ffff097224 */ /* 0x000fe200078e0000 */
[----:B------:R-:W-:-:S03]  /*24540*/  ULDC.64 UR4, c[0x0][0x428] ;  /* 0x00010a0000047ab9 */ /* 0x000fc60000000a00 */
[----:B-1----:R-:W-:Y:S01]  /*24550*/  IMAD.MOV.U32 R0, RZ, RZ, R9 ;  /* 0x000000ffff007224 */ /* 0x002fe200078e0009 */
[----:B--2---:R-:W-:-:S13]  /*24560*/  ISETP.NE.AND P0, PT, R6, 0x1, PT ;  /* 0x000000010600780c */ /* 0x004fda0003f05270 */
[----:B------:R-:W1:Y:S02]  /*24570*/  @P0 LDC.64 R4, c[0x0][0x440] ;  /* 0x00011000ff040b82 */ /* 0x000e640000000a00 */
[----:B-1----:R-:W-:-:S05]  /*24580*/  @P0 IMAD.HI.U32 R4, R9, R4, RZ ;  /* 0x0000000409040227 */ /* 0x002fca00078e00ff */
[----:B------:R-:W-:-:S04]  /*24590*/  @P0 SHF.R.U32.HI R0, RZ, R5, R4 ;  /* 0x00000005ff000219 */ /* 0x000fc80000011604 */
[----:B------:R-:W-:Y:S02]  /*245a0*/  IADD3 R4, -R0, RZ, RZ ;  /* 0x000000ff00047210 */ /* 0x000fe40007ffe1ff */
[----:B------:R-:W-:-:S03]  /*245b0*/  SHF.R.S32.HI R5, RZ, 0x1f, R0 ;  /* 0x0000001fff057819 */ /* 0x000fc60000011400 */
        /* <DEDUP_REMOVED lines=10> */
.L_x_709:
[----:B--2---:R-:W2:Y:S01]  /*24660*/  LDL R2, [R1+0x18] ;  /* 0x0000180001027983 */ /* 0x004ea20000100800 */
[----:B-1----:R-:W-:Y:S01]  /*24670*/  IMAD R0, R19, 0x8, R18 ;  /* 0x0000000813007824 */ /* 0x002fe200078e0212 */
[----:B--2---:R-:W-:-:S04]  /*24680*/  SHF.L.U32 R2, R2, 0x1f, RZ ;  /* 0x0000001f02027819 */ /* 0x004fc800000006ff */
[----:B------:R-:W1:Y:S02]  /*24690*/  SYNCS.PHASECHK.TRANS64.TRYWAIT P0, [R0+URZ+0x36840], R2 ;  /* 0x03684002000075a7 */ /* 0x000e64000800017f */
[----:B-1----:R-:W-:Y:S05]  /*246a0*/  @!P0 BRA `(.L_x_710) ;  /* 0x0000005800048947 */ /* 0x002fea0003800000 */
.L_x_843:
[----:B------:R-:W2:Y:S02]  /*246b0*/  S2R R3, SR_TID.X ;  /* 0x0000000000037919 */ /* 0x000ea40000002100 */
[----:B--2---:R-:W-:-:S04]  /*246c0*/  LOP3.LUT R3, R3, 0x7f, RZ, 0xc0, !PT ;  /* 0x0000007f03037812 */ /* 0x004fc800078ec0ff */
[----:B------:R-:W-:-:S13]  /*246d0*/  ISETP.NE.AND P0, PT, R3, RZ, PT ;  /* 0x000000ff0300720c */ /* 0x000fda0003f05270 */
[----:B------:R-:W-:Y:S05]  /*246e0*/  @P0 BRA `(.L_x_711) ;  /* 0x00000000001c0947 */ /* 0x000fea0003800000 */
[----:B------:R-:W2:Y:S01]  /*246f0*/  S2R R3, SR_TID.X ;  /* 0x0000000000037919 */ /* 0x000ea20000002100 */
[----:B-1----:R-:W-:-:S04]  /*24700*/  MOV R2, 0xa800 ;  /* 0x0000a80000027802 */ /* 0x002fc80000000f00 */
[----:B------:R3:W-:Y:S01]  /*24710*/  SYNCS.ARRIVE.TRANS64 RZ, [R0+URZ+0x36830], R2 ;  /* 0x0368300200ff79a7 */ /* 0x0007e2000800003f */
[----:B--2---:R-:W-:-:S04]  /*24720*/  LOP3.LUT R3, R3, 0x1f, RZ, 0xc0, !PT ;  /* 0x0000001f03037812 */ /* 0x004fc800078ec0ff */
[----:B------:R-:W-:-:S13]  /*24730*/  ISETP.NE.AND P0, PT, R3, RZ, PT ;  /* 0x000000ff0300720c */ /* 0x000fda0003f05270 */
[----:B---3--:R-:W-:Y:S05]  /*24740*/  @!P0 BRA `(.L_x_711) ;  /* 0x0000000000048947 */ /* 0x008fea0003800000 */
[----:B------:R-:W-:Y:S01]  /*24750*/  BPT.TRAP 0x1 ;  /* 0x000000040000795c */ /* 0x000fe20000300000 */
.L_x_711:
[----:B------:R-:W2:Y:S04]  /*24760*/  LDL R4, [R1+0x8] ;  /* 0x0000080001047983 */ /* 0x000ea80000100800 */
[----:B------:R-:W3:Y:S04]  /*24770*/  LDL R3, [R1+0x1c] ;  /* 0x00001c0001037983 */ /* 0x000ee80000100800 */
[----:B-1----:R-:W4:Y:S01]  /*24780*/  LDL.LU R2, [R1+0x10] ;  /* 0x0000100001027983 */ /* 0x002f220000300800 */
        /* <DEDUP_REMOVED lines=11> */
[----:B------:R-:W-:-:S07]  /*24840*/  UIADD3 UR9, UR9, 0x36830, URZ ;  /* 0x0003683009097890 */ /* 0x000fce000fffe03f */
[----:B------:R-:W-:Y:S02]  /*24850*/  UIADD3 UR14, UR8, 0x21400, URZ ;  /* 0x00021400080e7890 */ /* 0x000fe4000fffe03f */
[----:B------:R-:W-:Y:S02]  /*24860*/  UIADD3 UR15, UR8, 0x24c00, URZ ;  /* 0x00024c00080f7890 */ /* 0x000fe4000fffe03f */
[----:B------:R-:W-:-:S03]  /*24870*/  UIADD3 UR16, UR8, 0x28400, URZ ;  /* 0x0002840008107890 */ /* 0x000fc6000fffe03f */
[----:B------:R-:W-:Y:S01]  /*24880*/  UMOV UR8, UR14 ;  /* 0x0000000e00087c82 */ /* 0x000fe20008000000 */
[----:B------:R-:W-:Y:S01]  /*24890*/  UMOV UR14, 0x80 ;  /* 0x00000080000e7882 */ /* 0x000fe20000000000 */
[----:B--2---:R-:W-:Y:S02]  /*248a0*/  R2UR UR11, R4 ;  /* 0x00000000040b72ca */ /* 0x004fe400000e0000 */
[----:B---3--:R-:W-:Y:S02]  /*248b0*/  R2UR UR5, R3 ;  /* 0x00000000030572ca */ /* 0x008fe400000e0000 */
[----:B----4-:R-:W-:-:S04]  /*248c0*/  LOP3.LUT R2, R2, 0xfffffffe, RZ, 0xc0, !PT ;  /* 0xfffffffe02027812 */ /* 0x010fc800078ec0ff */
[----:B------:R-:W-:-:S07]  /*248d0*/  @P0 LOP3.LUT R2, R2, 0x1, RZ, 0xfc, !PT ;  /* 0x0000000102020812 */ /* 0x000fce00078efcff */
[----:B------:R-:W-:Y:S01]  /*248e0*/  UIMAD UR11, UR11, 0x70, UR5 ;  /* 0x000000700b0b78a4 */ /* 0x000fe2000f8e0205 */
[----:B------:R2:W-:Y:S01]  /*248f0*/  STL [R1+0x10], R2 ;  /* 0x0000100201007387 */ /* 0x0005e20000100800 */
        /* <DEDUP_REMOVED lines=8> */
[----:B--2---:R-:W-:Y:S01]  /*24980*/  NOP ;  /* 0x0000000000007918 */ /* 0x004fe20000000000 */
.L_x_707:
[----:B------:R-:W2:Y:S04]  /*24990*/  LDL.LU R3, [R1+0x4c] ;  /* 0x00004c0001037983 */ /* 0x000ea80000300800 */
[----:B------:R-:W3:Y:S04]  /*249a0*/  LDL.LU R5, [R1+0x34] ;  /* 0x0000340001057983 */ /* 0x000ee80000300800 */
[----:B-1----:R-:W4:Y:S01]  /*249b0*/  LDL.LU R4, [R1+0x58] ;  /* 0x0000580001047983 */ /* 0x002f220000300800 */
        /* <DEDUP_REMOVED lines=9> */
[----:B--2---:R-:W-:Y:S02]  /*24a50*/  SHF.R.S32.HI R0, RZ, 0x1f, R3 ;  /* 0x0000001fff007819 */ /* 0x004fe40000011403 */
[----:B---3--:R-:W-:-:S03]  /*24a60*/  SEL R5, R5, RZ, !P0 ;  /* 0x000000ff05057207 */ /* 0x008fc60004000000 */
[----:B------:R-:W-:Y:S01]  /*24a70*/  IMAD R0, R0, UR4, RZ ;  /* 0x0000000400007c24 */ /* 0x000fe2000f8e02ff */
[----:B----4-:R-:W-:-:S03]  /*24a80*/  SEL R4, R4, RZ, !P0 ;  /* 0x000000ff04047207 */ /* 0x010fc60004000000 */
        /* <DEDUP_REMOVED lines=8> */
[----:B-1----:R-:W-:Y:S01]  /*24b10*/  MOV R2, 0x0 ;  /* 0x0000000000027802 */ /* 0x002fe20000000f00 */
[----:B------:R-:W-:Y:S01]  /*24b20*/  ULDC.64 UR4, c[0x4][0xa8] ;  /* 0x01002a0000047ab9 */ /* 0x000fe20000000a00 */
[----:B------:R-:W-:Y:S01]  /*24b30*/  ULDC.64 UR6, c[0x4][0xb0] ;  /* 0x01002c0000067ab9 */ /* 0x000fe20000000a00 */
[----:B------:R-:W-:Y:S01]  /*24b40*/  ULDC.64 UR8, c[0x4][0x20] ;  /* 0x0100080000087ab9 */ /* 0x000fe20000000a00 */
[----:B------:R-:W-:Y:S01]  /*24b50*/  IMAD.U32 R4, RZ, RZ, UR4 ;  /* 0x00000004ff047e24 */ /* 0x000fe2000f8e00ff */
[----:B------:R-:W-:Y:S01]  /*24b60*/  MOV R5, UR5 ;  /* 0x0000000500057c02 */ /* 0x000fe20008000f00 */
[----:B------:R-:W1:Y:S01]  /*24b70*/  LDC.64 R2, c[0x4][R2] ;  /* 0x0100000002027b82 */ /* 0x000e620000000a00 */
[----:B------:R-:W-:Y:S01]  /*24b80*/  IMAD.U32 R6, RZ, RZ, UR6 ;  /* 0x00000006ff067e24 */ /* 0x000fe2000f8e00ff */
[----:B0-----:R-:W-:Y:S01]  /*24b90*/  MOV R11, UR9 ;  /* 0x00000009000b7c02 */ /* 0x001fe20008000f00 */
[----:B------:R-:W-:Y:S02]  /*24ba0*/  IMAD.U32 R7, RZ, RZ, UR7 ;  /* 0x00000007ff077e24 */ /* 0x000fe4000f8e00ff */
[----:B------:R-:W-:-:S02]  /*24bb0*/  IMAD.U32 R10, RZ, RZ, UR8 ;  /* 0x00000008ff0a7e24 */ /* 0x000fc4000f8e00ff */
[----:B------:R-:W-:Y:S02]  /*24bc0*/  IMAD.MOV.U32 R8, RZ, RZ, 0x70 ;  /* 0x00000070ff087424 */ /* 0x000fe400078e00ff */
[----:B------:R-:W-:Y:S02]  /*24bd0*/  IMAD.MOV.U32 R12, RZ, RZ, 0x1 ;  /* 0x00000001ff0c7424 */ /* 0x000fe400078e00ff */
[----:B------:R-:W-:-:S07]  /*24be0*/  IMAD.MOV.U32 R13, RZ, RZ, RZ ;  /* 0x000000ffff0d7224 */ /* 0x000fce00078e00ff */
[----:B------:R-:W-:-:S07]  /*24bf0*/  LEPC R20, `(.L_x_713) ;  /* 0x000000001014794e */ /* 0x000fce0000000000 */
[----:B-1----:R-:W-:Y:S05]  /*24c00*/  CALL.ABS.NOINC R2 ;  /* 0x0000000002007343 */ /* 0x002fea0003c00000 */
.L_x_713:
[----:B------:R-:W-:Y:S05]  /*24c10*/  BSYNC B6 ;  /* 0x0000000000067941 */ /* 0x000fea0003800000 */
.L_x_712:
[----:B-1----:R-:W2:Y:S01]  /*24c20*/  LDL.LU R0, [R1+0x4c] ;  /* 0x00004c0001007983 */ /* 0x002ea20000300800 */
[----:B------:R-:W-:Y:S01]  /*24c30*/  ULDC.64 UR4, c[0x0][0x2d8] ;  /* 0x0000b60000047ab9 */ /* 0x000fe20000000a00 */
[----:B------:R-:W1:Y:S01]  /*24c40*/  LDC R8, c[0x0][0x448] ;  /* 0x00011200ff087b82 */ /* 0x000e620000000800 */
[----:B------:R-:W-:Y:S01]  /*24c50*/  ULDC.64 UR6, c[0x0][0x280] ;  /* 0x0000a00000067ab9 */ /* 0x000fe20000000a00 */
[----:B------:R-:W3:Y:S04]  /*24c60*/  LDL.LU R5, [R1+0x38] ;  /* 0x0000380001057983 */ /* 0x000ee80000300800 */
[----:B------:R-:W3:Y:S04]  /*24c70*/  LDL.LU.64 R2, [R1+0x50] ;  /* 0x0000500001027983 */ /* 0x000ee80000300a00 */
[----:B------:R-:W4:Y:S01]  /*24c80*/  LDL.LU R4, [R1+0x34] ;  /* 0x0000340001047983 */ /* 0x000f220000300800 */
[----:B-1----:R-:W-:Y:S01]  /*24c90*/  ISETP.NE.AND P0, PT, R8, 0x1, PT ;  /* 0x000000010800780c */ /* 0x002fe20003f05270 */
[----:B0-----:R-:W0:-:S12]  /*24ca0*/  S2R R11, SR_TID.X ;  /* 0x00000000000b7919 */ /* 0x001e180000002100 */
[----:B------:R-:W1:Y:S01]  /*24cb0*/  @P0 LDC R7, c[0x0][0x450] ;  /* 0x00011400ff070b82 */ /* 0x000e620000000800 */
[----:B---3--:R-:W-:Y:S02]  /*24cc0*/  MOV R3, R5 ;  /* 0x0000000500037202 */ /* 0x008fe40000000f00 */
[----:B------:R-:W3:Y:S01]  /*24cd0*/  LDL.LU R5, [R1+0x4] ;  /* 0x0000040001057983 */ /* 0x000ee20000300800 */
[----:B0-----:R-:W-:Y:S02]  /*24ce0*/  IMAD.SHL.U32 R11, R11, 0x8, RZ ;  /* 0x000000080b0b7824 */ /* 0x001fe400078e00ff */
[----:B------:R-:W-:-:S03]  /*24cf0*/  IMAD.WIDE.U32 R2, R16, UR4, R2 ;  /* 0x0000000410027c25 */ /* 0x000fc6000f8e0002 */
[----:B------:R-:W-:Y:S01]  /*24d00*/  LOP3.LUT R11, R11, 0x38, RZ, 0xc0, !PT ;  /* 0x000000380b0b7812 */ /* 0x000fe200078ec0ff */
[----:B------:R-:W-:Y:S01]  /*24d10*/  IMAD R3, R16, UR5, R3 ;  /* 0x0000000510037c24 */ /* 0x000fe2000f8e0203 */
[----:B------:R-:W-:Y:S02]  /*24d20*/  ULDC.64 UR4, c[0x0][0x2e0] ;  /* 0x0000b80000047ab9 */ /* 0x000fe40000000a00 */
[----:B--2---:R-:W-:Y:S01]  /*24d30*/  IMAD R0, R0, UR4, RZ ;  /* 0x0000000400007c24 */ /* 0x004fe2000f8e02ff */
[C---:B------:R-:W-:Y:S01]  /*24d40*/  LOP3.LUT R10, R11.reuse, 0x40, RZ, 0xfc, !PT ;  /* 0x000000400b0a7812 */ /* 0x040fe200078efcff */
[----:B----4-:R-:W-:Y:S01]  /*24d50*/  IMAD.WIDE.U32 R2, R4, UR4, R2 ;  /* 0x0000000404027c25 */ /* 0x010fe2000f8e0002 */
[----:B------:R-:W-:-:S03]  /*24d60*/  LOP3.LUT R9, R11, 0x80, RZ, 0xfc, !PT ;  /* 0x000000800b097812 */ /* 0x000fc600078efcff */
[----:B------:R-:W-:Y:S01]  /*24d70*/  IMAD R0, R4, UR5, R0 ;  /* 0x0000000504007c24 */ /* 0x000fe2000f8e0200 */
[----:B------:R-:W-:Y:S01]  /*24d80*/  ULDC.64 UR4, c[0x0][0x2d0] ;  /* 0x0000b40000047ab9 */ /* 0x000fe20000000a00 */
[----:B------:R-:W0:Y:S02]  /*24d90*/  S2R R4, SR_TID.X ;  /* 0x0000000000047919 */ /* 0x000e240000002100 */
[----:B------:R-:W-:Y:S01]  /*24da0*/  IMAD.IADD R3, R3, 0x1, R0 ;  /* 0x0000000103037824 */ /* 0x000fe200078e0200 */
[----:B0-----:R-:W-:-:S04]  /*24db0*/  LOP3.LUT R4, R4, 0x7f, RZ, 0xc0, !PT ;  /* 0x0000007f04047812 */ /* 0x001fc800078ec0ff */
[----:B------:R-:W-:Y:S02]  /*24dc0*/  SHF.R.U32.HI R6, RZ, 0x3, R4 ;  /* 0x00000003ff067819 */ /* 0x000fe40000011604 */
[----:B------:R-:W0:Y:S02]  /*24dd0*/  S2R R4, SR_TID.X ;  /* 0x0000000000047919 */ /* 0x000e240000002100 */
[----:B0-----:R-:W-:-:S05]  /*24de0*/  IMAD.SHL.U32 R4, R4, 0x10, RZ ;  /* 0x0000001004047824 */ /* 0x001fca00078e00ff */
[----:B------:R-:W-:Y:S02]  /*24df0*/  LOP3.LUT R4, R6, 0x70, R4, 0xf8, !PT ;  /* 0x0000007006047812 */ /* 0x000fe400078ef804 */
[----:B------:R-:W0:Y:S01]  /*24e00*/  @P0 LDC R6, c[0x0][0x44c] ;  /* 0x00011300ff060b82 */ /* 0x000e220000000800 */
[----:B---3--:R-:W-:-:S05]  /*24e10*/  IMAD.SHL.U32 R5, R5, 0x80, RZ ;  /* 0x0000008005057824 */ /* 0x008fca00078e00ff */
[----:B------:R-:W-:-:S04]  /*24e20*/  LOP3.LUT R4, R4, R5, RZ, 0xfc, !PT ;  /* 0x0000000504047212 */ /* 0x000fc800078efcff */
[----:B------:R-:W-:Y:S01]  /*24e30*/  MOV R0, R4 ;  /* 0x0000000400007202 */ /* 0x000fe20000000f00 */
[----:B0-----:R-:W-:-:S05]  /*24e40*/  @P0 IMAD.HI.U32 R6, R4, R6, RZ ;  /* 0x0000000604060227 */ /* 0x001fca00078e00ff */
[----:B-1----:R-:W-:-:S05]  /*24e50*/  @P0 SHF.R.U32.HI R0, RZ, R7, R6 ;  /* 0x00000007ff000219 */ /* 0x002fca0000011606 */
[----:B------:R-:W-:Y:S02]  /*24e60*/  IMAD.MOV R6, RZ, RZ, -R0 ;  /* 0x000000ffff067224 */ /* 0x000fe400078e0a00 */
[----:B------:R-:W-:-:S04]  /*24e70*/  IMAD.WIDE.U32 R2, R0, UR4, R2 ;  /* 0x0000000400027c25 */ /* 0x000fc8000f8e0002 */
[----:B------:R-:W-:Y:S01]  /*24e80*/  IMAD R4, R8, R6, R4 ;  /* 0x0000000608047224 */ /* 0x000fe200078e0204 */
[----:B------:R-:W-:-:S05]  /*24e90*/  SHF.R.S32.HI R6, RZ, 0x1f, R0 ;  /* 0x0000001fff067819 */ /* 0x000fca0000011400 */
        /* <DEDUP_REMOVED lines=8> */
[----:B------:R-:W-:Y:S01]  /*24f20*/  ISETP.GE.AND P1, PT, R10, UR4, PT ;  /* 0x000000040a007c0c */ /* 0x000fe2000bf26270 */
[----:B------:R-:W-:Y:S01]  /*24f30*/  IMAD R0, R4, UR5, R0 ;  /* 0x0000000504007c24 */ /* 0x000fe2000f8e0200 */
[----:B------:R0:W5:Y:S01]  /*24f40*/  LDL R10, [R1+0x2c] ;  /* 0x00002c00010a7983 */ /* 0x0001620000100800 */
[----:B------:R-:W-:Y:S02]  /*24f50*/  LEA R4, P3, R2, UR6, 0x1 ;  /* 0x0000000602047c11 */ /* 0x000fe4000f8608ff */
[----:B------:R-:W-:Y:S02]  /*24f60*/  ISETP.GE.AND P2, PT, R11, UR4, PT ;  /* 0x000000040b007c0c */ /* 0x000fe4000bf46270 */
[----:B------:R-:W-:-:S02]  /*24f70*/  IADD3 R0, R3, R0, RZ ;  /* 0x0000000003007210 */ /* 0x000fc40007ffe0ff */
[----:B------:R-:W-:Y:S01]  /*24f80*/  ISETP.GE.AND P0, PT, R9, UR4, PT ;  /* 0x0000000409007c0c */ /* 0x000fe2000bf06270 */
[----:B------:R-:W-:Y:S01]  /*24f90*/  UMOV UR4, 0xffffffff ;  /* 0xffffffff00047882 */ /* 0x000fe20000000000 */
[----:B------:R-:W-:Y:S02]  /*24fa0*/  LEA.HI.X R3, R2, UR7, R0, 0x1, P3 ;  /* 0x0000000702037c11 */ /* 0x000fe400098f0c00 */
[----:B0-----:R-:W-:Y:S09]  /*24fb0*/  BRA.DIV UR4, `(.L_x_714) ;  /* 0x0000004e04d47947 */ /* 0x001ff2000b800000 */
[----:B------:R-:W0:Y:S02]  /*24fc0*/  S2R R6, SR_TID.X ;  /* 0x0000000000067919 */ /* 0x000e240000002100 */
[----:B0-----:R-:W-:-:S04]  /*24fd0*/  LOP3.LUT R6, R6, 0x7f, RZ, 0xc0, !PT ;  /* 0x0000007f06067812 */ /* 0x001fc800078ec0ff */
[----:B------:R-:W-:Y:S02]  /*24fe0*/  SHF.R.U32.HI R7, RZ, 0x3, R6 ;  /* 0x00000003ff077819 */ /* 0x000fe40000011606 */
[----:B------:R-:W2:Y:S03]  /*24ff0*/  LDL.LU R6, [R1+0x5c] ;  /* 0x00005c0001067983 */ /* 0x000ea60000300800 */
[----:B------:R-:W-:Y:S01]  /*25000*/  IMAD.IADD R0, R7, 0x1, R5 ;  /* 0x0000000107007824 */ /* 0x000fe200078e0205 */
[----:B------:R-:W0:Y:S03]  /*25010*/  S2R R11, SR_TID.X ;  /* 0x00000000000b7919 */ /* 0x000e260000002100 */
[----:B------:R-:W-:Y:S01]  /*25020*/  VIADD R5, R0, 0x10 ;  /* 0x0000001000057836 */ /* 0x000fe20000000000 */
[----:B------:R-:W1:Y:S04]  /*25030*/  SHFL.IDX PT, R7, R4, RZ, 0x181f ;  /* 0x00181fff04077589 */ /* 0x000e6800000e0000 */
[----:B------:R-:W-:Y:S01]  /*25040*/  SHFL.IDX PT, R9, R3, 0x1, 0x181f ;  /* 0x00381f0003097f89 */ /* 0x000fe200000e0000 */
[----:B0-----:R-:W-:-:S05]  /*25050*/  IMAD.SHL.U32 R11, R11, 0x8, RZ ;  /* 0x000000080b0b7824 */ /* 0x001fca00078e00ff */
[----:B------:R-:W-:Y:S01]  /*25060*/  LOP3.LUT R11, R11, 0x38, RZ, 0xc0, !PT ;  /* 0x000000380b0b7812 */ /* 0x000fe200078ec0ff */
[----:B--2---:R-:W-:Y:S02]  /*25070*/  IMAD R2, R6, R8, RZ ;  /* 0x0000000806027224 */ /* 0x004fe400078e02ff */
[----:B------:R-:W0:Y:S03]  /*25080*/  SHFL.IDX PT, R6, R3, RZ, 0x181f ;  /* 0x00181fff03067589 */ /* 0x000e2600000e0000 */
[-C--:B------:R-:W-:Y:S02]  /*25090*/  ISETP.GE.AND P4, PT, R0, R2.reuse, PT ;  /* 0x000000020000720c */ /* 0x080fe40003f86270 */
[----:B------:R-:W-:Y:S02]  /*250a0*/  ISETP.GE.AND P3, PT, R5, R2, PT ;  /* 0x000000020500720c */ /* 0x000fe40003f66270 */
[----:B------:R-:W2:Y:S09]  /*250b0*/  SHFL.IDX PT, R5, R4, 0x1, 0x181f ;  /* 0x00381f0004057f89 */ /* 0x000eb200000e0000 */
[----:B-1----:R-:W-:-:S04]  /*250c0*/  @!P4 LEA R7, P5, R11, R7, 0x1 ;  /* 0x000000070b07c211 */ /* 0x002fc800078a08ff */
[----:B0-----:R-:W-:-:S04]  /*250d0*/  @!P4 IADD3.X R6, RZ, R6, RZ, P5, !PT ;  /* 0x00000006ff06c210 */ /* 0x001fc80002ffe4ff */
[-C--:B------:R-:W-:Y:S02]  /*250e0*/  @!P4 LOP3.LUT R7, R7, R6.reuse, RZ, 0x3c, !PT ;  /* 0x000000060707c212 */ /* 0x080fe400078e3cff */
[----:B--2---:R-:W-:Y:S02]  /*250f0*/  @!P3 LEA R8, P5, R11, R5, 0x1 ;  /* 0x000000050b08b211 */ /* 0x004fe400078a08ff */
[----:B------:R-:W-:-:S03]  /*25100*/  @!P4 LOP3.LUT R6, R7, R6, RZ, 0x3c, !PT ;  /* 0x000000060706c212 */ /* 0x000fc600078e3cff */
[----:B------:R-:W-:Y:S01]  /*25110*/  @!P3 IMAD.X R5, RZ, RZ, R9, P5 ;  /* 0x000000ffff05b224 */ /* 0x000fe200028e0609 */
[----:B------:R-:W-:-:S05]  /*25120*/  @!P4 LOP3.LUT R7, R7, R6, RZ, 0x3c, !PT ;  /* 0x000000060707c212 */ /* 0x000fca00078e3cff */
[----:B-----5:R-:W-:Y:S04]  /*25130*/  @!P4 LDGSTS.E.BYPASS.LTC128B.128 [R10+0x15400], desc[UR60][R6.64], !P2 ;  /* 0x15400000060acfae */ /* 0x020fe8000d101d7c */
[----:B------:R-:W-:Y:S04]  /*25140*/  @!P4 LDGSTS.E.BYPASS.LTC128B.128 [R10+0x19400], desc[UR60][R6.64+0x80], !P1 ;  /* 0x19400080060acfae */ /* 0x000fe8000c901d7c */
[----:B------:R0:W-:Y:S02]  /*25150*/  @!P4 LDGSTS.E.BYPASS.LTC128B.128 [R10+0x1d400], desc[UR60][R6.64+0x100], !P0 ;  /* 0x1d400100060acfae */ /* 0x0001e4000c101d7c */
[----:B0-----:R-:W-:-:S02]  /*25160*/  @!P3 IMAD.MOV.U32 R6, RZ, RZ, R8 ;  /* 0x000000ffff06b224 */ /* 0x001fc400078e0008 */
[----:B------:R-:W-:Y:S01]  /*25170*/  @!P3 IMAD.MOV.U32 R7, RZ, RZ, R5 ;  /* 0x000000ffff07b224 */ /* 0x000fe200078e0005 */
[----:B------:R-:W-:Y:S01]  /*25180*/  IADD3 R5, R0, 0x20, RZ ;  /* 0x0000002000057810 */ /* 0x000fe20007ffe0ff */
[----:B------:R-:W-:Y:S04]  /*25190*/  SHFL.IDX PT, R8, R3, 0x2, 0x181f ;  /* 0x00581f0003087f89 */ /* 0x000fe800000e0000 */
[----:B------:R-:W-:Y:S04]  /*251a0*/  @!P3 LDGSTS.E.BYPASS.LTC128B.128 [R10+0x15c00], desc[UR60][R6.64], !P2 ;  /* 0x15c00000060abfae */ /* 0x000fe8000d101d7c */
[----:B------:R-:W-:Y:S04]  /*251b0*/  @!P3 LDGSTS.E.BYPASS.LTC128B.128 [R10+0x19c00], desc[UR60][R6.64+0x80], !P1 ;  /* 0x19c00080060abfae */ /* 0x000fe8000c901d7c */
[----:B------:R0:W-:Y:S01]  /*251c0*/  @!P3 LDGSTS.E.BYPASS.LTC128B.128 [R10+0x1dc00], desc[UR60][R6.64+0x100], !P0 ;  /* 0x1dc00100060abfae */ /* 0x0001e2000c101d7c */
[----:B------:R-:W-:-:S03]  /*251d0*/  ISETP.GE.AND P3, PT, R5, R2, PT ;  /* 0x000000020500720c */ /* 0x000fc60003f66270 */
[----:B------:R-:W1:Y:S10]  /*251e0*/  SHFL.IDX PT, R5, R4, 0x2, 0x181f ;  /* 0x00581f0004057f89 */ /* 0x000e7400000e0000 */
[----:B-1----:R-:W-:-:S05]  /*251f0*/  @!P3 LEA R5, P4, R11, R5, 0x1 ;  /* 0x000000050b05b211 */ /* 0x002fca00078808ff */
[----:B0-----:R-:W-:-:S04]  /*25200*/  @!P3 IMAD.X R6, RZ, RZ, R8, P4 ;  /* 0x000000ffff06b224 */ /* 0x001fc800020e0608 */
[----:B------:R-:W-:Y:S02]  /*25210*/  @!P3 IMAD.MOV.U32 R7, RZ, RZ, R6 ;  /* 0x000000ffff07b224 */ /* 0x000fe400078e0006 */
[----:B------:R-:W-:Y:S01]  /*25220*/  @!P3 IMAD.MOV.U32 R6, RZ, RZ, R5 ;  /* 0x000000ffff06b224 */ /* 0x000fe200078e0005 */
[----:B------:R-:W-:-:S04]  /*25230*/  IADD3 R5, R0, 0x30, RZ ;  /* 0x0000003000057810 */ /* 0x000fc80007ffe0ff */
        /* <DEDUP_REMOVED lines=33> */
[----:B------:R-:W-:Y:S01]  /*25450*/  ISETP.GE.AND P4, PT, R5, R2, PT ;  /* 0x000000020500720c */ /* 0x000fe20003f86270 */
[----:B------:R-:W-:Y:S04]  /*25460*/  @!P3 LDGSTS.E.BYPASS.LTC128B.128 [R10+0x17c00], desc[UR60][R6.64], !P2 ;  /* 0x17c00000060abfae */ /* 0x000fe8000d101d7c */
        /* <DEDUP_REMOVED lines=8> */
[----:B------:R1:W2:Y:S04]  /*254f0*/  SHFL.IDX PT, R5, R3, 0x7, 0x181f ;  /* 0x00f81f0003057f89 */ /* 0x0002a800000e0000 */
[----:B------:R1:W-:Y:S04]  /*25500*/  @!P4 LDGSTS.E.BYPASS.LTC128B.128 [R10+0x18400], desc[UR60][R6.64], !P2 ;  /* 0x18400000060acfae */ /* 0x0003e8000d101d7c */
[----:B------:R1:W-:Y:S04]  /*25510*/  @!P4 LDGSTS.E.BYPASS.LTC128B.128 [R10+0x1c400], desc[UR60][R6.64+0x80], !P1 ;  /* 0x1c400080060acfae */ /* 0x0003e8000c901d7c */
[----:B------:R1:W-:Y:S04]  /*25520*/  @!P4 LDGSTS.E.BYPASS.LTC128B.128 [R10+0x20400], desc[UR60][R6.64+0x100], !P0 ;  /* 0x20400100060acfae */ /* 0x0003e8000c101d7c */
[----:B------:R1:W3:Y:S02]  /*25530*/  SHFL.IDX PT, R3, R4, 0x7, 0x181f ;  /* 0x00f81f0004037f89 */ /* 0x0002e400000e0000 */
.L_x_860:
[----:B------:R-:W-:Y:S01]  /*25540*/  IADD3 R0, R0, 0x70, RZ ;  /* 0x0000007000007810 */ /* 0x000fe20007ffe0ff */
[----:B------:R-:W-:Y:S03]  /*25550*/  BSSY B0, `(.L_x_715) ;  /* 0x000000e000007945 */ /* 0x000fe60003800000 */
[----:B------:R-:W-:-:S13]  /*25560*/  ISETP.GE.AND P3, PT, R0, R2, PT ;  /* 0x000000020000720c */ /* 0x000fda0003f66270 */
[----:B------:R-:W-:Y:S05]  /*25570*/  @P3 BRA `(.L_x_716) ;  /* 0x00000000002c3947 */ /* 0x000fea0003800000 */
[----:B-1----:R-:W1:Y:S02]  /*25580*/  S2R R4, SR_TID.X ;  /* 0x0000000000047919 */ /* 0x002e640000002100 */
[----:B-1----:R-:W-:-:S05]  /*25590*/  IMAD.SHL.U32 R4, R4, 0x8, RZ ;  /* 0x0000000804047824 */ /* 0x002fca00078e00ff */
[----:B------:R-:W-:-:S04]  /*255a0*/  LOP3.LUT R4, R4, 0x38, RZ, 0xc0, !PT ;  /* 0x0000003804047812 */ /* 0x000fc800078ec0ff */
[----:B---3--:R-:W-:-:S05]  /*255b0*/  LEA R2, P3, R4, R3, 0x1 ;  /* 0x0000000304027211 */ /* 0x008fca00078608ff */
[----:B--2---:R-:W-:-:S05]  /*255c0*/  IMAD.X R3, RZ, RZ, R5, P3 ;  /* 0x000000ffff037224 */ /* 0x004fca00018e0605 */
[----:B------:R-:W-:Y:S01]  /*255d0*/  @!PT LDS RZ, [RZ] ;  /* 0x00000000fffff984 */ /* 0x000fe20000000800 */
[----:B------:R-:W-:Y:S01]  /*255e0*/  @!PT LDS RZ, [RZ] ;  /* 0x00000000fffff984 */ /* 0x000fe20000000800 */
[----:B------:R-:W-:Y:S01]  /*255f0*/  @!PT LDS RZ, [RZ] ;  /* 0x00000000fffff984 */ /* 0x000fe20000000800 */
[----:B------:R4:W-:Y:S04]  /*25600*/  LDGSTS.E.BYPASS.LTC128B.128 [R10+0x18c00], desc[UR60][R2.64], !P2 ;  /* 0x18c00000020a7fae */ /* 0x0009e8000d101d7c */
[----:B------:R4:W-:Y:S04]  /*25610*/  LDGSTS.E.BYPASS.LTC128B.128 [R10+0x1cc00], desc[UR60][R2.64+0x80], !P1 ;  /* 0x1cc00080020a7fae */ /* 0x0009e8000c901d7c */
[----:B------:R4:W-:Y:S02]  /*25620*/  LDGSTS.E.BYPASS.LTC128B.128 [R10+0x20c00], desc[UR60][R2.64+0x100], !P0 ;  /* 0x20c00100020a7fae */ /* 0x0009e4000c101d7c */
.L_x_716:
[----:B------:R-:W-:Y:S05]  /*25630*/  BSYNC B0 ;  /* 0x0000000000007941 */ /* 0x000fea0003800000 */
.L_x_715:
[----:B------:R-:W-:Y:S01]  /*25640*/  NOP ;  /* 0x0000000000007918 */ /* 0x000fe20000000000 */
[----:B------:R-:W-:Y:S01]  /*25650*/  PLOP3.LUT P0, PT, PT, PT, PT, 0x80, 0x0 ;  /* 0x000000000000781c */ /* 0x000fe20003f0f070 */
[----:B------:R-:W-:-:S12]  /*25660*/  VIADD R11, R18, 0x36800 ;  /* 0x00036800120b7836 */ /* 0x000fd80000000000 */
.L_x_717:
[----:B------:R-:W-:Y:S02]  /*25670*/  PLOP3.LUT P1, PT, P1, P0, PT, 0xa2, 0x0 ;  /* 0x000000000000781c */ /* 0x000fe40000f21472 */
[----:B------:R-:W-:-:S08]  /*25680*/  @P0 R2UR P1, UR4, R18 ;  /* 0x00000000120402ca */ /* 0x000fd00000020000 */
[----:B------:R-:W-:-:S05]  /*25690*/  @P0 PLOP3.LUT P0, PT, P1, PT, PT, 0x80, 0x0 ;  /* 0x000000000000081c */ /* 0x000fca0000f0f070 */
[----:B------:R-:W-:Y:S01]  /*256a0*/  @!P1 SYNCS.ARRIVE.TRANS64.RED.A0T1 RZ, [UR4+0x36800], RZ ;  /* 0x036800ffffff99a7 */ /* 0x000fe20008200404 */
[----:B------:R-:W-:Y:S07]  /*256b0*/  @!P1 ARRIVES.LDGSTSBAR.64.TRANSCNT [UR4+0x36800] ;  /* 0x03680000ff0099b0 */ /* 0x000fee0008000a84 */
[----:B------:R-:W-:Y:S05]  /*256c0*/  @P0 BRA.U.ANY `(.L_x_717) ;  /* 0xfffffffd00e80947 */ /* 0x000fea000393ffff */
[----:B----4-:R-:W4:Y:S02]  /*256d0*/  LDL.LU R2, [R1+0x64] ;  /* 0x0000640001027983 */ /* 0x010f240000300800 */
[----:B----4-:R-:W-:-:S04]  /*256e0*/  IADD3 R2, R2, 0x1, RZ ;  /* 0x0000000102027810 */ /* 0x010fc80007ffe0ff */
[----:B------:R-:W-:Y:S01]  /*256f0*/  LEA.HI R0, R2, R2, RZ, 0x1 ;  /* 0x0000000202007211 */ /* 0x000fe200078f08ff */
[----:B------:R4:W-:Y:S03]  /*25700*/  STL [R1+0x64], R2 ;  /* 0x0000640201007387 */ /* 0x0009e60000100800 */
[----:B------:R-:W-:-:S05]  /*25710*/  LOP3.LUT R0, R0, 0xfffffffe, RZ, 0xc0, !PT ;  /* 0xfffffffe00007812 */ /* 0x000fca00078ec0ff */
[----:B------:R-:W-:-:S05]  /*25720*/  IMAD.IADD R0, R2, 0x1, -R0 ;  /* 0x0000000102007824 */ /* 0x000fca00078e0a00 */
[----:B------:R-:W-:Y:S01]  /*25730*/  SHF.L.U32 R0, R0, 0x1f, RZ ;  /* 0x0000001f00007819 */ /* 0x000fe200000006ff */
[----:B------:R-:W-:Y:S01]  /*25740*/  NOP ;  /* 0x0000000000007918 */ /* 0x000fe20000000000 */
[----:B------:R4:W-:Y:S01]  /*25750*/  SYNCS.ARRIVE.TRANS64.A1T0 RZ, [R18+URZ+0x36800], RZ ;  /* 0x036800ff12ff79a7 */ /* 0x0009e2000810003f */
[----:B------:R-:W-:Y:S01]  /*25760*/  BSSY B0, `(.L_x_718) ;  /* 0x0000003000007945 */ /* 0x000fe20003800000 */
[----:B------:R-:W5:Y:S03]  /*25770*/  SYNCS.PHASECHK.TRANS64.TRYWAIT P0, [R18+URZ+0x36820], R0 ;  /* 0x03682000120075a7 */ /* 0x000f66000800017f */
[----:B----45:R-:W-:Y:S05]  /*25780*/  @!P0 BRA `(.L_x_719) ;  /* 0x0000005000e48947 */ /* 0x030fea0003800000 */
.L_x_861:
[----:B------:R-:W-:Y:S05]  /*25790*/  BSYNC B0 ;  /* 0x0000000000007941 */ /* 0x000fea0003800000 */
.L_x_718:
[----:B-1-3--:R-:W4:Y:S04]  /*257a0*/  LDL R3, [R1+0x48] ;  /* 0x0000480001037983 */ /* 0x00af280000100800 */
[----:B------:R-:W3:Y:S01]  /*257b0*/  LDL R2, [R1+0x30] ;  /* 0x0000300001027983 */ /* 0x000ee20000100800 */
[----:B------:R-:W-:Y:S01]  /*257c0*/  BSSY B0, `(.L_x_720) ;  /* 0x0000243000007945 */ /* 0x000fe20003800000 */
[----:B----4-:R-:W-:-:S05]  /*257d0*/  VIADD R0, R3, 0xfffffffe ;  /* 0xfffffffe03007836 */ /* 0x010fca0000000000 */
[----:B---3--:R-:W-:-:S13]  /*257e0*/  ISETP.GE.AND P0, PT, R0, R2, PT ;  /* 0x000000020000720c */ /* 0x008fda0003f06270 */
[----:B------:R-:W-:Y:S05]  /*257f0*/  @!P0 BRA `(.L_x_721) ;  /* 0x0000002000fc8947 */ /* 0x000fea0003800000 */
[----:B--2---:R-:W0:Y:S04]  /*25800*/  LDL.LU R5, [R1+0x60] ;  /* 0x0000600001057983 */ /* 0x004e280000300800 */
[----:B------:R-:W2:Y:S04]  /*25810*/  LDL.LU R4, [R1+0x44] ;  /* 0x0000440001047983 */ /* 0x000ea80000300800 */
[----:B------:R-:W3:Y:S01]  /*25820*/  LDL.LU R3, [R1+0x40] ;  /* 0x0000400001037983 */ /* 0x000ee20000300800 */
[----:B------:R-:W-:Y:S01]  /*25830*/  LOP3.LUT R2, RZ, R2, RZ, 0x33, !PT ;  /* 0x00000002ff027212 */ /* 0x000fe200078e33ff */
[----:B------:R-:W-:Y:S01]  /*25840*/  BSSY B2, `(.L_x_722) ;  /* 0x00000c5000027945 */ /* 0x000fe20003800000 */
[----:B0-----:R-:W-:-:S04]  /*25850*/  VIADD R7, R5, 0x1 ;  /* 0x0000000105077836 */ /* 0x001fc80000000000 */
[----:B--2---:R-:W-:-:S05]  /*25860*/  IMAD R7, R7, R4, RZ ;  /* 0x0000000407077224 */ /* 0x004fca00078e02ff */
[----:B---3--:R-:W-:-:S04]  /*25870*/  VIMNMX R7, R3, R7, PT ;  /* 0x0000000703077248 */ /* 0x008fc80003fe0100 */
[----:B------:R-:W-:-:S04]  /*25880*/  IADD3 R9, -R7, RZ, RZ ;  /* 0x000000ff07097210 */ /* 0x000fc80007ffe1ff */
        /* <DEDUP_REMOVED lines=12> */
[----:B--2---:R-:W-:Y:S02]  /*25950*/  LOP3.LUT P1, RZ, R4, 0x1, RZ, 0xc0, !PT ;  /* 0x0000000104ff7812 */ /* 0x004fe4000782c0ff */
        /* <DEDUP_REMOVED lines=11> */
[----:B0-----:R-:W-:-:S13]  /*25a10*/  ISETP.NE.AND P0, PT, R5, 0x1, PT ;  /* 0x000000010500780c */ /* 0x001fda0003f05270 */
[----:B------:R-:W0:Y:S02]  /*25a20*/  @P0 LDC.64 R2, c[0x0][0x440] ;  /* 0x00011000ff020b82 */ /* 0x000e240000000a00 */
[----:B0-----:R-:W-:Y:S01]  /*25a30*/  @P0 IMAD.HI.U32 R4, R0, R2, RZ ;  /* 0x0000000200040227 */ /* 0x001fe200078e00ff */
[----:B------:R-:W-:-:S04]  /*25a40*/  MOV R2, R0 ;  /* 0x0000000000027202 */ /* 0x000fc80000000f00 */
        /* <DEDUP_REMOVED lines=11> */
.L_x_726:
[----:B------:R-:W-:Y:S01]  /*25b00*/  IMAD R3, R8, 0x8, R18 ;  /* 0x0000000808037824 */ /* 0x000fe200078e0212 */
[----:B------:R-:W-:Y:S01]  /*25b10*/  SHF.L.U32 R2, R10, 0x1f, RZ ;  /* 0x0000001f0a027819 */ /* 0x000fe200000006ff */
[----:B------:R-:W-:Y:S03]  /*25b20*/  BSSY B3, `(.L_x_727) ;  /* 0x0000003000037945 */ /* 0x000fe60003800000 */
[----:B------:R-:W1:Y:S02]  /*25b30*/  SYNCS.PHASECHK.TRANS64.TRYWAIT P0, [R3+URZ+0x36840], R2 ;  /* 0x03684002030075a7 */ /* 0x000e64000800017f */
[----:B-1----:R-:W-:Y:S05]  /*25b40*/  @!P0 BRA `(.L_x_728) ;  /* 0x0000005000088947 */ /* 0x002fea0003800000 */
.L_x_862:
[----:B------:R-:W-:Y:S05]  /*25b50*/  BSYNC B3 ;  /* 0x0000000000037941 */ /* 0x000fea0003800000 */
.L_x_727:
[----:B0-----:R-:W0:Y:S01]  /*25b60*/  S2R R5, SR_TID.X ;  /* 0x0000000000057919 */ /* 0x001e220000002100 */
[----:B------:R-:W-:Y:S01]  /*25b70*/  BSSY B3, `(.L_x_729) ;  /* 0x000000b000037945 */ /* 0x000fe20003800000 */
[----:B0-----:R-:W-:-:S04]  /*25b80*/  LOP3.LUT R5, R5, 0x7f, RZ, 0xc0, !PT ;  /* 0x0000007f05057812 */ /* 0x001fc800078ec0ff */
[----:B------:R-:W-:-:S13]  /*25b90*/  ISETP.NE.AND P1, PT, R5, RZ, PT ;  /* 0x000000ff0500720c */ /* 0x000fda0003f25270 */
[----:B------:R-:W-:Y:S05]  /*25ba0*/  @P1 BRA `(.L_x_730) ;  /* 0x00000000001c1947 */ /* 0x000fea0003800000 */
[----:B------:R-:W0:Y:S01]  /*25bb0*/  S2R R5, SR_TID.X ;  /* 0x0000000000057919 */ /* 0x000e220000002100 */
[----:B-1----:R-:W-:-:S04]  /*25bc0*/  MOV R2, 0xa800 ;  /* 0x0000a80000027802 */ /* 0x002fc80000000f00 */
[----:B------:R2:W-:Y:S01]  /*25bd0*/  SYNCS.ARRIVE.TRANS64 RZ, [R3+URZ+0x36830], R2 ;  /* 0x0368300203ff79a7 */ /* 0x0005e2000800003f */
[----:B0-----:R-:W-:-:S04]  /*25be0*/  LOP3.LUT R5, R5, 0x1f, RZ, 0xc0, !PT ;  /* 0x0000001f05057812 */ /* 0x001fc800078ec0ff */
[----:B------:R-:W-:-:S13]  /*25bf0*/  ISETP.NE.AND P0, PT, R5, RZ, PT ;  /* 0x000000ff0500720c */ /* 0x000fda0003f05270 */
[----:B--2---:R-:W-:Y:S05]  /*25c00*/  @!P0 BRA `(.L_x_730) ;  /* 0x0000000000048947 */ /* 0x004fea0003800000 */
[----:B------:R-:W-:Y:S01]  /*25c10*/  BPT.TRAP 0x1 ;  /* 0x000000040000795c */ /* 0x000fe20000300000 */
.L_x_730:
[----:B------:R-:W-:Y:S05]  /*25c20*/  BSYNC B3 ;  /* 0x0000000000037941 */ /* 0x000fea0003800000 */
.L_x_729:
        /* <DEDUP_REMOVED lines=12> */
.L_x_731:
        /* <DEDUP_REMOVED lines=16> */
.L_x_732:
        /* <DEDUP_REMOVED lines=16> */
.L_x_733:
        /* <DEDUP_REMOVED lines=11> */
[----:B------:R-:W-:Y:S01]  /*25fa0*/  LEA R3, R19, R11, 0x3 ;  /* 0x0000000b13037211 */ /* 0x000fe200078e18ff */
[----:B------:R-:W-:Y:S01]  /*25fb0*/  BSSY B3, `(.L_x_734) ;  /* 0x0000004000037945 */ /* 0x000fe20003800000 */
[----:B--2---:R-:W-:-:S04]  /*25fc0*/  SHF.L.U32 R2, R6, 0x1f, RZ ;  /* 0x0000001f06027819 */ /* 0x004fc800000006ff */
[----:B------:R-:W0:Y:S02]  /*25fd0*/  SYNCS.PHASECHK.TRANS64.TRYWAIT P0, [R3+URZ+0x60], R2 ;  /* 0x00006002030075a7 */ /* 0x000e24000800017f */
[----:B0-----:R-:W-:Y:S05]  /*25fe0*/  @!P0 BRA `(.L_x_735) ;  /* 0x0000004800f48947 */ /* 0x001fea0003800000 */
.L_x_863:
[----:B------:R-:W-:Y:S05]  /*25ff0*/  BSYNC B3 ;  /* 0x0000000000037941 */ /* 0x000fea0003800000 */
.L_x_734:
[----:B------:R-:W-:Y:S01]  /*26000*/  BSSY B3, `(.L_x_736) ;  /* 0x000000c000037945 */ /* 0x000fe20003800000 */
[----:B------:R-:W-:Y:S02]  /*26010*/  IMAD.MOV.U32 R12, RZ, RZ, 0x0 ;  /* 0x00000000ff0c7424 */ /* 0x000fe400078e00ff */
[----:B------:R-:W-:Y:S01]  /*26020*/  IMAD.MOV.U32 R13, RZ, RZ, 0x14f00000 ;  /* 0x14f00000ff0d7424 */ /* 0x000fe200078e00ff */
[----:B------:R-:W-:Y:S06]  /*26030*/  @P1 BRA `(.L_x_737) ;  /* 0x0000000000201947 */ /* 0x000fec0003800000 */
[----:B------:R-:W1:Y:S01]  /*26040*/  S2R R5, SR_TID.X ;  /* 0x0000000000057919 */ /* 0x000e620000002100 */
[----:B0-----:R-:W-:Y:S01]  /*26050*/  IMAD R2, R19, 0x8, R18 ;  /* 0x0000000813027824 */ /* 0x001fe200078e0212 */
[----:B------:R-:W-:-:S04]  /*26060*/  MOV R3, 0xa800 ;  /* 0x0000a80000037802 */ /* 0x000fc80000000f00 */
[----:B------:R2:W-:Y:S01]  /*26070*/  SYNCS.ARRIVE.TRANS64 RZ, [R2+URZ+0x36850], R3 ;  /* 0x0368500302ff79a7 */ /* 0x0005e2000800003f */
[----:B-1----:R-:W-:-:S04]  /*26080*/  LOP3.LUT R5, R5, 0x1f, RZ, 0xc0, !PT ;  /* 0x0000001f05057812 */ /* 0x002fc800078ec0ff */
[----:B------:R-:W-:-:S13]  /*26090*/  ISETP.NE.AND P0, PT, R5, RZ, PT ;  /* 0x000000ff0500720c */ /* 0x000fda0003f05270 */
[----:B--2---:R-:W-:Y:S05]  /*260a0*/  @!P0 BRA `(.L_x_737) ;  /* 0x0000000000048947 */ /* 0x004fea0003800000 */
[----:B------:R-:W-:Y:S01]  /*260b0*/  BPT.TRAP 0x1 ;  /* 0x000000040000795c */ /* 0x000fe20000300000 */
.L_x_737:
[----:B------:R-:W-:Y:S05]  /*260c0*/  BSYNC B3 ;  /* 0x0000000000037941 */ /* 0x000fea0003800000 */
.L_x_736:
[----:B------:R-:W2:Y:S04]  /*260d0*/  LDL R6, [R1+0x1c] ;  /* 0x00001c0001067983 */ /* 0x000ea80000100800 */
[----:B------:R-:W2:Y:S01]  /*260e0*/  LDL.LU R5, [R1+0x8] ;  /* 0x0000080001057983 */ /* 0x000ea20000300800 */
[----:B------:R-:W-:Y:S01]  /*260f0*/  R2UR UR10, R14 ;  /* 0x000000000e0a72ca */ /* 0x000fe200000e0000 */
[C-C-:B0-----:R-:W-:Y:S01]  /*26100*/  IMAD R3, R19.reuse, 0x8, R18.reuse ;  /* 0x0000000813037824 */ /* 0x141fe200078e0212 */
        /* <DEDUP_REMOVED lines=9> */
.L_x_738:
        /* <DEDUP_REMOVED lines=15> */
.L_x_739:
        /* <DEDUP_REMOVED lines=15> */
.L_x_740:
        /* <DEDUP_REMOVED lines=12> */
.L_x_725:
[----:B------:R-:W-:Y:S05]  /*26440*/  BSYNC B1 ;  /* 0x0000000000017941 */ /* 0x000fea0003800000 */
.L_x_724:
[----:B0-----:R-:W2:Y:S01]  /*26450*/  LDL.LU R0, [R1+0x48] ;  /* 0x0000480001007983 */ /* 0x001ea20000300800 */
[----:B------:R-:W-:-:S03]  /*26460*/  MOV R19, R8 ;  /* 0x0000000800137202 */ /* 0x000fc60000000f00 */
[----:B------:R0:W-:Y:S02]  /*26470*/  STL [R1+0x18], R10 ;  /* 0x0000180a01007387 */ /* 0x0001e40000100800 */
[----:B0-2---:R-:W-:-:S07]  /*26480*/  VIADD R0, R0, 0xfffffffd ;  /* 0xfffffffd00007836 */ /* 0x005fce0000000000 */
.L_x_723:
[----:B------:R-:W-:Y:S05]  /*26490*/  BSYNC B2 ;  /* 0x0000000000027941 */ /* 0x000fea0003800000 */
.L_x_722:
[----:B------:R-:W-:Y:S01]  /*264a0*/  VIADD R9, R9, 0xfffffffe ;  /* 0xfffffffe09097836 */ /* 0x000fe20000000000 */
[----:B------:R-:W-:-:S04]  /*264b0*/  LOP3.LUT R7, RZ, R7, RZ, 0x33, !PT ;  /* 0x00000007ff077212 */ /* 0x000fc800078e33ff */
[----:B------:R-:W-:-:S13]  /*264c0*/  ISETP.NE.AND P0, PT, R9, R7, PT ;  /* 0x000000070900720c */ /* 0x000fda0003f05270 */
[----:B------:R-:W-:Y:S05]  /*264d0*/  @!P0 BRA `(.L_x_721) ;  /* 0x0000001400c48947 */ /* 0x000fea0003800000 */
[----:B------:R-:W-:-:S07]  /*264e0*/  IMAD.MOV.U32 R9, RZ, RZ, R17 ;  /* 0x000000ffff097224 */ /* 0x000fce00078e0011 */
.L_x_775:
        /* <DEDUP_REMOVED lines=8> */
[----:B--2---:R-:W-:Y:S02]  /*26570*/  LOP3.LUT P1, RZ, R3, 0x1, RZ, 0xc0, !PT ;  /* 0x0000000103ff7812 */ /* 0x004fe4000782c0ff */
[----:B---3--:R-:W-:-:S11]  /*26580*/  LOP3.LUT R5, R2, R5, RZ, 0x3c, !PT ;  /* 0x0000000502057212 */ /* 0x008fd600078e3cff */
[----:B01----:R-:W-:Y:S05]  /*26590*/  @!P1 BRA `(.L_x_742) ;  /* 0x0000000800a89947 */ /* 0x003fea0003800000 */
[----:B------:R-:W-:Y:S01]  /*265a0*/  ULDC.64 UR4, c[0x0][0x418] ;  /* 0x0001060000047ab9 */ /* 0x000fe20000000a00 */
[----:B------:R-:W-:Y:S02]  /*265b0*/  MOV R6, R0 ;  /* 0x0000000000067202 */ /* 0x000fe40000000f00 */
        /* <DEDUP_REMOVED lines=22> */
.L_x_743:
[----:B------:R-:W-:Y:S01]  /*26720*/  LEA R3, R4, R18, 0x3 ;  /* 0x0000001204037211 */ /* 0x000fe200078e18ff */
[----:B------:R-:W-:Y:S01]  /*26730*/  BSSY B2, `(.L_x_744) ;  /* 0x0000004000027945 */ /* 0x000fe20003800000 */
[----:B------:R-:W-:-:S04]  /*26740*/  SHF.L.U32 R2, R5, 0x1f, RZ ;  /* 0x0000001f05027819 */ /* 0x000fc800000006ff */
[----:B------:R-:W1:Y:S02]  /*26750*/  SYNCS.PHASECHK.TRANS64.TRYWAIT P0, [R3+URZ+0x36840], R2 ;  /* 0x03684002030075a7 */ /* 0x000e64000800017f */
[----:B-1----:R-:W-:Y:S05]  /*26760*/  @!P0 BRA `(.L_x_745) ;  /* 0x0000004400288947 */ /* 0x002fea0003800000 */
.L_x_864:
[----:B------:R-:W-:Y:S05]  /*26770*/  BSYNC B2 ;  /* 0x0000000000027941 */ /* 0x000fea0003800000 */
.L_x_744:
        /* <DEDUP_REMOVED lines=12> */
.L_x_747:
[----:B------:R-:W-:Y:S05]  /*26840*/  BSYNC B2 ;  /* 0x0000000000027941 */ /* 0x000fea0003800000 */
.L_x_746:
[----:B-1----:R-:W2:Y:S01]  /*26850*/  LDL R2, [R1+0x1c] ;  /* 0x00001c0001027983 */ /* 0x002ea20000100800 */
[----:B------:R-:W-:Y:S01]  /*26860*/  IMAD.MOV.U32 R10, RZ, RZ, RZ ;  /* 0x000000ffff0a7224 */ /* 0x000fe200078e00ff */
[----:B------:R-:W-:Y:S01]  /*26870*/  UIADD3 UR4, UP0, UR36, 0x370, URZ ;  /* 0x0000037024047890 */ /* 0x000fe2000ff1e03f */
[----:B------:R-:W-:Y:S01]  /*26880*/  IMAD R7, R4, 0xa800, R18 ;  /* 0x0000a80004077824 */ /* 0x000fe200078e0212 */
[----:B------:R-:W-:Y:S01]  /*26890*/  PLOP3.LUT P0, PT, PT, PT, PT, 0x80, 0x0 ;  /* 0x000000000000781c */ /* 0x000fe20003f0f070 */
[----:B------:R-:W-:Y:S01]  /*268a0*/  VIADD R3, R3, 0x36830 ;  /* 0x0003683003037836 */ /* 0x000fe20000000000 */
[----:B------:R-:W-:Y:S01]  /*268b0*/  R2UR UR10, R10 ;  /* 0x000000000a0a72ca */ /* 0x000fe200000e0000 */
[----:B------:R-:W-:Y:S01]  /*268c0*/  UIADD3.X UR5, URZ, UR37, URZ, UP0, !UPT ;  /* 0x000000253f057290 */ /* 0x000fe200087fe43f */
[----:B0-----:R-:W-:Y:S01]  /*268d0*/  IADD3 R8, R7, 0x21400, RZ ;  /* 0x0002140007087810 */ /* 0x001fe20007ffe0ff */
[----:B------:R-:W-:Y:S01]  /*268e0*/  UMOV UR6, 0x0 ;  /* 0x0000000000067882 */ /* 0x000fe20000000000 */
[----:B------:R-:W-:Y:S01]  /*268f0*/  UMOV UR7, 0x14f00000 ;  /* 0x14f0000000077882 */ /* 0x000fe20000000000 */
[----:B--2---:R-:W-:-:S10]  /*26900*/  IMAD R2, R6, 0x70, R2 ;  /* 0x0000007006027824 */ /* 0x004fd400078e0202 */
.L_x_748:
        /* <DEDUP_REMOVED lines=16> */
.L_x_749:
        /* <DEDUP_REMOVED lines=12> */
[----:B------:R-:W-:Y:S01]  /*26ad0*/  UMOV UR6, 0x0 ;  /* 0x0000000000067882 */ /* 0x000fe20000000000 */
[----:B------:R-:W-:Y:S01]  /*26ae0*/  IADD3 R7, R7, 0x28400, RZ ;  /* 0x0002840007077810 */ /* 0x000fe20007ffe0ff */
[----:B------:R-:W-:Y:S01]  /*26af0*/  UMOV UR7, 0x14f00000 ;  /* 0x14f0000000077882 */ /* 0x000fe20000000000 */
[----:B------:R-:W-:-:S15]  /*26b00*/  R2UR UR10, R8 ;  /* 0x00000000080a72ca */ /* 0x000fde00000e0000 */
.L_x_750:
        /* <DEDUP_REMOVED lines=16> */
.L_x_865:
[----:B------:R-:W-:Y:S05]  /*26c10*/  BSYNC B2 ;  /* 0x0000000000027941 */ /* 0x000fea0003800000 */
.L_x_751:
[----:B------:R-:W-:Y:S01]  /*26c20*/  BSSY B2, `(.L_x_753) ;  /* 0x000000b000027945 */ /* 0x000fe20003800000 */
[----:B------:R-:W-:Y:S02]  /*26c30*/  IMAD.MOV.U32 R12, RZ, RZ, 0x0 ;  /* 0x00000000ff0c7424 */ /* 0x000fe400078e00ff */
[----:B------:R-:W-:Y:S01]  /*26c40*/  IMAD.MOV.U32 R13, RZ, RZ, 0x14f00000 ;  /* 0x14f00000ff0d7424 */ /* 0x000fe200078e00ff */
[----:B------:R-:W-:Y:S06]  /*26c50*/  @P1 BRA `(.L_x_754) ;  /* 0x00000000001c1947 */ /* 0x000fec0003800000 */
[----:B------:R-:W1:Y:S01]  /*26c60*/  S2R R7, SR_TID.X ;  /* 0x0000000000077919 */ /* 0x000e620000002100 */
[----:B0-----:R-:W-:-:S04]  /*26c70*/  MOV R3, 0xa800 ;  /* 0x0000a80000037802 */ /* 0x001fc80000000f00 */
[----:B------:R2:W-:Y:S01]  /*26c80*/  SYNCS.ARRIVE.TRANS64 RZ, [R2+URZ+0x50], R3 ;  /* 0x0000500302ff79a7 */ /* 0x0005e2000800003f */
[----:B-1----:R-:W-:-:S04]  /*26c90*/  LOP3.LUT R7, R7, 0x1f, RZ, 0xc0, !PT ;  /* 0x0000001f07077812 */ /* 0x002fc800078ec0ff */
[----:B------:R-:W-:-:S13]  /*26ca0*/  ISETP.NE.AND P0, PT, R7, RZ, PT ;  /* 0x000000ff0700720c */ /* 0x000fda0003f05270 */
[----:B--2---:R-:W-:Y:S05]  /*26cb0*/  @!P0 BRA `(.L_x_754) ;  /* 0x0000000000048947 */ /* 0x004fea0003800000 */
[----:B------:R-:W-:Y:S01]  /*26cc0*/  BPT.TRAP 0x1 ;  /* 0x000000040000795c */ /* 0x000fe20000300000 */
.L_x_754:
[----:B------:R-:W-:Y:S05]  /*26cd0*/  BSYNC B2 ;  /* 0x0000000000027941 */ /* 0x000fea0003800000 */
.L_x_753:
        /* <DEDUP_REMOVED lines=12> */
.L_x_755:
        /* <DEDUP_REMOVED lines=15> */
.L_x_756:
        /* <DEDUP_REMOVED lines=15> */
.L_x_757:
        /* <DEDUP_REMOVED lines=12> */
.L_x_742:
[----:B------:R-:W-:Y:S05]  /*27040*/  BSYNC B1 ;  /* 0x0000000000017941 */ /* 0x000fea0003800000 */
.L_x_741:
[----:B------:R-:W2:Y:S01]  /*27050*/  LDL R2, [R1+0x10] ;  /* 0x0000100001027983 */ /* 0x000ea20000100800 */
[----:B------:R-:W-:Y:S01]  /*27060*/  VIADD R19, R4, 0x1 ;  /* 0x0000000104137836 */ /* 0x000fe20000000000 */
[----:B------:R-:W-:Y:S01]  /*27070*/  BSSY B1, `(.L_x_758) ;  /* 0x00000b3000017945 */ /* 0x000fe20003800000 */
[----:B0-----:R-:W-:-:S03]  /*27080*/  VIADD R6, R0, 0xffffffff ;  /* 0xffffffff00067836 */ /* 0x001fc60000000000 */
[----:B------:R-:W-:-:S04]  /*27090*/  ISETP.NE.AND P0, PT, R19, 0x2, PT ;  /* 0x000000021300780c */ /* 0x000fc80003f05270 */
[----:B------:R-:W-:Y:S02]  /*270a0*/  SEL R19, R19, RZ, P0 ;  /* 0x000000ff13137207 */ /* 0x000fe40000000000 */
[----:B--2---:R-:W-:Y:S02]  /*270b0*/  LOP3.LUT P1, RZ, R2, 0x1, RZ, 0xc0, !PT ;  /* 0x0000000102ff7812 */ /* 0x004fe4000782c0ff */
[----:B------:R-:W-:-:S04]  /*270c0*/  SEL R2, RZ, 0x1, P0 ;  /* 0x00000001ff027807 */ /* 0x000fc80000000000 */
[----:B------:R-:W-:-:S05]  /*270d0*/  LOP3.LUT R10, R5, R2, RZ, 0x3c, !PT ;  /* 0x00000002050a7212 */ /* 0x000fca00078e3cff */
[----:B------:R0:W-:Y:S02]  /*270e0*/  STL [R1+0x18], R10 ;  /* 0x0000180a01007387 */ /* 0x0001e40000100800 */
[----:B------:R-:W-:Y:S05]  /*270f0*/  @!P1 BRA `(.L_x_759) ;  /* 0x0000000800a89947 */ /* 0x000fea0003800000 */
[----:B------:R-:W-:Y:S01]  /*27100*/  ULDC.64 UR4, c[0x0][0x418] ;  /* 0x0001060000047ab9 */ /* 0x000fe20000000a00 */
[----:B------:R-:W-:Y:S02]  /*27110*/  MOV R7, R6 ;  /* 0x0000000600077202 */ /* 0x000fe40000000f00 */
[----:B------:R-:W-:-:S04]  /*27120*/  ISETP.NE.U32.AND P0, PT, RZ, UR4, PT ;  /* 0x00000004ff007c0c */ /* 0x000fc8000bf05070 */
[----:B------:R-:W-:-:S13]  /*27130*/  ISETP.NE.AND.EX P0, PT, RZ, UR5, PT, P0 ;  /* 0x00000005ff007c0c */ /* 0x000fda000bf05300 */
[----:B------:R-:W-:Y:S05]  /*27140*/  @!P0 BRA `(.L_x_760) ;  /* 0x00000000004c8947 */ /* 0x000fea0003800000 */
[----:B------:R-:W2:Y:S01]  /*27150*/  LDL R13, [R1+0x28] ;  /* 0x00002800010d7983 */ /* 0x000ea20000100800 */
[----:B------:R-:W1:Y:S01]  /*27160*/  LDC R8, c[0x0][0x43c] ;  /* 0x00010f00ff087b82 */ /* 0x000e620000000800 */
[----:B------:R-:W-:Y:S02]  /*27170*/  ULDC.64 UR6, c[0x0][0x428] ;  /* 0x00010a0000067ab9 */ /* 0x000fe40000000a00 */
[----:B------:R-:W3:Y:S01]  /*27180*/  LDL R12, [R1+0x14] ;  /* 0x00001400010c7983 */ /* 0x000ee20000100800 */
        /* <DEDUP_REMOVED lines=15> */
.L_x_760:
[----:B------:R-:W-:Y:S01]  /*27280*/  LEA R2, R19, R18, 0x3 ;  /* 0x0000001213027211 */ /* 0x000fe200078e18ff */
[----:B------:R-:W-:Y:S01]  /*27290*/  BSSY B2, `(.L_x_761) ;  /* 0x0000004000027945 */ /* 0x000fe20003800000 */
[----:B------:R-:W-:-:S04]  /*272a0*/  SHF.L.U32 R3, R10, 0x1f, RZ ;  /* 0x0000001f0a037819 */ /* 0x000fc800000006ff */
[----:B------:R-:W2:Y:S02]  /*272b0*/  SYNCS.PHASECHK.TRANS64.TRYWAIT P0, [R2+URZ+0x36840], R3 ;  /* 0x03684003020075a7 */ /* 0x000ea4000800017f */
[----:B--2---:R-:W-:Y:S05]  /*272c0*/  @!P0 BRA `(.L_x_762) ;  /* 0x0000003800788947 */ /* 0x004fea0003800000 */
.L_x_866:
[----:B------:R-:W-:Y:S05]  /*272d0*/  BSYNC B2 ;  /* 0x0000000000027941 */ /* 0x000fea0003800000 */
.L_x_761:
        /* <DEDUP_REMOVED lines=12> */
.L_x_764:
[----:B------:R-:W-:Y:S05]  /*273a0*/  BSYNC B2 ;  /* 0x0000000000027941 */ /* 0x000fea0003800000 */
.L_x_763:
[----:B--2---:R-:W2:Y:S01]  /*273b0*/  LDL R2, [R1+0x1c] ;  /* 0x00001c0001027983 */ /* 0x004ea20000100800 */
[----:B------:R-:W-:Y:S01]  /*273c0*/  IMAD.MOV.U32 R14, RZ, RZ, RZ ;  /* 0x000000ffff0e7224 */ /* 0x000fe200078e00ff */
[----:B------:R-:W-:Y:S01]  /*273d0*/  UIADD3 UR4, UP0, UR36, 0x370, URZ ;  /* 0x0000037024047890 */ /* 0x000fe2000ff1e03f */
[C---:B------:R-:W-:Y:S01]  /*273e0*/  IMAD R3, R19.reuse, 0x8, R11 ;  /* 0x0000000813037824 */ /* 0x040fe200078e020b */
[----:B------:R-:W-:Y:S01]  /*273f0*/  PLOP3.LUT P0, PT, PT, PT, PT, 0x80, 0x0 ;  /* 0x000000000000781c */ /* 0x000fe20003f0f070 */
[----:B------:R-:W-:Y:S01]  /*27400*/  IMAD R8, R19, 0xa800, R18 ;  /* 0x0000a80013087824 */ /* 0x000fe200078e0212 */
[----:B------:R-:W-:Y:S01]  /*27410*/  R2UR UR10, R14 ;  /* 0x000000000e0a72ca */ /* 0x000fe200000e0000 */
[----:B------:R-:W-:Y:S01]  /*27420*/  UIADD3.X UR5, URZ, UR37, URZ, UP0, !UPT ;  /* 0x000000253f057290 */ /* 0x000fe200087fe43f */
[----:B------:R-:W-:Y:S01]  /*27430*/  IADD3 R3, R3, 0x30, RZ ;  /* 0x0000003003037810 */ /* 0x000fe20007ffe0ff */
[----:B0-----:R-:W-:Y:S01]  /*27440*/  VIADD R10, R8, 0x21400 ;  /* 0x00021400080a7836 */ /* 0x001fe20000000000 */
[----:B------:R-:W-:Y:S01]  /*27450*/  UMOV UR6, 0x0 ;  /* 0x0000000000067882 */ /* 0x000fe20000000000 */
[----:B------:R-:W-:Y:S01]  /*27460*/  UMOV UR7, 0x14f00000 ;  /* 0x14f0000000077882 */ /* 0x000fe20000000000 */
[----:B--2---:R-:W-:-:S09]  /*27470*/  IMAD R2, R7, 0x70, R2 ;  /* 0x0000007007027824 */ /* 0x004fd200078e0202 */
.L_x_765:
        /* <DEDUP_REMOVED lines=16> */
.L_x_766:
        /* <DEDUP_REMOVED lines=16> */
.L_x_767:
        /* <DEDUP_REMOVED lines=15> */
.L_x_867:
[----:B------:R-:W-:Y:S05]  /*27770*/  BSYNC B2 ;  /* 0x0000000000027941 */ /* 0x000fea0003800000 */
.L_x_768:
[----:B------:R-:W-:Y:S01]  /*27780*/  BSSY B2, `(.L_x_770) ;  /* 0x000000b000027945 */ /* 0x000fe20003800000 */
[----:B------:R-:W-:Y:S01]  /*27790*/  IMAD.MOV.U32 R12, RZ, RZ, 0x0 ;  /* 0x00000000ff0c7424 */ /* 0x000fe200078e00ff */
[----:B------:R-:W-:Y:S02]  /*277a0*/  MOV R13, 0x14f00000 ;  /* 0x14f00000000d7802 */ /* 0x000fe40000000f00 */
[----:B------:R-:W-:Y:S05]  /*277b0*/  @P1 BRA `(.L_x_771) ;  /* 0x00000000001c1947 */ /* 0x000fea0003800000 */
[----:B------:R-:W1:Y:S01]  /*277c0*/  S2R R8, SR_TID.X ;  /* 0x0000000000087919 */ /* 0x000e620000002100 */
[----:B------:R-:W-:-:S04]  /*277d0*/  IMAD.MOV.U32 R3, RZ, RZ, 0xa800 ;  /* 0x0000a800ff037424 */ /* 0x000fc800078e00ff */
[----:B------:R2:W-:Y:S01]  /*277e0*/  SYNCS.ARRIVE.TRANS64 RZ, [R2+URZ+0x50], R3 ;  /* 0x0000500302ff79a7 */ /* 0x0005e2000800003f */
[----:B-1----:R-:W-:-:S04]  /*277f0*/  LOP3.LUT R8, R8, 0x1f, RZ, 0xc0, !PT ;  /* 0x0000001f08087812 */ /* 0x002fc800078ec0ff */
[----:B------:R-:W-:-:S13]  /*27800*/  ISETP.NE.AND P0, PT, R8, RZ, PT ;  /* 0x000000ff0800720c */ /* 0x000fda0003f05270 */
[----:B--2---:R-:W-:Y:S05]  /*27810*/  @!P0 BRA `(.L_x_771) ;  /* 0x0000000000048947 */ /* 0x004fea0003800000 */
[----:B------:R-:W-:Y:S01]  /*27820*/  BPT.TRAP 0x1 ;  /* 0x000000040000795c */ /* 0x000fe20000300000 */
.L_x_771:
[----:B------:R-:W-:Y:S05]  /*27830*/  BSYNC B2 ;  /* 0x0000000000027941 */ /* 0x000fea0003800000 */
.L_x_770:
        /* <DEDUP_REMOVED lines=12> */
.L_x_772:
        /* <DEDUP_REMOVED lines=15> */
.L_x_773:
        /* <DEDUP_REMOVED lines=15> */
.L_x_774:
        /* <DEDUP_REMOVED lines=12> */
.L_x_759:
[----:B------:R-:W-:Y:S05]  /*27ba0*/  BSYNC B1 ;  /* 0x0000000000017941 */ /* 0x000fea0003800000 */
.L_x_758:
[----:B------:R-:W2:Y:S01]  /*27bb0*/  LDL R2, [R1+0x30] ;  /* 0x0000300001027983 */ /* 0x000ea20000100800 */
[----:B------:R-:W-:Y:S01]  /*27bc0*/  VIADD R0, R0, 0xfffffffe ;  /* 0xfffffffe00007836 */ /* 0x000fe20000000000 */
[----:B--2---:R-:W-:-:S13]  /*27bd0*/  ISETP.GT.AND P0, PT, R6, R2, PT ;  /* 0x000000020600720c */ /* 0x004fda0003f04270 */
[----:B------:R-:W-:Y:S05]  /*27be0*/  @P0 BRA `(.L_x_775) ;  /* 0xffffffe800400947 */ /* 0x000fea000383ffff */
.L_x_721:
[----:B------:R-:W-:Y:S05]  /*27bf0*/  BSYNC B0 ;  /* 0x0000000000007941 */ /* 0x000fea0003800000 */
.L_x_720:
[----:B------:R-:W3:Y:S01]  /*27c00*/  S2R R3, SR_TID.X ;  /* 0x0000000000037919 */ /* 0x000ee20000002100 */
[----:B------:R-:W-:Y:S01]  /*27c10*/  BSSY B0, `(.L_x_776) ;  /* 0x0000011000007945 */ /* 0x000fe20003800000 */
[----:B---3--:R-:W-:-:S04]  /*27c20*/  LOP3.LUT R3, R3, 0x7f, RZ, 0xc0, !PT ;  /* 0x0000007f03037812 */ /* 0x008fc800078ec0ff */
[----:B------:R-:W-:-:S13]  /*27c30*/  ISETP.NE.AND P0, PT, R3, RZ, PT ;  /* 0x000000ff0300720c */ /* 0x000fda0003f05270 */
[----:B------:R-:W-:Y:S05]  /*27c40*/  @P0 BRA `(.L_x_777) ;  /* 0x0000000000340947 */ /* 0x000fea0003800000 */
[----:B------:R-:W3:Y:S01]  /*27c50*/  S2R R2, SR_LANEID ;  /* 0x0000000000027919 */ /* 0x000ee20000000000 */
[----:B------:R-:W-:Y:S01]  /*27c60*/  VOTEU.ANY UR4, UPT, PT ;  /* 0x0000000000047886 */ /* 0x000fe200038e0100 */
[----:B--2---:R-:W2:Y:S01]  /*27c70*/  LDC.64 R4, c[0x0][0xc60] ;  /* 0x00031800ff047b82 */ /* 0x004ea20000000a00 */
[----:B------:R-:W3:Y:S02]  /*27c80*/  FLO.U32 R0, UR4 ;  /* 0x0000000400007d00 */ /* 0x000ee400080e0000 */
[----:B---3--:R-:W-:-:S06]  /*27c90*/  ISETP.EQ.U32.AND P0, PT, R0, R2, PT ;  /* 0x000000020000720c */ /* 0x008fcc0003f02070 */
[----:B------:R-:W2:Y:S07]  /*27ca0*/  POPC R2, UR4 ;  /* 0x0000000400027d09 */ /* 0x000eae0008000000 */
[----:B--2---:R-:W2:Y:S04]  /*27cb0*/  @P0 ATOMG.E.ADD.STRONG.GPU PT, R2, desc[UR60][R4.64], R2 ;  /* 0x00000002040209a8 */ /* 0x004ea800081ee1fc */
[----:B--2---:R2:W3:Y:S02]  /*27cc0*/  SHFL.IDX PT, R2, R2, R0, 0x1f ;  /* 0x00001f0002027589 */ /* 0x0044e400000e0000 */
[----:B--2---:R-:W2:Y:S02]  /*27cd0*/  S2R R0, SR_LTMASK ;  /* 0x0000000000007919 */ /* 0x004ea40000003900 */
[----:B--2---:R-:W-:-:S06]  /*27ce0*/  LOP3.LUT R0, R0, UR4, RZ, 0xc0, !PT ;  /* 0x0000000400007c12 */ /* 0x004fcc000f8ec0ff */
[----:B------:R-:W3:Y:S02]  /*27cf0*/  POPC R0, R0 ;  /* 0x0000000000007309 */ /* 0x000ee40000000000 */
[----:B---3--:R-:W-:-:S05]  /*27d00*/  IADD3 R0, R2, UR38, R0 ;  /* 0x0000002602007c10 */ /* 0x008fca000fffe000 */
[----:B------:R3:W-:Y:S02]  /*27d10*/  STL [R1], R0 ;  /* 0x0000000001007387 */ /* 0x0007e40000100800 */
.L_x_777:
[----:B------:R-:W-:Y:S05]  /*27d20*/  BSYNC B0 ;  /* 0x0000000000007941 */ /* 0x000fea0003800000 */
.L_x_776:
[----:B---3--:R-:W3:Y:S01]  /*27d30*/  LDL R0, [R1+0x10] ;  /* 0x0000100001007983 */ /* 0x008ee20000100800 */
[----:B------:R-:W-:Y:S01]  /*27d40*/  BSSY B0, `(.L_x_778) ;  /* 0x0000049000007945 */ /* 0x000fe20003800000 */
[----:B---3--:R-:W-:-:S13]  /*27d50*/  LOP3.LUT P0, RZ, R0, 0x1, RZ, 0xc0, !PT ;  /* 0x0000000100ff7812 */ /* 0x008fda000780c0ff */
[----:B------:R-:W-:Y:S05]  /*27d60*/  @!P0 BRA `(.L_x_779) ;  /* 0x0000000400188947 */ /* 0x000fea0003800000 */
[----:B------:R-:W3:Y:S01]  /*27d70*/  LDL R2, [R1+0x18] ;  /* 0x0000180001027983 */ /* 0x000ee20000100800 */
[----:B------:R-:W-:Y:S01]  /*27d80*/  LEA R0, R19, R18, 0x3 ;  /* 0x0000001213007211 */ /* 0x000fe200078e18ff */
[----:B------:R-:W-:Y:S01]  /*27d90*/  BSSY B1, `(.L_x_780) ;  /* 0x0000005000017945 */ /* 0x000fe20003800000 */
[----:B------:R-:W-:Y:S02]  /*27da0*/  ISETP.NE.AND P1, PT, R3, RZ, PT ;  /* 0x000000ff0300720c */ /* 0x000fe40003f25270 */
[----:B---3--:R-:W-:-:S04]  /*27db0*/  SHF.L.U32 R2, R2, 0x1f, RZ ;  /* 0x0000001f02027819 */ /* 0x008fc800000006ff */
[----:B------:R-:W3:Y:S02]  /*27dc0*/  SYNCS.PHASECHK.TRANS64.TRYWAIT P0, [R0+URZ+0x36860], R2 ;  /* 0x03686002000075a7 */ /* 0x000ee4000800017f */
[----:B---3--:R-:W-:Y:S05]  /*27dd0*/  @!P0 BRA `(.L_x_781) ;  /* 0x0000002c00dc8947 */ /* 0x008fea0003800000 */
.L_x_868:
[----:B------:R-:W-:Y:S05]  /*27de0*/  BSYNC B1 ;  /* 0x0000000000017941 */ /* 0x000fea0003800000 */
.L_x_780:
[----:B------:R-:W-:Y:S04]  /*27df0*/  BSSY B1, `(.L_x_782) ;  /* 0x0000009000017945 */ /* 0x000fe80003800000 */
[----:B------:R-:W-:Y:S05]  /*27e00*/  @P1 BRA `(.L_x_783) ;  /* 0x00000000001c1947 */ /* 0x000fea0003800000 */
[----:B------:R-:W4:Y:S01]  /*27e10*/  S2R R3, SR_TID.X ;  /* 0x0000000000037919 */ /* 0x000f220000002100 */
[----:B---3--:R-:W-:-:S04]  /*27e20*/  IMAD.MOV.U32 R2, RZ, RZ, 0xa800 ;  /* 0x0000a800ff027424 */ /* 0x008fc800078e00ff */
[----:B------:R3:W-:Y:S01]  /*27e30*/  SYNCS.ARRIVE.TRANS64 RZ, [R0+URZ+0x36850], R2 ;  /* 0x0368500200ff79a7 */ /* 0x0007e2000800003f */
[----:B----4-:R-:W-:-:S04]  /*27e40*/  LOP3.LUT R3, R3, 0x1f, RZ, 0xc0, !PT ;  /* 0x0000001f03037812 */ /* 0x010fc800078ec0ff */
[----:B------:R-:W-:-:S13]  /*27e50*/  ISETP.NE.AND P0, PT, R3, RZ, PT ;  /* 0x000000ff0300720c */ /* 0x000fda0003f05270 */
[----:B---3--:R-:W-:Y:S05]  /*27e60*/  @!P0 BRA `(.L_x_783) ;  /* 0x0000000000048947 */ /* 0x008fea0003800000 */
[----:B------:R-:W-:Y:S01]  /*27e70*/  BPT.TRAP 0x1 ;  /* 0x000000040000795c */ /* 0x000fe20000300000 */
.L_x_783:
[----:B------:R-:W-:Y:S05]  /*27e80*/  BSYNC B1 ;  /* 0x0000000000017941 */ /* 0x000fea0003800000 */
.L_x_782:
[----:B------:R-:W4:Y:S04]  /*27e90*/  LDL.LU R3, [R1+0x1c] ;  /* 0x00001c0001037983 */ /* 0x000f280000300800 */
[----:B---3--:R-:W4:Y:S01]  /*27ea0*/  LDL.LU R2, [R1+0x8] ;  /* 0x0000080001027983 */ /* 0x008f220000300800 */
[----:B------:R-:W-:Y:S01]  /*27eb0*/  UIADD3 UR4, UP0, UR36, 0x470, URZ ;  /* 0x0000047024047890 */ /* 0x000fe2000ff1e03f */
[----:B------:R-:W-:Y:S01]  /*27ec0*/  PLOP3.LUT P0, PT, PT, PT, PT, 0x80, 0x0 ;  /* 0x000000000000781c */ /* 0x000fe20003f0f070 */
[----:B------:R-:W-:Y:S01]  /*27ed0*/  VIADD R0, R0, 0x36850 ;  /* 0x0003685000007836 */ /* 0x000fe20000000000 */
[----:B------:R-:W-:Y:S01]  /*27ee0*/  UMOV UR6, 0x0 ;  /* 0x0000000000067882 */ /* 0x000fe20000000000 */
[----:B------:R-:W-:Y:S01]  /*27ef0*/  UIADD3.X UR5, URZ, UR37, URZ, UP0, !UPT ;  /* 0x000000253f057290 */ /* 0x000fe200087fe43f */
[----:B------:R-:W-:Y:S01]  /*27f00*/  UMOV UR7, 0x14f00000 ;  /* 0x14f0000000077882 */ /* 0x000fe20000000000 */
[----:B------:R-:W-:Y:S01]  /*27f10*/  UMOV UR10, URZ ;  /* 0x0000003f000a7c82 */ /* 0x000fe20008000000 */
[----:B----4-:R-:W-:-:S02]  /*27f20*/  IMAD R3, R2, 0x70, R3 ;  /* 0x0000007002037824 */ /* 0x010fc400078e0203 */
[----:B------:R-:W-:-:S04]  /*27f30*/  IMAD R2, R19, 0xa800, R18 ;  /* 0x0000a80013027824 */ /* 0x000fc800078e0212 */
[----:B------:R-:W-:-:S07]  /*27f40*/  VIADD R4, R2, 0x400 ;  /* 0x0000040002047836 */ /* 0x000fce0000000000 */
.L_x_784:
        /* <DEDUP_REMOVED lines=9> */
[----:B---3--:R-:W-:Y:S05]  /*27fe0*/  @P0 BRA.U.ANY `(.L_x_784) ;  /* 0xfffffffd00d80947 */ /* 0x008fea000393ffff */
[----:B------:R-:W-:Y:S01]  /*27ff0*/  PLOP3.LUT P0, PT, PT, PT, PT, 0x80, 0x0 ;  /* 0x000000000000781c */ /* 0x000fe20003f0f070 */
[----:B------:R-:W-:Y:S01]  /*28000*/  UMOV UR6, 0x0 ;  /* 0x0000000000067882 */ /* 0x000fe20000000000 */
[----:B------:R-:W-:Y:S01]  /*28010*/  IADD3 R4, R2, 0x3c00, RZ ;  /* 0x00003c0002047810 */ /* 0x000fe20007ffe0ff */
[----:B------:R-:W-:Y:S01]  /*28020*/  UMOV UR7, 0x14f00000 ;  /* 0x14f0000000077882 */ /* 0x000fe20000000000 */
[----:B------:R-:W-:-:S09]  /*28030*/  UMOV UR10, 0x40 ;  /* 0x00000040000a7882 */ /* 0x000fd20000000000 */
.L_x_785:
        /* <DEDUP_REMOVED lines=11> */
[----:B------:R-:W-:Y:S01]  /*280f0*/  VIADD R2, R2, 0x7400 ;  /* 0x0000740002027836 */ /* 0x000fe20000000000 */
[----:B------:R-:W-:Y:S01]  /*28100*/  UMOV UR6, 0x0 ;  /* 0x0000000000067882 */ /* 0x000fe20000000000 */
[----:B------:R-:W-:Y:S01]  /*28110*/  UMOV UR7, 0x14f00000 ;  /* 0x14f0000000077882 */ /* 0x000fe20000000000 */
[----:B------:R-:W-:-:S09]  /*28120*/  UMOV UR10, 0x80 ;  /* 0x00000080000a7882 */ /* 0x000fd20000000000 */
.L_x_786:
        /* <DEDUP_REMOVED lines=10> */
.L_x_779:
[----:B------:R-:W-:Y:S05]  /*281d0*/  BSYNC B0 ;  /* 0x0000000000007941 */ /* 0x000fea0003800000 */
.L_x_778:
[----:B------:R-:W3:Y:S01]  /*281e0*/  LDL.LU R4, [R1+0x18] ;  /* 0x0000180001047983 */ /* 0x000ee20000300800 */
[----:B------:R-:W-:-:S05]  /*281f0*/  VIADD R19, R19, 0x1 ;  /* 0x0000000113137836 */ /* 0x000fca0000000000 */
[----:B------:R-:W-:-:S04]  /*28200*/  ISETP.NE.AND P0, PT, R19, 0x2, PT ;  /* 0x000000021300780c */ /* 0x000fc80003f05270 */
[----:B------:R-:W-:Y:S02]  /*28210*/  SEL R0, RZ, 0x1, P0 ;  /* 0x00000001ff007807 */ /* 0x000fe40000000000 */
[----:B------:R-:W-:Y:S02]  /*28220*/  SEL R19, R19, RZ, P0 ;  /* 0x000000ff13137207 */ /* 0x000fe40000000000 */
[----:B---3--:R-:W-:-:S05]  /*28230*/  LOP3.LUT R4, R4, R0, RZ, 0x3c, !PT ;  /* 0x0000000004047212 */ /* 0x008fca00078e3cff */
[----:B------:R3:W-:Y:S02]  /*28240*/  STL [R1+0x18], R4 ;  /* 0x0000180401007387 */ /* 0x0007e40000100800 */
.L_x_700:
[----:B------:R-:W-:Y:S05]  /*28250*/  BSYNC B7 ;  /* 0x0000000000077941 */ /* 0x000fea0003800000 */
.L_x_698:
[----:B----4-:R-:W4:Y:S02]  /*28260*/  LDL R0, [R1+0x10] ;  /* 0x0000100001007983 */ /* 0x010f240000100800 */
[----:B----4-:R-:W-:-:S13]  /*28270*/  LOP3.LUT P0, RZ, R0, 0x2, RZ, 0xc0, !PT ;  /* 0x0000000200ff7812 */ /* 0x010fda000780c0ff */
[----:B------:R-:W-:Y:S05]  /*28280*/  @!P0 BRA `(.L_x_787) ;  /* 0x00000000002c8947 */ /* 0x000fea0003800000 */
[----:B------:R-:W-:Y:S05]  /*28290*/  WARPSYNC.ALL ;  /* 0x0000000000007948 */ /* 0x000fea0003800000 */
[----:B------:R-:W4:Y:S08]  /*282a0*/  S2UR UR5, SR_CgaCtaId ;  /* 0x00000000000579c3 */ /* 0x000f300000008800 */
[----:B------:R-:W-:Y:S06]  /*282b0*/  BAR.SYNC.DEFER_BLOCKING 0x5, 0x180 ;  /* 0x0146000000007b1d */ /* 0x000fec0000010000 */
[----:B------:R-:W-:-:S02]  /*282c0*/  UMOV UR4, 0x400 ;  /* 0x0000040000047882 */ /* 0x000fc40000000000 */
[----:B----4-:R-:W-:-:S06]  /*282d0*/  ULEA UR4, UR5, UR4, 0x18 ;  /* 0x0000000405047291 */ /* 0x010fcc000f8ec03f */
[----:B------:R-:W-:-:S05]  /*282e0*/  IMAD.U32 R18, RZ, RZ, UR4 ;  /* 0x00000004ff127e24 */ /* 0x000fca000f8e00ff */
[----:B0123--:R-:W0:Y:S04]  /*282f0*/  LDS.128 R4, [R18+0x368d0] ;  /* 0x0368d00012047984 */ /* 0x00fe280000000c00 */
[----:B0-----:R0:W-:Y:S04]  /*28300*/  STL.64 [R1], R4 ;  /* 0x0000000401007387 */ /* 0x0011e80000100a00 */
[----:B------:R0:W-:Y:S01]  /*28310*/  STL.64 [R1+0x8], R6 ;  /* 0x0000080601007387 */ /* 0x0001e20000100a00 */
[----:B------:R-:W-:Y:S06]  /*28320*/  BAR.ARV 0x4, 0x180 ;  /* 0x0106000000007b1d */ /* 0x000fec0000002000 */
[----:B------:R-:W-:Y:S05]  /*28330*/  BRA `(.L_x_788) ;  /* 0x0000000c00207947 */ /* 0x000fea0003800000 */
.L_x_787:
[----:B------:R-:W4:Y:S01]  /*28340*/  S2R R16, SR_TID.X ;  /* 0x0000000000107919 */ /* 0x000f220000002100 */
[----:B------:R-:W-:Y:S01]  /*28350*/  UMOV UR4, 0xffffffff ;  /* 0xffffffff00047882 */ /* 0x000fe20000000000 */
[----:B----4-:R-:W-:-:S04]  /*28360*/  LOP3.LUT R16, R16, 0x1f, RZ, 0xc0, !PT ;  /* 0x0000001f10107812 */ /* 0x010fc800078ec0ff */
[----:B------:R-:W-:Y:S01]  /*28370*/  ISETP.NE.AND P0, PT, R16, 0x1f, PT ;  /* 0x0000001f1000780c */ /* 0x000fe20003f05270 */
[----:B------:R-:W-:-:S12]  /*28380*/  BRA.DIV UR4, `(.L_x_789) ;  /* 0x0000002a04847947 */ /* 0x000fd8000b800000 */
[----:B------:R-:W0:Y:S01]  /*28390*/  LDL.LU R2, [R1] ;  /* 0x0000000001027983 */ /* 0x000e220000300800 */
[----:B------:R-:W-:-:S03]  /*283a0*/  ULDC UR4, c[0x0][0xc3c] ;  /* 0x00030f0000047ab9 */ /* 0x000fc60000000800 */
[----:B-12---:R-:W2:Y:S01]  /*283b0*/  LDL R3, [R1+0xc] ;  /* 0x00000c0001037983 */ /* 0x006ea20000100800 */
[----:B0-----:R-:W-:Y:S01]  /*283c0*/  IMAD.MOV.U32 R10, RZ, RZ, R2 ;  /* 0x000000ffff0a7224 */ /* 0x001fe200078e0002 */
[----:B--2---:R-:W-:-:S04]  /*283d0*/  IADD3 R0, R3, R16, RZ ;  /* 0x0000001003007210 */ /* 0x004fc80007ffe0ff */
[----:B------:R-:W-:-:S13]  /*283e0*/  ISETP.GE.OR P1, PT, R0, UR4, !P0 ;  /* 0x0000000400007c0c */ /* 0x000fda000c726670 */
[----:B------:R-:W0:Y:S08]  /*283f0*/  @!P1 LDC.64 R2, c[0x0][0xc80] ;  /* 0x00032000ff029b82 */ /* 0x000e300000000a00 */
[----:B------:R-:W1:Y:S01]  /*28400*/  @!P1 LDC.64 R6, c[0x0][0xc78] ;  /* 0x00031e00ff069b82 */ /* 0x000e620000000a00 */
[----:B0-----:R-:W-:-:S05]  /*28410*/  @!P1 IMAD.WIDE R2, R0, 0x4, R2 ;  /* 0x0000000400029825 */ /* 0x001fca00078e0202 */
[----:B------:R1:W2:Y:S02]  /*28420*/  @!P1 LDG.E R8, desc[UR60][R2.64] ;  /* 0x0000003c02089981 */ /* 0x0002a4000c1e1900 */
[----:B-1----:R-:W-:-:S06]  /*28430*/  @!P1 IMAD.WIDE R2, R0, 0x4, R6 ;  /* 0x0000000400029825 */ /* 0x002fcc00078e0206 */
[----:B------:R-:W4:Y:S01]  /*28440*/  @!P1 LDG.E R2, desc[UR60][R2.64] ;  /* 0x0000003c02029981 */ /* 0x000f22000c1e1900 */
[----:B---3--:R-:W-:Y:S01]  /*28450*/  IMAD.MOV.U32 R4, RZ, RZ, RZ ;  /* 0x000000ffff047224 */ /* 0x008fe200078e00ff */
[----:B------:R-:W-:Y:S02]  /*28460*/  MOV R6, RZ ;  /* 0x000000ff00067202 */ /* 0x000fe40000000f00 */
[C---:B------:R-:W-:Y:S01]  /*28470*/  ISETP.GE.U32.AND P2, PT, R16.reuse, 0x2, PT ;  /* 0x000000021000780c */ /* 0x040fe20003f46070 */
[----:B------:R-:W-:Y:S01]  /*28480*/  SHFL.IDX PT, R5, R10, RZ, 0x1f ;  /* 0x00001fff0a057589 */ /* 0x000fe200000e0000 */
[C---:B------:R-:W-:Y:S02]  /*28490*/  ISETP.GE.U32.AND P3, PT, R16.reuse, 0x4, PT ;  /* 0x000000041000780c */ /* 0x040fe40003f66070 */
[C---:B------:R-:W-:Y:S01]  /*284a0*/  ISETP.GE.U32.AND P4, PT, R16.reuse, 0x8, PT ;  /* 0x000000081000780c */ /* 0x040fe20003f86070 */
[----:B------:R-:W-:Y:S01]  /*284b0*/  SHFL.IDX PT, R0, R10, 0x1, 0x1f ;  /* 0x00201f000a007f89 */ /* 0x000fe200000e0000 */
[----:B------:R-:W-:Y:S01]  /*284c0*/  ISETP.GE.U32.AND P5, PT, R16, 0x10, PT ;  /* 0x000000101000780c */ /* 0x000fe20003fa6070 */
[----:B--2---:R-:W-:-:S02]  /*284d0*/  @!P1 IMAD.MOV.U32 R4, RZ, RZ, R8 ;  /* 0x000000ffff049224 */ /* 0x004fc400078e0008 */
[----:B------:R-:W-:Y:S02]  /*284e0*/  IMAD.MOV.U32 R8, RZ, RZ, RZ ;  /* 0x000000ffff087224 */ /* 0x000fe400078e00ff */
[----:B----4-:R-:W-:Y:S01]  /*284f0*/  @!P1 IMAD.MOV.U32 R6, RZ, RZ, R2 ;  /* 0x000000ffff069224 */ /* 0x010fe200078e0002 */
        /* <DEDUP_REMOVED lines=17> */
[----:B------:R0:W1:Y:S02]  /*28610*/  SHFL.IDX PT, R9, R7, 0x1f, 0x1f ;  /* 0x03e01f0007097f89 */ /* 0x00006400000e0000 */
.L_x_878:
[----:B------:R-:W-:Y:S02]  /*28620*/  ULDC UR4, c[0x0][0xc38] ;  /* 0x00030e0000047ab9 */ /* 0x000fe40000000800 */
[----:B------:R-:W-:-:S05]  /*28630*/  MOV R2, UR4 ;  /* 0x0000000400027c02 */ /* 0x000fca0008000f00 */
[----:B-1----:R-:W-:-:S04]  /*28640*/  IMAD R9, R9, R2, RZ ;  /* 0x0000000209097224 */ /* 0x002fc800078e02ff */
[----:B------:R-:W-:-:S05]  /*28650*/  IMAD.IADD R0, R0, 0x1, R9 ;  /* 0x0000000100007824 */ /* 0x000fca00078e0209 */
[----:B------:R-:W-:-:S13]  /*28660*/  ISETP.GT.AND P6, PT, R0, R5, PT ;  /* 0x000000050000720c */ /* 0x000fda0003fc4270 */
[----:B------:R-:W-:Y:S05]  /*28670*/  @P6 BRA `(.L_x_790) ;  /* 0x0000000000ac6947 */ /* 0x000fea0003800000 */
.L_x_793:
[----:B------:R-:W2:Y:S01]  /*28680*/  LDL.LU R3, [R1+0xc] ;  /* 0x00000c0001037983 */ /* 0x000ea20000300800 */
[----:B------:R-:W1:Y:S01]  /*28690*/  LDC R2, c[0x0][0xc3c] ;  /* 0x00030f00ff027b82 */ /* 0x000e620000000800 */
[----:B--2---:R-:W-:-:S05]  /*286a0*/  VIADD R3, R3, 0x1f ;  /* 0x0000001f03037836 */ /* 0x004fca0000000000 */
[----:B-1----:R-:W-:-:S13]  /*286b0*/  ISETP.GE.AND P6, PT, R3, R2, PT ;  /* 0x000000020300720c */ /* 0x002fda0003fc6270 */
[----:B------:R-:W-:Y:S05]  /*286c0*/  @P6 BRA `(.L_x_791) ;  /* 0x0000000400d46947 */ /* 0x000fea0003800000 */
[----:B------:R-:W1:Y:S01]  /*286d0*/  S2R R4, SR_TID.X ;  /* 0x0000000000047919 */ /* 0x000e620000002100 */
[----:B------:R2:W-:Y:S01]  /*286e0*/  STL [R1+0xc], R3 ;  /* 0x00000c0301007387 */ /* 0x0005e20000100800 */
[----:B-1----:R-:W-:-:S05]  /*286f0*/  LOP3.LUT R4, R4, 0x1f, RZ, 0xc0, !PT ;  /* 0x0000001f04047812 */ /* 0x002fca00078ec0ff */
[----:B------:R-:W-:Y:S01]  /*28700*/  IMAD.IADD R6, R3, 0x1, R4 ;  /* 0x0000000103067824 */ /* 0x000fe200078e0204 */
[----:B------:R-:W-:-:S04]  /*28710*/  MOV R4, RZ ;  /* 0x000000ff00047202 */ /* 0x000fc80000000f00 */
[----:B------:R-:W-:-:S13]  /*28720*/  ISETP.GE.OR P6, PT, R6, R2, !P0 ;  /* 0x000000020600720c */ /* 0x000fda00047c6670 */
[----:B--2---:R-:W1:Y:S02]  /*28730*/  @!P6 LDC.64 R2, c[0x0][0xc80] ;  /* 0x00032000ff02eb82 */ /* 0x004e640000000a00 */
[----:B-1----:R-:W-:-:S05]  /*28740*/  @!P6 IMAD.WIDE R2, R6, 0x4, R2 ;  /* 0x000000040602e825 */ /* 0x002fca00078e0202 */
[----:B------:R1:W2:Y:S02]  /*28750*/  @!P6 LDG.E R4, desc[UR60][R2.64] ;  /* 0x0000003c0204e981 */ /* 0x0002a4000c1e1900 */
[----:B-1----:R-:W1:Y:S02]  /*28760*/  @!P6 LDC.64 R2, c[0x0][0xc78] ;  /* 0x00031e00ff02eb82 */ /* 0x002e640000000a00 */
[----:B-1----:R-:W-:-:S04]  /*28770*/  @!P6 IMAD.WIDE R2, R6, 0x4, R2 ;  /* 0x000000040602e825 */ /* 0x002fc800078e0202 */
[----:B------:R-:W-:-:S06]  /*28780*/  IMAD.MOV.U32 R6, RZ, RZ, RZ ;  /* 0x000000ffff067224 */ /* 0x000fcc00078e00ff */
[----:B------:R-:W2:Y:S01]  /*28790*/  @!P6 LDG.E R6, desc[UR60][R2.64] ;  /* 0x0000003c0206e981 */ /* 0x000ea2000c1e1900 */
[----:B------:R-:W-:Y:S01]  /*287a0*/  UMOV UR4, 0xffffffff ;  /* 0xffffffff00047882 */ /* 0x000fe20000000000 */
[----:B--2---:R-:W-:Y:S02]  /*287b0*/  IMAD R2, R6, R4, RZ ;  /* 0x0000000406027224 */ /* 0x004fe400078e02ff */
[----:B------:R-:W-:Y:S05]  /*287c0*/  BRA.DIV UR4, `(.L_x_792) ;  /* 0x0000002a04d47947 */ /* 0x000fea000b800000 */
[----:B------:R-:W1:Y:S02]  /*287d0*/  SHFL.UP PT, R3, R2, 0x1, RZ ;  /* 0x0420000002037989 */ /* 0x000e6400000e00ff */
[----:B-1----:R-:W-:-:S05]  /*287e0*/  SEL R3, R3, RZ, P1 ;  /* 0x000000ff03037207 */ /* 0x002fca0000800000 */
[----:B------:R-:W-:-:S05]  /*287f0*/  IMAD.IADD R2, R2, 0x1, R3 ;  /* 0x0000000102027824 */ /* 0x000fca00078e0203 */
[----:B------:R-:W1:Y:S02]  /*28800*/  SHFL.UP PT, R3, R2, 0x2, RZ ;  /* 0x0440000002037989 */ /* 0x000e6400000e00ff */
[----:B-1----:R-:W-:-:S05]  /*28810*/  SEL R3, R3, RZ, P2 ;  /* 0x000000ff03037207 */ /* 0x002fca0001000000 */
[----:B------:R-:W-:-:S05]  /*28820*/  IMAD.IADD R2, R2, 0x1, R3 ;  /* 0x0000000102027824 */ /* 0x000fca00078e0203 */
[----:B------:R-:W1:Y:S02]  /*28830*/  SHFL.UP PT, R3, R2, 0x4, RZ ;  /* 0x0480000002037989 */ /* 0x000e6400000e00ff */
[----:B-1----:R-:W-:-:S04]  /*28840*/  SEL R3, R3, RZ, P3 ;  /* 0x000000ff03037207 */ /* 0x002fc80001800000 */
[----:B------:R-:W-:-:S05]  /*28850*/  IADD3 R2, R2, R3, RZ ;  /* 0x0000000302027210 */ /* 0x000fca0007ffe0ff */
[----:B------:R-:W1:Y:S02]  /*28860*/  SHFL.UP PT, R3, R2, 0x8, RZ ;  /* 0x0500000002037989 */ /* 0x000e6400000e00ff */
[----:B-1----:R-:W-:-:S05]  /*28870*/  SEL R3, R3, RZ, P4 ;  /* 0x000000ff03037207 */ /* 0x002fca0002000000 */
[----:B------:R-:W-:-:S05]  /*28880*/  IMAD.IADD R2, R2, 0x1, R3 ;  /* 0x0000000102027824 */ /* 0x000fca00078e0203 */
[----:B------:R-:W1:Y:S02]  /*28890*/  SHFL.UP PT, R3, R2, 0x10, RZ ;  /* 0x0600000002037989 */ /* 0x000e6400000e00ff */
[----:B-1----:R-:W-:-:S05]  /*288a0*/  SEL R3, R3, RZ, P5 ;  /* 0x000000ff03037207 */ /* 0x002fca0002800000 */
[----:B0-----:R-:W-:-:S05]  /*288b0*/  IMAD.IADD R7, R2, 0x1, R3 ;  /* 0x0000000102077824 */ /* 0x001fca00078e0203 */
[----:B------:R0:W1:Y:S02]  /*288c0*/  SHFL.IDX PT, R9, R7, 0x1f, 0x1f ;  /* 0x03e01f0007097f89 */ /* 0x00006400000e0000 */
.L_x_886:
[----:B------:R-:W-:Y:S02]  /*288d0*/  ULDC UR4, c[0x0][0xc38] ;  /* 0x00030e0000047ab9 */ /* 0x000fe40000000800 */
[----:B------:R-:W-:-:S04]  /*288e0*/  IMAD.U32 R2, RZ, RZ, UR4 ;  /* 0x00000004ff027e24 */ /* 0x000fc8000f8e00ff */
[----:B-1----:R-:W-:-:S05]  /*288f0*/  IMAD R9, R9, R2, RZ ;  /* 0x0000000209097224 */ /* 0x002fca00078e02ff */
[----:B------:R-:W-:-:S04]  /*28900*/  IADD3 R0, R9, R0, RZ ;  /* 0x0000000009007210 */ /* 0x000fc80007ffe0ff */
[----:B------:R-:W-:-:S13]  /*28910*/  ISETP.GT.AND P6, PT, R0, R5, PT ;  /* 0x000000050000720c */ /* 0x000fda0003fc4270 */
[----:B------:R-:W-:Y:S05]  /*28920*/  @!P6 BRA `(.L_x_793) ;  /* 0xfffffffc0054e947 */ /* 0x000fea000383ffff */
.L_x_790:
        /* <DEDUP_REMOVED lines=9> */
.L_x_891:
[----:B------:R-:W-:-:S13]  /*289c0*/  ISETP.NE.AND P0, PT, R3, RZ, PT ;  /* 0x000000ff0300720c */ /* 0x000fda0003f05270 */
[----:B------:R-:W-:Y:S05]  /*289d0*/  @!P0 BRA `(.L_x_795) ;  /* 0x0000000000148947 */ /* 0x000fea0003800000 */
[----:B------:R-:W-:Y:S01]  /*289e0*/  UMOV UR4, 0xffffffff ;  /* 0xffffffff00047882 */ /* 0x000fe20000000000 */
[----:B------:R-:W-:Y:S02]  /*289f0*/  VIADD R12, R0, 0xffffffff ;  /* 0xffffffff000c7836 */ /* 0x000fe40000000000 */
[----:B------:R-:W-:Y:S05]  /*28a00*/  BRA.DIV UR4, `(.L_x_796) ;  /* 0x0000002e04787947 */ /* 0x000fea000b800000 */
[----:B0-----:R0:W4:Y:S02]  /*28a10*/  SHFL.IDX PT, R7, R7, R12, 0x1f ;  /* 0x00001f0c07077589 */ /* 0x00112400000e0000 */
.L_x_894:
[----:B----4-:R-:W-:-:S07]  /*28a20*/  IMAD.MOV.U32 R8, RZ, RZ, R7 ;  /* 0x000000ffff087224 */ /* 0x010fce00078e0007 */
.L_x_795:
[----:B------:R-:W4:Y:S01]  /*28a30*/  LDL.LU R10, [R1+0xc] ;  /* 0x00000c00010a7983 */ /* 0x000f220000300800 */
[----:B0-2---:R-:W-:Y:S01]  /*28a40*/  IABS R7, R4 ;  /* 0x0000000400077213 */ /* 0x005fe20000000000 */
[----:B------:R-:W-:-:S03]  /*28a50*/  IMAD R9, R8, R2, R9 ;  /* 0x0000000208097224 */ /* 0x000fc600078e0209 */
[----:B------:R-:W0:Y:S01]  /*28a60*/  I2F.RP R2, R7 ;  /* 0x0000000700027306 */ /* 0x000e220000209400 */
[----:B------:R-:W-:Y:S01]  /*28a70*/  IMAD.IADD R5, R5, 0x1, -R9 ;  /* 0x0000000105057824 */ /* 0x000fe200078e0a09 */
[----:B------:R2:W-:Y:S02]  /*28a80*/  STL [R1], R9 ;  /* 0x0000000901007387 */ /* 0x0005e40000100800 */
[----:B--2---:R-:W-:-:S04]  /*28a90*/  IABS R9, R4 ;  /* 0x0000000400097213 */ /* 0x004fc80000000000 */
[----:B0-----:R-:W0:Y:S01]  /*28aa0*/  MUFU.RCP R2, R2 ;  /* 0x0000000200027308 */ /* 0x001e220000001000 */
[----:B------:R-:W-:Y:S02]  /*28ab0*/  IADD3 R9, RZ, -R9, RZ ;  /* 0x80000009ff097210 */ /* 0x000fe40007ffe0ff */
[----:B0-----:R-:W-:-:S05]  /*28ac0*/  IADD3 R2, R2, 0xffffffe, RZ ;  /* 0x0ffffffe02027810 */ /* 0x001fca0007ffe0ff */
        /* <DEDUP_REMOVED lines=20> */
[----:B------:R-:W-:Y:S01]  /*28c10*/  IMAD R9, R2, R7, RZ ;  /* 0x0000000702097224 */ /* 0x000fe200078e02ff */
[----:B------:R-:W-:-:S05]  /*28c20*/  MOV R2, RZ ;  /* 0x000000ff00027202 */ /* 0x000fca0000000f00 */
[----:B------:R-:W-:Y:S01]  /*28c30*/  IMAD.HI.U32 R2, R3, R9, R2 ;  /* 0x0000000903027227 */ /* 0x000fe200078e0002 */
[----:B------:R-:W-:Y:S02]  /*28c40*/  LOP3.LUT R3, R5, R4, RZ, 0x3c, !PT ;  /* 0x0000000405037212 */ /* 0x000fe400078e3cff */
[----:B------:R-:W-:Y:S02]  /*28c50*/  IABS R9, R6 ;  /* 0x0000000600097213 */ /* 0x000fe40000000000 */
[----:B------:R-:W-:Y:S02]  /*28c60*/  ISETP.GE.AND P2, PT, R3, RZ, PT ;  /* 0x000000ff0300720c */ /* 0x000fe40003f46270 */
[----:B------:R-:W-:-:S11]  /*28c70*/  IADD3 R9, RZ, -R9, RZ ;  /* 0x80000009ff097210 */ /* 0x000fd60007ffe0ff */
[----:B------:R-:W-:Y:S01]  /*28c80*/  @!P2 IMAD.MOV R8, RZ, RZ, -R8 ;  /* 0x000000ffff08a224 */ /* 0x000fe200078e0a08 */
[----:B------:R-:W-:-:S04]  /*28c90*/  @!P1 LOP3.LUT R8, RZ, R4, RZ, 0x33, !PT ;  /* 0x00000004ff089212 */ /* 0x000fc800078e33ff */
[-C--:B------:R-:W-:Y:S01]  /*28ca0*/  IABS R3, R8.reuse ;  /* 0x0000000800037213 */ /* 0x080fe20000000000 */
[----:B------:R-:W-:-:S04]  /*28cb0*/  IMAD R4, R4, R8, RZ ;  /* 0x0000000804047224 */ /* 0x000fc800078e02ff */
[----:B------:R-:W-:Y:S01]  /*28cc0*/  IMAD.HI.U32 R2, R2, R3, RZ ;  /* 0x0000000302027227 */ /* 0x000fe200078e00ff */
[----:B------:R-:W-:-:S03]  /*28cd0*/  IADD3 R4, R5, -R4, RZ ;  /* 0x8000000405047210 */ /* 0x000fc60007ffe0ff */
[----:B------:R-:W-:-:S05]  /*28ce0*/  IMAD R3, R2, R9, R3 ;  /* 0x0000000902037224 */ /* 0x000fca00078e0203 */
[----:B------:R-:W-:-:S13]  /*28cf0*/  ISETP.GT.U32.AND P1, PT, R7, R3, PT ;  /* 0x000000030700720c */ /* 0x000fda0003f24070 */
[----:B------:R-:W-:Y:S02]  /*28d00*/  @!P1 IMAD.IADD R3, R3, 0x1, -R7 ;  /* 0x0000000103039824 */ /* 0x000fe400078e0a07 */
[----:B------:R-:W-:Y:S01]  /*28d10*/  @!P1 VIADD R2, R2, 0x1 ;  /* 0x0000000102029836 */ /* 0x000fe20000000000 */
[----:B------:R-:W-:Y:S02]  /*28d20*/  ISETP.NE.AND P1, PT, R6, RZ, PT ;  /* 0x000000ff0600720c */ /* 0x000fe40003f25270 */
[----:B------:R-:W-:Y:S02]  /*28d30*/  ISETP.GE.U32.AND P0, PT, R3, R7, PT ;  /* 0x000000070300720c */ /* 0x000fe40003f06070 */
[----:B------:R-:W-:-:S04]  /*28d40*/  LOP3.LUT R3, R8, R6, RZ, 0x3c, !PT ;  /* 0x0000000608037212 */ /* 0x000fc800078e3cff */
[----:B------:R-:W-:-:S07]  /*28d50*/  ISETP.GE.AND P2, PT, R3, RZ, PT ;  /* 0x000000ff0300720c */ /* 0x000fce0003f46270 */
[----:B------:R-:W-:-:S06]  /*28d60*/  @P0 VIADD R2, R2, 0x1 ;  /* 0x0000000102020836 */ /* 0x000fcc0000000000 */
[----:B------:R-:W-:Y:S02]  /*28d70*/  @!P2 IADD3 R2, -R2, RZ, RZ ;  /* 0x000000ff0202a210 */ /* 0x000fe40007ffe1ff */
[----:B------:R-:W-:-:S05]  /*28d80*/  @!P1 LOP3.LUT R2, RZ, R6, RZ, 0x33, !PT ;  /* 0x00000006ff029212 */ /* 0x000fca00078e33ff */
[--C-:B------:R-:W-:Y:S02]  /*28d90*/  IMAD.MOV R3, RZ, RZ, -R2.reuse ;  /* 0x000000ffff037224 */ /* 0x100fe400078e0a02 */
[C---:B------:R-:W-:Y:S02]  /*28da0*/  IMAD R2, R6.reuse, 0x1000000, R2 ;  /* 0x0100000006027824 */ /* 0x040fe400078e0202 */
[----:B------:R-:W-:Y:S02]  /*28db0*/  IMAD R3, R6, R3, R8 ;  /* 0x0000000306037224 */ /* 0x000fe400078e0208 */
[----:B----4-:R-:W-:Y:S02]  /*28dc0*/  IMAD.IADD R10, R0, 0x1, R10 ;  /* 0x00000001000a7824 */ /* 0x010fe400078e020a */
[----:B-1----:R-:W-:-:S05]  /*28dd0*/  IMAD R0, R3, 0x10000, R2 ;  /* 0x0001000003007824 */ /* 0x002fca00078e0202 */
[----:B------:R0:W-:Y:S04]  /*28de0*/  STL [R1+0x8], R0 ;  /* 0x0000080001007387 */ /* 0x0001e80000100800 */
[----:B------:R0:W-:Y:S04]  /*28df0*/  STL [R1+0xc], R10 ;  /* 0x00000c0a01007387 */ /* 0x0001e80000100800 */
[----:B------:R0:W-:Y:S01]  /*28e00*/  STL [R1+0x4], R4 ;  /* 0x0000040401007387 */ /* 0x0001e20000100800 */
[----:B------:R-:W-:Y:S05]  /*28e10*/  BRA `(.L_x_797) ;  /* 0x0000000000287947 */ /* 0x000fea0003800000 */
.L_x_791:
[----:B------:R-:W-:Y:S01]  /*28e20*/  UMOV UR4, URZ ;  /* 0x0000003f00047c82 */ /* 0x000fe20008000000 */
[----:B------:R-:W-:Y:S01]  /*28e30*/  ULDC UR6, c[0x0][0xc3c] ;  /* 0x00030f0000067ab9 */ /* 0x000fe20000000800 */
[----:B------:R-:W-:Y:S01]  /*28e40*/  UMOV UR5, URZ ;  /* 0x0000003f00057c82 */ /* 0x000fe20008000000 */
[----:B------:R-:W-:Y:S01]  /*28e50*/  IMAD.U32 R3, RZ, RZ, UR4 ;  /* 0x00000004ff037e24 */ /* 0x000fe2000f8e00ff */
[----:B------:R-:W-:Y:S01]  /*28e60*/  MOV R0, UR6 ;  /* 0x0000000600007c02 */ /* 0x000fe20008000f00 */
[----:B------:R-:W-:Y:S01]  /*28e70*/  IMAD.U32 R2, RZ, RZ, UR5 ;  /* 0x00000005ff027e24 */ /* 0x000fe2000f8e00ff */
[----:B------:R1:W-:Y:S04]  /*28e80*/  STL [R1], R5 ;  /* 0x0000000501007387 */ /* 0x0003e80000100800 */
[----:B------:R1:W-:Y:S04]  /*28e90*/  STL [R1+0x4], R3 ;  /* 0x0000040301007387 */ /* 0x0003e80000100800 */
[----:B------:R1:W-:Y:S04]  /*28ea0*/  STL [R1+0xc], R0 ;  /* 0x00000c0001007387 */ /* 0x0003e80000100800 */
[----:B------:R1:W-:Y:S02]  /*28eb0*/  STL [R1+0x8], R2 ;  /* 0x0000080201007387 */ /* 0x0003e40000100800 */
.L_x_797:
[----:B-1----:R-:W2:Y:S04]  /*28ec0*/  LDL R2, [R1+0xc] ;  /* 0x00000c0001027983 */ /* 0x002ea80000100800 */
[----:B------:R-:W3:Y:S04]  /*28ed0*/  LDL R3, [R1+0x8] ;  /* 0x0000080001037983 */ /* 0x000ee80000100800 */
[----:B------:R-:W4:Y:S04]  /*28ee0*/  LDL R5, [R1+0x4] ;  /* 0x0000040001057983 */ /* 0x000f280000100800 */
[----:B0-----:R-:W4:Y:S01]  /*28ef0*/  LDL R4, [R1] ;  /* 0x0000000001047983 */ /* 0x001f220000100800 */
[----:B------:R-:W0:Y:S01]  /*28f00*/  S2R R0, SR_TID.X ;  /* 0x0000000000007919 */ /* 0x000e220000002100 */
[----:B------:R-:W-:Y:S05]  /*28f10*/  WARPSYNC.ALL ;  /* 0x0000000000007948 */ /* 0x000fea0003800000 */
[----:B0-----:R-:W-:Y:S01]  /*28f20*/  LOP3.LUT R0, R0, 0x1f, RZ, 0xc0, !PT ;  /* 0x0000001f00007812 */ /* 0x001fe200078ec0ff */
[----:B------:R-:W-:Y:S03]  /*28f30*/  BAR.SYNC.DEFER_BLOCKING 0x4, 0x180 ;  /* 0x0106000000007b1d */ /* 0x000fe60000010000 */
[----:B------:R-:W-:-:S13]  /*28f40*/  ISETP.NE.AND P0, PT, R0, RZ, PT ;  /* 0x000000ff0000720c */ /* 0x000fda0003f05270 */
[----:B------:R-:W0:Y:S01]  /*28f50*/  @!P0 S2R R0, SR_CgaCtaId ;  /* 0x0000000000008919 */ /* 0x000e220000008800 */
[----:B--2---:R-:W-:Y:S01]  /*28f60*/  IMAD.MOV.U32 R7, RZ, RZ, R2 ;  /* 0x000000ffff077224 */ /* 0x004fe200078e0002 */
[----:B------:R-:W-:Y:S01]  /*28f70*/  @!P0 MOV R2, 0x400 ;  /* 0x0000040000028802 */ /* 0x000fe20000000f00 */
[----:B---3--:R-:W-:-:S03]  /*28f80*/  IMAD.MOV.U32 R6, RZ, RZ, R3 ;  /* 0x000000ffff067224 */ /* 0x008fc600078e0003 */
[----:B0-----:R-:W-:-:S05]  /*28f90*/  @!P0 LEA R18, R0, R2, 0x18 ;  /* 0x0000000200128211 */ /* 0x001fca00078ec0ff */
[----:B----4-:R1:W-:Y:S01]  /*28fa0*/  @!P0 STS.128 [R18+0x368d0], R4 ;  /* 0x0368d00412008388 */ /* 0x0103e20000000c00 */
[----:B------:R-:W-:Y:S06]  /*28fb0*/  BAR.ARV 0x5, 0x180 ;  /* 0x0146000000007b1d */ /* 0x000fec0000002000 */
.L_x_788:
[----:B------:R-:W2:Y:S01]  /*28fc0*/  LDL R0, [R1+0xc] ;  /* 0x00000c0001007983 */ /* 0x000ea20000100800 */
[----:B------:R-:W-:Y:S02]  /*28fd0*/  ULDC UR4, c[0x0][0xc3c] ;  /* 0x00030f0000047ab9 */ /* 0x000fe40000000800 */
[----:B--2---:R-:W-:-:S13]  /*28fe0*/  ISETP.GE.AND P0, PT, R0, UR4, PT ;  /* 0x0000000400007c0c */ /* 0x004fda000bf06270 */
[----:B------:R-:W-:Y:S05]  /*28ff0*/  @!P0 BRA `(.L_x_798) ;  /* 0xffffff8c00208947 */ /* 0x000fea000383ffff */
[----:B------:R-:W-:Y:S05]  /*29000*/  BSYNC B8 ;  /* 0x0000000000087941 */ /* 0x000fea0003800000 */
.L_x_650:
[----:B--2---:R-:W2:Y:S01]  /*29010*/  LDL.LU R0, [R1+0x64] ;  /* 0x0000640001007983 */ /* 0x004ea20000300800 */
[----:B------:R-:W-:Y:S01]  /*29020*/  BSSY B0, `(.L_x_799) ;  /* 0x000000b000007945 */ /* 0x000fe20003800000 */
[----:B01----:R-:W0:Y:S01]  /*29030*/  S2R R5, SR_CgaCtaId ;  /* 0x0000000000057919 */ /* 0x003e220000008800 */
[----:B--2---:R-:W-:-:S05]  /*29040*/  VIADD R0, R0, 0x1 ;  /* 0x0000000100007836 */ /* 0x004fca0000000000 */
[----:B------:R-:W-:-:S04]  /*29050*/  LEA.HI R2, R0, R0, RZ, 0x1 ;  /* 0x0000000000027211 */ /* 0x000fc800078f08ff */
[----:B------:R-:W-:-:S04]  /*29060*/  LOP3.LUT R3, R2, 0xfffffffe, RZ, 0xc0, !PT ;  /* 0xfffffffe02037812 */ /* 0x000fc800078ec0ff */
[----:B------:R-:W-:Y:S02]  /*29070*/  IADD3 R3, R0, -R3, RZ ;  /* 0x8000000300037210 */ /* 0x000fe40007ffe0ff */
[----:B------:R-:W-:Y:S02]  /*29080*/  MOV R0, 0x400 ;  /* 0x0000040000007802 */ /* 0x000fe40000000f00 */
[----:B------:R-:W-:Y:S02]  /*29090*/  SHF.L.U32 R3, R3, 0x1f, RZ ;  /* 0x0000001f03037819 */ /* 0x000fe400000006ff */
[----:B0-----:R-:W-:-:S04]  /*290a0*/  LEA R0, R5, R0, 0x18 ;  /* 0x0000000005007211 */ /* 0x001fc800078ec0ff */
[----:B------:R-:W0:Y:S02]  /*290b0*/  SYNCS.PHASECHK.TRANS64.TRYWAIT P0, [R0+URZ+0x36820], R3 ;  /* 0x03682003000075a7 */ /* 0x000e24000800017f */
[----:B0-----:R-:W-:Y:S05]  /*290c0*/  @!P0 BRA `(.L_x_800) ;  /* 0x0000002400f08947 */ /* 0x001fea0003800000 */
.L_x_895:
[----:B------:R-:W-:Y:S05]  /*290d0*/  BSYNC B0 ;  /* 0x0000000000007941 */ /* 0x000fea0003800000 */
.L_x_799:
[----:B------:R-:W-:-:S03]  /*290e0*/  UMOV UR4, 0xffffffff ;  /* 0xffffffff00047882 */ /* 0x000fc60000000000 */
[----:B------:R-:W-:Y:S05]  /*290f0*/  BRA.DIV UR4, `(.L_x_801) ;  /* 0x0000002604f87947 */ /* 0x000fea000b800000 */
[----:B------:R-:W1:Y:S02]  /*29100*/  S2R R2, SR_TID.X ;  /* 0x0000000000027919 */ /* 0x000e640000002100 */
[----:B-1----:R-:W-:-:S04]  /*29110*/  SHF.R.U32.HI R2, RZ, 0x5, R2 ;  /* 0x00000005ff027819 */ /* 0x002fc80000011602 */
[----:B------:R-:W-:-:S05]  /*29120*/  LOP3.LUT R2, R2, 0x3, RZ, 0xc0, !PT ;  /* 0x0000000302027812 */ /* 0x000fca00078ec0ff */
[----:B------:R1:W2:Y:S02]  /*29130*/  SHFL.IDX PT, R14, R2, RZ, 0x1f ;  /* 0x00001fff020e7589 */ /* 0x0002a400000e0000 */
.L_x_898:
[----:B--2---:R-:W-:-:S13]  /*29140*/  ISETP.NE.AND P0, PT, R14, RZ, PT ;  /* 0x000000ff0e00720c */ /* 0x004fda0003f05270 */
[----:B------:R-:W-:Y:S05]  /*29150*/  @P0 BRA `(.L_x_430) ;  /* 0x0000000000940947 */ /* 0x000fea0003800000 */
[----:B------:R-:W-:-:S03]  /*29160*/  UMOV UR4, 0xffffffff ;  /* 0xffffffff00047882 */ /* 0x000fc60000000000 */
[----:B------:R-:W-:Y:S05]  /*29170*/  BRA.DIV UR4, `(.L_x_802) ;  /* 0x0000002a040c7947 */ /* 0x000fea000b800000 */
[----:B------:R-:W-:-:S13]  /*29180*/  ELECT P6, URZ, PT ;  /* 0x00000000003f782f */ /* 0x000fda00038c0000 */
.L_x_901:
        /* <DEDUP_REMOVED lines=8> */
.L_x_803:
[----:B------:R-:W2:Y:S01]  /*29210*/  LDL.LU R7, [R1+0x18] ;  /* 0x0000180001077983 */ /* 0x000ea20000300800 */
[----:B------:R-:W-:Y:S01]  /*29220*/  VIADD R2, R0, 0x36840 ;  /* 0x0003684000027836 */ /* 0x000fe20000000000 */
[----:B0-----:R-:W-:-:S03]  /*29230*/  IADD3 R3, R19, 0x1, RZ ;  /* 0x0000000113037810 */ /* 0x001fc60007ffe0ff */
[----:B------:R-:W-:Y:S01]  /*29240*/  IMAD R6, R19, 0x8, R2 ;  /* 0x0000000813067824 */ /* 0x000fe200078e0202 */
        /* <DEDUP_REMOVED lines=9> */
.L_x_902:
[----:B------:R-:W1:Y:S02]  /*292e0*/  SYNCS.PHASECHK.TRANS64.TRYWAIT P0, [R7+URZ], R2 ;  /* 0x00000002070075a7 */ /* 0x000e64000800017f */
[----:B-1----:R-:W-:Y:S05]  /*292f0*/  @!P0 BRA `(.L_x_805) ;  /* 0x0000002400e08947 */ /* 0x002fea0003800000 */
.L_x_903:
[----:B------:R-:W-:Y:S05]  /*29300*/  @!P2 BRA `(.L_x_806) ;  /* 0x000000000004a947 */ /* 0x000fea0003800000 */
[----:B------:R-:W-:Y:S01]  /*29310*/  BPT.TRAP 0x1 ;  /* 0x000000040000795c */ /* 0x000fe20000300000 */
.L_x_806:
[----:B------:R-:W-:-:S04]  /*29320*/  VIADD R0, R0, 0x36860 ;  /* 0x0003686000007836 */ /* 0x000fc80000000000 */
[----:B------:R-:W-:-:S04]  /*29330*/  IMAD R4, R19, 0x8, R0 ;  /* 0x0000000813047824 */ /* 0x000fc800078e0200 */
[----:B------:R-:W2:Y:S02]  /*29340*/  SYNCS.PHASECHK.TRANS64.TRYWAIT P0, [R4+URZ], R5 ;  /* 0x00000005040075a7 */ /* 0x000ea4000800017f */
[----:B--2---:R-:W-:Y:S05]  /*29350*/  @!P0 BRA `(.L_x_807) ;  /* 0x0000002400dc8947 */ /* 0x004fea0003800000 */
.L_x_904:
[----:B------:R-:W-:-:S07]  /*29360*/  LEA R3, R3, R0, 0x3 ;  /* 0x0000000003037211 */ /* 0x000fce00078e18ff */
.L_x_808:
[----:B---3--:R3:W4:Y:S02]  /*29370*/  SYNCS.PHASECHK.TRANS64.TRYWAIT P0, [R3+URZ], R2 ;  /* 0x00000002030075a7 */ /* 0x008724000800017f */
[----:B----4-:R-:W-:Y:S05]  /*29380*/  @!P0 NANOSLEEP.SYNCS 0x989680 ;  /* 0x009896800000895d */ /* 0x010fea0003900000 */
[----:B------:R-:W4:Y:S02]  /*29390*/  @!P0 SYNCS.PHASECHK.TRANS64 P0, [R3+URZ], R2 ;  /* 0x00000002030085a7 */ /* 0x000f24000800007f */
[----:B----4-:R-:W-:Y:S05]  /*293a0*/  @!P0 BRA `(.L_x_808) ;  /* 0xfffffffc00f08947 */ /* 0x010fea000383ffff */
.L_x_430:
[----:B------:R-:W-:Y:S05]  /*293b0*/  BSYNC B9 ;  /* 0x0000000000097941 */ /* 0x000fea0003800000 */
.L_x_427:
[----:B------:R-:W-:Y:S05]  /*293c0*/  EXIT ;  /* 0x000000000000794d */ /* 0x000fea0003800000 */
.L_x_450:
[----:B0-----:R0:W1:Y:S02]  /*293d0*/  SYNCS.PHASECHK.TRANS64.TRYWAIT P5, [R98+URZ+0x36890], R99 ;  /* 0x03689063620075a7 */ /* 0x00106400080a017f */
[----:B-1----:R-:W-:Y:S05]  /*293e0*/  @!P5 NANOSLEEP.SYNCS 0x989680 ;  /* 0x009896800000d95d */ /* 0x002fea0003900000 */
[----:B------:R-:W1:Y:S02]  /*293f0*/  @!P5 SYNCS.PHASECHK.TRANS64 P5, [R98+URZ+0x36890], R99 ;  /* 0x036890636200d5a7 */ /* 0x000e6400080a007f */
[----:B-1----:R-:W-:Y:S05]  /*29400*/  @!P5 BRA `(.L_x_450) ;  /* 0xfffffffc00f0d947 */ /* 0x002fea000383ffff */
[----:B------:R-:W-:Y:S05]  /*29410*/  BRA `(.L_x_809) ;  /* 0xfffffda400707947 */ /* 0x000fea000383ffff */
.L_x_504:
[----:B-1----:R1:W2:Y:S02]  /*29420*/  SYNCS.PHASECHK.TRANS64.TRYWAIT P5, [R98+URZ+0x36890], R99 ;  /* 0x03689063620075a7 */ /* 0x0022a400080a017f */
[----:B--2---:R-:W-:Y:S05]  /*29430*/  @!P5 NANOSLEEP.SYNCS 0x989680 ;  /* 0x009896800000d95d */ /* 0x004fea0003900000 */
[----:B------:R-:W2:Y:S02]  /*29440*/  @!P5 SYNCS.PHASECHK.TRANS64 P5, [R98+URZ+0x36890], R99 ;  /* 0x036890636200d5a7 */ /* 0x000ea400080a007f */
[----:B--2---:R-:W-:Y:S05]  /*29450*/  @!P5 BRA `(.L_x_504) ;  /* 0xfffffffc00f0d947 */ /* 0x004fea000383ffff */
[----:B------:R-:W-:Y:S05]  /*29460*/  BRA `(.L_x_810) ;  /* 0xfffffdd800507947 */ /* 0x000fea000383ffff */
.L_x_529:
[----:B-1----:R1:W2:Y:S02]  /*29470*/  SYNCS.PHASECHK.TRANS64.TRYWAIT P3, [R98+URZ+0x36890], R99 ;  /* 0x03689063620075a7 */ /* 0x0022a4000806017f */
[----:B--2---:R-:W-:Y:S05]  /*29480*/  @!P3 NANOSLEEP.SYNCS 0x989680 ;  /* 0x009896800000b95d */ /* 0x004fea0003900000 */
[----:B------:R-:W2:Y:S02]  /*29490*/  @!P3 SYNCS.PHASECHK.TRANS64 P3, [R98+URZ+0x36890], R99 ;  /* 0x036890636200b5a7 */ /* 0x000ea4000806007f */
[----:B--2---:R-:W-:Y:S05]  /*294a0*/  @!P3 BRA `(.L_x_529) ;  /* 0xfffffffc00f0b947 */ /* 0x004fea000383ffff */
[----:B------:R-:W-:Y:S05]  /*294b0*/  BRA `(.L_x_811) ;  /* 0xfffffe0800787947 */ /* 0x000fea000383ffff */
.L_x_535:
[----:B-1----:R1:W2:Y:S02]  /*294c0*/  SYNCS.PHASECHK.TRANS64.TRYWAIT P2, [R98+URZ+0x368b0], R99 ;  /* 0x0368b063620075a7 */ /* 0x0022a4000804017f */
[----:B--2---:R-:W-:Y:S05]  /*294d0*/  @!P2 NANOSLEEP.SYNCS 0x989680 ;  /* 0x009896800000a95d */ /* 0x004fea0003900000 */
[----:B------:R-:W2:Y:S02]  /*294e0*/  @!P2 SYNCS.PHASECHK.TRANS64 P2, [R98+URZ+0x368b0], R99 ;  /* 0x0368b0636200a5a7 */ /* 0x000ea4000804007f */
[----:B--2---:R-:W-:Y:S05]  /*294f0*/  @!P2 BRA `(.L_x_535) ;  /* 0xfffffffc00f0a947 */ /* 0x004fea000383ffff */
[----:B------:R-:W-:Y:S05]  /*29500*/  BRA `(.L_x_812) ;  /* 0xfffffe0c00947947 */ /* 0x000fea000383ffff */
.L_x_555:
[----:B------:R-:W-:Y:S01]  /*29510*/  BSSY B1, `(.L_x_813) ;  /* 0x0000008000017945 */ /* 0x000fe20003800000 */
[----:B------:R-:W-:Y:S01]  /*29520*/  IMAD.MOV.U32 R13, RZ, RZ, R25 ;  /* 0x000000ffff0d7224 */ /* 0x000fe200078e0019 */
[----:B------:R-:W-:Y:S01]  /*29530*/  MOV R15, 0xffffffff ;  /* 0xffffffff000f7802 */ /* 0x000fe20000000f00 */
[----:B------:R-:W-:Y:S02]  /*29540*/  IMAD.MOV.U32 R12, RZ, RZ, RZ ;  /* 0x000000ffff0c7224 */ /* 0x000fe400078e00ff */
[----:B------:R-:W-:-:S07]  /*29550*/  IMAD.MOV.U32 R11, RZ, RZ, 0x1c1f ;  /* 0x00001c1fff0b7424 */ /* 0x000fce00078e00ff */
[----:B------:R-:W-:Y:S05]  /*29560*/  WARPSYNC.COLLECTIVE R15, `(.L_x_814) ;  /* 0x000000000f087348 */ /* 0x000fea0003c00000 */
[----:B------:R0:W1:Y:S02]  /*29570*/  SHFL.IDX P6, R14, R13, R12, R11 ;  /* 0x0000000c0d0e7389 */ /* 0x00006400000c000b */
[----:B01----:R-:W-:Y:S01]  /*29580*/  ENDCOLLECTIVE ;  /* 0x000000000000791b */ /* 0x003fe20003800000 */
.L_x_814:
[----:B------:R-:W-:Y:S05]  /*29590*/  BSYNC B1 ;  /* 0x0000000000017941 */ /* 0x000fea0003800000 */
.L_x_813:
[----:B------:R-:W-:Y:S01]  /*295a0*/  IMAD.MOV.U32 R13, RZ, RZ, R24 ;  /* 0x000000ffff0d7224 */ /* 0x000fe200078e0018 */
[----:B------:R-:W-:Y:S01]  /*295b0*/  MOV R11, 0x1c1f ;  /* 0x00001c1f000b7802 */ /* 0x000fe20000000f00 */
[----:B------:R-:W-:Y:S02]  /*295c0*/  IMAD.MOV.U32 R12, RZ, RZ, RZ ;  /* 0x000000ffff0c7224 */ /* 0x000fe400078e00ff */
[----:B------:R-:W-:Y:S02]  /*295d0*/  IMAD.MOV.U32 R15, RZ, RZ, -0x1 ;  /* 0xffffffffff0f7424 */ /* 0x000fe400078e00ff */
[----:B------:R-:W-:-:S07]  /*295e0*/  IMAD.MOV.U32 R3, RZ, RZ, R14 ;  /* 0x000000ffff037224 */ /* 0x000fce00078e000e */
[----:B------:R-:W-:Y:S05]  /*295f0*/  WARPSYNC.COLLECTIVE R15, `(.L_x_815) ;  /* 0x000000000f087348 */ /* 0x000fea0003c00000 */
[----:B------:R0:W1:Y:S02]  /*29600*/  SHFL.IDX P6, R14, R13, R12, R11 ;  /* 0x0000000c0d0e7389 */ /* 0x00006400000c000b */
[----:B01----:R-:W-:Y:S01]  /*29610*/  ENDCOLLECTIVE ;  /* 0x000000000000791b */ /* 0x003fe20003800000 */
.L_x_815:
[----:B------:R-:W-:Y:S02]  /*29620*/  IMAD.MOV.U32 R13, RZ, RZ, R27 ;  /* 0x000000ffff0d7224 */ /* 0x000fe400078e001b */
[----:B------:R-:W-:-:S07]  /*29630*/  IMAD.MOV.U32 R0, RZ, RZ, R14 ;  /* 0x000000ffff007224 */ /* 0x000fce00078e000e */
[----:B------:R-:W-:Y:S05]  /*29640*/  WARPSYNC.COLLECTIVE R15, `(.L_x_816) ;  /* 0x000000000f087348 */ /* 0x000fea0003c00000 */
[----:B------:R0:W1:Y:S02]  /*29650*/  SHFL.IDX P6, R14, R13, R12, R11 ;  /* 0x0000000c0d0e7389 */ /* 0x00006400000c000b */
[----:B01----:R-:W-:Y:S01]  /*29660*/  ENDCOLLECTIVE ;  /* 0x000000000000791b */ /* 0x003fe20003800000 */
.L_x_816:
[----:B------:R-:W-:Y:S01]  /*29670*/  IMAD.MOV.U32 R13, RZ, RZ, R26 ;  /* 0x000000ffff0d7224 */ /* 0x000fe200078e001a */
[----:B------:R-:W-:-:S07]  /*29680*/  MOV R5, R14 ;  /* 0x0000000e00057202 */ /* 0x000fce0000000f00 */
[----:B------:R-:W-:Y:S05]  /*29690*/  WARPSYNC.COLLECTIVE R15, `(.L_x_817) ;  /* 0x000000000f087348 */ /* 0x000fea0003c00000 */
[----:B------:R0:W1:Y:S02]  /*296a0*/  SHFL.IDX P6, R14, R13, R12, R11 ;  /* 0x0000000c0d0e7389 */ /* 0x00006400000c000b */
[----:B01----:R-:W-:Y:S01]  /*296b0*/  ENDCOLLECTIVE ;  /* 0x000000000000791b */ /* 0x003fe20003800000 */
.L_x_817:
[----:B------:R-:W-:Y:S05]  /*296c0*/  BRA `(.L_x_818) ;  /* 0xfffffe1c00b07947 */ /* 0x000fea000383ffff */
.L_x_559:
[----:B0-----:R0:W1:Y:S02]  /*296d0*/  SYNCS.PHASECHK.TRANS64.TRYWAIT P0, [R2+URZ+0x36800], R5 ;  /* 0x03680005020075a7 */ /* 0x001064000800017f */
[----:B-1----:R-:W-:Y:S05]  /*296e0*/  @!P0 NANOSLEEP.SYNCS 0x989680 ;  /* 0x009896800000895d */ /* 0x002fea0003900000 */
[----:B------:R-:W1:Y:S02]  /*296f0*/  @!P0 SYNCS.PHASECHK.TRANS64 P0, [R2+URZ+0x36800], R5 ;  /* 0x03680005020085a7 */ /* 0x000e64000800007f */
[----:B-1----:R-:W-:Y:S05]  /*29700*/  @!P0 BRA `(.L_x_559) ;  /* 0xfffffffc00f08947 */ /* 0x002fea000383ffff */
[----:B------:R-:W-:Y:S05]  /*29710*/  BRA `(.L_x_819) ;  /* 0xfffffe28007c7947 */ /* 0x000fea000383ffff */
.L_x_583:
[----:B------:R-:W-:Y:S01]  /*29720*/  BSSY B1, `(.L_x_820) ;  /* 0x0000008000017945 */ /* 0x000fe20003800000 */
[----:B------:R-:W-:Y:S01]  /*29730*/  IMAD.MOV.U32 R13, RZ, RZ, R25 ;  /* 0x000000ffff0d7224 */ /* 0x000fe200078e0019 */
[----:B------:R-:W-:Y:S01]  /*29740*/  MOV R11, 0x1c1f ;  /* 0x00001c1f000b7802 */ /* 0x000fe20000000f00 */
[----:B------:R-:W-:Y:S02]  /*29750*/  IMAD.MOV.U32 R12, RZ, RZ, RZ ;  /* 0x000000ffff0c7224 */ /* 0x000fe400078e00ff */
[----:B------:R-:W-:-:S07]  /*29760*/  IMAD.MOV.U32 R15, RZ, RZ, -0x1 ;  /* 0xffffffffff0f7424 */ /* 0x000fce00078e00ff */
[----:B------:R-:W-:Y:S05]  /*29770*/  WARPSYNC.COLLECTIVE R15, `(.L_x_821) ;  /* 0x000000000f087348 */ /* 0x000fea0003c00000 */
[----:B------:R0:W1:Y:S02]  /*29780*/  SHFL.IDX P6, R14, R13, R12, R11 ;  /* 0x0000000c0d0e7389 */ /* 0x00006400000c000b */
[----:B01----:R-:W-:Y:S01]  /*29790*/  ENDCOLLECTIVE ;  /* 0x000000000000791b */ /* 0x003fe20003800000 */
.L_x_821:
[----:B------:R-:W-:Y:S05]  /*297a0*/  BSYNC B1 ;  /* 0x0000000000017941 */ /* 0x000fea0003800000 */
.L_x_820:
[----:B------:R-:W-:Y:S01]  /*297b0*/  IMAD.MOV.U32 R13, RZ, RZ, R24 ;  /* 0x000000ffff0d7224 */ /* 0x000fe200078e0018 */
[----:B------:R-:W-:Y:S01]  /*297c0*/  MOV R12, RZ ;  /* 0x000000ff000c7202 */ /* 0x000fe20000000f00 */
[----:B------:R-:W-:Y:S02]  /*297d0*/  IMAD.MOV.U32 R11, RZ, RZ, 0x1c1f ;  /* 0x00001c1fff0b7424 */ /* 0x000fe400078e00ff */
[----:B------:R-:W-:Y:S02]  /*297e0*/  IMAD.MOV.U32 R15, RZ, RZ, -0x1 ;  /* 0xffffffffff0f7424 */ /* 0x000fe400078e00ff */
[----:B------:R-:W-:-:S07]  /*297f0*/  IMAD.MOV.U32 R3, RZ, RZ, R14 ;  /* 0x000000ffff037224 */ /* 0x000fce00078e000e */
[----:B------:R-:W-:Y:S05]  /*29800*/  WARPSYNC.COLLECTIVE R15, `(.L_x_822) ;  /* 0x000000000f087348 */ /* 0x000fea0003c00000 */
[----:B------:R0:W1:Y:S02]  /*29810*/  SHFL.IDX P6, R14, R13, R12, R11 ;  /* 0x0000000c0d0e7389 */ /* 0x00006400000c000b */
[----:B01----:R-:W-:Y:S01]  /*29820*/  ENDCOLLECTIVE ;  /* 0x000000000000791b */ /* 0x003fe20003800000 */
.L_x_822:
[----:B------:R-:W-:Y:S02]  /*29830*/  MOV R21, R3 ;  /* 0x0000000300157202 */ /* 0x000fe40000000f00 */
[----:B------:R-:W-:Y:S01]  /*29840*/  MOV R13, R27 ;  /* 0x0000001b000d7202 */ /* 0x000fe20000000f00 */
[----:B------:R-:W-:-:S07]  /*29850*/  IMAD.MOV.U32 R0, RZ, RZ, R14 ;  /* 0x000000ffff007224 */ /* 0x000fce00078e000e */
[----:B------:R-:W-:Y:S05]  /*29860*/  WARPSYNC.COLLECTIVE R15, `(.L_x_823) ;  /* 0x000000000f087348 */ /* 0x000fea0003c00000 */
[----:B------:R0:W1:Y:S02]  /*29870*/  SHFL.IDX P6, R14, R13, R12, R11 ;  /* 0x0000000c0d0e7389 */ /* 0x00006400000c000b */
[----:B01----:R-:W-:Y:S01]  /*29880*/  ENDCOLLECTIVE ;  /* 0x000000000000791b */ /* 0x003fe20003800000 */
.L_x_823:
[----:B------:R-:W-:Y:S02]  /*29890*/  IMAD.MOV.U32 R20, RZ, RZ, R0 ;  /* 0x000000ffff147224 */ /* 0x000fe400078e0000 */
[----:B------:R-:W-:Y:S02]  /*298a0*/  IMAD.MOV.U32 R13, RZ, RZ, R26 ;  /* 0x000000ffff0d7224 */ /* 0x000fe400078e001a */
[----:B------:R-:W-:-:S07]  /*298b0*/  IMAD.MOV.U32 R5, RZ, RZ, R14 ;  /* 0x000000ffff057224 */ /* 0x000fce00078e000e */
[----:B------:R-:W-:Y:S05]  /*298c0*/  WARPSYNC.COLLECTIVE R15, `(.L_x_824) ;  /* 0x000000000f087348 */ /* 0x000fea0003c00000 */
[----:B------:R0:W1:Y:S02]  /*298d0*/  SHFL.IDX P6, R14, R13, R12, R11 ;  /* 0x0000000c0d0e7389 */ /* 0x00006400000c000b */
[----:B01----:R-:W-:Y:S01]  /*298e0*/  ENDCOLLECTIVE ;  /* 0x000000000000791b */ /* 0x003fe20003800000 */
.L_x_824:
[----:B------:R-:W-:Y:S05]  /*298f0*/  BRA `(.L_x_825) ;  /* 0xfffffe48001c7947 */ /* 0x000fea000383ffff */
.L_x_587:
[----:B0-----:R0:W1:Y:S02]  /*29900*/  SYNCS.PHASECHK.TRANS64.TRYWAIT P0, [R2+URZ+0x36800], R5 ;  /* 0x03680005020075a7 */ /* 0x001064000800017f */
[----:B-1----:R-:W-:Y:S05]  /*29910*/  @!P0 NANOSLEEP.SYNCS 0x989680 ;  /* 0x009896800000895d */ /* 0x002fea0003900000 */
[----:B------:R-:W1:Y:S02]  /*29920*/  @!P0 SYNCS.PHASECHK.TRANS64 P0, [R2+URZ+0x36800], R5 ;  /* 0x03680005020085a7 */ /* 0x000e64000800007f */
[----:B-1----:R-:W-:Y:S05]  /*29930*/  @!P0 BRA `(.L_x_587) ;  /* 0xfffffffc00f08947 */ /* 0x002fea000383ffff */
[----:B------:R-:W-:Y:S05]  /*29940*/  BRA `(.L_x_826) ;  /* 0xfffffe50003c7947 */ /* 0x000fea000383ffff */
.L_x_601:
[----:B-1----:R1:W2:Y:S02]  /*29950*/  SYNCS.PHASECHK.TRANS64.TRYWAIT P2, [R0+URZ+0x36830], R3 ;  /* 0x03683003000075a7 */ /* 0x0022a4000804017f */
[----:B--2---:R-:W-:Y:S05]  /*29960*/  @!P2 NANOSLEEP.SYNCS 0x989680 ;  /* 0x009896800000a95d */ /* 0x004fea0003900000 */
[----:B------:R-:W2:Y:S02]  /*29970*/  @!P2 SYNCS.PHASECHK.TRANS64 P2, [R0+URZ+0x36830], R3 ;  /* 0x036830030000a5a7 */ /* 0x000ea4000804007f */
[----:B--2---:R-:W-:Y:S05]  /*29980*/  @!P2 BRA `(.L_x_601) ;  /* 0xfffffffc00f0a947 */ /* 0x004fea000383ffff */
[----:B------:R-:W-:Y:S05]  /*29990*/  BRA `(.L_x_600) ;  /* 0xfffffe7800307947 */ /* 0x000fea000383ffff */
.L_x_608:
[----:B-1----:R1:W2:Y:S02]  /*299a0*/  SYNCS.PHASECHK.TRANS64.TRYWAIT P2, [R12+URZ+0x36830], R5 ;  /* 0x036830050c0075a7 */ /* 0x0022a4000804017f */
[----:B--2---:R-:W-:Y:S05]  /*299b0*/  @!P2 NANOSLEEP.SYNCS 0x989680 ;  /* 0x009896800000a95d */ /* 0x004fea0003900000 */
[----:B------:R-:W2:Y:S02]  /*299c0*/  @!P2 SYNCS.PHASECHK.TRANS64 P2, [R12+URZ+0x36830], R5 ;  /* 0x036830050c00a5a7 */ /* 0x000ea4000804007f */
[----:B--2---:R-:W-:Y:S05]  /*299d0*/  @!P2 BRA `(.L_x_608) ;  /* 0xfffffffc00f0a947 */ /* 0x004fea000383ffff */
[----:B------:R-:W-:Y:S05]  /*299e0*/  BRA `(.L_x_607) ;  /* 0xfffffed000b07947 */ /* 0x000fea000383ffff */
.L_x_613:
[----:B-1----:R1:W2:Y:S02]  /*299f0*/  SYNCS.PHASECHK.TRANS64.TRYWAIT P2, [R14+URZ+0x36850], R0 ;  /* 0x036850000e0075a7 */ /* 0x0022a4000804017f */
[----:B--2---:R-:W-:Y:S05]  /*29a00*/  @!P2 NANOSLEEP.SYNCS 0x989680 ;  /* 0x009896800000a95d */ /* 0x004fea0003900000 */
[----:B------:R-:W2:Y:S02]  /*29a10*/  @!P2 SYNCS.PHASECHK.TRANS64 P2, [R14+URZ+0x36850], R0 ;  /* 0x036850000e00a5a7 */ /* 0x000ea4000804007f */
[----:B--2---:R-:W-:Y:S05]  /*29a20*/  @!P2 BRA `(.L_x_613) ;  /* 0xfffffffc00f0a947 */ /* 0x004fea000383ffff */
[----:B------:R-:W-:Y:S05]  /*29a30*/  BRA `(.L_x_612) ;  /* 0xffffff0800547947 */ /* 0x000fea000383ffff */
.L_x_619:
[----:B-1----:R1:W2:Y:S02]  /*29a40*/  SYNCS.PHASECHK.TRANS64.TRYWAIT P0, [R0+URZ+0x36850], R3 ;  /* 0x03685003000075a7 */ /* 0x0022a4000800017f */
[----:B--2---:R-:W-:Y:S05]  /*29a50*/  @!P0 NANOSLEEP.SYNCS 0x989680 ;  /* 0x009896800000895d */ /* 0x004fea0003900000 */
[----:B------:R-:W2:Y:S02]  /*29a60*/  @!P0 SYNCS.PHASECHK.TRANS64 P0, [R0+URZ+0x36850], R3 ;  /* 0x03685003000085a7 */ /* 0x000ea4000800007f */
[----:B--2---:R-:W-:Y:S05]  /*29a70*/  @!P0 BRA `(.L_x_619) ;  /* 0xfffffffc00f08947 */ /* 0x004fea000383ffff */
[----:B------:R-:W-:Y:S05]  /*29a80*/  BRA `(.L_x_618) ;  /* 0xffffff2c00107947 */ /* 0x000fea000383ffff */
.L_x_658:
[----:B------:R-:W1:Y:S01]  /*29a90*/  S2R R7, SR_TID.X ;  /* 0x0000000000077919 */ /* 0x000e620000002100 */
[----:B------:R-:W-:Y:S01]  /*29aa0*/  BSSY B1, `(.L_x_827) ;  /* 0x000000a000017945 */ /* 0x000fe20003800000 */
[----:B------:R-:W-:Y:S01]  /*29ab0*/  IMAD.MOV.U32 R12, RZ, RZ, RZ ;  /* 0x000000ffff0c7224 */ /* 0x000fe200078e00ff */
[----:B------:R-:W-:Y:S01]  /*29ac0*/  MOV R15, 0xffffffff ;  /* 0xffffffff000f7802 */ /* 0x000fe20000000f00 */
[----:B0-----:R-:W-:Y:S01]  /*29ad0*/  IMAD.MOV.U32 R11, RZ, RZ, 0x1f ;  /* 0x0000001fff0b7424 */ /* 0x001fe200078e00ff */
[----:B-1----:R-:W-:-:S04]  /*29ae0*/  SHF.R.U32.HI R7, RZ, 0x5, R7 ;  /* 0x00000005ff077819 */ /* 0x002fc80000011607 */
[----:B------:R-:W-:-:S05]  /*29af0*/  LOP3.LUT R7, R7, 0x3, RZ, 0xc0, !PT ;  /* 0x0000000307077812 */ /* 0x000fca00078ec0ff */
[----:B------:R-:W-:-:S07]  /*29b00*/  IMAD.MOV.U32 R13, RZ, RZ, R7 ;  /* 0x000000ffff0d7224 */ /* 0x000fce00078e0007 */
[----:B------:R-:W-:Y:S05]  /*29b10*/  WARPSYNC.COLLECTIVE R15, `(.L_x_828) ;  /* 0x000000000f087348 */ /* 0x000fea0003c00000 */
[----:B------:R0:W1:Y:S02]  /*29b20*/  SHFL.IDX P6, R14, R13, R12, R11 ;  /* 0x0000000c0d0e7389 */ /* 0x00006400000c000b */
[----:B01----:R-:W-:Y:S01]  /*29b30*/  ENDCOLLECTIVE ;  /* 0x000000000000791b */ /* 0x003fe20003800000 */
.L_x_828:
[----:B------:R-:W-:Y:S05]  /*29b40*/  BSYNC B1 ;  /* 0x0000000000017941 */ /* 0x000fea0003800000 */
.L_x_827:
[----:B------:R-:W-:Y:S05]  /*29b50*/  BRA `(.L_x_829) ;  /* 0xffffff8800d07947 */ /* 0x000fea000383ffff */
.L_x_660:
[----:B------:R-:W-:Y:S01]  /*29b60*/  BSSY B1, `(.L_x_830) ;  /* 0x0000006000017945 */ /* 0x000fe20003800000 */
[----:B------:R-:W-:-:S07]  /*29b70*/  IMAD.MOV.U32 R15, RZ, RZ, -0x1 ;  /* 0xffffffffff0f7424 */ /* 0x000fce00078e00ff */
[----:B01----:R-:W-:Y:S05]  /*29b80*/  WARPSYNC.COLLECTIVE R15, `(.L_x_831) ;  /* 0x000000000f0c7348 */ /* 0x003fea0003c00000 */
[----:B------:R-:W-:Y:S02]  /*29b90*/  ELECT P6, UR62, PT ;  /* 0x00000000003e782f */ /* 0x000fe400038c0000 */
[----:B------:R-:W-:Y:S01]  /*29ba0*/  MOV R14, UR62 ;  /* 0x0000003e000e7c02 */ /* 0x000fe20008000f00 */
[----:B01----:R-:W-:Y:S10]  /*29bb0*/  ENDCOLLECTIVE ;  /* 0x000000000000791b */ /* 0x003ff40003800000 */
.L_x_831:
[----:B------:R-:W-:Y:S05]  /*29bc0*/  BSYNC B1 ;  /* 0x0000000000017941 */ /* 0x000fea0003800000 */
.L_x_830:
[----:B------:R-:W-:Y:S05]  /*29bd0*/  BRA `(.L_x_659) ;  /* 0xffffff8800c87947 */ /* 0x000fea000383ffff */
.L_x_662:
[----:B-1----:R1:W2:Y:S02]  /*29be0*/  SYNCS.PHASECHK.TRANS64.TRYWAIT P0, [R18+URZ+0x36820], R3 ;  /* 0x03682003120075a7 */ /* 0x0022a4000800017f */
[----:B--2---:R-:W-:Y:S05]  /*29bf0*/  @!P0 NANOSLEEP.SYNCS 0x989680 ;  /* 0x009896800000895d */ /* 0x004fea0003900000 */
[----:B------:R-:W2:Y:S02]  /*29c00*/  @!P0 SYNCS.PHASECHK.TRANS64 P0, [R18+URZ+0x36820], R3 ;  /* 0x03682003120085a7 */ /* 0x000ea4000800007f */
[----:B--2---:R-:W-:Y:S05]  /*29c10*/  @!P0 BRA `(.L_x_662) ;  /* 0xfffffffc00f08947 */ /* 0x004fea000383ffff */
[----:B------:R-:W-:Y:S05]  /*29c20*/  BRA `(.L_x_832) ;  /* 0xffffff8800d87947 */ /* 0x000fea000383ffff */
.L_x_666:
[----:B--2---:R2:W3:Y:S02]  /*29c30*/  SYNCS.PHASECHK.TRANS64.TRYWAIT P0, [R5+URZ+0x368a0], R9 ;  /* 0x0368a009050075a7 */ /* 0x0044e4000800017f */
[----:B---3--:R-:W-:Y:S05]  /*29c40*/  @!P0 NANOSLEEP.SYNCS 0x989680 ;  /* 0x009896800000895d */ /* 0x008fea0003900000 */
[----:B------:R-:W3:Y:S02]  /*29c50*/  @!P0 SYNCS.PHASECHK.TRANS64 P0, [R5+URZ+0x368a0], R9 ;  /* 0x0368a009050085a7 */ /* 0x000ee4000800007f */
[----:B---3--:R-:W-:Y:S05]  /*29c60*/  @!P0 BRA `(.L_x_666) ;  /* 0xfffffffc00f08947 */ /* 0x008fea000383ffff */
[----:B------:R-:W-:Y:S05]  /*29c70*/  BRA `(.L_x_833) ;  /* 0xffffff8800f87947 */ /* 0x000fea000383ffff */
.L_x_673:
[----:B0-----:R0:W1:Y:S02]  /*29c80*/  SYNCS.PHASECHK.TRANS64.TRYWAIT P0, [R5+URZ+0x368c0], R9 ;  /* 0x0368c009050075a7 */ /* 0x001064000800017f */
[----:B-1----:R-:W-:Y:S05]  /*29c90*/  @!P0 NANOSLEEP.SYNCS 0x989680 ;  /* 0x009896800000895d */ /* 0x002fea0003900000 */
[----:B------:R-:W1:Y:S02]  /*29ca0*/  @!P0 SYNCS.PHASECHK.TRANS64 P0, [R5+URZ+0x368c0], R9 ;  /* 0x0368c009050085a7 */ /* 0x000e64000800007f */
[----:B-1----:R-:W-:Y:S05]  /*29cb0*/  @!P0 BRA `(.L_x_673) ;  /* 0xfffffffc00f08947 */ /* 0x002fea000383ffff */
[----:B------:R-:W-:Y:S05]  /*29cc0*/  BRA `(.L_x_834) ;  /* 0xffffff8c00f87947 */ /* 0x000fea000383ffff */
.L_x_682:
[----:B-1----:R1:W2:Y:S02]  /*29cd0*/  SYNCS.PHASECHK.TRANS64.TRYWAIT P2, [R7+URZ+0x368a0], R6 ;  /* 0x0368a006070075a7 */ /* 0x0022a4000804017f */
[----:B--2---:R-:W-:Y:S05]  /*29ce0*/  @!P2 NANOSLEEP.SYNCS 0x989680 ;  /* 0x009896800000a95d */ /* 0x004fea0003900000 */
[----:B------:R-:W2:Y:S02]  /*29cf0*/  @!P2 SYNCS.PHASECHK.TRANS64 P2, [R7+URZ+0x368a0], R6 ;  /* 0x0368a0060700a5a7 */ /* 0x000ea4000804007f */
[----:B--2---:R-:W-:Y:S05]  /*29d00*/  @!P2 BRA `(.L_x_682) ;  /* 0xfffffffc00f0a947 */ /* 0x004fea000383ffff */
[----:B------:R-:W-:Y:S05]  /*29d10*/  BRA `(.L_x_835) ;  /* 0xffffff9400447947 */ /* 0x000fea000383ffff */
.L_x_689:
[----:B0-----:R0:W2:Y:S02]  /*29d20*/  SYNCS.PHASECHK.TRANS64.TRYWAIT P2, [R7+URZ+0x368c0], R6 ;  /* 0x0368c006070075a7 */ /* 0x0010a4000804017f */
[----:B--2---:R-:W-:Y:S05]  /*29d30*/  @!P2 NANOSLEEP.SYNCS 0x989680 ;  /* 0x009896800000a95d */ /* 0x004fea0003900000 */
[----:B------:R-:W2:Y:S02]  /*29d40*/  @!P2 SYNCS.PHASECHK.TRANS64 P2, [R7+URZ+0x368c0], R6 ;  /* 0x0368c0060700a5a7 */ /* 0x000ea4000804007f */
[----:B--2---:R-:W-:Y:S05]  /*29d50*/  @!P2 BRA `(.L_x_689) ;  /* 0xfffffffc00f0a947 */ /* 0x004fea000383ffff */
[----:B------:R-:W-:Y:S05]  /*29d60*/  BRA `(.L_x_836) ;  /* 0xffffff9800407947 */ /* 0x000fea000383ffff */
.L_x_706:
[----:B------:R-:W1:Y:S01]  /*29d70*/  S2R R4, SR_TID.X ;  /* 0x0000000000047919 */ /* 0x000e620000002100 */
[----:B------:R-:W-:Y:S01]  /*29d80*/  BSSY B0, `(.L_x_837) ;  /* 0x000000a000007945 */ /* 0x000fe20003800000 */
[----:B------:R-:W-:Y:S01]  /*29d90*/  IMAD.MOV.U32 R12, RZ, RZ, RZ ;  /* 0x000000ffff0c7224 */ /* 0x000fe200078e00ff */
[----:B0-----:R-:W-:Y:S01]  /*29da0*/  MOV R11, 0x1f ;  /* 0x0000001f000b7802 */ /* 0x001fe20000000f00 */
[----:B------:R-:W-:Y:S01]  /*29db0*/  IMAD.MOV.U32 R15, RZ, RZ, -0x1 ;  /* 0xffffffffff0f7424 */ /* 0x000fe200078e00ff */
[----:B-1----:R-:W-:-:S04]  /*29dc0*/  SHF.R.U32.HI R4, RZ, 0x5, R4 ;  /* 0x00000005ff047819 */ /* 0x002fc80000011604 */
[----:B------:R-:W-:-:S05]  /*29dd0*/  LOP3.LUT R4, R4, 0x3, RZ, 0xc0, !PT ;  /* 0x0000000304047812 */ /* 0x000fca00078ec0ff */
[----:B------:R-:W-:-:S07]  /*29de0*/  IMAD.MOV.U32 R13, RZ, RZ, R4 ;  /* 0x000000ffff0d7224 */ /* 0x000fce00078e0004 */
[----:B------:R-:W-:Y:S05]  /*29df0*/  WARPSYNC.COLLECTIVE R15, `(.L_x_838) ;  /* 0x000000000f087348 */ /* 0x000fea0003c00000 */
[----:B------:R0:W1:Y:S02]  /*29e00*/  SHFL.IDX P6, R14, R13, R12, R11 ;  /* 0x0000000c0d0e7389 */ /* 0x00006400000c000b */
[----:B01----:R-:W-:Y:S01]  /*29e10*/  ENDCOLLECTIVE ;  /* 0x000000000000791b */ /* 0x003fe20003800000 */
.L_x_838:
[----:B------:R-:W-:Y:S05]  /*29e20*/  BSYNC B0 ;  /* 0x0000000000007941 */ /* 0x000fea0003800000 */
.L_x_837:
[----:B------:R-:W-:Y:S05]  /*29e30*/  BRA `(.L_x_839) ;  /* 0xffffffa4007c7947 */ /* 0x000fea000383ffff */
.L_x_708:
[----:B------:R-:W-:Y:S01]  /*29e40*/  BSSY B0, `(.L_x_840) ;  /* 0x0000006000007945 */ /* 0x000fe20003800000 */
[----:B------:R-:W-:-:S07]  /*29e50*/  IMAD.MOV.U32 R15, RZ, RZ, -0x1 ;  /* 0xffffffffff0f7424 */ /* 0x000fce00078e00ff */
[----:B01----:R-:W-:Y:S05]  /*29e60*/  WARPSYNC.COLLECTIVE R15, `(.L_x_841) ;  /* 0x000000000f0c7348 */ /* 0x003fea0003c00000 */
[----:B------:R-:W-:Y:S02]  /*29e70*/  ELECT P6, UR62, PT ;  /* 0x00000000003e782f */ /* 0x000fe400038c0000 */
[----:B------:R-:W-:Y:S01]  /*29e80*/  MOV R14, UR62 ;  /* 0x0000003e000e7c02 */ /* 0x000fe20008000f00 */
[----:B01----:R-:W-:Y:S10]  /*29e90*/  ENDCOLLECTIVE ;  /* 0x000000000000791b */ /* 0x003ff40003800000 */
.L_x_841:
[----:B------:R-:W-:Y:S05]  /*29ea0*/  BSYNC B0 ;  /* 0x0000000000007941 */ /* 0x000fea0003800000 */
.L_x_840:
[----:B------:R-:W-:Y:S05]  /*29eb0*/  BRA `(.L_x_842) ;  /* 0xffffffa400887947 */ /* 0x000fea000383ffff */
.L_x_710:
[----:B-1----:R1:W2:Y:S02]  /*29ec0*/  SYNCS.PHASECHK.TRANS64.TRYWAIT P0, [R0+URZ+0x36840], R2 ;  /* 0x03684002000075a7 */ /* 0x0022a4000800017f */
[----:B--2---:R-:W-:Y:S05]  /*29ed0*/  @!P0 NANOSLEEP.SYNCS 0x989680 ;  /* 0x009896800000895d */ /* 0x004fea0003900000 */
[----:B------:R-:W2:Y:S02]  /*29ee0*/  @!P0 SYNCS.PHASECHK.TRANS64 P0, [R0+URZ+0x36840], R2 ;  /* 0x03684002000085a7 */ /* 0x000ea4000800007f */
[----:B--2---:R-:W-:Y:S05]  /*29ef0*/  @!P0 BRA `(.L_x_710) ;  /* 0xfffffffc00f08947 */ /* 0x004fea000383ffff */
[----:B------:R-:W-:Y:S05]  /*29f00*/  BRA `(.L_x_843) ;  /* 0xffffffa400e87947 */ /* 0x000fea000383ffff */
.L_x_714:
[----:B------:R0:W5:Y:S01]  /*29f10*/  LDL.LU R9, [R1+0x5c] ;  /* 0x00005c0001097983 */ /* 0x0001620000300800 */
[----:B------:R-:W-:Y:S01]  /*29f20*/  IMAD.MOV.U32 R13, RZ, RZ, R3 ;  /* 0x000000ffff0d7224 */ /* 0x000fe200078e0003 */
[----:B------:R-:W-:Y:S01]  /*29f30*/  MOV R12, RZ ;  /* 0x000000ff000c7202 */ /* 0x000fe20000000f00 */
[----:B------:R-:W-:Y:S02]  /*29f40*/  IMAD.MOV.U32 R11, RZ, RZ, 0x181f ;  /* 0x0000181fff0b7424 */ /* 0x000fe400078e00ff */
[----:B------:R-:W-:-:S07]  /*29f50*/  IMAD.MOV.U32 R15, RZ, RZ, -0x1 ;  /* 0xffffffffff0f7424 */ /* 0x000fce00078e00ff */
[----:B0----5:R-:W-:Y:S05]  /*29f60*/  WARPSYNC.COLLECTIVE R15, `(.L_x_844) ;  /* 0x000000000f087348 */ /* 0x021fea0003c00000 */
[----:B------:R1:W2:Y:S02]  /*29f70*/  SHFL.IDX P6, R14, R13, R12, R11 ;  /* 0x0000000c0d0e7389 */ /* 0x0002a400000c000b */
[----:B012--5:R-:W-:Y:S01]  /*29f80*/  ENDCOLLECTIVE ;  /* 0x000000000000791b */ /* 0x027fe20003800000 */
.L_x_844:
[----:B------:R-:W-:Y:S01]  /*29f90*/  MOV R13, R4 ;  /* 0x00000004000d7202 */ /* 0x000fe20000000f00 */
[----:B------:R-:W-:-:S07]  /*29fa0*/  IMAD.MOV.U32 R6, RZ, RZ, R14 ;  /* 0x000000ffff067224 */ /* 0x000fce00078e000e */
[----:B------:R-:W-:Y:S05]  /*29fb0*/  WARPSYNC.COLLECTIVE R15, `(.L_x_845) ;  /* 0x000000000f087348 */ /* 0x000fea0003c00000 */
[----:B------:R0:W1:Y:S02]  /*29fc0*/  SHFL.IDX P6, R14, R13, R12, R11 ;  /* 0x0000000c0d0e7389 */ /* 0x00006400000c000b */
[----:B01----:R-:W-:Y:S01]  /*29fd0*/  ENDCOLLECTIVE ;  /* 0x000000000000791b */ /* 0x003fe20003800000 */
.L_x_845:
[----:B------:R-:W-:Y:S02]  /*29fe0*/  IMAD.MOV.U32 R13, RZ, RZ, R3 ;  /* 0x000000ffff0d7224 */ /* 0x000fe400078e0003 */
[----:B------:R-:W-:Y:S02]  /*29ff0*/  IMAD.MOV.U32 R12, RZ, RZ, 0x1 ;  /* 0x00000001ff0c7424 */ /* 0x000fe400078e00ff */
[----:B------:R-:W-:-:S07]  /*2a000*/  IMAD.MOV.U32 R7, RZ, RZ, R14 ;  /* 0x000000ffff077224 */ /* 0x000fce00078e000e */
[----:B------:R-:W-:Y:S05]  /*2a010*/  WARPSYNC.COLLECTIVE R15, `(.L_x_846) ;  /* 0x000000000f087348 */ /* 0x000fea0003c00000 */
[----:B------:R0:W1:Y:S02]  /*2a020*/  SHFL.IDX P6, R14, R13, R12, R11 ;  /* 0x0000000c0d0e7389 */ /* 0x00006400000c000b */
[----:B01----:R-:W-:Y:S01]  /*2a030*/  ENDCOLLECTIVE ;  /* 0x000000000000791b */ /* 0x003fe20003800000 */
.L_x_846:
[----:B------:R-:W-:Y:S02]  /*2a040*/  IMAD.MOV.U32 R13, RZ, RZ, R4 ;  /* 0x000000ffff0d7224 */ /* 0x000fe400078e0004 */
[----:B------:R-:W-:Y:S02]  /*2a050*/  IMAD R2, R9, R8, RZ ;  /* 0x0000000809027224 */ /* 0x000fe400078e02ff */
[----:B------:R-:W0:Y:S01]  /*2a060*/  S2R R9, SR_TID.X ;  /* 0x0000000000097919 */ /* 0x000e220000002100 */
[----:B------:R-:W1:Y:S01]  /*2a070*/  S2R R8, SR_TID.X ;  /* 0x0000000000087919 */ /* 0x000e620000002100 */
[----:B0-----:R-:W-:-:S04]  /*2a080*/  LOP3.LUT R9, R9, 0x7f, RZ, 0xc0, !PT ;  /* 0x0000007f09097812 */ /* 0x001fc800078ec0ff */
[----:B------:R-:W-:Y:S01]  /*2a090*/  SHF.R.U32.HI R9, RZ, 0x3, R9 ;  /* 0x00000003ff097819 */ /* 0x000fe20000011609 */
[----:B-1----:R-:W-:-:S04]  /*2a0a0*/  IMAD.SHL.U32 R8, R8, 0x8, RZ ;  /* 0x0000000808087824 */ /* 0x002fc800078e00ff */
[----:B------:R-:W-:Y:S01]  /*2a0b0*/  IMAD.IADD R0, R9, 0x1, R5 ;  /* 0x0000000109007824 */ /* 0x000fe200078e0205 */
[----:B------:R-:W-:Y:S02]  /*2a0c0*/  LOP3.LUT R8, R8, 0x38, RZ, 0xc0, !PT ;  /* 0x0000003808087812 */ /* 0x000fe400078ec0ff */
[----:B------:R-:W-:Y:S01]  /*2a0d0*/  MOV R9, R14 ;  /* 0x0000000e00097202 */ /* 0x000fe20000000f00 */
[C---:B------:R-:W-:Y:S01]  /*2a0e0*/  VIADD R5, R0.reuse, 0x10 ;  /* 0x0000001000057836 */ /* 0x040fe20000000000 */
[----:B------:R-:W-:-:S13]  /*2a0f0*/  ISETP.GE.AND P3, PT, R0, R2, PT ;  /* 0x000000020000720c */ /* 0x000fda0003f66270 */
[----:B------:R-:W-:Y:S05]  /*2a100*/  WARPSYNC.COLLECTIVE R15, `(.L_x_847) ;  /* 0x000000000f087348 */ /* 0x000fea0003c00000 */
[----:B------:R0:W1:Y:S02]  /*2a110*/  SHFL.IDX P6, R14, R13, R12, R11 ;  /* 0x0000000c0d0e7389 */ /* 0x00006400000c000b */
[----:B01----:R-:W-:Y:S01]  /*2a120*/  ENDCOLLECTIVE ;  /* 0x000000000000791b */ /* 0x003fe20003800000 */
.L_x_847:
[----:B------:R-:W-:Y:S01]  /*2a130*/  @!P3 LEA R7, P5, R8, R7, 0x1 ;  /* 0x000000070807b211 */ /* 0x000fe200078a08ff */
[----:B------:R-:W-:Y:S01]  /*2a140*/  IMAD.MOV.U32 R13, RZ, RZ, R3 ;  /* 0x000000ffff0d7224 */ /* 0x000fe200078e0003 */
[----:B------:R-:W-:Y:S02]  /*2a150*/  MOV R12, 0x2 ;  /* 0x00000002000c7802 */ /* 0x000fe40000000f00 */
[----:B------:R-:W-:-:S04]  /*2a160*/  @!P3 IADD3.X R6, RZ, R6, RZ, P5, !PT ;  /* 0x00000006ff06b210 */ /* 0x000fc80002ffe4ff */
        /* <DEDUP_REMOVED lines=9> */
[----:B------:R-:W-:Y:S01]  /*2a200*/  ISETP.GE.AND P3, PT, R5, R2, PT ;  /* 0x000000020500720c */ /* 0x000fe20003f66270 */
[----:B------:R-:W-:-:S12]  /*2a210*/  IMAD.MOV.U32 R5, RZ, RZ, R14 ;  /* 0x000000ffff057224 */ /* 0x000fd800078e000e */
[----:B0-----:R-:W-:Y:S05]  /*2a220*/  WARPSYNC.COLLECTIVE R15, `(.L_x_848) ;  /* 0x000000000f087348 */ /* 0x001fea0003c00000 */
[----:B------:R1:W2:Y:S02]  /*2a230*/  SHFL.IDX P6, R14, R13, R12, R11 ;  /* 0x0000000c0d0e7389 */ /* 0x0002a400000c000b */
[----:B012---:R-:W-:Y:S01]  /*2a240*/  ENDCOLLECTIVE ;  /* 0x000000000000791b */ /* 0x007fe20003800000 */
.L_x_848:
[----:B------:R-:W-:Y:S01]  /*2a250*/  @!P3 LEA R8, P5, R8, R5, 0x1 ;  /* 0x000000050808b211 */ /* 0x000fe200078a08ff */
[----:B------:R-:W-:-:S03]  /*2a260*/  IMAD.MOV.U32 R13, RZ, RZ, R4 ;  /* 0x000000ffff0d7224 */ /* 0x000fc600078e0004 */
[----:B------:R-:W-:Y:S01]  /*2a270*/  @!P3 MOV R6, R8 ;  /* 0x000000080006b202 */ /* 0x000fe20000000f00 */
[----:B------:R-:W-:Y:S02]  /*2a280*/  @!P3 IMAD.X R5, RZ, RZ, R9, P5 ;  /* 0x000000ffff05b224 */ /* 0x000fe400028e0609 */
[----:B------:R-:W0:Y:S02]  /*2a290*/  S2R R9, SR_TID.X ;  /* 0x0000000000097919 */ /* 0x000e240000002100 */
[----:B------:R-:W-:Y:S02]  /*2a2a0*/  @!P3 IMAD.MOV.U32 R7, RZ, RZ, R5 ;  /* 0x000000ffff07b224 */ /* 0x000fe400078e0005 */
[----:B------:R-:W-:Y:S02]  /*2a2b0*/  VIADD R5, R0, 0x20 ;  /* 0x0000002000057836 */ /* 0x000fe40000000000 */
[----:B------:R-:W-:Y:S01]  /*2a2c0*/  IMAD.MOV.U32 R8, RZ, RZ, R14 ;  /* 0x000000ffff087224 */ /* 0x000fe200078e000e */
[----:B------:R-:W-:Y:S01]  /*2a2d0*/  @!PT LDS RZ, [RZ] ;  /* 0x00000000fffff984 */ /* 0x000fe20000000800 */
[----:B------:R-:W-:Y:S01]  /*2a2e0*/  @!PT LDS RZ, [RZ] ;  /* 0x00000000fffff984 */ /* 0x000fe20000000800 */
[----:B------:R-:W-:Y:S01]  /*2a2f0*/  @!PT LDS RZ, [RZ] ;  /* 0x00000000fffff984 */ /* 0x000fe20000000800 */
[----:B------:R1:W-:Y:S06]  /*2a300*/  @!P3 LDGSTS.E.BYPASS.LTC128B.128 [R10+0x15c00], desc[UR60][R6.64], !P2 ;  /* 0x15c00000060abfae */ /* 0x0003ec000d101d7c */
[----:B01----:R-:W-:Y:S05]  /*2a310*/  WARPSYNC.COLLECTIVE R15, `(.L_x_849) ;  /* 0x000000000f087348 */ /* 0x003fea0003c00000 */
[----:B------:R2:W3:Y:S02]  /*2a320*/  SHFL.IDX P6, R14, R13, R12, R11 ;  /* 0x0000000c0d0e7389 */ /* 0x0004e400000c000b */
[----:B0123--:R-:W-:Y:S01]  /*2a330*/  ENDCOLLECTIVE ;  /* 0x000000000000791b */ /* 0x00ffe20003800000 */
.L_x_849:
[----:B------:R-:W-:Y:S01]  /*2a340*/  @!PT LDS RZ, [RZ] ;  /* 0x00000000fffff984 */ /* 0x000fe20000000800 */
[----:B------:R-:W-:Y:S01]  /*2a350*/  @!PT LDS RZ, [RZ] ;  /* 0x00000000fffff984 */ /* 0x000fe20000000800 */
[----:B------:R-:W-:Y:S01]  /*2a360*/  @!PT LDS RZ, [RZ] ;  /* 0x00000000fffff984 */ /* 0x000fe20000000800 */
[----:B------:R0:W-:Y:S04]  /*2a370*/  @!P3 LDGSTS.E.BYPASS.LTC128B.128 [R10+0x19c00], desc[UR60][R6.64+0x80], !P1 ;  /* 0x19c00080060abfae */ /* 0x0001e8000c901d7c */
[----:B------:R0:W-:Y:S01]  /*2a380*/  @!P3 LDGSTS.E.BYPASS.LTC128B.128 [R10+0x1dc00], desc[UR60][R6.64+0x100], !P0 ;  /* 0x1dc00100060abfae */ /* 0x0001e2000c101d7c */
[----:B------:R-:W-:Y:S01]  /*2a390*/  ISETP.GE.AND P3, PT, R5, R2, PT ;  /* 0x000000020500720c */ /* 0x000fe20003f66270 */
[----:B------:R-:W-:Y:S02]  /*2a3a0*/  IMAD.MOV.U32 R13, RZ, RZ, R3 ;  /* 0x000000ffff0d7224 */ /* 0x000fe400078e0003 */
[----:B------:R-:W-:Y:S02]  /*2a3b0*/  IMAD.MOV.U32 R12, RZ, RZ, 0x3 ;  /* 0x00000003ff0c7424 */ /* 0x000fe400078e00ff */
[----:B------:R-:W-:Y:S01]  /*2a3c0*/  IMAD.SHL.U32 R9, R9, 0x8, RZ ;  /* 0x0000000809097824 */ /* 0x000fe200078e00ff */
[----:B------:R-:W-:-:S07]  /*2a3d0*/  MOV R5, R14 ;  /* 0x0000000e00057202 */ /* 0x000fce0000000f00 */
[----:B0-----:R-:W-:Y:S05]  /*2a3e0*/  WARPSYNC.COLLECTIVE R15, `(.L_x_850) ;  /* 0x000000000f087348 */ /* 0x001fea0003c00000 */
[----:B------:R1:W2:Y:S02]  /*2a3f0*/  SHFL.IDX P6, R14, R13, R12, R11 ;  /* 0x0000000c0d0e7389 */ /* 0x0002a400000c000b */
[----:B012---:R-:W-:Y:S01]  /*2a400*/  ENDCOLLECTIVE ;  /* 0x000000000000791b */ /* 0x007fe20003800000 */
.L_x_850:
[----:B------:R-:W-:-:S04]  /*2a410*/  LOP3.LUT R9, R9, 0x38, RZ, 0xc0, !PT ;  /* 0x0000003809097812 */ /* 0x000fc800078ec0ff */
[----:B------:R-:W-:-:S05]  /*2a420*/  @!P3 LEA R5, P4, R9, R5, 0x1 ;  /* 0x000000050905b211 */ /* 0x000fca00078808ff */
[----:B------:R-:W-:-:S04]  /*2a430*/  @!P3 IMAD.X R6, RZ, RZ, R8, P4 ;  /* 0x000000ffff06b224 */ /* 0x000fc800020e0608 */
[----:B------:R-:W-:Y:S01]  /*2a440*/  @!P3 IMAD.MOV.U32 R7, RZ, RZ, R6 ;  /* 0x000000ffff07b224 */ /* 0x000fe200078e0006 */
[----:B------:R-:W-:Y:S01]  /*2a450*/  MOV R13, R4 ;  /* 0x00000004000d7202 */ /* 0x000fe20000000f00 */
[----:B------:R-:W-:Y:S01]  /*2a460*/  @!P3 IMAD.MOV.U32 R6, RZ, RZ, R5 ;  /* 0x000000ffff06b224 */ /* 0x000fe200078e0005 */
[----:B------:R-:W-:-:S04]  /*2a470*/  IADD3 R5, R0, 0x30, RZ ;  /* 0x0000003000057810 */ /* 0x000fc80007ffe0ff */
[----:B------:R-:W-:Y:S01]  /*2a480*/  @!PT LDS RZ, [RZ] ;  /* 0x00000000fffff984 */ /* 0x000fe20000000800 */
[----:B------:R-:W-:Y:S01]  /*2a490*/  @!PT LDS RZ, [RZ] ;  /* 0x00000000fffff984 */ /* 0x000fe20000000800 */
[----:B------:R-:W-:Y:S01]  /*2a4a0*/  @!PT LDS RZ, [RZ] ;  /* 0x00000000fffff984 */ /* 0x000fe20000000800 */
[----:B------:R-:W-:Y:S04]  /*2a4b0*/  @!P3 LDGSTS.E.BYPASS.LTC128B.128 [R10+0x16400], desc[UR60][R6.64], !P2 ;  /* 0x16400000060abfae */ /* 0x000fe8000d101d7c */
[----:B------:R-:W-:Y:S04]  /*2a4c0*/  @!P3 LDGSTS.E.BYPASS.LTC128B.128 [R10+0x1a400], desc[UR60][R6.64+0x80], !P1 ;  /* 0x1a400080060abfae */ /* 0x000fe8000c901d7c */
[----:B------:R0:W-:Y:S01]  /*2a4d0*/  @!P3 LDGSTS.E.BYPASS.LTC128B.128 [R10+0x1e400], desc[UR60][R6.64+0x100], !P0 ;  /* 0x1e400100060abfae */ /* 0x0001e2000c101d7c */
[----:B------:R-:W-:Y:S01]  /*2a4e0*/  ISETP.GE.AND P3, PT, R5, R2, PT ;  /* 0x000000020500720c */ /* 0x000fe20003f66270 */
[----:B0-----:R-:W-:-:S12]  /*2a4f0*/  IMAD.MOV.U32 R6, RZ, RZ, R14 ;  /* 0x000000ffff067224 */ /* 0x001fd800078e000e */
[----:B------:R-:W-:Y:S05]  /*2a500*/  WARPSYNC.COLLECTIVE R15, `(.L_x_851) ;  /* 0x000000000f087348 */ /* 0x000fea0003c00000 */
[----:B------:R0:W1:Y:S02]  /*2a510*/  SHFL.IDX P6, R14, R13, R12, R11 ;  /* 0x0000000c0d0e7389 */ /* 0x00006400000c000b */
[----:B01----:R-:W-:Y:S01]  /*2a520*/  ENDCOLLECTIVE ;  /* 0x000000000000791b */ /* 0x003fe20003800000 */
.L_x_851:
[----:B------:R-:W-:Y:S02]  /*2a530*/  IMAD.MOV.U32 R13, RZ, RZ, R3 ;  /* 0x000000ffff0d7224 */ /* 0x000fe400078e0003 */
[----:B------:R-:W-:Y:S02]  /*2a540*/  IMAD.MOV.U32 R12, RZ, RZ, 0x4 ;  /* 0x00000004ff0c7424 */ /* 0x000fe400078e00ff */
[----:B------:R-:W-:-:S07]  /*2a550*/  IMAD.MOV.U32 R5, RZ, RZ, R14 ;  /* 0x000000ffff057224 */ /* 0x000fce00078e000e */
[----:B------:R-:W-:Y:S05]  /*2a560*/  WARPSYNC.COLLECTIVE R15, `(.L_x_852) ;  /* 0x000000000f087348 */ /* 0x000fea0003c00000 */
[----:B------:R0:W1:Y:S02]  /*2a570*/  SHFL.IDX P6, R14, R13, R12, R11 ;  /* 0x0000000c0d0e7389 */ /* 0x00006400000c000b */
[----:B01----:R-:W-:Y:S01]  /*2a580*/  ENDCOLLECTIVE ;  /* 0x000000000000791b */ /* 0x003fe20003800000 */
.L_x_852:
[----:B------:R-:W-:-:S05]  /*2a590*/  @!P3 LEA R5, P4, R9, R5, 0x1 ;  /* 0x000000050905b211 */ /* 0x000fca00078808ff */
[----:B------:R-:W-:-:S04]  /*2a5a0*/  @!P3 IMAD.X R6, RZ, RZ, R6, P4 ;  /* 0x000000ffff06b224 */ /* 0x000fc800020e0606 */
[----:B------:R-:W-:Y:S01]  /*2a5b0*/  @!P3 IMAD.MOV.U32 R7, RZ, RZ, R6 ;  /* 0x000000ffff07b224 */ /* 0x000fe200078e0006 */
[----:B------:R-:W-:Y:S01]  /*2a5c0*/  @!P3 MOV R6, R5 ;  /* 0x000000050006b202 */ /* 0x000fe20000000f00 */
[----:B------:R-:W-:Y:S02]  /*2a5d0*/  IMAD.MOV.U32 R13, RZ, RZ, R4 ;  /* 0x000000ffff0d7224 */ /* 0x000fe400078e0004 */
[----:B------:R-:W-:Y:S02]  /*2a5e0*/  VIADD R5, R0, 0x40 ;  /* 0x0000004000057836 */ /* 0x000fe40000000000 */
[----:B------:R-:W-:Y:S01]  /*2a5f0*/  @!PT LDS RZ, [RZ] ;  /* 0x00000000fffff984 */ /* 0x000fe20000000800 */
[----:B------:R-:W-:Y:S01]  /*2a600*/  @!PT LDS RZ, [RZ] ;  /* 0x00000000fffff984 */ /* 0x000fe20000000800 */
[----:B------:R-:W-:Y:S01]  /*2a610*/  @!PT LDS RZ, [RZ] ;  /* 0x00000000fffff984 */ /* 0x000fe20000000800 */
[----:B------:R-:W-:Y:S04]  /*2a620*/  @!P3 LDGSTS.E.BYPASS.LTC128B.128 [R10+0x16c00], desc[UR60][R6.64], !P2 ;  /* 0x16c00000060abfae */ /* 0x000fe8000d101d7c */
[----:B------:R-:W-:Y:S04]  /*2a630*/  @!P3 LDGSTS.E.BYPASS.LTC128B.128 [R10+0x1ac00], desc[UR60][R6.64+0x80], !P1 ;  /* 0x1ac00080060abfae */ /* 0x000fe8000c901d7c */
[----:B------:R0:W-:Y:S01]  /*2a640*/  @!P3 LDGSTS.E.BYPASS.LTC128B.128 [R10+0x1ec00], desc[UR60][R6.64+0x100], !P0 ;  /* 0x1ec00100060abfae */ /* 0x0001e2000c101d7c */
[----:B------:R-:W-:-:S02]  /*2a650*/  ISETP.GE.AND P3, PT, R5, R2, PT ;  /* 0x000000020500720c */ /* 0x000fc40003f66270 */
[----:B0-----:R-:W-:-:S11]  /*2a660*/  MOV R6, R14 ;  /* 0x0000000e00067202 */ /* 0x001fd60000000f00 */
[----:B------:R-:W-:Y:S05]  /*2a670*/  WARPSYNC.COLLECTIVE R15, `(.L_x_853) ;  /* 0x000000000f087348 */ /* 0x000fea0003c00000 */
[----:B------:R0:W1:Y:S02]  /*2a680*/  SHFL.IDX P6, R14, R13, R12, R11 ;  /* 0x0000000c0d0e7389 */ /* 0x00006400000c000b */
[----:B01----:R-:W-:Y:S01]  /*2a690*/  ENDCOLLECTIVE ;  /* 0x000000000000791b */ /* 0x003fe20003800000 */
.L_x_853:
[----:B------:R-:W-:Y:S01]  /*2a6a0*/  IMAD.MOV.U32 R13, RZ, RZ, R3 ;  /* 0x000000ffff0d7224 */ /* 0x000fe200078e0003 */
[----:B------:R-:W-:Y:S01]  /*2a6b0*/  MOV R12, 0x5 ;  /* 0x00000005000c7802 */ /* 0x000fe20000000f00 */
[----:B------:R-:W-:-:S07]  /*2a6c0*/  IMAD.MOV.U32 R5, RZ, RZ, R14 ;  /* 0x000000ffff057224 */ /* 0x000fce00078e000e */
[----:B------:R-:W-:Y:S05]  /*2a6d0*/  WARPSYNC.COLLECTIVE R15, `(.L_x_854) ;  /* 0x000000000f087348 */ /* 0x000fea0003c00000 */
[----:B------:R0:W1:Y:S02]  /*2a6e0*/  SHFL.IDX P6, R14, R13, R12, R11 ;  /* 0x0000000c0d0e7389 */ /* 0x00006400000c000b */
[----:B01----:R-:W-:Y:S01]  /*2a6f0*/  ENDCOLLECTIVE ;  /* 0x000000000000791b */ /* 0x003fe20003800000 */
.L_x_854:
[----:B------:R-:W-:-:S05]  /*2a700*/  @!P3 LEA R5, P4, R9, R5, 0x1 ;  /* 0x000000050905b211 */ /* 0x000fca00078808ff */
[----:B------:R-:W-:-:S05]  /*2a710*/  @!P3 IMAD.X R6, RZ, RZ, R6, P4 ;  /* 0x000000ffff06b224 */ /* 0x000fca00020e0606 */
[----:B------:R-:W-:Y:S01]  /*2a720*/  @!P3 MOV R7, R6 ;  /* 0x000000060007b202 */ /* 0x000fe20000000f00 */
[----:B------:R-:W-:Y:S02]  /*2a730*/  @!P3 IMAD.MOV.U32 R6, RZ, RZ, R5 ;  /* 0x000000ffff06b224 */ /* 0x000fe400078e0005 */
[----:B------:R-:W-:Y:S02]  /*2a740*/  IMAD.MOV.U32 R13, RZ, RZ, R4 ;  /* 0x000000ffff0d7224 */ /* 0x000fe400078e0004 */
[----:B------:R-:W-:Y:S01]  /*2a750*/  VIADD R5, R0, 0x50 ;  /* 0x0000005000057836 */ /* 0x000fe20000000000 */
        /* <DEDUP_REMOVED lines=11> */
.L_x_855:
[----:B------:R-:W-:Y:S01]  /*2a810*/  IMAD.MOV.U32 R13, RZ, RZ, R3 ;  /* 0x000000ffff0d7224 */ /* 0x000fe200078e0003 */
[----:B------:R-:W-:Y:S01]  /*2a820*/  MOV R12, 0x6 ;  /* 0x00000006000c7802 */ /* 0x000fe20000000f00 */
[----:B------:R-:W-:-:S07]  /*2a830*/  IMAD.MOV.U32 R5, RZ, RZ, R14 ;  /* 0x000000ffff057224 */ /* 0x000fce00078e000e */
[----:B------:R-:W-:Y:S05]  /*2a840*/  WARPSYNC.COLLECTIVE R15, `(.L_x_856) ;  /* 0x000000000f087348 */ /* 0x000fea0003c00000 */
[----:B------:R0:W1:Y:S02]  /*2a850*/  SHFL.IDX P6, R14, R13, R12, R11 ;  /* 0x0000000c0d0e7389 */ /* 0x00006400000c000b */
[----:B01----:R-:W-:Y:S01]  /*2a860*/  ENDCOLLECTIVE ;  /* 0x000000000000791b */ /* 0x003fe20003800000 */
.L_x_856:
[----:B------:R-:W-:-:S04]  /*2a870*/  @!P3 LEA R5, P4, R9, R5, 0x1 ;  /* 0x000000050905b211 */ /* 0x000fc800078808ff */
[----:B------:R-:W-:-:S05]  /*2a880*/  @!P3 IADD3.X R6, RZ, R6, RZ, P4, !PT ;  /* 0x00000006ff06b210 */ /* 0x000fca00027fe4ff */
[----:B------:R-:W-:Y:S02]  /*2a890*/  @!P3 IMAD.MOV.U32 R7, RZ, RZ, R6 ;  /* 0x000000ffff07b224 */ /* 0x000fe400078e0006 */
[----:B------:R-:W-:Y:S02]  /*2a8a0*/  @!P3 IMAD.MOV.U32 R6, RZ, RZ, R5 ;  /* 0x000000ffff06b224 */ /* 0x000fe400078e0005 */
[----:B------:R-:W-:-:S03]  /*2a8b0*/  IMAD.MOV.U32 R13, RZ, RZ, R4 ;  /* 0x000000ffff0d7224 */ /* 0x000fc600078e0004 */
[----:B------:R-:W-:Y:S01]  /*2a8c0*/  @!PT LDS RZ, [RZ] ;  /* 0x00000000fffff984 */ /* 0x000fe20000000800 */
[----:B------:R-:W-:Y:S01]  /*2a8d0*/  @!PT LDS RZ, [RZ] ;  /* 0x00000000fffff984 */ /* 0x000fe20000000800 */
[----:B------:R-:W-:Y:S01]  /*2a8e0*/  @!PT LDS RZ, [RZ] ;  /* 0x00000000fffff984 */ /* 0x000fe20000000800 */
[----:B------:R-:W-:Y:S04]  /*2a8f0*/  @!P3 LDGSTS.E.BYPASS.LTC128B.128 [R10+0x17c00], desc[UR60][R6.64], !P2 ;  /* 0x17c00000060abfae */ /* 0x000fe8000d101d7c */
[----:B------:R-:W-:Y:S04]  /*2a900*/  @!P3 LDGSTS.E.BYPASS.LTC128B.128 [R10+0x1bc00], desc[UR60][R6.64+0x80], !P1 ;  /* 0x1bc00080060abfae */ /* 0x000fe8000c901d7c */
[----:B------:R0:W-:Y:S02]  /*2a910*/  @!P3 LDGSTS.E.BYPASS.LTC128B.128 [R10+0x1fc00], desc[UR60][R6.64+0x100], !P0 ;  /* 0x1fc00100060abfae */ /* 0x0001e4000c101d7c */
[----:B0-----:R-:W-:Y:S01]  /*2a920*/  IMAD.MOV.U32 R6, RZ, RZ, R14 ;  /* 0x000000ffff067224 */ /* 0x001fe200078e000e */
[----:B------:R-:W-:-:S07]  /*2a930*/  IADD3 R7, R0, 0x60, RZ ;  /* 0x0000006000077810 */ /* 0x000fce0007ffe0ff */
[----:B------:R-:W-:Y:S05]  /*2a940*/  WARPSYNC.COLLECTIVE R15, `(.L_x_857) ;  /* 0x000000000f087348 */ /* 0x000fea0003c00000 */
[----:B------:R0:W1:Y:S02]  /*2a950*/  SHFL.IDX P6, R14, R13, R12, R11 ;  /* 0x0000000c0d0e7389 */ /* 0x00006400000c000b */
[----:B01----:R-:W-:Y:S01]  /*2a960*/  ENDCOLLECTIVE ;  /* 0x000000000000791b */ /* 0x003fe20003800000 */
.L_x_857:
[----:B------:R-:W-:Y:S02]  /*2a970*/  ISETP.GE.AND P4, PT, R7, R2, PT ;  /* 0x000000020700720c */ /* 0x000fe40003f86270 */
[----:B------:R-:W-:Y:S01]  /*2a980*/  MOV R13, R3 ;  /* 0x00000003000d7202 */ /* 0x000fe20000000f00 */
[----:B------:R-:W-:Y:S02]  /*2a990*/  IMAD.MOV.U32 R12, RZ, RZ, 0x7 ;  /* 0x00000007ff0c7424 */ /* 0x000fe400078e00ff */
[----:B------:R-:W-:-:S08]  /*2a9a0*/  IMAD.MOV.U32 R5, RZ, RZ, R14 ;  /* 0x000000ffff057224 */ /* 0x000fd000078e000e */
[----:B------:R-:W-:Y:S05]  /*2a9b0*/  WARPSYNC.COLLECTIVE R15, `(.L_x_858) ;  /* 0x000000000f087348 */ /* 0x000fea0003c00000 */
[----:B------:R0:W1:Y:S02]  /*2a9c0*/  SHFL.IDX P6, R14, R13, R12, R11 ;  /* 0x0000000c0d0e7389 */ /* 0x00006400000c000b */
[----:B01----:R-:W-:Y:S01]  /*2a9d0*/  ENDCOLLECTIVE ;  /* 0x000000000000791b */ /* 0x003fe20003800000 */
.L_x_858:
[----:B------:R-:W-:-:S05]  /*2a9e0*/  @!P4 LEA R5, P3, R9, R5, 0x1 ;  /* 0x000000050905c211 */ /* 0x000fca00078608ff */
[----:B------:R-:W-:-:S04]  /*2a9f0*/  @!P4 IMAD.X R6, RZ, RZ, R6, P3 ;  /* 0x000000ffff06c224 */ /* 0x000fc800018e0606 */
[----:B------:R-:W-:Y:S02]  /*2aa00*/  @!P4 IMAD.MOV.U32 R7, RZ, RZ, R6 ;  /* 0x000000ffff07c224 */ /* 0x000fe400078e0006 */
[----:B------:R-:W-:Y:S02]  /*2aa10*/  IMAD.MOV.U32 R13, RZ, RZ, R4 ;  /* 0x000000ffff0d7224 */ /* 0x000fe400078e0004 */
[----:B------:R-:W-:-:S05]  /*2aa20*/  @!P4 IMAD.MOV.U32 R6, RZ, RZ, R5 ;  /* 0x000000ffff06c224 */ /* 0x000fca00078e0005 */
[----:B------:R-:W-:Y:S01]  /*2aa30*/  @!PT LDS RZ, [RZ] ;  /* 0x00000000fffff984 */ /* 0x000fe20000000800 */
[----:B------:R-:W-:Y:S01]  /*2aa40*/  @!PT LDS RZ, [RZ] ;  /* 0x00000000fffff984 */ /* 0x000fe20000000800 */
[----:B------:R-:W-:Y:S01]  /*2aa50*/  @!PT LDS RZ, [RZ] ;  /* 0x00000000fffff984 */ /* 0x000fe20000000800 */
[----:B------:R0:W-:Y:S01]  /*2aa60*/  @!P4 LDGSTS.E.BYPASS.LTC128B.128 [R10+0x18400], desc[UR60][R6.64], !P2 ;  /* 0x18400000060acfae */ /* 0x0001e2000d101d7c */
[----:B------:R-:W-:-:S03]  /*2aa70*/  IMAD.MOV.U32 R5, RZ, RZ, R14 ;  /* 0x000000ffff057224 */ /* 0x000fc600078e000e */
[----:B------:R0:W-:Y:S04]  /*2aa80*/  @!P4 LDGSTS.E.BYPASS.LTC128B.128 [R10+0x1c400], desc[UR60][R6.64+0x80], !P1 ;  /* 0x1c400080060acfae */ /* 0x0001e8000c901d7c */
[----:B0-----:R-:W-:Y:S05]  /*2aa90*/  WARPSYNC.COLLECTIVE R15, `(.L_x_859) ;  /* 0x000000000f087348 */ /* 0x001fea0003c00000 */
[----:B------:R1:W2:Y:S02]  /*2aaa0*/  SHFL.IDX P6, R14, R13, R12, R11 ;  /* 0x0000000c0d0e7389 */ /* 0x0002a400000c000b */
[----:B012---:R-:W-:Y:S01]  /*2aab0*/  ENDCOLLECTIVE ;  /* 0x000000000000791b */ /* 0x007fe20003800000 */
.L_x_859:
[----:B------:R-:W-:Y:S01]  /*2aac0*/  @!PT LDS RZ, [RZ] ;  /* 0x00000000fffff984 */ /* 0x000fe20000000800 */
[----:B------:R-:W-:Y:S01]  /*2aad0*/  @!PT LDS RZ, [RZ] ;  /* 0x00000000fffff984 */ /* 0x000fe20000000800 */
[----:B------:R-:W-:Y:S01]  /*2aae0*/  @!PT LDS RZ, [RZ] ;  /* 0x00000000fffff984 */ /* 0x000fe20000000800 */
[----:B------:R0:W-:Y:S01]  /*2aaf0*/  @!P4 LDGSTS.E.BYPASS.LTC128B.128 [R10+0x20400], desc[UR60][R6.64+0x100], !P0 ;  /* 0x20400100060acfae */ /* 0x0001e2000c101d7c */
[----:B------:R-:W-:Y:S01]  /*2ab00*/  MOV R3, R14 ;  /* 0x0000000e00037202 */ /* 0x000fe20000000f00 */
[----:B------:R-:W-:Y:S06]  /*2ab10*/  BRA `(.L_x_860) ;  /* 0xffffffa800887947 */ /* 0x000fec000383ffff */
.L_x_719:
[----:B----4-:R4:W0:Y:S02]  /*2ab20*/  SYNCS.PHASECHK.TRANS64.TRYWAIT P0, [R18+URZ+0x36820], R0 ;  /* 0x03682000120075a7 */ /* 0x010824000800017f */
[----:B0-----:R-:W-:Y:S05]  /*2ab30*/  @!P0 NANOSLEEP.SYNCS 0x989680 ;  /* 0x009896800000895d */ /* 0x001fea0003900000 */
[----:B------:R-:W0:Y:S02]  /*2ab40*/  @!P0 SYNCS.PHASECHK.TRANS64 P0, [R18+URZ+0x36820], R0 ;  /* 0x03682000120085a7 */ /* 0x000e24000800007f */
[----:B0-----:R-:W-:Y:S05]  /*2ab50*/  @!P0 BRA `(.L_x_719) ;  /* 0xfffffffc00f08947 */ /* 0x001fea000383ffff */
[----:B------:R-:W-:Y:S05]  /*2ab60*/  BRA `(.L_x_861) ;  /* 0xffffffac00087947 */ /* 0x000fea000383ffff */
.L_x_728:
[----:B-1----:R1:W2:Y:S02]  /*2ab70*/  SYNCS.PHASECHK.TRANS64.TRYWAIT P0, [R3+URZ+0x36840], R2 ;  /* 0x03684002030075a7 */ /* 0x0022a4000800017f */
[----:B--2---:R-:W-:Y:S05]  /*2ab80*/  @!P0 NANOSLEEP.SYNCS 0x989680 ;  /* 0x009896800000895d */ /* 0x004fea0003900000 */
[----:B------:R-:W2:Y:S02]  /*2ab90*/  @!P0 SYNCS.PHASECHK.TRANS64 P0, [R3+URZ+0x36840], R2 ;  /* 0x03684002030085a7 */ /* 0x000ea4000800007f */
[----:B--2---:R-:W-:Y:S05]  /*2aba0*/  @!P0 BRA `(.L_x_728) ;  /* 0xfffffffc00f08947 */ /* 0x004fea000383ffff */
[----:B------:R-:W-:Y:S05]  /*2abb0*/  BRA `(.L_x_862) ;  /* 0xffffffac00e47947 */ /* 0x000fea000383ffff */
.L_x_735:
[----:B0-----:R0:W1:Y:S02]  /*2abc0*/  SYNCS.PHASECHK.TRANS64.TRYWAIT P0, [R3+URZ+0x60], R2 ;  /* 0x00006002030075a7 */ /* 0x001064000800017f */
[----:B-1----:R-:W-:Y:S05]  /*2abd0*/  @!P0 NANOSLEEP.SYNCS 0x989680 ;  /* 0x009896800000895d */ /* 0x002fea0003900000 */
[----:B------:R-:W1:Y:S02]  /*2abe0*/  @!P0 SYNCS.PHASECHK.TRANS64 P0, [R3+URZ+0x60], R2 ;  /* 0x00006002030085a7 */ /* 0x000e64000800007f */
[----:B-1----:R-:W-:Y:S05]  /*2abf0*/  @!P0 BRA `(.L_x_735) ;  /* 0xfffffffc00f08947 */ /* 0x002fea000383ffff */
[----:B------:R-:W-:Y:S05]  /*2ac00*/  BRA `(.L_x_863) ;  /* 0xffffffb000f87947 */ /* 0x000fea000383ffff */
.L_x_745:
[----:B-1----:R1:W2:Y:S02]  /*2ac10*/  SYNCS.PHASECHK.TRANS64.TRYWAIT P0, [R3+URZ+0x36840], R2 ;  /* 0x03684002030075a7 */ /* 0x0022a4000800017f */
[----:B--2---:R-:W-:Y:S05]  /*2ac20*/  @!P0 NANOSLEEP.SYNCS 0x989680 ;  /* 0x009896800000895d */ /* 0x004fea0003900000 */
[----:B------:R-:W2:Y:S02]  /*2ac30*/  @!P0 SYNCS.PHASECHK.TRANS64 P0, [R3+URZ+0x36840], R2 ;  /* 0x03684002030085a7 */ /* 0x000ea4000800007f */
[----:B--2---:R-:W-:Y:S05]  /*2ac40*/  @!P0 BRA `(.L_x_745) ;  /* 0xfffffffc00f08947 */ /* 0x004fea000383ffff */
[----:B------:R-:W-:Y:S05]  /*2ac50*/  BRA `(.L_x_864) ;  /* 0xffffffb800c47947 */ /* 0x000fea000383ffff */
.L_x_752:
[----:B0-----:R0:W1:Y:S02]  /*2ac60*/  SYNCS.PHASECHK.TRANS64.TRYWAIT P0, [R2+URZ+0x60], R3 ;  /* 0x00006003020075a7 */ /* 0x001064000800017f */
[----:B-1----:R-:W-:Y:S05]  /*2ac70*/  @!P0 NANOSLEEP.SYNCS 0x989680 ;  /* 0x009896800000895d */ /* 0x002fea0003900000 */
[----:B------:R-:W1:Y:S02]  /*2ac80*/  @!P0 SYNCS.PHASECHK.TRANS64 P0, [R2+URZ+0x60], R3 ;  /* 0x00006003020085a7 */ /* 0x000e64000800007f */
[----:B-1----:R-:W-:Y:S05]  /*2ac90*/  @!P0 BRA `(.L_x_752) ;  /* 0xfffffffc00f08947 */ /* 0x002fea000383ffff */
[----:B------:R-:W-:Y:S05]  /*2aca0*/  BRA `(.L_x_865) ;  /* 0xffffffbc00d87947 */ /* 0x000fea000383ffff */
.L_x_762:
[----:B--2---:R2:W3:Y:S02]  /*2acb0*/  SYNCS.PHASECHK.TRANS64.TRYWAIT P0, [R2+URZ+0x36840], R3 ;  /* 0x03684003020075a7 */ /* 0x0044e4000800017f */
[----:B---3--:R-:W-:Y:S05]  /*2acc0*/  @!P0 NANOSLEEP.SYNCS 0x989680 ;  /* 0x009896800000895d */ /* 0x008fea0003900000 */
[----:B------:R-:W3:Y:S02]  /*2acd0*/  @!P0 SYNCS.PHASECHK.TRANS64 P0, [R2+URZ+0x36840], R3 ;  /* 0x03684003020085a7 */ /* 0x000ee4000800007f */
[----:B---3--:R-:W-:Y:S05]  /*2ace0*/  @!P0 BRA `(.L_x_762) ;  /* 0xfffffffc00f08947 */ /* 0x008fea000383ffff */
[----:B------:R-:W-:Y:S05]  /*2acf0*/  BRA `(.L_x_866) ;  /* 0xffffffc400747947 */ /* 0x000fea000383ffff */
.L_x_769:
[----:B0-----:R0:W1:Y:S02]  /*2ad00*/  SYNCS.PHASECHK.TRANS64.TRYWAIT P0, [R2+URZ+0x60], R5 ;  /* 0x00006005020075a7 */ /* 0x001064000800017f */
[----:B-1----:R-:W-:Y:S05]  /*2ad10*/  @!P0 NANOSLEEP.SYNCS 0x989680 ;  /* 0x009896800000895d */ /* 0x002fea0003900000 */
[----:B------:R-:W1:Y:S02]  /*2ad20*/  @!P0 SYNCS.PHASECHK.TRANS64 P0, [R2+URZ+0x60], R5 ;  /* 0x00006005020085a7 */ /* 0x000e64000800007f */
[----:B-1----:R-:W-:Y:S05]  /*2ad30*/  @!P0 BRA `(.L_x_769) ;  /* 0xfffffffc00f08947 */ /* 0x002fea000383ffff */
[----:B------:R-:W-:Y:S05]  /*2ad40*/  BRA `(.L_x_867) ;  /* 0xffffffc800887947 */ /* 0x000fea000383ffff */
.L_x_781:
[----:B---3--:R3:W4:Y:S02]  /*2ad50*/  SYNCS.PHASECHK.TRANS64.TRYWAIT P0, [R0+URZ+0x36860], R2 ;  /* 0x03686002000075a7 */ /* 0x008724000800017f */
[----:B----4-:R-:W-:Y:S05]  /*2ad60*/  @!P0 NANOSLEEP.SYNCS 0x989680 ;  /* 0x009896800000895d */ /* 0x010fea0003900000 */
[----:B------:R-:W4:Y:S02]  /*2ad70*/  @!P0 SYNCS.PHASECHK.TRANS64 P0, [R0+URZ+0x36860], R2 ;  /* 0x03686002000085a7 */ /* 0x000f24000800007f */
[----:B----4-:R-:W-:Y:S05]  /*2ad80*/  @!P0 BRA `(.L_x_781) ;  /* 0xfffffffc00f08947 */ /* 0x010fea000383ffff */
[----:B------:R-:W-:Y:S05]  /*2ad90*/  BRA `(.L_x_868) ;  /* 0xffffffd000107947 */ /* 0x000fea000383ffff */
.L_x_789:
[----:B------:R-:W4:Y:S01]  /*2ada0*/  LDL R0, [R1] ;  /* 0x0000000001007983 */ /* 0x000f220000100800 */
[----:B------:R-:W-:Y:S01]  /*2adb0*/  BSSY B0, `(.L_x_869) ;  /* 0x0000008000007945 */ /* 0x000fe20003800000 */
[----:B------:R-:W-:Y:S01]  /*2adc0*/  IMAD.MOV.U32 R12, RZ, RZ, RZ ;  /* 0x000000ffff0c7224 */ /* 0x000fe200078e00ff */
[----:B------:R-:W-:Y:S01]  /*2add0*/  MOV R15, 0xffffffff ;  /* 0xffffffff000f7802 */ /* 0x000fe20000000f00 */
[----:B0-----:R-:W-:Y:S02]  /*2ade0*/  IMAD.MOV.U32 R11, RZ, RZ, 0x1f ;  /* 0x0000001fff0b7424 */ /* 0x001fe400078e00ff */
[----:B----4-:R-:W-:-:S07]  /*2adf0*/  IMAD.MOV.U32 R13, RZ, RZ, R0 ;  /* 0x000000ffff0d7224 */ /* 0x010fce00078e0000 */
[----:B-123--:R-:W-:Y:S05]  /*2ae00*/  WARPSYNC.COLLECTIVE R15, `(.L_x_870) ;  /* 0x000000000f087348 */ /* 0x00efea0003c00000 */
[----:B------:R0:W4:Y:S02]  /*2ae10*/  SHFL.IDX P6, R14, R13, R12, R11 ;  /* 0x0000000c0d0e7389 */ /* 0x00012400000c000b */
[----:B01234-:R-:W-:Y:S01]  /*2ae20*/  ENDCOLLECTIVE ;  /* 0x000000000000791b */ /* 0x01ffe20003800000 */
.L_x_870:
[----:B------:R-:W-:Y:S05]  /*2ae30*/  BSYNC B0 ;  /* 0x0000000000007941 */ /* 0x000fea0003800000 */
.L_x_869:
[----:B------:R0:W5:Y:S01]  /*2ae40*/  LDL R2, [R1+0xc] ;  /* 0x00000c0001027983 */ /* 0x0001620000100800 */
[----:B------:R-:W-:Y:S01]  /*2ae50*/  IMAD.MOV.U32 R13, RZ, RZ, R0 ;  /* 0x000000ffff0d7224 */ /* 0x000fe200078e0000 */
[----:B------:R-:W-:Y:S01]  /*2ae60*/  MOV R11, 0x1f ;  /* 0x0000001f000b7802 */ /* 0x000fe20000000f00 */
[----:B------:R-:W-:Y:S02]  /*2ae70*/  IMAD.MOV.U32 R12, RZ, RZ, 0x1 ;  /* 0x00000001ff0c7424 */ /* 0x000fe400078e00ff */
[----:B------:R-:W-:Y:S02]  /*2ae80*/  IMAD.MOV.U32 R15, RZ, RZ, -0x1 ;  /* 0xffffffffff0f7424 */ /* 0x000fe400078e00ff */
[----:B------:R-:W-:-:S07]  /*2ae90*/  IMAD.MOV.U32 R5, RZ, RZ, R14 ;  /* 0x000000ffff057224 */ /* 0x000fce00078e000e */
[----:B0----5:R-:W-:Y:S05]  /*2aea0*/  WARPSYNC.COLLECTIVE R15, `(.L_x_871) ;  /* 0x000000000f087348 */ /* 0x021fea0003c00000 */
[----:B------:R1:W2:Y:S02]  /*2aeb0*/  SHFL.IDX P6, R14, R13, R12, R11 ;  /* 0x0000000c0d0e7389 */ /* 0x0002a400000c000b */
[----:B012--5:R-:W-:Y:S01]  /*2aec0*/  ENDCOLLECTIVE ;  /* 0x000000000000791b */ /* 0x027fe20003800000 */
.L_x_871:
[----:B------:R-:W-:Y:S01]  /*2aed0*/  ULDC UR4, c[0x0][0xc3c] ;  /* 0x00030f0000047ab9 */ /* 0x000fe20000000800 */
        /* <DEDUP_REMOVED lines=10> */
[----:B------:R-:W-:Y:S01]  /*2af80*/  MOV R4, RZ ;  /* 0x000000ff00047202 */ /* 0x000fe20000000f00 */
[----:B------:R-:W-:Y:S01]  /*2af90*/  IMAD.MOV.U32 R6, RZ, RZ, RZ ;  /* 0x000000ffff067224 */ /* 0x000fe200078e00ff */
[C---:B------:R-:W-:Y:S02]  /*2afa0*/  ISETP.GE.U32.AND P2, PT, R16.reuse, 0x2, PT ;  /* 0x000000021000780c */ /* 0x040fe40003f46070 */
[C---:B------:R-:W-:Y:S02]  /*2afb0*/  ISETP.GE.U32.AND P3, PT, R16.reuse, 0x4, PT ;  /* 0x000000041000780c */ /* 0x040fe40003f66070 */
[C---:B------:R-:W-:Y:S02]  /*2afc0*/  ISETP.GE.U32.AND P4, PT, R16.reuse, 0x8, PT ;  /* 0x000000081000780c */ /* 0x040fe40003f86070 */
[C---:B------:R-:W-:Y:S01]  /*2afd0*/  ISETP.GE.U32.AND P5, PT, R16.reuse, 0x10, PT ;  /* 0x000000101000780c */ /* 0x040fe20003fa6070 */
[----:B--2---:R-:W-:Y:S01]  /*2afe0*/  @!P1 IMAD.MOV.U32 R4, RZ, RZ, R8 ;  /* 0x000000ffff049224 */ /* 0x004fe200078e0008 */
[----:B------:R-:W-:Y:S01]  /*2aff0*/  MOV R8, RZ ;  /* 0x000000ff00087202 */ /* 0x000fe20000000f00 */
[----:B---3--:R-:W-:Y:S01]  /*2b000*/  @!P1 IMAD.MOV.U32 R6, RZ, RZ, R2 ;  /* 0x000000ffff069224 */ /* 0x008fe200078e0002 */
[----:B------:R-:W-:-:S03]  /*2b010*/  ISETP.NE.AND P1, PT, R16, RZ, PT ;  /* 0x000000ff1000720c */ /* 0x000fc60003f25270 */
[----:B------:R-:W-:-:S05]  /*2b020*/  IMAD R2, R6, R4, RZ ;  /* 0x0000000406027224 */ /* 0x000fca00078e02ff */
[----:B------:R-:W-:-:S07]  /*2b030*/  MOV R13, R2 ;  /* 0x00000002000d7202 */ /* 0x000fce0000000f00 */
[----:B------:R-:W-:Y:S05]  /*2b040*/  WARPSYNC.COLLECTIVE R15, `(.L_x_872) ;  /* 0x000000000f087348 */ /* 0x000fea0003c00000 */
[----:B------:R0:W1:Y:S02]  /*2b050*/  SHFL.UP P6, R14, R13, R12, R11 ;  /* 0x0400000c0d0e7389 */ /* 0x00006400000c000b */
[----:B01----:R-:W-:Y:S01]  /*2b060*/  ENDCOLLECTIVE ;  /* 0x000000000000791b */ /* 0x003fe20003800000 */
.L_x_872:
[----:B------:R-:W-:Y:S02]  /*2b070*/  IMAD.MOV.U32 R12, RZ, RZ, 0x2 ;  /* 0x00000002ff0c7424 */ /* 0x000fe400078e00ff */
[----:B------:R-:W-:-:S05]  /*2b080*/  IMAD.MOV.U32 R3, RZ, RZ, R14 ;  /* 0x000000ffff037224 */ /* 0x000fca00078e000e */
[----:B------:R-:W-:-:S05]  /*2b090*/  SEL R3, R3, RZ, P1 ;  /* 0x000000ff03037207 */ /* 0x000fca0000800000 */
[----:B------:R-:W-:-:S05]  /*2b0a0*/  IMAD.IADD R2, R2, 0x1, R3 ;  /* 0x0000000102027824 */ /* 0x000fca00078e0203 */
[----:B------:R-:W-:-:S07]  /*2b0b0*/  MOV R13, R2 ;  /* 0x00000002000d7202 */ /* 0x000fce0000000f00 */
[----:B------:R-:W-:Y:S05]  /*2b0c0*/  WARPSYNC.COLLECTIVE R15, `(.L_x_873) ;  /* 0x000000000f087348 */ /* 0x000fea0003c00000 */
[----:B------:R0:W1:Y:S02]  /*2b0d0*/  SHFL.UP P6, R14, R13, R12, R11 ;  /* 0x0400000c0d0e7389 */ /* 0x00006400000c000b */
[----:B01----:R-:W-:Y:S01]  /*2b0e0*/  ENDCOLLECTIVE ;  /* 0x000000000000791b */ /* 0x003fe20003800000 */
.L_x_873:
        /* <DEDUP_REMOVED lines=8> */
.L_x_874:
        /* <DEDUP_REMOVED lines=8> */
.L_x_875:
        /* <DEDUP_REMOVED lines=8> */
.L_x_876:
[----:B------:R-:W-:Y:S02]  /*2b270*/  IMAD.MOV.U32 R12, RZ, RZ, 0x1f ;  /* 0x0000001fff0c7424 */ /* 0x000fe400078e00ff */
[----:B------:R-:W-:Y:S02]  /*2b280*/  IMAD.MOV.U32 R11, RZ, RZ, 0x1f ;  /* 0x0000001fff0b7424 */ /* 0x000fe400078e00ff */
[----:B------:R-:W-:-:S05]  /*2b290*/  IMAD.MOV.U32 R3, RZ, RZ, R14 ;  /* 0x000000ffff037224 */ /* 0x000fca00078e000e */
[----:B------:R-:W-:-:S05]  /*2b2a0*/  SEL R3, R3, RZ, P5 ;  /* 0x000000ff03037207 */ /* 0x000fca0002800000 */
[----:B------:R-:W-:-:S05]  /*2b2b0*/  IMAD.IADD R7, R2, 0x1, R3 ;  /* 0x0000000102077824 */ /* 0x000fca00078e0203 */
[----:B------:R-:W-:-:S07]  /*2b2c0*/  MOV R13, R7 ;  /* 0x00000007000d7202 */ /* 0x000fce0000000f00 */
[----:B------:R-:W-:Y:S05]  /*2b2d0*/  WARPSYNC.COLLECTIVE R15, `(.L_x_877) ;  /* 0x000000000f087348 */ /* 0x000fea0003c00000 */
[----:B------:R0:W1:Y:S02]  /*2b2e0*/  SHFL.IDX P6, R14, R13, R12, R11 ;  /* 0x0000000c0d0e7389 */ /* 0x00006400000c000b */
[----:B01----:R-:W-:Y:S01]  /*2b2f0*/  ENDCOLLECTIVE ;  /* 0x000000000000791b */ /* 0x003fe20003800000 */
.L_x_877:
[----:B------:R-:W-:Y:S01]  /*2b300*/  IMAD.MOV.U32 R9, RZ, RZ, R14 ;  /* 0x000000ffff097224 */ /* 0x000fe200078e000e */
[----:B------:R-:W-:Y:S06]  /*2b310*/  BRA `(.L_x_878) ;  /* 0xffffffd000c07947 */ /* 0x000fec000383ffff */
.L_x_792:
[----:B------:R-:W-:Y:S01]  /*2b320*/  BSSY B0, `(.L_x_879) ;  /* 0x0000008000007945 */ /* 0x000fe20003800000 */
[----:B------:R-:W-:Y:S01]  /*2b330*/  IMAD.MOV.U32 R13, RZ, RZ, R2 ;  /* 0x000000ffff0d7224 */ /* 0x000fe200078e0002 */
[----:B------:R-:W-:Y:S01]  /*2b340*/  MOV R15, 0xffffffff ;  /* 0xffffffff000f7802 */ /* 0x000fe20000000f00 */
[----:B------:R-:W-:Y:S02]  /*2b350*/  IMAD.MOV.U32 R12, RZ, RZ, 0x1 ;  /* 0x00000001ff0c7424 */ /* 0x000fe400078e00ff */
[----:B------:R-:W-:-:S07]  /*2b360*/  IMAD.MOV.U32 R11, RZ, RZ, RZ ;  /* 0x000000ffff0b7224 */ /* 0x000fce00078e00ff */
[----:B0-----:R-:W-:Y:S05]  /*2b370*/  WARPSYNC.COLLECTIVE R15, `(.L_x_880) ;  /* 0x000000000f087348 */ /* 0x001fea0003c00000 */
[----:B------:R1:W2:Y:S02]  /*2b380*/  SHFL.UP P6, R14, R13, R12, R11 ;  /* 0x0400000c0d0e7389 */ /* 0x0002a400000c000b */
[----:B012---:R-:W-:Y:S01]  /*2b390*/  ENDCOLLECTIVE ;  /* 0x000000000000791b */ /* 0x007fe20003800000 */
.L_x_880:
[----:B------:R-:W-:Y:S05]  /*2b3a0*/  BSYNC B0 ;  /* 0x0000000000007941 */ /* 0x000fea0003800000 */
.L_x_879:
[----:B------:R-:W-:Y:S01]  /*2b3b0*/  IMAD.MOV.U32 R3, RZ, RZ, R14 ;  /* 0x000000ffff037224 */ /* 0x000fe200078e000e */
[----:B------:R-:W-:Y:S01]  /*2b3c0*/  MOV R12, 0x2 ;  /* 0x00000002000c7802 */ /* 0x000fe20000000f00 */
[----:B------:R-:W-:Y:S02]  /*2b3d0*/  IMAD.MOV.U32 R11, RZ, RZ, RZ ;  /* 0x000000ffff0b7224 */ /* 0x000fe400078e00ff */
[----:B------:R-:W-:Y:S01]  /*2b3e0*/  IMAD.MOV.U32 R15, RZ, RZ, -0x1 ;  /* 0xffffffffff0f7424 */ /* 0x000fe200078e00ff */
[----:B------:R-:W-:-:S05]  /*2b3f0*/  SEL R3, R3, RZ, P1 ;  /* 0x000000ff03037207 */ /* 0x000fca0000800000 */
[----:B------:R-:W-:-:S04]  /*2b400*/  IMAD.IADD R2, R2, 0x1, R3 ;  /* 0x0000000102027824 */ /* 0x000fc800078e0203 */
[----:B------:R-:W-:-:S07]  /*2b410*/  IMAD.MOV.U32 R13, RZ, RZ, R2 ;  /* 0x000000ffff0d7224 */ /* 0x000fce00078e0002 */
[----:B------:R-:W-:Y:S05]  /*2b420*/  WARPSYNC.COLLECTIVE R15, `(.L_x_881) ;  /* 0x000000000f087348 */ /* 0x000fea0003c00000 */
[----:B------:R0:W1:Y:S02]  /*2b430*/  SHFL.UP P6, R14, R13, R12, R11 ;  /* 0x0400000c0d0e7389 */ /* 0x00006400000c000b */
[----:B01----:R-:W-:Y:S01]  /*2b440*/  ENDCOLLECTIVE ;  /* 0x000000000000791b */ /* 0x003fe20003800000 */
.L_x_881:
[----:B------:R-:W-:Y:S02]  /*2b450*/  IMAD.MOV.U32 R12, RZ, RZ, 0x4 ;  /* 0x00000004ff0c7424 */ /* 0x000fe400078e00ff */
[----:B------:R-:W-:-:S05]  /*2b460*/  IMAD.MOV.U32 R3, RZ, RZ, R14 ;  /* 0x000000ffff037224 */ /* 0x000fca00078e000e */
[----:B------:R-:W-:-:S04]  /*2b470*/  SEL R3, R3, RZ, P2 ;  /* 0x000000ff03037207 */ /* 0x000fc80001000000 */
[----:B------:R-:W-:-:S05]  /*2b480*/  IADD3 R2, R2, R3, RZ ;  /* 0x0000000302027210 */ /* 0x000fca0007ffe0ff */
[----:B------:R-:W-:-:S07]  /*2b490*/  IMAD.MOV.U32 R13, RZ, RZ, R2 ;  /* 0x000000ffff0d7224 */ /* 0x000fce00078e0002 */
[----:B------:R-:W-:Y:S05]  /*2b4a0*/  WARPSYNC.COLLECTIVE R15, `(.L_x_882) ;  /* 0x000000000f087348 */ /* 0x000fea0003c00000 */
[----:B------:R0:W1:Y:S02]  /*2b4b0*/  SHFL.UP P6, R14, R13, R12, R11 ;  /* 0x0400000c0d0e7389 */ /* 0x00006400000c000b */
[----:B01----:R-:W-:Y:S01]  /*2b4c0*/  ENDCOLLECTIVE ;  /* 0x000000000000791b */ /* 0x003fe20003800000 */
.L_x_882:
        /* <DEDUP_REMOVED lines=8> */
.L_x_883:
        /* <DEDUP_REMOVED lines=8> */
.L_x_884:
[----:B------:R-:W-:Y:S02]  /*2b5d0*/  IMAD.MOV.U32 R12, RZ, RZ, 0x1f ;  /* 0x0000001fff0c7424 */ /* 0x000fe400078e00ff */
[----:B------:R-:W-:Y:S02]  /*2b5e0*/  IMAD.MOV.U32 R11, RZ, RZ, 0x1f ;  /* 0x0000001fff0b7424 */ /* 0x000fe400078e00ff */
[----:B------:R-:W-:-:S05]  /*2b5f0*/  IMAD.MOV.U32 R3, RZ, RZ, R14 ;  /* 0x000000ffff037224 */ /* 0x000fca00078e000e */
[----:B------:R-:W-:-:S04]  /*2b600*/  SEL R3, R3, RZ, P5 ;  /* 0x000000ff03037207 */ /* 0x000fc80002800000 */
[----:B------:R-:W-:-:S05]  /*2b610*/  IADD3 R7, R2, R3, RZ ;  /* 0x0000000302077210 */ /* 0x000fca0007ffe0ff */
[----:B------:R-:W-:-:S07]  /*2b620*/  IMAD.MOV.U32 R13, RZ, RZ, R7 ;  /* 0x000000ffff0d7224 */ /* 0x000fce00078e0007 */
[----:B------:R-:W-:Y:S05]  /*2b630*/  WARPSYNC.COLLECTIVE R15, `(.L_x_885) ;  /* 0x000000000f087348 */ /* 0x000fea0003c00000 */
[----:B------:R0:W1:Y:S02]  /*2b640*/  SHFL.IDX P6, R14, R13, R12, R11 ;  /* 0x0000000c0d0e7389 */ /* 0x00006400000c000b */
[----:B01----:R-:W-:Y:S01]  /*2b650*/  ENDCOLLECTIVE ;  /* 0x000000000000791b */ /* 0x003fe20003800000 */
.L_x_885:
[----:B------:R-:W-:Y:S01]  /*2b660*/  MOV R9, R14 ;  /* 0x0000000e00097202 */ /* 0x000fe20000000f00 */
[----:B------:R-:W-:Y:S06]  /*2b670*/  BRA `(.L_x_886) ;  /* 0xffffffd000947947 */ /* 0x000fec000383ffff */
.L_x_794:
[----:B------:R-:W-:Y:S01]  /*2b680*/  BSSY B0, `(.L_x_887) ;  /* 0x0000006000007945 */ /* 0x000fe20003800000 */
[----:B------:R-:W-:Y:S01]  /*2b690*/  PLOP3.LUT P6, PT, P6, PT, PT, 0x8, 0x0 ;  /* 0x000000000000781c */ /* 0x000fe200037ce170 */
[----:B------:R-:W-:-:S12]  /*2b6a0*/  IMAD.MOV.U32 R15, RZ, RZ, -0x1 ;  /* 0xffffffffff0f7424 */ /* 0x000fd800078e00ff */
[----:B0-----:R-:W-:Y:S05]  /*2b6b0*/  WARPSYNC.COLLECTIVE R15, `(.L_x_888) ;  /* 0x000000000f087348 */ /* 0x001fea0003c00000 */
[----:B------:R-:W-:Y:S01]  /*2b6c0*/  VOTE.ANY R14, PT, P6 ;  /* 0x00000000000e7806 */ /* 0x000fe200030e0100 */
[----:B0-----:R-:W-:Y:S06]  /*2b6d0*/  ENDCOLLECTIVE ;  /* 0x000000000000791b */ /* 0x001fec0003800000 */
.L_x_888:
[----:B------:R-:W-:Y:S05]  /*2b6e0*/  BSYNC B0 ;  /* 0x0000000000007941 */ /* 0x000fea0003800000 */
.L_x_887:
[----:B------:R-:W-:Y:S02]  /*2b6f0*/  IMAD.MOV.U32 R3, RZ, RZ, R14 ;  /* 0x000000ffff037224 */ /* 0x000fe400078e000e */
[----:B------:R-:W-:Y:S02]  /*2b700*/  IMAD.MOV.U32 R13, RZ, RZ, R4 ;  /* 0x000000ffff0d7224 */ /* 0x000fe400078e0004 */
[----:B------:R-:W0:Y:S01]  /*2b710*/  POPC R0, R3 ;  /* 0x0000000300007309 */ /* 0x000e220000000000 */
[----:B------:R-:W-:Y:S02]  /*2b720*/  IMAD.MOV.U32 R11, RZ, RZ, 0x1f ;  /* 0x0000001fff0b7424 */ /* 0x000fe400078e00ff */
[----:B------:R-:W-:Y:S01]  /*2b730*/  IMAD.MOV.U32 R15, RZ, RZ, -0x1 ;  /* 0xffffffffff0f7424 */ /* 0x000fe200078e00ff */
[----:B0-----:R-:W-:-:S07]  /*2b740*/  MOV R12, R0 ;  /* 0x00000000000c7202 */ /* 0x001fce0000000f00 */
[----:B------:R-:W-:Y:S05]  /*2b750*/  WARPSYNC.COLLECTIVE R15, `(.L_x_889) ;  /* 0x000000000f087348 */ /* 0x000fea0003c00000 */
[----:B------:R0:W1:Y:S02]  /*2b760*/  SHFL.IDX P6, R14, R13, R12, R11 ;  /* 0x0000000c0d0e7389 */ /* 0x00006400000c000b */
[----:B01----:R-:W-:Y:S01]  /*2b770*/  ENDCOLLECTIVE ;  /* 0x000000000000791b */ /* 0x003fe20003800000 */
.L_x_889:
[----:B------:R-:W-:Y:S01]  /*2b780*/  MOV R13, R6 ;  /* 0x00000006000d7202 */ /* 0x000fe20000000f00 */
[----:B------:R-:W-:-:S07]  /*2b790*/  IMAD.MOV.U32 R4, RZ, RZ, R14 ;  /* 0x000000ffff047224 */ /* 0x000fce00078e000e */
[----:B------:R-:W-:Y:S05]  /*2b7a0*/  WARPSYNC.COLLECTIVE R15, `(.L_x_890) ;  /* 0x000000000f087348 */ /* 0x000fea0003c00000 */
[----:B------:R0:W1:Y:S02]  /*2b7b0*/  SHFL.IDX P6, R14, R13, R12, R11 ;  /* 0x0000000c0d0e7389 */ /* 0x00006400000c000b */
[----:B01----:R-:W-:Y:S01]  /*2b7c0*/  ENDCOLLECTIVE ;  /* 0x000000000000791b */ /* 0x003fe20003800000 */
.L_x_890:
[----:B------:R-:W-:Y:S01]  /*2b7d0*/  IMAD.MOV.U32 R6, RZ, RZ, R14 ;  /* 0x000000ffff067224 */ /* 0x000fe200078e000e */
[----:B------:R-:W-:Y:S06]  /*2b7e0*/  BRA `(.L_x_891) ;  /* 0xffffffd000747947 */ /* 0x000fec000383ffff */
.L_x_796:
[----:B------:R-:W-:Y:S01]  /*2b7f0*/  BSSY B0, `(.L_x_892) ;  /* 0x0000007000007945 */ /* 0x000fe20003800000 */
[----:B------:R-:W-:Y:S01]  /*2b800*/  IMAD.MOV.U32 R13, RZ, RZ, R7 ;  /* 0x000000ffff0d7224 */ /* 0x000fe200078e0007 */
[----:B------:R-:W-:Y:S01]  /*2b810*/  MOV R15, 0xffffffff ;  /* 0xffffffff000f7802 */ /* 0x000fe20000000f00 */
[----:B------:R-:W-:-:S07]  /*2b820*/  IMAD.MOV.U32 R11, RZ, RZ, 0x1f ;  /* 0x0000001fff0b7424 */ /* 0x000fce00078e00ff */
[----:B0123--:R-:W-:Y:S05]  /*2b830*/  WARPSYNC.COLLECTIVE R15, `(.L_x_893) ;  /* 0x000000000f087348 */ /* 0x00ffea0003c00000 */
[----:B------:R4:W0:Y:S02]  /*2b840*/  SHFL.IDX P6, R14, R13, R12, R11 ;  /* 0x0000000c0d0e7389 */ /* 0x00082400000c000b */
[----:B01234-:R-:W-:Y:S01]  /*2b850*/  ENDCOLLECTIVE ;  /* 0x000000000000791b */ /* 0x01ffe20003800000 */
.L_x_893:
[----:B------:R-:W-:Y:S05]  /*2b860*/  BSYNC B0 ;  /* 0x0000000000007941 */ /* 0x000fea0003800000 */
.L_x_892:
[----:B------:R-:W-:Y:S01]  /*2b870*/  IMAD.MOV.U32 R7, RZ, RZ, R14 ;  /* 0x000000ffff077224 */ /* 0x000fe200078e000e */
[----:B------:R-:W-:Y:S06]  /*2b880*/  BRA `(.L_x_894) ;  /* 0xffffffd000647947 */ /* 0x000fec000383ffff */
.L_x_800:
[----:B0-----:R0:W1:Y:S02]  /*2b890*/  SYNCS.PHASECHK.TRANS64.TRYWAIT P0, [R0+URZ+0x36820], R3 ;  /* 0x03682003000075a7 */ /* 0x001064000800017f */
[----:B-1----:R-:W-:Y:S05]  /*2b8a0*/  @!P0 NANOSLEEP.SYNCS 0x989680 ;  /* 0x009896800000895d */ /* 0x002fea0003900000 */
[----:B------:R-:W1:Y:S02]  /*2b8b0*/  @!P0 SYNCS.PHASECHK.TRANS64 P0, [R0+URZ+0x36820], R3 ;  /* 0x03682003000085a7 */ /* 0x000e64000800007f */
[----:B-1----:R-:W-:Y:S05]  /*2b8c0*/  @!P0 BRA `(.L_x_800) ;  /* 0xfffffffc00f08947 */ /* 0x002fea000383ffff */
[----:B------:R-:W-:Y:S05]  /*2b8d0*/  BRA `(.L_x_895) ;  /* 0xffffffd400fc7947 */ /* 0x000fea000383ffff */
.L_x_801:
[----:B------:R-:W1:Y:S01]  /*2b8e0*/  S2R R2, SR_TID.X ;  /* 0x0000000000027919 */ /* 0x000e620000002100 */
[----:B------:R-:W-:Y:S01]  /*2b8f0*/  BSSY B0, `(.L_x_896) ;  /* 0x000000a000007945 */ /* 0x000fe20003800000 */
[----:B------:R-:W-:Y:S01]  /*2b900*/  IMAD.MOV.U32 R12, RZ, RZ, RZ ;  /* 0x000000ffff0c7224 */ /* 0x000fe200078e00ff */
[----:B------:R-:W-:Y:S01]  /*2b910*/  MOV R11, 0x1f ;  /* 0x0000001f000b7802 */ /* 0x000fe20000000f00 */
[----:B------:R-:W-:Y:S01]  /*2b920*/  IMAD.MOV.U32 R15, RZ, RZ, -0x1 ;  /* 0xffffffffff0f7424 */ /* 0x000fe200078e00ff */
[----:B-1----:R-:W-:-:S04]  /*2b930*/  SHF.R.U32.HI R2, RZ, 0x5, R2 ;  /* 0x00000005ff027819 */ /* 0x002fc80000011602 */
[----:B------:R-:W-:-:S05]  /*2b940*/  LOP3.LUT R2, R2, 0x3, RZ, 0xc0, !PT ;  /* 0x0000000302027812 */ /* 0x000fca00078ec0ff */
[----:B------:R-:W-:-:S07]  /*2b950*/  IMAD.MOV.U32 R13, RZ, RZ, R2 ;  /* 0x000000ffff0d7224 */ /* 0x000fce00078e0002 */
[----:B0-----:R-:W-:Y:S05]  /*2b960*/  WARPSYNC.COLLECTIVE R15, `(.L_x_897) ;  /* 0x000000000f087348 */ /* 0x001fea0003c00000 */
[----:B------:R1:W2:Y:S02]  /*2b970*/  SHFL.IDX P6, R14, R13, R12, R11 ;  /* 0x0000000c0d0e7389 */ /* 0x0002a400000c000b */
[----:B012---:R-:W-:Y:S01]  /*2b980*/  ENDCOLLECTIVE ;  /* 0x000000000000791b */ /* 0x007fe20003800000 */
.L_x_897:
[----:B------:R-:W-:Y:S05]  /*2b990*/  BSYNC B0 ;  /* 0x0000000000007941 */ /* 0x000fea0003800000 */
.L_x_896:
[----:B------:R-:W-:Y:S05]  /*2b9a0*/  BRA `(.L_x_898) ;  /* 0xffffffd400e47947 */ /* 0x000fea000383ffff */
.L_x_802:
[----:B------:R-:W-:Y:S01]  /*2b9b0*/  BSSY B0, `(.L_x_899) ;  /* 0x0000006000007945 */ /* 0x000fe20003800000 */
[----:B------:R-:W-:-:S07]  /*2b9c0*/  IMAD.MOV.U32 R15, RZ, RZ, -0x1 ;  /* 0xffffffffff0f7424 */ /* 0x000fce00078e00ff */
[----:B01----:R-:W-:Y:S05]  /*2b9d0*/  WARPSYNC.COLLECTIVE R15, `(.L_x_900) ;  /* 0x000000000f0c7348 */ /* 0x003fea0003c00000 */
[----:B------:R-:W-:Y:S02]  /*2b9e0*/  ELECT P6, UR62, PT ;  /* 0x00000000003e782f */ /* 0x000fe400038c0000 */
[----:B------:R-:W-:Y:S01]  /*2b9f0*/  MOV R14, UR62 ;  /* 0x0000003e000e7c02 */ /* 0x000fe20008000f00 */
[----:B01----:R-:W-:Y:S10]  /*2ba00*/  ENDCOLLECTIVE ;  /* 0x000000000000791b */ /* 0x003ff40003800000 */
.L_x_900:
[----:B------:R-:W-:Y:S05]  /*2ba10*/  BSYNC B0 ;  /* 0x0000000000007941 */ /* 0x000fea0003800000 */
.L_x_899:
[----:B------:R-:W-:Y:S05]  /*2ba20*/  BRA `(.L_x_901) ;  /* 0xffffffd400d87947 */ /* 0x000fea000383ffff */
.L_x_804:
[----:B0-----:R0:W1:Y:S02]  /*2ba30*/  SYNCS.PHASECHK.TRANS64.TRYWAIT P0, [R6+URZ], R5 ;  /* 0x00000005060075a7 */ /* 0x001064000800017f */
[----:B-1----:R-:W-:Y:S05]  /*2ba40*/  @!P0 NANOSLEEP.SYNCS 0x989680 ;  /* 0x009896800000895d */ /* 0x002fea0003900000 */
[----:B------:R-:W1:Y:S02]  /*2ba50*/  @!P0 SYNCS.PHASECHK.TRANS64 P0, [R6+URZ], R5 ;  /* 0x00000005060085a7 */ /* 0x000e64000800007f */
[----:B-1----:R-:W-:Y:S05]  /*2ba60*/  @!P0 BRA `(.L_x_804) ;  /* 0xfffffffc00f08947 */ /* 0x002fea000383ffff */
[----:B------:R-:W-:Y:S05]  /*2ba70*/  BRA `(.L_x_902) ;  /* 0xffffffd800187947 */ /* 0x000fea000383ffff */
.L_x_805:
[----:B-1----:R1:W2:Y:S02]  /*2ba80*/  SYNCS.PHASECHK.TRANS64.TRYWAIT P0, [R7+URZ], R2 ;  /* 0x00000002070075a7 */ /* 0x0022a4000800017f */
[----:B--2---:R-:W-:Y:S05]  /*2ba90*/  @!P0 NANOSLEEP.SYNCS 0x989680 ;  /* 0x009896800000895d */ /* 0x004fea0003900000 */
[----:B------:R-:W2:Y:S02]  /*2baa0*/  @!P0 SYNCS.PHASECHK.TRANS64 P0, [R7+URZ], R2 ;  /* 0x00000002070085a7 */ /* 0x000ea4000800007f */
[----:B--2---:R-:W-:Y:S05]  /*2bab0*/  @!P0 BRA `(.L_x_805) ;  /* 0xfffffffc00f08947 */ /* 0x004fea000383ffff */
[----:B------:R-:W-:Y:S05]  /*2bac0*/  BRA `(.L_x_903) ;  /* 0xffffffd8000c7947 */ /* 0x000fea000383ffff */
.L_x_807:
[----:B--2---:R2:W3:Y:S02]  /*2bad0*/  SYNCS.PHASECHK.TRANS64.TRYWAIT P0, [R4+URZ], R5 ;  /* 0x00000005040075a7 */ /* 0x0044e4000800017f */
[----:B---3--:R-:W-:Y:S05]  /*2bae0*/  @!P0 NANOSLEEP.SYNCS 0x989680 ;  /* 0x009896800000895d */ /* 0x008fea0003900000 */
[----:B------:R-:W3:Y:S02]  /*2baf0*/  @!P0 SYNCS.PHASECHK.TRANS64 P0, [R4+URZ], R5 ;  /* 0x00000005040085a7 */ /* 0x000ee4000800007f */
[----:B---3--:R-:W-:Y:S05]  /*2bb00*/  @!P0 BRA `(.L_x_807) ;  /* 0xfffffffc00f08947 */ /* 0x008fea000383ffff */
[----:B------:R-:W-:Y:S05]  /*2bb10*/  BRA `(.L_x_904) ;  /* 0xffffffd800107947 */ /* 0x000fea000383ffff */
.L_x_905:
        /* <DEDUP_REMOVED lines=14> */
.L_x_3025:


//--------------------- .text._ZN7cutlass13device_kernelIN5flash11enable_sm90INS1_16FlashAttnFwdSm90INS1_25CollectiveMainloopFwdSm90ILi2EN4cute5tupleIJNS5_1CILi1EEES8_S8_EEENS6_IJNS7_ILi128EEENS7_ILi96EEENS7_ILi192EEEEEELi192ENS_6half_tEfNS_4arch4Sm90ELb0ELb1ELb1ELb0ELb0ELb0ELb0ELb1ELb1ELb1ELb1ELb0EEENS1_21CollectiveEpilogueFwdINS6_IJSA_SC_SB_EEES9_SE_SG_Li256ELb0ELb1ELb1ELb0EEENS1_19SingleTileSchedulerILb0ELb1ELb1ELi128EEEEEEEEEvNT_6ParamsE --------------------------
	.section	.text._ZN7cutlass13device_kernelIN5flash11enable_sm90INS1_16FlashAttnFwdSm90INS1_25CollectiveMainloopFwdSm90ILi2EN4cute5tupleIJNS5_1CILi1EEES8_S8_EEENS6_IJNS7_ILi128EEENS7_ILi96EEENS7_ILi192EEEEEELi192ENS_6half_tEfNS_4arch4Sm90ELb0ELb1ELb1ELb0ELb0ELb0ELb0ELb1ELb1ELb1ELb1ELb0EEENS1_21CollectiveEpilogueFwdINS6_IJSA_SC_SB_EEES9_SE_SG_Li256ELb0ELb1ELb1ELb0EEENS1_19SingleTileSchedulerILb0ELb1ELb1ELi128EEEEEEEEEvNT_6ParamsE,"ax",@progbits
	.align	128
.text._ZN7cutlass13device_kernelIN5flash11enable_sm90INS1_16FlashAttnFwdSm90INS1_25CollectiveMainloopFwdSm90ILi2EN4cute5tupleIJNS5_1CILi1EEES8_S8_EEENS6_IJNS7_ILi128EEENS7_ILi96EEENS7_ILi192EEEEEELi192ENS_6half_tEfNS_4arch4Sm90ELb0ELb1ELb1ELb0ELb0ELb0ELb0ELb1ELb1ELb1ELb1ELb0EEENS1_21CollectiveEpilogueFwdINS6_IJSA_SC_SB_EEES9_SE_SG_Li256ELb0ELb1ELb1ELb0EEENS1_19SingleTileSchedulerILb0ELb1ELb1ELi128EEEEEEEEEvNT_6ParamsE:
        .type           _ZN7cutlass13device_kernelIN5flash11enable_sm90INS1_16FlashAttnFwdSm90INS1_25CollectiveMainloopFwdSm90ILi2EN4cute5tupleIJNS5_1CILi1EEES8_S8_EEENS6_IJNS7_ILi128EEENS7_ILi96EEENS7_ILi192EEEEEELi192ENS_6half_tEfNS_4arch4Sm90ELb0ELb1ELb1ELb0ELb0ELb0ELb0ELb1ELb1ELb1ELb1ELb0EEENS1_21CollectiveEpilogueFwdINS6_IJSA_SC_SB_EEES9_SE_SG_Li256ELb0ELb1ELb1ELb0EEENS1_19SingleTileSchedulerILb0ELb1ELb1ELi128EEEEEEEEEvNT_6ParamsE,@function
        .size           _ZN7cutlass13device_kernelIN5flash11enable_sm90INS1_16FlashAttnFwdSm90INS1_25CollectiveMainloopFwdSm90ILi2EN4cute5tupleIJNS5_1CILi1EEES8_S8_EEENS6_IJNS7_ILi128EEENS7_ILi96EEENS7_ILi192EEEEEELi192ENS_6half_tEfNS_4arch4Sm90ELb0ELb1ELb1ELb0ELb0ELb0ELb0ELb1ELb1ELb1ELb1ELb0EEENS1_21CollectiveEpilogueFwdINS6_IJSA_SC_SB_EEES9_SE_SG_Li256ELb0ELb1ELb1ELb0EEENS1_19SingleTileSchedulerILb0ELb1ELb1ELi128EEEEEEEEEvNT_6ParamsE,(.L_x_3026 - _ZN7cutlass13device_kernelIN5flash11enable_sm90INS1_16FlashAttnFwdSm90INS1_25CollectiveMainloopFwdSm90ILi2EN4cute5tupleIJNS5_1CILi1EEES8_S8_EEENS6_IJNS7_ILi128EEENS7_ILi96EEENS7_ILi192EEEEEELi192ENS_6half_tEfNS_4arch4Sm90ELb0ELb1ELb1ELb0ELb0ELb0ELb0ELb1ELb1ELb1ELb1ELb0EEENS1_21CollectiveEpilogueFwdINS6_IJSA_SC_SB_EEES9_SE_SG_Li256ELb0ELb1ELb1ELb0EEENS1_19SingleTileSchedulerILb0ELb1ELb1ELi128EEEEEEEEEvNT_6ParamsE)
        .other          _ZN7cutlass13device_kernelIN5flash11enable_sm90INS1_16FlashAttnFwdSm90INS1_25CollectiveMainloopFwdSm90ILi2EN4cute5tupleIJNS5_1CILi1EEES8_S8_EEENS6_IJNS7_ILi128EEENS7_ILi96EEENS7_ILi192EEEEEELi192ENS_6half_tEfNS_4arch4Sm90ELb0ELb1ELb1ELb0ELb0ELb0ELb0ELb1ELb1ELb1ELb1ELb0EEENS1_21CollectiveEpilogueFwdINS6_IJSA_SC_SB_EEES9_SE_SG_Li256ELb0ELb1ELb1ELb0EEENS1_19SingleTileSchedulerILb0ELb1ELb1ELi128EEEEEEEEEvNT_6ParamsE,@"STO_CUDA_ENTRY STV_DEFAULT"
_ZN7cutlass13device_kernelIN5flash11enable_sm90INS1_16FlashAttnFwdSm90INS1_25CollectiveMainloopFwdSm90ILi2EN4cute5tupleIJNS5_1CILi1EEES8_S8_EEENS6_IJNS7_ILi128EEENS7_ILi96EEENS7_ILi192EEEEEELi192ENS_6half_tEfNS_4arch4Sm90ELb0ELb1ELb1ELb0ELb0ELb0ELb0ELb1ELb1ELb1ELb1ELb0EEENS1_21CollectiveEpilogueFwdINS6_IJSA_SC_SB_EEES9_SE_SG_Li256ELb0ELb1ELb1ELb0EEENS1_19SingleTileSchedulerILb0ELb1ELb1ELi128EEEEEEEEEvNT_6ParamsE:
        /* <DEDUP_REMOVED lines=18> */
.L_x_907:
[----:B------:R-:W-:Y:S05]  /*0120*/  BSYNC B0 ;  /* 0x0000000000007941 */ /* 0x000fea0003800000 */
.L_x_906:
        /* <DEDUP_REMOVED lines=41> */
.L_x_908:
        /* <DEDUP_REMOVED lines=22> */
.L_x_909:
        /* <DEDUP_REMOVED lines=18> */
.L_x_910:
        /* <DEDUP_REMOVED lines=22> */
.L_x_911:
        /* <DEDUP_REMOVED lines=22> */
.L_x_912:
        /* <DEDUP_REMOVED lines=9> */
.L_x_915:
        /* <DEDUP_REMOVED lines=19> */
[----:B0-----:R-:W0:Y:S01]  /*0ac0*/  LDC.64 R2, c[0x0][0x418] ;  /* 0x00010600ff027b82 */ /* 0x001e220000000a00 */
[----:B------:R-:W-:Y:S01]  /*0ad0*/  ULDC UR4, c[0x0][0x448] ;  /* 0x0001120000047ab9 */ /* 0x000fe20000000800 */
[----:B------:R-:W1:Y:S01]  /*0ae0*/  S2R R0, SR_TID.X ;  /* 0x0000000000007919 */ /* 0x000e620000002100 */
[----:B------:R-:W-:-:S03]  /*0af0*/  UISETP.NE.AND UP0, UPT, UR4, 0x1, UPT ;  /* 0x000000010400788c */ /* 0x000fc6000bf05270 */
[----:B------:R-:W-:Y:S02]  /*0b00*/  ULDC.64 UR4, c[0x0][0x9e0] ;  /* 0x0002780000047ab9 */ /* 0x000fe40000000a00 */
[----:B------:R-:W2:Y:S01]  /*0b10*/  LDC R22, c[0x0][0x288] ;  /* 0x0000a200ff167b82 */ /* 0x000ea20000000800 */
[----:B------:R-:W-:-:S05]  /*0b20*/  UISETP.GE.AND UP1, UPT, UR5, 0x1, UPT ;  /* 0x000000010500788c */ /* 0x000fca000bf26270 */
[----:B------:R-:W-:Y:S01]  /*0b30*/  @UP0 ULDC UR9, c[0x0][0x44c] ;  /* 0x0001130000090ab9 */ /* 0x000fe20000000800 */
[----:B------:R-:W-:Y:S01]  /*0b40*/  @UP0 ULDC UR11, c[0x0][0x450] ;  /* 0x00011400000b0ab9 */ /* 0x000fe20000000800 */
[----:B------:R-:W3:Y:S01]  /*0b50*/  LDC R16, c[0x0][0x424] ;  /* 0x00010900ff107b82 */ /* 0x000ee20000000800 */
[----:B------:R-:W-:-:S07]  /*0b60*/  PLOP3.LUT P1, PT, PT, PT, UP1, 0x80, 0x0 ;  /* 0x000000000000781c */ /* 0x000fce0003f2f018 */
[----:B------:R-:W4:Y:S01]  /*0b70*/  LDC R5, c[0x0][0x2f0] ;  /* 0x0000bc00ff057b82 */ /* 0x000f220000000800 */
[----:B0-----:R-:W-:-:S04]  /*0b80*/  ISETP.NE.U32.AND P0, PT, R2, RZ, PT ;  /* 0x000000ff0200720c */ /* 0x001fc80003f05070 */
[----:B------:R-:W-:-:S03]  /*0b90*/  ISETP.NE.AND.EX P0, PT, R3, RZ, PT, P0 ;  /* 0x000000ff0300720c */ /* 0x000fc60003f05300 */
[----:B------:R-:W0:Y:S01]  /*0ba0*/  S2UR UR38, SR_CTAID.X ;  /* 0x00000000002679c3 */ /* 0x000e220000002500 */
[----:B--2---:R-:W-:Y:S01]  /*0bb0*/  IADD3 R3, -R22, 0x1, RZ ;  /* 0x0000000116037810 */ /* 0x004fe20007ffe1ff */
[----:B-1----:R-:W-:Y:S01]  /*0bc0*/  VIADD R120, R0, 0xffffff80 ;  /* 0xffffff8000787836 */ /* 0x002fe20000000000 */
[----:B---3--:R-:W-:-:S05]  /*0bd0*/  SEL R16, R16, 0x1, P0 ;  /* 0x0000000110107807 */ /* 0x008fca0000000000 */
[CC--:B----4-:R-:W-:Y:S02]  /*0be0*/  IMAD R3, R16.reuse, R5.reuse, R3 ;  /* 0x0000000510037224 */ /* 0x0d0fe400078e0203 */
[----:B------:R-:W-:-:S03]  /*0bf0*/  IMAD R18, R16, R5, RZ ;  /* 0x0000000510127224 */ /* 0x000fc600078e02ff */
[----:B------:R-:W-:Y:S01]  /*0c00*/  R2UR UR10, R3 ;  /* 0x00000000030a72ca */ /* 0x000fe200000e0000 */
[----:B0-----:R-:W-:-:S04]  /*0c10*/  USHF.L.U32 UR38, UR38, 0x7, URZ ;  /* 0x0000000726267899 */ /* 0x001fc8000800063f */
[----:B------:R-:W-:Y:S02]  /*0c20*/  @UP0 UIADD3 UR8, UR38, 0x7f, URZ ;  /* 0x0000007f26080890 */ /* 0x000fe4000fffe03f */
[----:B------:R-:W-:Y:S02]  /*0c30*/  UIADD3 UR7, UR38, 0x7f, URZ ;  /* 0x0000007f26077890 */ /* 0x000fe4000fffe03f */
[----:B------:R-:W-:-:S04]  /*0c40*/  UIMAD.WIDE.U32 UR8, UR8, UR9, URZ ;  /* 0x00000009080872a5 */ /* 0x000fc8000f8e003f */
[----:B------:R-:W-:-:S04]  /*0c50*/  @UP0 USHF.R.U32.HI UR7, URZ, UR11, UR9 ;  /* 0x0000000b3f070299 */ /* 0x000fc80008011609 */
[----:B------:R-:W-:-:S04]  /*0c60*/  UIADD3 UR7, UR10, UR7, URZ ;  /* 0x000000070a077290 */ /* 0x000fc8000fffe03f */
[----:B------:R-:W-:-:S06]  /*0c70*/  UIADD3 UR4, UR7, UR4, URZ ;  /* 0x0000000407047290 */ /* 0x000fcc000fffe03f */
[----:B------:R-:W-:Y:S01]  /*0c80*/  IMAD.U32 R0, RZ, RZ, UR4 ;  /* 0x00000004ff007e24 */ /* 0x000fe2000f8e00ff */
[----:B------:R-:W-:Y:S06]  /*0c90*/  @!P1 BRA `(.L_x_917) ;  /* 0x0000000000409947 */ /* 0x000fec0003800000 */
[----:B------:R-:W-:Y:S01]  /*0ca0*/  ISETP.LT.AND P0, PT, RZ, UR7, PT ;  /* 0x00000007ff007c0c */ /* 0x000fe2000bf01270 */
[----:B------:R-:W-:-:S12]  /*0cb0*/  UIADD3 UR4, UR7, -0x1, URZ ;  /* 0xffffffff07047890 */ /* 0x000fd8000fffe03f */
[----:B------:R-:W-:Y:S05]  /*0cc0*/  @P0 BRA `(.L_x_918) ;  /* 0x00000000001c0947 */ /* 0x000fea0003800000 */
[----:B------:R-:W-:Y:S02]  /*0cd0*/  UISETP.NE.AND UP1, UPT, UR5, 0x1, UPT ;  /* 0x000000010500788c */ /* 0x000fe4000bf25270 */
[----:B------:R-:W-:-:S09]  /*0ce0*/  UIADD3 UR4, -UR7, URZ, URZ ;  /* 0x0000003f07047290 */ /* 0x000fd2000fffe13f */
[----:B------:R-:W-:Y:S02]  /*0cf0*/  @UP1 ULDC.64 UR10, c[0x0][0x9e8] ;  /* 0x00027a00000a1ab9 */ /* 0x000fe40000000a00 */
[----:B------:R-:W-:-:S04]  /*0d00*/  UIMAD.WIDE.U32 UR8, UR4, UR10, URZ ;  /* 0x0000000a040872a5 */ /* 0x000fc8000f8e003f */
[----:B------:R-:W-:-:S04]  /*0d10*/  @UP1 USHF.R.U32.HI UR4, URZ, UR11, UR9 ;  /* 0x0000000b3f041299 */ /* 0x000fc80008011609 */
[----:B------:R-:W-:Y:S01]  /*0d20*/  ULOP3.LUT UR4, URZ, UR4, URZ, 0x33, !UPT ;  /* 0x000000043f047292 */ /* 0x000fe2000f8e333f */
[----:B------:R-:W-:Y:S11]  /*0d30*/  BRA `(.L_x_919) ;  /* 0x0000000000107947 */ /* 0x000ff60003800000 */
.L_x_918:
[----:B------:R-:W-:-:S11]  /*0d40*/  UISETP.NE.AND UP1, UPT, UR5, 0x1, UPT ;  /* 0x000000010500788c */ /* 0x000fd6000bf25270 */
[----:B------:R-:W-:Y:S02]  /*0d50*/  @UP1 ULDC.64 UR10, c[0x0][0x9e8] ;  /* 0x00027a00000a1ab9 */ /* 0x000fe40000000a00 */
[----:B------:R-:W-:-:S04]  /*0d60*/  UIMAD.WIDE.U32 UR8, UR4, UR10, URZ ;  /* 0x0000000a040872a5 */ /* 0x000fc8000f8e003f */
[----:B------:R-:W-:-:S12]  /*0d70*/  @UP1 USHF.R.U32.HI UR4, URZ, UR11, UR9 ;  /* 0x0000000b3f041299 */ /* 0x000fd80008011609 */
.L_x_919:
[----:B------:R-:W-:-:S06]  /*0d80*/  UIMAD UR4, UR4, UR5, UR5 ;  /* 0x00000005040472a4 */ /* 0x000fcc000f8e0205 */
[----:B------:R-:W-:-:S07]  /*0d90*/  VIMNMX R0, R0, UR4, PT ;  /* 0x0000000400007c48 */ /* 0x000fce000bfe0100 */
.L_x_917:
[-C--:B------:R-:W-:Y:S01]  /*0da0*/  IMAD R22, R16, R5.reuse, -R22 ;  /* 0x0000000510167224 */ /* 0x080fe200078e0a16 */
[----:B------:R-:W-:Y:S01]  /*0db0*/  @UP0 ULDC UR8, c[0x0][0x44c] ;  /* 0x0001130000080ab9 */ /* 0x000fe20000000800 */
[----:B------:R-:W-:Y:S01]  /*0dc0*/  VIADD R2, R0, 0x5f ;  /* 0x0000005f00027836 */ /* 0x000fe20000000000 */
[----:B------:R-:W-:Y:S01]  /*0dd0*/  UIMAD.WIDE.U32 UR8, UR38, UR8, URZ ;  /* 0x00000008260872a5 */ /* 0x000fe2000f8e003f */
[----:B------:R-:W-:Y:S01]  /*0de0*/  IMAD R0, R16, R5, 0x5f ;  /* 0x0000005f10007424 */ /* 0x000fe200078e0205 */
[----:B------:R-:W-:Y:S01]  /*0df0*/  R2UR UR7, R22 ;  /* 0x00000000160772ca */ /* 0x000fe200000e0000 */
[----:B------:R-:W-:Y:S01]  /*0e00*/  @UP0 ULDC UR10, c[0x0][0x450] ;  /* 0x00011400000a0ab9 */ /* 0x000fe20000000800 */
[----:B------:R-:W-:Y:S01]  /*0e10*/  IMAD.HI R2, R2, 0x2aaaaaab, RZ ;  /* 0x2aaaaaab02027827 */ /* 0x000fe200078e02ff */
[----:B------:R-:W-:Y:S01]  /*0e20*/  UMOV UR4, UR38 ;  /* 0x0000002600047c82 */ /* 0x000fe20008000000 */
[----:B------:R-:W-:Y:S02]  /*0e30*/  @UP0 USHF.R.U32.HI UR4, URZ, UR10, UR9 ;  /* 0x0000000a3f040299 */ /* 0x000fe40008011609 */
[----:B------:R-:W-:Y:S01]  /*0e40*/  IMAD.HI R0, R0, 0x2aaaaaab, RZ ;  /* 0x2aaaaaab00007827 */ /* 0x000fe200078e02ff */
[----:B------:R-:W-:-:S04]  /*0e50*/  SHF.R.U32.HI R5, RZ, 0x1f, R2 ;  /* 0x0000001fff057819 */ /* 0x000fc80000011602 */
[----:B------:R-:W-:Y:S02]  /*0e60*/  SHF.R.U32.HI R3, RZ, 0x1f, R0 ;  /* 0x0000001fff037819 */ /* 0x000fe40000011600 */
[----:B------:R-:W-:Y:S01]  /*0e70*/  UIADD3 UR4, UR7, UR4, URZ ;  /* 0x0000000407047290 */ /* 0x000fe2000fffe03f */
[----:B------:R-:W-:Y:S02]  /*0e80*/  LEA.HI.SX32 R2, R2, R5, 0x1c ;  /* 0x0000000502027211 */ /* 0x000fe400078fe2ff */
[----:B------:R-:W-:Y:S01]  /*0e90*/  ULDC UR7, c[0x0][0x9dc] ;  /* 0x0002770000077ab9 */ /* 0x000fe20000000800 */
[----:B------:R-:W-:Y:S01]  /*0ea0*/  LEA.HI.SX32 R3, R0, R3, 0x1c ;  /* 0x0000000300037211 */ /* 0x000fe200078fe2ff */
[----:B------:R-:W-:-:S03]  /*0eb0*/  UIADD3 UR7, UR4, -UR7, URZ ;  /* 0x8000000704077290 */ /* 0x000fc6000fffe03f */
[----:B------:R-:W-:Y:S01]  /*0ec0*/  VIMNMX R23, R3, R2, PT ;  /* 0x0000000203177248 */ /* 0x000fe20003fe0100 */
[----:B------:R-:W-:Y:S08]  /*0ed0*/  @!P1 BRA `(.L_x_920) ;  /* 0x0000000000449947 */ /* 0x000ff00003800000 */
[----:B------:R-:W-:-:S06]  /*0ee0*/  UISETP.GT.AND UP0, UPT, UR4, -0x1, UPT ;  /* 0xffffffff0400788c */ /* 0x000fcc000bf04270 */
[----:B------:R-:W-:-:S13]  /*0ef0*/  PLOP3.LUT P0, PT, PT, PT, UP0, 0x80, 0x0 ;  /* 0x000000000000781c */ /* 0x000fda0003f0f008 */
[----:B------:R-:W-:Y:S05]  /*0f00*/  @P0 BRA `(.L_x_921) ;  /* 0x00000000001c0947 */ /* 0x000fea0003800000 */
[----:B------:R-:W-:Y:S02]  /*0f10*/  UISETP.NE.AND UP0, UPT, UR5, 0x1, UPT ;  /* 0x000000010500788c */ /* 0x000fe4000bf05270 */
[----:B------:R-:W-:-:S09]  /*0f20*/  ULOP3.LUT UR4, URZ, UR4, URZ, 0x33, !UPT ;  /* 0x000000043f047292 */ /* 0x000fd2000f8e333f */
[----:B------:R-:W-:Y:S02]  /*0f30*/  @UP0 ULDC.64 UR10, c[0x0][0x9e8] ;  /* 0x00027a00000a0ab9 */ /* 0x000fe40000000a00 */
[----:B------:R-:W-:-:S04]  /*0f40*/  UIMAD.WIDE.U32 UR8, UR4, UR10, URZ ;  /* 0x0000000a040872a5 */ /* 0x000fc8000f8e003f */
[----:B------:R-:W-:-:S04]  /*0f50*/  @UP0 USHF.R.U32.HI UR4, URZ, UR11, UR9 ;  /* 0x0000000b3f040299 */ /* 0x000fc80008011609 */
[----:B------:R-:W-:Y:S01]  /*0f60*/  ULOP3.LUT UR4, URZ, UR4, URZ, 0x33, !UPT ;  /* 0x000000043f047292 */ /* 0x000fe2000f8e333f */
[----:B------:R-:W-:Y:S11]  /*0f70*/  BRA `(.L_x_922) ;  /* 0x0000000000107947 */ /* 0x000ff60003800000 */
.L_x_921:
[----:B------:R-:W-:-:S11]  /*0f80*/  UISETP.NE.AND UP0, UPT, UR5, 0x1, UPT ;  /* 0x000000010500788c */ /* 0x000fd6000bf05270 */
[----:B------:R-:W-:Y:S02]  /*0f90*/  @UP0 ULDC.64 UR10, c[0x0][0x9e8] ;  /* 0x00027a00000a0ab9 */ /* 0x000fe40000000a00 */
[----:B------:R-:W-:-:S04]  /*0fa0*/  UIMAD.WIDE.U32 UR8, UR4, UR10, URZ ;  /* 0x0000000a040872a5 */ /* 0x000fc8000f8e003f */
[----:B------:R-:W-:-:S12]  /*0fb0*/  @UP0 USHF.R.U32.HI UR4, URZ, UR11, UR9 ;  /* 0x0000000b3f040299 */ /* 0x000fd80008011609 */
.L_x_922:
[----:B------:R-:W-:-:S04]  /*0fc0*/  UIMAD UR4, UR4, UR5, URZ ;  /* 0x00000005040472a4 */ /* 0x000fc8000f8e023f */
[----:B------:R-:W-:-:S04]  /*0fd0*/  UISETP.LT.AND UP0, UPT, UR7, UR4, UPT ;  /* 0x000000040700728c */ /* 0x000fc8000bf01270 */
[----:B------:R-:W-:-:S12]  /*0fe0*/  USEL UR7, UR7, UR4, !UP0 ;  /* 0x0000000407077287 */ /* 0x000fd8000c000000 */
.L_x_920:
[----:B------:R-:W-:Y:S02]  /*0ff0*/  UIMAD.WIDE UR4, UR7, 0x2aaaaaab, URZ ;  /* 0x2aaaaaab070478a5 */ /* 0x000fe4000f8e023f */
[----:B------:R-:W-:Y:S02]  /*1000*/  USHF.R.U32.HI UR11, URZ, 0x10, UR6 ;  /* 0x000000103f0b7899 */ /* 0x000fe40008011606 */
[----:B------:R-:W-:Y:S02]  /*1010*/  USHF.R.U32.HI UR4, URZ, 0x1f, UR5 ;  /* 0x0000001f3f047899 */ /* 0x000fe40008011605 */
[----:B------:R-:W-:Y:S02]  /*1020*/  ULOP3.LUT UR7, UR6, 0xffff, URZ, 0xc0, !UPT ;  /* 0x0000ffff06077892 */ /* 0x000fe4000f8ec03f */
[----:B------:R-:W-:-:S04]  /*1030*/  ULEA.HI.SX32 UR4, UR5, UR4, 0x1c ;  /* 0x0000000405047291 */ /* 0x000fc8000f8fe23f */
[----:B------:R-:W-:-:S04]  /*1040*/  UISETP.LT.AND UP0, UPT, URZ, UR4, UPT ;  /* 0x000000043f00728c */ /* 0x000fc8000bf01270 */
[----:B------:R-:W-:Y:S02]  /*1050*/  USEL UR10, URZ, UR4, !UP0 ;  /* 0x000000043f0a7287 */ /* 0x000fe4000c000000 */
[----:B------:R-:W-:Y:S01]  /*1060*/  UISETP.NE.AND UP0, UPT, UR11, URZ, UPT ;  /* 0x0000003f0b00728c */ /* 0x000fe2000bf05270 */
[----:B------:R-:W-:-:S03]  /*1070*/  UMOV UR4, URZ ;  /* 0x0000003f00047c82 */ /* 0x000fc60008000000 */
[----:B------:R-:W-:-:S07]  /*1080*/  ISETP.GT.AND P0, PT, R23, UR10, PT ;  /* 0x0000000a17007c0c */ /* 0x000fce000bf04270 */
[----:B------:R-:W-:-:S06]  /*1090*/  @!UP0 ULDC UR11, c[0x0][0x9f0] ;  /* 0x00027c00000b8ab9 */ /* 0x000fcc0000000800 */
[----:B------:R-:W-:Y:S05]  /*10a0*/  @!P0 BRA `(.L_x_923) ;  /* 0x00000000008c8947 */ /* 0x000fea0003800000 */
[----:B------:R-:W-:Y:S01]  /*10b0*/  IMAD.U32 R4, RZ, RZ, UR11 ;  /* 0x0000000bff047e24 */ /* 0x000fe2000f8e00ff */
[----:B------:R-:W-:-:S04]  /*10c0*/  UMOV UR4, URZ ;  /* 0x0000003f00047c82 */ /* 0x000fc80008000000 */
[----:B------:R-:W-:-:S04]  /*10d0*/  IABS R0, R4 ;  /* 0x0000000400007213 */ /* 0x000fc80000000000 */
[----:B------:R-:W-:Y:S02]  /*10e0*/  R2UR UR12, R0 ;  /* 0x00000000000c72ca */ /* 0x000fe400000e0000 */
[----:B------:R-:W-:Y:S02]  /*10f0*/  IADD3 R0, R4, -0x1, R23 ;  /* 0xffffffff04007810 */ /* 0x000fe40007ffe017 */
[----:B------:R-:W-:Y:S02]  /*1100*/  IABS R4, R4 ;  /* 0x0000000400047213 */ /* 0x000fe40000000000 */
[----:B------:R-:W-:-:S03]  /*1110*/  R2UR UR6, R0 ;  /* 0x00000000000672ca */ /* 0x000fc600000e0000 */
[----:B------:R-:W-:-:S04]  /*1120*/  IMAD.MOV R4, RZ, RZ, -R4 ;  /* 0x000000ffff047224 */ /* 0x000fc800078e0a04 */
[----:B------:R-:W0:Y:S06]  /*1130*/  I2F.RP R2, UR12 ;  /* 0x0000000c00027d06 */ /* 0x000e2c0008209400 */
[----:B------:R-:W-:-:S06]  /*1140*/  UIADD3 UR6, -UR10, UR6, URZ ;  /* 0x000000060a067290 */ /* 0x000fcc000fffe13f */
[----:B------:R-:W-:Y:S01]  /*1150*/  IMAD.U32 R0, RZ, RZ, UR6 ;  /* 0x00000006ff007e24 */ /* 0x000fe2000f8e00ff */
[----:B------:R-:W-:Y:S01]  /*1160*/  ULOP3.LUT UR6, UR6, UR11, URZ, 0x3c, !UPT ;  /* 0x0000000b06067292 */ /* 0x000fe2000f8e3c3f */
[----:B0-----:R-:W0:Y:S03]  /*1170*/  MUFU.RCP R2, R2 ;  /* 0x0000000200027308 */ /* 0x001e260000001000 */
[----:B------:R-:W-:-:S04]  /*1180*/  IABS R0, R0 ;  /* 0x0000000000007213 */ /* 0x000fc80000000000 */
[----:B------:R-:W-:Y:S01]  /*1190*/  R2UR UR9, R0 ;  /* 0x00000000000972ca */ /* 0x000fe200000e0000 */
[----:B------:R-:W-:Y:S02]  /*11a0*/  IMAD.MOV.U32 R0, RZ, RZ, R4 ;  /* 0x000000ffff007224 */ /* 0x000fe400078e0004 */
[----:B0-----:R-:W-:-:S06]  /*11b0*/  VIADD R3, R2, 0xffffffe ;  /* 0x0ffffffe02037836 */ /* 0x001fcc0000000000 */
        /* <DEDUP_REMOVED lines=18> */
.L_x_923:
[----:B------:R-:W-:Y:S02]  /*12e0*/  UIMAD UR5, UR7, UR4, UR10 ;  /* 0x00000004070572a4 */ /* 0x000fe4000f8e020a */
[----:B------:R-:W-:Y:S01]  /*12f0*/  IMAD.U32 R2, RZ, RZ, UR4 ;  /* 0x00000004ff027e24 */ /* 0x000fe2000f8e00ff */
[----:B------:R-:W-:Y:S01]  /*1300*/  PLOP3.LUT P0, PT, PT, PT, PT, 0x80, 0x0 ;  /* 0x000000000000781c */ /* 0x000fe20003f0f070 */
[----:B------:R-:W-:Y:S01]  /*1310*/  IMAD.MOV.U32 R0, RZ, RZ, RZ ;  /* 0x000000ffff007224 */ /* 0x000fe200078e00ff */
[----:B------:R-:W-:Y:S02]  /*1320*/  CS2R R118, SRZ ;  /* 0x0000000000767805 */ /* 0x000fe4000001ff00 */
[----:B------:R-:W-:Y:S02]  /*1330*/  CS2R R116, SRZ ;  /* 0x0000000000747805 */ /* 0x000fe4000001ff00 */
[----:B------:R-:W-:Y:S01]  /*1340*/  VIADDMNMX R23, R2, UR5, R23, PT ;  /* 0x0000000502177c46 */ /* 0x000fe2000b800117 */
[----:B------:R-:W-:Y:S01]  /*1350*/  IMAD.U32 R17, RZ, RZ, UR5 ;  /* 0x00000005ff117e24 */ /* 0x000fe2000f8e00ff */
[----:B------:R-:W-:Y:S01]  /*1360*/  CS2R R114, SRZ ;  /* 0x0000000000727805 */ /* 0x000fe2000001ff00 */
[----:B------:R-:W-:Y:S01]  /*1370*/  IMAD.MOV.U32 R2, RZ, RZ, RZ ;  /* 0x000000ffff027224 */ /* 0x000fe200078e00ff */
[----:B------:R-:W-:-:S02]  /*1380*/  ISETP.GT.AND P1, PT, R23, UR5, PT ;  /* 0x0000000517007c0c */ /* 0x000fc4000bf24270 */
        /* <DEDUP_REMOVED lines=50> */
[----:B------:R-:W-:-:S05]  /*16b0*/  SHF.R.S32.HI R74, RZ, 0x7, R72 ;  /* 0x00000007ff4a7819 */ /* 0x000fca0000011448 */
[----:B------:R-:W1:Y:S01]  /*16c0*/  SHFL.IDX PT, R0, R74, RZ, 0x1f ;  /* 0x00001fff4a007589 */ /* 0x000e6200000e0000 */
[----:B0-----:R-:W-:-:S04]  /*16d0*/  ULEA UR58, UR6, UR58, 0x18 ;  /* 0x0000003a063a7291 */ /* 0x001fc8000f8ec03f */
[----:B------:R-:W-:-:S04]  /*16e0*/  UIADD3 UR6, UR58, 0x12400, URZ ;  /* 0x000124003a067890 */ /* 0x000fc8000fffe03f */
        /* <DEDUP_REMOVED lines=26> */
.L_x_925:
[----:B------:R-:W-:-:S04]  /*1890*/  SHF.L.U32 R0, RZ, 0x1f, RZ ;  /* 0x0000001fff007819 */ /* 0x000fc800000006ff */
[----:B------:R-:W0:Y:S02]  /*18a0*/  SYNCS.PHASECHK.TRANS64.TRYWAIT P0, [UR58+0x30800], R0 ;  /* 0x03080000ff0075a7 */ /* 0x000e24000800017a */
[----:B0-----:R-:W-:Y:S05]  /*18b0*/  @!P0 BRA `(.L_x_926) ;  /* 0x0000013c00888947 */ /* 0x001fea0003800000 */
.L_x_1093:
[----:B------:R-:W2:Y:S02]  /*18c0*/  LDL R2, [R1+0x8] ;  /* 0x0000080001027983 */ /* 0x000ea40000100800 */
[----:B--2---:R-:W-:-:S13]  /*18d0*/  R2UR UR4, R2 ;  /* 0x00000000020472ca */ /* 0x004fda00000e0000 */
[----:B------:R-:W-:-:S06]  /*18e0*/  ULOP3.LUT UR4, UR4, 0x1, URZ, 0xfc, !UPT ;  /* 0x0000000104047892 */ /* 0x000fcc000f8efc3f */
[----:B------:R-:W-:-:S05]  /*18f0*/  IMAD.U32 R2, RZ, RZ, UR4 ;  /* 0x00000004ff027e24 */ /* 0x000fca000f8e00ff */
[----:B------:R-:W-:-:S13]  /*1900*/  ISETP.NE.AND P0, PT, R2, 0x3, PT ;  /* 0x000000030200780c */ /* 0x000fda0003f05270 */
[----:B------:R-:W-:Y:S05]  /*1910*/  @!P0 BRA `(.L_x_927) ;  /* 0x0000000000048947 */ /* 0x000fea0003800000 */
[----:B------:R-:W-:Y:S01]  /*1920*/  BPT.TRAP 0x1 ;  /* 0x000000040000795c */ /* 0x000fe20000300000 */
.L_x_927:
[----:B------:R1:W2:Y:S01]  /*1930*/  SYNCS.PHASECHK.TRANS64.TRYWAIT P2, [UR58+0x30830], R0 ;  /* 0x03083000ff0075a7 */ /* 0x0002a2000804017a */
[----:B------:R-:W-:Y:S05]  /*1940*/  @!P0 BRA `(.L_x_928) ;  /* 0x0000000000048947 */ /* 0x000fea0003800000 */
[----:B------:R-:W-:Y:S01]  /*1950*/  BPT.TRAP 0x1 ;  /* 0x000000040000795c */ /* 0x000fe20000300000 */
.L_x_928:
[----:B------:R-:W3:Y:S01]  /*1960*/  S2R R2, SR_TID.X ;  /* 0x0000000000027919 */ /* 0x000ee20000002100 */
[----:B------:R-:W-:-:S05]  /*1970*/  IMAD.U32 R6, RZ, RZ, UR36 ;  /* 0x00000024ff067e24 */ /* 0x000fca000f8e00ff */
[----:B------:R-:W-:Y:S02]  /*1980*/  LOP3.LUT R6, R6, 0x10000, RZ, 0xfc, !PT ;  /* 0x0001000006067812 */ /* 0x000fe400078efcff */
[----:B---3--:R-:W-:-:S04]  /*1990*/  LOP3.LUT R2, R2, 0x7f, RZ, 0xc0, !PT ;  /* 0x0000007f02027812 */ /* 0x008fc800078ec0ff */
[----:B------:R-:W-:Y:S01]  /*19a0*/  ISETP.NE.AND P1, PT, R2, RZ, PT ;  /* 0x000000ff0200720c */ /* 0x000fe20003f25270 */
[----:B--2---:R-:W-:-:S12]  /*19b0*/  @P2 BRA `(.L_x_929) ;  /* 0x0000000000082947 */ /* 0x004fd80003800000 */
[----:B------:R-:W2:Y:S02]  /*19c0*/  SYNCS.PHASECHK.TRANS64.TRYWAIT P2, [UR58+0x30830], R0 ;  /* 0x03083000ff0075a7 */ /* 0x000ea4000804017a */
[----:B--2---:R-:W-:Y:S05]  /*19d0*/  @!P2 BRA `(.L_x_930) ;  /* 0x0000013c0058a947 */ /* 0x004fea0003800000 */
.L_x_929:
[----:B------:R-:W-:Y:S05]  /*19e0*/  WARPSYNC.ALL ;  /* 0x0000000000007948 */ /* 0x000fea0003800000 */
[----:B------:R-:W-:Y:S01]  /*19f0*/  IMAD.MOV.U32 R7, RZ, RZ, 0x40000040 ;  /* 0x40000040ff077424 */ /* 0x000fe200078e00ff */
[----:B------:R-:W-:Y:S01]  /*1a00*/  UIADD3 UR4, UR58, 0x1e400, URZ ;  /* 0x0001e4003a047890 */ /* 0x000fe2000fffe03f */
[----:B------:R-:W-:Y:S01]  /*1a10*/  R2UR UR8, R6 ;  /* 0x00000000060872ca */ /* 0x000fe200000e0000 */
[----:B------:R-:W-:Y:S02]  /*1a20*/  WARPGROUP.ARRIVE ;  /* 0x00000000000079c5 */ /* 0x000fe40000000000 */
[----:B------:R-:W-:Y:S01]  /*1a30*/  R2UR UR9, R7 ;  /* 0x00000000070972ca */ /* 0x000fe200000e0000 */
[----:B------:R-:W-:Y:S01]  /*1a40*/  USHF.R.U32.HI UR4, URZ, 0x4, UR4 ;  /* 0x000000043f047899 */ /* 0x000fe20008011604 */
[----:B------:R-:W-:Y:S01]  /*1a50*/  LOP3.LUT R9, R72, 0xffffff80, RZ, 0xc0, !PT ;  /* 0xffffff8048097812 */ /* 0x000fe200078ec0ff */
[----:B------:R-:W-:Y:S01]  /*1a60*/  UMOV UR11, 0x40000040 ;  /* 0x40000040000b7882 */ /* 0x000fe20000000000 */
[----:B------:R-:W-:Y:S01]  /*1a70*/  UMOV UR7, 0x40000040 ;  /* 0x4000004000077882 */ /* 0x000fe20000000000 */
[----:B------:R-:W-:Y:S01]  /*1a80*/  ULOP3.LUT UR4, UR4, 0x3fff, URZ, 0xc0, !UPT ;  /* 0x00003fff04047892 */ /* 0x000fe2000f8ec03f */
[----:B------:R-:W-:Y:S01]  /*1a90*/  LEA.HI R73, R73, R120, RZ, 0x2 ;  /* 0x0000007849497211 */ /* 0x000fe200078f10ff */
[----:B------:R-:W-:Y:S01]  /*1aa0*/  UMOV UR13, 0x40000040 ;  /* 0x40000040000d7882 */ /* 0x000fe20000000000 */
[----:B------:R-:W-:Y:S01]  /*1ab0*/  UMOV UR15, 0x40000040 ;  /* 0x40000040000f7882 */ /* 0x000fe20000000000 */
[----:B------:R-:W-:Y:S01]  /*1ac0*/  ULOP3.LUT UR60, UR4, 0x10000, URZ, 0xfc, !UPT ;  /* 0x00010000043c7892 */ /* 0x000fe2000f8efc3f */
[----:B------:R-:W-:Y:S01]  /*1ad0*/  IMAD.IADD R10, R120, 0x1, -R9 ;  /* 0x00000001780a7824 */ /* 0x000fe200078e0a09 */
[----:B------:R-:W-:Y:S01]  /*1ae0*/  UMOV UR17, 0x40000040 ;  /* 0x4000004000117882 */ /* 0x000fe20000000000 */
[----:B------:R-:W-:Y:S01]  /*1af0*/  UMOV UR19, 0x40000040 ;  /* 0x4000004000137882 */ /* 0x000fe20000000000 */
[----:B------:R-:W-:Y:S01]  /*1b00*/  UIADD3 UR6, UR60, 0x2, URZ ;  /* 0x000000023c067890 */ /* 0x000fe2000fffe03f */
[----:B------:R-:W-:Y:S01]  /*1b10*/  LOP3.LUT R73, R73, 0xfffffffc, RZ, 0xc0, !PT ;  /* 0xfffffffc49497812 */ /* 0x000fe200078ec0ff */
[----:B------:R-:W-:Y:S01]  /*1b20*/  UIADD3 UR14, UR60, 0x4, URZ ;  /* 0x000000043c0e7890 */ /* 0x000fe2000fffe03f */
[----:B------:R-:W-:Y:S01]  /*1b30*/  SHF.R.S32.HI R9, RZ, 0x1f, R10 ;  /* 0x0000001fff097819 */ /* 0x000fe2000001140a */
[----:B------:R-:W-:Y:S01]  /*1b40*/  UMOV UR10, UR60 ;  /* 0x0000003c000a7c82 */ /* 0x000fe20008000000 */
[----:B------:R-:W-:Y:S01]  /*1b50*/  UIADD3 UR18, UR60, 0x6, URZ ;  /* 0x000000063c127890 */ /* 0x000fe2000fffe03f */
[----:B------:R-:W-:Y:S01]  /*1b60*/  HGMMA.64x96x16.F32 R24, gdesc[UR8], RZ, !UPT, gsb0 ;  /* 0x01600000081879f0 */ /* 0x000fe2000c0008ff */
[----:B------:R-:W-:Y:S01]  /*1b70*/  R2UR UR10, R6 ;  /* 0x00000000060a72ca */ /* 0x000fe200000e0000 */
[----:B------:R-:W-:Y:S01]  /*1b80*/  UMOV UR9, 0x40000040 ;  /* 0x4000004000097882 */ /* 0x000fe20000000000 */
[----:B------:R-:W-:Y:S01]  /*1b90*/  UIADD3 UR22, UR60, 0x300, URZ ;  /* 0x000003003c167890 */ /* 0x000fe2000fffe03f */
[CC--:B------:R-:W-:Y:S01]  /*1ba0*/  LEA.HI R11, R9.reuse, R10.reuse, RZ, 0x2 ;  /* 0x0000000a090b7211 */ /* 0x0c0fe200078f10ff */
[----:B------:R-:W-:Y:S01]  /*1bb0*/  UMOV UR5, UR9 ;  /* 0x0000000900057c82 */ /* 0x000fe20008000000 */
[----:B------:R-:W-:Y:S01]  /*1bc0*/  UMOV UR21, 0x40000040 ;  /* 0x4000004000157882 */ /* 0x000fe20000000000 */
[----:B------:R-:W-:Y:S01]  /*1bd0*/  UMOV UR23, 0x40000040 ;  /* 0x4000004000177882 */ /* 0x000fe20000000000 */
[----:B------:R-:W-:Y:S01]  /*1be0*/  UIADD3 UR26, UR60, 0x302, URZ ;  /* 0x000003023c1a7890 */ /* 0x000fe2000fffe03f */
[----:B------:R-:W-:Y:S01]  /*1bf0*/  LEA.HI R13, R9, R10, RZ, 0x5 ;  /* 0x0000000a090d7211 */ /* 0x000fe200078f28ff */
[----:B------:R-:W-:Y:S01]  /*1c00*/  UMOV UR25, 0x40000040 ;  /* 0x4000004000197882 */ /* 0x000fe20000000000 */
[----:B------:R-:W-:Y:S01]  /*1c10*/  UMOV UR27, 0x40000040 ;  /* 0x40000040001b7882 */ /* 0x000fe20000000000 */
[----:B------:R-:W-:Y:S01]  /*1c20*/  UIADD3 UR30, UR60, 0x304, URZ ;  /* 0x000003043c1e7890 */ /* 0x000fe2000fffe03f */
[--C-:B------:R-:W-:Y:S01]  /*1c30*/  SHF.R.S32.HI R9, RZ, 0x2, R11.reuse ;  /* 0x00000002ff097819 */ /* 0x100fe2000001140b */
[----:B------:R-:W-:Y:S01]  /*1c40*/  UIADD3 UR8, UR10, 0x2, URZ ;  /* 0x000000020a087890 */ /* 0x000fe2000fffe03f */
[----:B------:R-:W-:Y:S01]  /*1c50*/  SHF.R.S32.HI R20, RZ, 0x1f, R11 ;  /* 0x0000001fff147819 */ /* 0x000fe2000001140b */
[----:B------:R-:W-:Y:S01]  /*1c60*/  UIADD3 UR12, UR10, 0x4, URZ ;  /* 0x000000040a0c7890 */ /* 0x000fe2000fffe03f */
[----:B------:R-:W-:Y:S01]  /*1c70*/  IMAD.IADD R73, R120, 0x1, -R73 ;  /* 0x0000000178497824 */ /* 0x000fe200078e0a49 */
[----:B------:R-:W-:Y:S01]  /*1c80*/  UIADD3 UR16, UR10, 0x6, URZ ;  /* 0x000000060a107890 */ /* 0x000fe2000fffe03f */
[----:B------:R-:W-:Y:S01]  /*1c90*/  SHF.R.S32.HI R13, RZ, 0x5, R13 ;  /* 0x00000005ff0d7819 */ /* 0x000fe2000001140d */
[----:B------:R-:W-:Y:S01]  /*1ca0*/  UIADD3 UR20, UR10, 0x400, URZ ;  /* 0x000004000a147890 */ /* 0x000fe2000fffe03f */
[----:B------:R-:W-:Y:S01]  /*1cb0*/  LEA.HI R20, R20, R9, RZ, 0x3 ;  /* 0x0000000914147211 */ /* 0x000fe200078f18ff */
[----:B------:R-:W-:Y:S01]  /*1cc0*/  UMOV UR4, UR8 ;  /* 0x0000000800047c82 */ /* 0x000fe20008000000 */
[----:B------:R-:W-:Y:S01]  /*1cd0*/  UIADD3 UR24, UR10, 0x402, URZ ;  /* 0x000004020a187890 */ /* 0x000fe2000fffe03f */
[----:B------:R-:W-:Y:S01]  /*1ce0*/  LEA.HI R15, R74, R74, RZ, 0x1 ;  /* 0x0000004a4a0f7211 */ /* 0x000fe200078f08ff */
[----:B------:R-:W-:Y:S01]  /*1cf0*/  UIADD3 UR28, UR10, 0x404, URZ ;  /* 0x000004040a1c7890 */ /* 0x000fe2000fffe03f */
[----:B------:R-:W-:Y:S01]  /*1d00*/  LEA R13, R13, UR38, 0x4 ;  /* 0x000000260d0d7c11 */ /* 0x000fe2000f8e20ff */
[----:B------:R-:W-:Y:S01]  /*1d10*/  UMOV UR29, 0x40000040 ;  /* 0x40000040001d7882 */ /* 0x000fe20000000000 */
[----:B------:R-:W-:Y:S01]  /*1d20*/  UMOV UR31, 0x40000040 ;  /* 0x40000040001f7882 */ /* 0x000fe20000000000 */
[----:B------:R-:W-:Y:S01]  /*1d30*/  UIADD3 UR32, UR10, 0x406, URZ ;  /* 0x000004060a207890 */ /* 0x000fe2000fffe03f */
[----:B------:R-:W-:Y:S01]  /*1d40*/  LOP3.LUT R20, R20, 0xfffffff8, RZ, 0xc0, !PT ;  /* 0xfffffff814147812 */ /* 0x000fe200078ec0ff */
[----:B------:R-:W-:Y:S01]  /*1d50*/  UIADD3 UR34, UR60, 0x306, URZ ;  /* 0x000003063c227890 */ /* 0x000fe2000fffe03f */
[----:B------:R-:W-:Y:S01]  /*1d60*/  LOP3.LUT R15, R15, 0x3fffffe, RZ, 0xc0, !PT ;  /* 0x03fffffe0f0f7812 */ /* 0x000fe200078ec0ff */
[----:B------:R-:W-:Y:S01]  /*1d70*/  UMOV UR33, 0x40000040 ;  /* 0x4000004000217882 */ /* 0x000fe20000000000 */
[----:B------:R-:W-:Y:S01]  /*1d80*/  UMOV UR35, 0x40000040 ;  /* 0x4000004000237882 */ /* 0x000fe20000000000 */
[----:B------:R-:W-:Y:S01]  /*1d90*/  UIADD3 UR36, UR10, 0x800, URZ ;  /* 0x000008000a247890 */ /* 0x000fe2000fffe03f */
[----:B------:R-:W-:Y:S01]  /*1da0*/  LEA.HI R21, R73, R73, RZ, 0x1 ;  /* 0x0000004949157211 */ /* 0x000fe200078f08ff */
[----:B------:R-:W-:Y:S01]  /*1db0*/  UMOV UR37, 0x40000040 ;  /* 0x4000004000257882 */ /* 0x000fe20000000000 */
[----:B------:R-:W-:Y:S01]  /*1dc0*/  UIADD3 UR40, UR10, 0x802, URZ ;  /* 0x000008020a287890 */ /* 0x000fe2000fffe03f */
[----:B------:R-:W-:Y:S01]  /*1dd0*/  IMAD.IADD R15, R74, 0x1, -R15 ;  /* 0x000000014a0f7824 */ /* 0x000fe200078e0a0f */
[----:B------:R-:W-:Y:S01]  /*1de0*/  UMOV UR41, 0x40000040 ;  /* 0x4000004000297882 */ /* 0x000fe20000000000 */
[----:B------:R-:W-:Y:S01]  /*1df0*/  UIADD3 UR44, UR10, 0x804, URZ ;  /* 0x000008040a2c7890 */ /* 0x000fe2000fffe03f */
[----:B------:R-:W-:Y:S01]  /*1e00*/  UMOV UR45, 0x40000040 ;  /* 0x40000040002d7882 */ /* 0x000fe20000000000 */
[----:B------:R-:W-:Y:S01]  /*1e10*/  UIADD3 UR48, UR10, 0x806, URZ ;  /* 0x000008060a307890 */ /* 0x000fe2000fffe03f */
[----:B------:R-:W-:-:S02]  /*1e20*/  UMOV UR49, 0x40000040 ;  /* 0x4000004000317882 */ /* 0x000fc40000000000 */
[----:B------:R-:W-:Y:S01]  /*1e30*/  ULDC UR10, c[0x0][0x288] ;  /* 0x0000a200000a7ab9 */ /* 0x000fe20000000800 */
[----:B------:R-:W-:Y:S02]  /*1e40*/  WARPGROUP.DEPBAR.LE gsb0, 0x0 ;  /* 0x00008000000079c5 */ /* 0x000fe40000010000 */
[----:B------:R-:W-:-:S06]  /*1e50*/  WARPGROUP.ARRIVE ;  /* 0x00000000000079c5 */ /* 0x000fcc0000000000 */
[----:B------:R-:W-:Y:S01]  /*1e60*/  HGMMA.64x96x16.F32 R24, gdesc[UR4], R24, gsb0 ;  /* 0x01600000041879f0 */ /* 0x000fe20008000818 */
[----:B------:R-:W-:Y:S01]  /*1e70*/  UIADD3 UR6, UR60, 0x600, URZ ;  /* 0x000006003c067890 */ /* 0x000fe2000fffe03f */
[----:B------:R-:W-:Y:S01]  /*1e80*/  UMOV UR4, UR36 ;  /* 0x0000002400047c82 */ /* 0x000fe20008000000 */
[----:B------:R-:W-:Y:S01]  /*1e90*/  UMOV UR5, UR37 ;  /* 0x0000002500057c82 */ /* 0x000fe20008000000 */
[----:B------:R-:W-:Y:S01]  /*1ea0*/  UMOV UR7, 0x40000040 ;  /* 0x4000004000077882 */ /* 0x000fe20000000000 */
[----:B------:R-:W-:Y:S02]  /*1eb0*/  WARPGROUP.DEPBAR.LE gsb0, 0x0 ;  /* 0x00008000000079c5 */ /* 0x000fe40000010000 */
[----:B------:R-:W-:-:S06]  /*1ec0*/  WARPGROUP.ARRIVE ;  /* 0x00000000000079c5 */ /* 0x000fcc0000000000 */
[----:B------:R-:W-:Y:S03]  /*1ed0*/  HGMMA.64x96x16.F32 R24, gdesc[UR12], R24, gsb0 ;  /* 0x016000000c1879f0 */ /* 0x000fe60008000818 */
        /* <DEDUP_REMOVED lines=39> */
[----:B------:R-:W-:Y:S01]  /*2150*/  ULDC UR5, c[0x0][0x448] ;  /* 0x0001120000057ab9 */ /* 0x000fe20000000800 */
[----:B------:R-:W-:Y:S01]  /*2160*/  ULDC UR4, c[0x0][0x9d8] ;  /* 0x0002760000047ab9 */ /* 0x000fe20000000800 */
[----:B------:R-:W-:Y:S01]  /*2170*/  UISETP.NE.AND UP0, UPT, UR5, 0x1, UPT ;  /* 0x000000010500788c */ /* 0x000fe2000bf05270 */
[----:B------:R-:W-:Y:S02]  /*2180*/  ULDC UR6, c[0x0][0x9dc] ;  /* 0x0002770000067ab9 */ /* 0x000fe40000000800 */
[----:B------:R-:W-:-:S03]  /*2190*/  ULOP3.LUT UR39, URZ, UR6, URZ, 0x33, !UPT ;  /* 0x000000063f277292 */ /* 0x000fc6000f8e333f */
[----:B------:R-:W-:Y:S02]  /*21a0*/  PLOP3.LUT P2, PT, PT, PT, UP0, 0x80, 0x0 ;  /* 0x000000000000781c */ /* 0x000fe40003f4f008 */
[----:B------:R-:W-:-:S03]  /*21b0*/  PLOP3.LUT P3, PT, PT, PT, UP0, 0x80, 0x0 ;  /* 0x000000000000781c */ /* 0x000fc60003f6f008 */
[----:B------:R-:W-:Y:S01]  /*21c0*/  @UP0 ULDC UR5, c[0x0][0x44c] ;  /* 0x0001130000050ab9 */ /* 0x000fe20000000800 */
[----:B------:R-:W-:Y:S02]  /*21d0*/  WARPGROUP.DEPBAR.LE gsb0, 0x0 ;  /* 0x00008000000079c5 */ /* 0x000fe40000010000 */
[----:B------:R-:W-:Y:S01]  /*21e0*/  FMUL.FTZ R4, R24, UR4 ;  /* 0x0000000418047c20 */ /* 0x000fe20008410000 */
[----:B------:R-:W-:Y:S01]  /*21f0*/  IADD3 R24, R13, R9, -R20 ;  /* 0x000000090d187210 */ /* 0x000fe20007ffe814 */
[----:B------:R-:W-:Y:S01]  /*2200*/  FMUL.FTZ R2, R63, UR4 ;  /* 0x000000043f027c20 */ /* 0x000fe20008410000 */
[----:B------:R-:W-:Y:S01]  /*2210*/  LOP3.LUT R20, R21, 0x1ffffffe, RZ, 0xc0, !PT ;  /* 0x1ffffffe15147812 */ /* 0x000fe200078ec0ff */
[----:B------:R-:W-:Y:S02]  /*2220*/  IMAD.U32 R21, RZ, RZ, UR58 ;  /* 0x0000003aff157e24 */ /* 0x000fe4000f8e00ff */
[----:B------:R-:W-:Y:S01]  /*2230*/  FMUL.FTZ R25, R25, UR4 ;  /* 0x0000000419197c20 */ /* 0x000fe20008410000 */
[----:B------:R-:W-:-:S02]  /*2240*/  IMAD R24, R15, 0x40, R24 ;  /* 0x000000400f187824 */ /* 0x000fc400078e0218 */
[----:B01----:R-:W-:Y:S01]  /*2250*/  FMUL.FTZ R0, R26, UR4 ;  /* 0x000000041a007c20 */ /* 0x003fe20008410000 */
[----:B------:R-:W-:Y:S02]  /*2260*/  IMAD.IADD R9, R73, 0x1, -R20 ;  /* 0x0000000149097824 */ /* 0x000fe400078e0a14 */
[----:B------:R-:W-:Y:S01]  /*2270*/  FMUL.FTZ R3, R27, UR4 ;  /* 0x000000041b037c20 */ /* 0x000fe20008410000 */
[----:B------:R-:W-:Y:S01]  /*2280*/  FMUL.FTZ R28, R28, UR4 ;  /* 0x000000041c1c7c20 */ /* 0x000fe20008410000 */
[----:B------:R-:W-:Y:S01]  /*2290*/  FMUL.FTZ R29, R29, UR4 ;  /* 0x000000041d1d7c20 */ /* 0x000fe20008410000 */
[----:B------:R-:W-:Y:S02]  /*22a0*/  IMAD R9, R9, 0x8, R24 ;  /* 0x0000000809097824 */ /* 0x000fe400078e0218 */
[----:B------:R-:W-:Y:S01]  /*22b0*/  FMUL.FTZ R5, R30, UR4 ;  /* 0x000000041e057c20 */ /* 0x000fe20008410000 */
[----:B------:R-:W-:Y:S01]  /*22c0*/  FMUL.FTZ R8, R31, UR4 ;  /* 0x000000041f087c20 */ /* 0x000fe20008410000 */
[----:B------:R-:W-:Y:S01]  /*22d0*/  FMUL.FTZ R32, R32, UR4 ;  /* 0x0000000420207c20 */ /* 0x000fe20008410000 */
[----:B------:R-:W-:Y:S01]  /*22e0*/  @P2 IMAD.HI.U32 R15, R9, UR5, RZ ;  /* 0x00000005090f2c27 */ /* 0x000fe2000f8e00ff */
[----:B------:R-:W-:-:S03]  /*22f0*/  @UP0 ULDC UR5, c[0x0][0x450] ;  /* 0x0001140000050ab9 */ /* 0x000fc60000000800 */
[----:B------:R-:W-:Y:S01]  /*2300*/  FMUL.FTZ R33, R33, UR4 ;  /* 0x0000000421217c20 */ /* 0x000fe20008410000 */
[----:B------:R-:W-:Y:S01]  /*2310*/  FMUL.FTZ R12, R34, UR4 ;  /* 0x00000004220c7c20 */ /* 0x000fe20008410000 */
[----:B------:R-:W-:Y:S01]  /*2320*/  IMAD.MOV.U32 R20, RZ, RZ, R9 ;  /* 0x000000ffff147224 */ /* 0x000fe200078e0009 */
[----:B------:R-:W-:Y:S01]  /*2330*/  @P3 SHF.R.U32.HI R20, RZ, UR5, R15 ;  /* 0x00000005ff143c19 */ /* 0x000fe2000801160f */
[----:B------:R-:W-:Y:S01]  /*2340*/  FMUL.FTZ R14, R35, UR4 ;  /* 0x00000004230e7c20 */ /* 0x000fe20008410000 */
        /* <DEDUP_REMOVED lines=32> */
[----:B------:R-:W-:Y:S01]  /*2550*/  LOP3.LUT R15, R11, 0x7ffffffc, RZ, 0xc0, !PT ;  /* 0x7ffffffc0b0f7812 */ /* 0x000fe200078ec0ff */
[----:B------:R-:W-:Y:S01]  /*2560*/  FMUL.FTZ R69, R69, UR4 ;  /* 0x0000000445457c20 */ /* 0x000fe20008410000 */
[----:B------:R-:W0:Y:S01]  /*2570*/  SHFL.IDX PT, R63, R20, RZ, 0x1c1f ;  /* 0x001c1fff143f7589 */ /* 0x000e2200000e0000 */
[----:B------:R-:W-:Y:S01]  /*2580*/  FMUL.FTZ R70, R70, UR4 ;  /* 0x0000000446467c20 */ /* 0x000fe20008410000 */
[----:B------:R-:W-:Y:S01]  /*2590*/  FMUL.FTZ R71, R71, UR4 ;  /* 0x0000000447477c20 */ /* 0x000fe20008410000 */
[----:B------:R-:W-:Y:S01]  /*25a0*/  @!P1 VIADD R11, R21, 0x30840 ;  /* 0x00030840150b9836 */ /* 0x000fe20000000000 */
[----:B------:R-:W-:Y:S01]  /*25b0*/  ULDC.64 UR4, c[0x0][0x9e0] ;  /* 0x0002780000047ab9 */ /* 0x000fe20000000a00 */
[----:B------:R-:W-:Y:S01]  /*25c0*/  IMAD.MOV.U32 R24, RZ, RZ, -0x60 ;  /* 0xffffffa0ff187424 */ /* 0x000fe200078e00ff */
[----:B------:R-:W-:Y:S01]  /*25d0*/  UISETP.GE.AND UP1, UPT, UR5, 0x1, UPT ;  /* 0x000000010500788c */ /* 0x000fe2000bf26270 */
[----:B------:R-:W-:Y:S01]  /*25e0*/  IMAD.IADD R10, R10, 0x1, -R15 ;  /* 0x000000010a0a7824 */ /* 0x000fe200078e0a0f */
[----:B------:R-:W-:Y:S01]  /*25f0*/  @!P1 PRMT R11, RZ, 0x654, R11 ;  /* 0x00000654ff0b9816 */ /* 0x000fe2000000000b */
[----:B------:R-:W-:Y:S01]  /*2600*/  IMAD R21, R23, R24, 0x61 ;  /* 0x0000006117157424 */ /* 0x000fe200078e0218 */
[----:B------:R1:W2:Y:S02]  /*2610*/  MUFU.TANH R75, R25 ;  /* 0x00000019004b7308 */ /* 0x0002a40000002400 */
[----:B------:R-:W-:Y:S01]  /*2620*/  PLOP3.LUT P2, PT, PT, PT, UP1, 0x40, 0x0 ;  /* 0x000000000000781c */ /* 0x000fe20003f4e818 */
[----:B------:R3:W-:Y:S05]  /*2630*/  @!P1 SYNCS.ARRIVE.TRANS64.RED.A1T0 RZ, [R11+URZ], RZ ;  /* 0x000000ff0bff99a7 */ /* 0x0007ea000810043f */
[----:B------:R-:W4:Y:S01]  /*2640*/  MUFU.TANH R4, R4 ;  /* 0x0000000400047308 */ /* 0x000f220000002400 */
[----:B-1----:R-:W-:-:S02]  /*2650*/  IMAD R25, R10, -0x2, R21 ;  /* 0xfffffffe0a197824 */ /* 0x002fc400078e0215 */
[----:B---3--:R-:W-:-:S03]  /*2660*/  IMAD R11, R23, -0x60, R18 ;  /* 0xffffffa0170b7824 */ /* 0x008fc600078e0212 */
[----:B------:R-:W-:Y:S01]  /*2670*/  IADD3 R24, R25, -UR10, R18 ;  /* 0x8000000a19187c10 */ /* 0x000fe2000fffe012 */
[----:B------:R-:W-:Y:S01]  /*2680*/  VIADD R15, R11, 0x60 ;  /* 0x000000600b0f7836 */ /* 0x000fe20000000000 */
[----:B------:R-:W1:Y:S01]  /*2690*/  MUFU.TANH R0, R0 ;  /* 0x0000000000007308 */ /* 0x000e620000002400 */
[----:B------:R-:W-:Y:S02]  /*26a0*/  IMAD.U32 R11, RZ, RZ, UR39 ;  /* 0x00000027ff0b7e24 */ /* 0x000fe4000f8e00ff */
[----:B------:R-:W-:Y:S02]  /*26b0*/  IMAD R26, R10, -0x2, R15 ;  /* 0xfffffffe0a1a7824 */ /* 0x000fe400078e020f */
[C---:B------:R-:W-:Y:S02]  /*26c0*/  VIADD R27, R24.reuse, UR4 ;  /* 0x00000004181b7c36 */ /* 0x040fe40008000000 */
[----:B------:R-:W-:Y:S01]  /*26d0*/  VIADD R31, R24, UR39 ;  /* 0x00000027181f7c36 */ /* 0x000fe20008000000 */
[----:B------:R-:W3:Y:S01]  /*26e0*/  MUFU.TANH R3, R3 ;  /* 0x0000000300037308 */ /* 0x000ee20000002400 */
[----:B------:R-:W-:Y:S01]  /*26f0*/  VIADD R25, R25, 0xffffffff ;  /* 0xffffffff19197836 */ /* 0x000fe20000000000 */
[----:B0-----:R-:W-:-:S06]  /*2700*/  VIADDMNMX R15, R63, R27, R26, PT ;  /* 0x0000001b3f0f7246 */ /* 0x001fcc000380011a */
[----:B------:R-:W0:Y:S08]  /*2710*/  MUFU.TANH R28, R28 ;  /* 0x0000001c001c7308 */ /* 0x000e300000002400 */
        /* <DEDUP_REMOVED lines=42> */
[----:B------:R5:W0:Y:S02]  /*29c0*/  MUFU.TANH R35, R39 ;  /* 0x0000002700237308 */ /* 0x000a240000002400 */
[----:B-----5:R-:W-:-:S02]  /*29d0*/  VIADD R39, R21, 0xffffffff ;  /* 0xffffffff15277836 */ /* 0x020fc40000000000 */
[----:B------:R-:W-:Y:S01]  /*29e0*/  IMAD.IADD R21, R31, 0x1, R63 ;  /* 0x000000011f157824 */ /* 0x000fe200078e023f */
[----:B-1234-:R-:W-:Y:S06]  /*29f0*/  @P2 BRA `(.L_x_931) ;  /* 0x0000000000542947 */ /* 0x01efec0003800000 */
[----:B------:R-:W-:Y:S01]  /*2a00*/  IADD3 R24, R18, -UR10, R63 ;  /* 0x8000000a12187c10 */ /* 0x000fe2000fffe03f */
[----:B------:R-:W-:Y:S03]  /*2a10*/  BSSY B0, `(.L_x_932) ;  /* 0x0000010000007945 */ /* 0x000fe60003800000 */
[----:B------:R-:W-:-:S13]  /*2a20*/  ISETP.GT.AND P2, PT, R24, -0x1, PT ;  /* 0xffffffff1800780c */ /* 0x000fda0003f44270 */
[----:B------:R-:W-:Y:S05]  /*2a30*/  @P2 BRA `(.L_x_933) ;  /* 0x0000000000202947 */ /* 0x000fea0003800000 */
[----:B------:R-:W-:Y:S01]  /*2a40*/  UISETP.NE.AND UP2, UPT, UR5, 0x1, UPT ;  /* 0x000000010500788c */ /* 0x000fe2000bf45270 */
[----:B------:R-:W-:-:S05]  /*2a50*/  LOP3.LUT R24, RZ, R24, RZ, 0x33, !PT ;  /* 0x00000018ff187212 */ /* 0x000fca00078e33ff */
[----:B------:R-:W-:-:S05]  /*2a60*/  PLOP3.LUT P2, PT, PT, PT, UP2, 0x80, 0x0 ;  /* 0x000000000000781c */ /* 0x000fca0003f4f028 */
[----:B------:R-:W-:-:S08]  /*2a70*/  @UP2 ULDC.64 UR6, c[0x0][0x9e8] ;  /* 0x00027a0000062ab9 */ /* 0x000fd00000000a00 */
[----:B------:R-:W-:-:S05]  /*2a80*/  @P2 IMAD.HI.U32 R63, R24, UR6, RZ ;  /* 0x00000006183f2c27 */ /* 0x000fca000f8e00ff */
[----:B------:R-:W-:-:S04]  /*2a90*/  @P2 SHF.R.U32.HI R24, RZ, UR7, R63 ;  /* 0x00000007ff182c19 */ /* 0x000fc8000801163f */
[----:B------:R-:W-:Y:S01]  /*2aa0*/  LOP3.LUT R24, RZ, R24, RZ, 0x33, !PT ;  /* 0x00000018ff187212 */ /* 0x000fe200078e33ff */
[----:B------:R-:W-:Y:S06]  /*2ab0*/  BRA `(.L_x_934) ;  /* 0x0000000000147947 */ /* 0x000fec0003800000 */
.L_x_933:
[----:B------:R-:W-:-:S06]  /*2ac0*/  UISETP.NE.AND UP2, UPT, UR5, 0x1, UPT ;  /* 0x000000010500788c */ /* 0x000fcc000bf45270 */
[----:B------:R-:W-:-:S05]  /*2ad0*/  PLOP3.LUT P2, PT, PT, PT, UP2, 0x80, 0x0 ;  /* 0x000000000000781c */ /* 0x000fca0003f4f028 */
[----:B------:R-:W-:-:S08]  /*2ae0*/  @UP2 ULDC.64 UR6, c[0x0][0x9e8] ;  /* 0x00027a0000062ab9 */ /* 0x000fd00000000a00 */
[----:B------:R-:W-:-:S05]  /*2af0*/  @P2 IMAD.HI.U32 R63, R24, UR6, RZ ;  /* 0x00000006183f2c27 */ /* 0x000fca000f8e00ff */
[----:B------:R-:W-:-:S07]  /*2b00*/  @P2 SHF.R.U32.HI R24, RZ, UR7, R63 ;  /* 0x00000007ff182c19 */ /* 0x000fce000801163f */
.L_x_934:
[----:B------:R-:W-:Y:S05]  /*2b10*/  BSYNC B0 ;  /* 0x0000000000007941 */ /* 0x000fea0003800000 */
.L_x_932:
[----:B------:R-:W-:-:S05]  /*2b20*/  IMAD R24, R24, UR5, R25 ;  /* 0x0000000518187c24 */ /* 0x000fca000f8e0219 */
[----:B------:R-:W-:Y:S02]  /*2b30*/  VIMNMX R21, R21, R24, !PT ;  /* 0x0000001815157248 */ /* 0x000fe40007fe0100 */
[----:B------:R-:W-:-:S07]  /*2b40*/  VIADDMNMX R15, R24, UR5, R15, PT ;  /* 0x00000005180f7c46 */ /* 0x000fce000b80010f */
.L_x_931:
[C---:B------:R-:W-:Y:S02]  /*2b50*/  ISETP.GE.AND P2, PT, R39.reuse, 0x2, PT ;  /* 0x000000022700780c */ /* 0x040fe40003f46270 */
[----:B------:R-:W-:Y:S02]  /*2b60*/  ISETP.GE.AND P6, PT, R39, 0xa, PT ;  /* 0x0000000a2700780c */ /* 0x000fe40003fc6270 */
[----:B------:R-:W-:Y:S02]  /*2b70*/  ISETP.GT.AND P4, PT, R21, 0x1, !P2 ;  /* 0x000000011500780c */ /* 0x000fe40005784270 */
[----:B------:R-:W-:Y:S02]  /*2b80*/  ISETP.GE.AND P3, PT, R39, 0x9, PT ;  /* 0x000000092700780c */ /* 0x000fe40003f66270 */
[----:B------:R-:W-:Y:S02]  /*2b90*/  ISETP.LT.OR P4, PT, R15, 0x2, P4 ;  /* 0x000000020f00780c */ /* 0x000fe40002781670 */
[----:B------:R-:W-:-:S02]  /*2ba0*/  P2R R63, PR, RZ, 0x40 ;  /* 0x00000040ff3f7803 */ /* 0x000fc40000000000 */
[----:B------:R-:W-:Y:S02]  /*2bb0*/  FSEL R66, R75, -INF , !P4 ;  /* 0xff8000004b427808 */ /* 0x000fe40006000000 */
[C---:B------:R-:W-:Y:S02]  /*2bc0*/  ISETP.GT.AND P4, PT, R21.reuse, 0x9, !P6 ;  /* 0x000000091500780c */ /* 0x040fe40007784270 */
[----:B------:R-:W-:Y:S02]  /*2bd0*/  ISETP.GT.AND P5, PT, R21, 0x8, !P3 ;  /* 0x000000081500780c */ /* 0x000fe40005fa4270 */
[----:B------:R-:W-:Y:S02]  /*2be0*/  ISETP.LT.OR P4, PT, R15, 0xa, P4 ;  /* 0x0000000a0f00780c */ /* 0x000fe40002781670 */
[----:B------:R-:W-:Y:S02]  /*2bf0*/  ISETP.GE.AND P6, PT, R39, 0x11, PT ;  /* 0x000000112700780c */ /* 0x000fe40003fc6270 */
[----:B0-----:R-:W-:-:S02]  /*2c00*/  FSEL R72, R29, -INF , !P4 ;  /* 0xff8000001d487808 */ /* 0x001fc40006000000 */
[----:B------:R-:W-:Y:S02]  /*2c10*/  ISETP.LT.OR P5, PT, R15, 0x9, P5 ;  /* 0x000000090f00780c */ /* 0x000fe40002fa1670 */
[----:B------:R-:W-:Y:S02]  /*2c20*/  ISETP.GT.AND P4, PT, R21, 0x10, !P6 ;  /* 0x000000101500780c */ /* 0x000fe40007784270 */
[----:B------:R-:W-:Y:S02]  /*2c30*/  FSEL R28, R28, -INF , !P5 ;  /* 0xff8000001c1c7808 */ /* 0x000fe40006800000 */
[----:B------:R-:W-:Y:S02]  /*2c40*/  ISETP.LT.OR P4, PT, R15, 0x11, P4 ;  /* 0x000000110f00780c */ /* 0x000fe40002781670 */
[----:B------:R-:W-:Y:S02]  /*2c50*/  ISETP.GE.AND P5, PT, R39, 0x12, PT ;  /* 0x000000122700780c */ /* 0x000fe40003fa6270 */
[----:B------:R-:W-:-:S02]  /*2c60*/  FSEL R32, R32, -INF , !P4 ;  /* 0xff80000020207808 */ /* 0x000fc40006000000 */
[----:B------:R-:W-:Y:S02]  /*2c70*/  ISETP.GT.AND P4, PT, R21, 0x11, !P5 ;  /* 0x000000111500780c */ /* 0x000fe40006f84270 */
[----:B------:R-:W-:Y:S02]  /*2c80*/  P2R R67, PR, RZ, 0x20 ;  /* 0x00000020ff437803 */ /* 0x000fe40000000000 */
[----:B------:R-:W-:Y:S02]  /*2c90*/  ISETP.LT.OR P4, PT, R15, 0x12, P4 ;  /* 0x000000120f00780c */ /* 0x000fe40002781670 */
[----:B------:R-:W-:Y:S02]  /*2ca0*/  ISETP.GE.AND P5, PT, R39, 0x19, PT ;  /* 0x000000192700780c */ /* 0x000fe40003fa6270 */
[----:B------:R-:W-:Y:S02]  /*2cb0*/  FSEL R74, R33, -INF , !P4 ;  /* 0xff800000214a7808 */ /* 0x000fe40006000000 */
[----:B------:R-:W-:-:S02]  /*2cc0*/  ISETP.GT.AND P4, PT, R21, 0x18, !P5 ;  /* 0x000000181500780c */ /* 0x000fc40006f84270 */
[----:B------:R-:W-:Y:S02]  /*2cd0*/  P2R R33, PR, RZ, 0x20 ;  /* 0x00000020ff217803 */ /* 0x000fe40000000000 */
[----:B------:R-:W-:Y:S02]  /*2ce0*/  ISETP.LT.OR P4, PT, R15, 0x19, P4 ;  /* 0x000000190f00780c */ /* 0x000fe40002781670 */
[----:B------:R-:W-:Y:S02]  /*2cf0*/  ISETP.GE.AND P5, PT, R39, 0x1a, PT ;  /* 0x0000001a2700780c */ /* 0x000fe40003fa6270 */
[----:B------:R-:W-:Y:S02]  /*2d00*/  FSEL R36, R36, -INF , !P4 ;  /* 0xff80000024247808 */ /* 0x000fe40006000000 */
[----:B------:R-:W-:Y:S02]  /*2d10*/  ISETP.GT.AND P4, PT, R21, 0x19, !P5 ;  /* 0x000000191500780c */ /* 0x000fe40006f84270 */
[----:B------:R-:W-:-:S02]  /*2d20*/  P2R R71, PR, RZ, 0x20 ;  /* 0x00000020ff477803 */ /* 0x000fc40000000000 */
[----:B------:R-:W-:Y:S02]  /*2d30*/  ISETP.LT.OR P4, PT, R15, 0x1a, P4 ;  /* 0x0000001a0f00780c */ /* 0x000fe40002781670 */
[----:B------:R-:W-:Y:S02]  /*2d40*/  ISETP.GE.AND P5, PT, R39, 0x21, PT ;  /* 0x000000212700780c */ /* 0x000fe40003fa6270 */
[----:B------:R-:W-:Y:S02]  /*2d50*/  FSEL R76, R37, -INF , !P4 ;  /* 0xff800000254c7808 */ /* 0x000fe40006000000 */
[----:B------:R-:W-:Y:S02]  /*2d60*/  ISETP.GT.AND P4, PT, R21, 0x20, !P5 ;  /* 0x000000201500780c */ /* 0x000fe40006f84270 */
[----:B------:R-:W-:Y:S02]  /*2d70*/  P2R R73, PR, RZ, 0x20 ;  /* 0x00000020ff497803 */ /* 0x000fe40000000000 */
[----:B------:R-:W-:-:S02]  /*2d80*/  ISETP.LT.OR P4, PT, R15, 0x21, P4 ;  /* 0x000000210f00780c */ /* 0x000fc40002781670 */
[----:B------:R-:W-:Y:S02]  /*2d90*/  ISETP.GE.AND P5, PT, R39, 0x22, PT ;  /* 0x000000222700780c */ /* 0x000fe40003fa6270 */
[----:B------:R-:W-:Y:S02]  /*2da0*/  FSEL R40, R40, -INF , !P4 ;  /* 0xff80000028287808 */ /* 0x000fe40006000000 */
[----:B------:R-:W-:Y:S02]  /*2db0*/  ISETP.GT.AND P4, PT, R21, 0x21, !P5 ;  /* 0x000000211500780c */ /* 0x000fe40006f84270 */
[----:B------:R-:W-:Y:S02]  /*2dc0*/  P2R R75, PR, RZ, 0x20 ;  /* 0x00000020ff4b7803 */ /* 0x000fe40000000000 */
[----:B------:R-:W-:Y:S02]  /*2dd0*/  ISETP.LT.OR P4, PT, R15, 0x22, P4 ;  /* 0x000000220f00780c */ /* 0x000fe40002781670 */
[----:B------:R-:W-:-:S02]  /*2de0*/  ISETP.GE.AND P5, PT, R39, 0x29, PT ;  /* 0x000000292700780c */ /* 0x000fc40003fa6270 */
[----:B------:R-:W-:Y:S02]  /*2df0*/  FSEL R78, R41, -INF , !P4 ;  /* 0xff800000294e7808 */ /* 0x000fe40006000000 */
[----:B------:R-:W-:Y:S02]  /*2e00*/  ISETP.GT.AND P4, PT, R21, 0x28, !P5 ;  /* 0x000000281500780c */ /* 0x000fe40006f84270 */
[----:B------:R-:W-:Y:S02]  /*2e10*/  P2R R41, PR, RZ, 0x20 ;  /* 0x00000020ff297803 */ /* 0x000fe40000000000 */
        /* <DEDUP_REMOVED lines=51> */
[----:B------:R-:W-:Y:S02]  /*3150*/  P2R R29, PR, RZ, 0x40 ;  /* 0x00000040ff1d7803 */ /* 0x000fe40000000000 */
[----:B------:R-:W-:Y:S02]  /*3160*/  FSEL R64, R64, -INF , !P4 ;  /* 0xff80000040407808 */ /* 0x000fe40006000000 */
[----:B------:R-:W-:-:S04]  /*3170*/  ISETP.GE.AND P4, PT, R39, 0x52, PT ;  /* 0x000000522700780c */ /* 0x000fc80003f86270 */
[----:B------:R-:W-:-:S04]  /*3180*/  ISETP.GT.AND P5, PT, R21, 0x51, !P4 ;  /* 0x000000511500780c */ /* 0x000fc800067a4270 */
[----:B------:R-:W-:-:S04]  /*3190*/  ISETP.LT.OR P5, PT, R15, 0x52, P5 ;  /* 0x000000520f00780c */ /* 0x000fc80002fa1670 */
[----:B------:R-:W-:Y:S02]  /*31a0*/  FSEL R90, R65, -INF , !P5 ;  /* 0xff800000415a7808 */ /* 0x000fe40006800000 */
[----:B------:R-:W-:-:S04]  /*31b0*/  ISETP.GE.AND P5, PT, R39, 0x59, PT ;  /* 0x000000592700780c */ /* 0x000fc80003fa6270 */
[----:B------:R-:W-:-:S04]  /*31c0*/  ISETP.GT.AND P6, PT, R21, 0x58, !P5 ;  /* 0x000000581500780c */ /* 0x000fc80006fc4270 */
[----:B------:R-:W-:-:S04]  /*31d0*/  ISETP.LT.OR P6, PT, R15, 0x59, P6 ;  /* 0x000000590f00780c */ /* 0x000fc800037c1670 */
[----:B------:R-:W-:Y:S02]  /*31e0*/  FSEL R68, R68, -INF , !P6 ;  /* 0xff80000044447808 */ /* 0x000fe40007000000 */
[----:B------:R-:W-:-:S04]  /*31f0*/  ISETP.GE.AND P6, PT, R39, 0x1, PT ;  /* 0x000000012700780c */ /* 0x000fc80003fc6270 */
[----:B------:R-:W-:Y:S02]  /*3200*/  P2R R37, PR, RZ, 0x40 ;  /* 0x00000040ff257803 */ /* 0x000fe40000000000 */
[----:B------:R-:W-:-:S04]  /*3210*/  ISETP.GT.AND P6, PT, R21, RZ, !P6 ;  /* 0x000000ff1500720c */ /* 0x000fc800077c4270 */
[----:B------:R-:W-:-:S04]  /*3220*/  ISETP.LT.OR P6, PT, R15, 0x1, P6 ;  /* 0x000000010f00780c */ /* 0x000fc800037c1670 */
[----:B------:R-:W-:Y:S02]  /*3230*/  FSEL R24, R4, -INF , !P6 ;  /* 0xff80000004187808 */ /* 0x000fe40007000000 */
[----:B------:R-:W-:Y:S01]  /*3240*/  ISETP.GE.AND P6, PT, R39, 0x5a, PT ;  /* 0x0000005a2700780c */ /* 0x000fe20003fc6270 */
[----:B------:R-:W0:Y:S03]  /*3250*/  SHFL.IDX PT, R4, R20, 0x1, 0x1c1f ;  /* 0x003c1f0014047f89 */ /* 0x000e2600000e0000 */
[----:B------:R-:W-:Y:S02]  /*3260*/  P2R R65, PR, RZ, 0x40 ;  /* 0x00000040ff417803 */ /* 0x000fe40000000000 */
[----:B------:R-:W-:-:S04]  /*3270*/  ISETP.GT.AND P6, PT, R21, 0x59, !P6 ;  /* 0x000000591500780c */ /* 0x000fc800077c4270 */
[----:B------:R-:W-:-:S04]  /*3280*/  ISETP.LT.OR P6, PT, R15, 0x5a, P6 ;  /* 0x0000005a0f00780c */ /* 0x000fc800037c1670 */
[----:B------:R-:W-:Y:S02]  /*3290*/  FSEL R92, R69, -INF , !P6 ;  /* 0xff800000455c7808 */ /* 0x000fe40007000000 */
[----:B------:R-:W-:Y:S02]  /*32a0*/  PLOP3.LUT P6, PT, PT, PT, UP1, 0x40, 0x0 ;  /* 0x000000000000781c */ /* 0x000fe40003fce818 */
[----:B0-----:R-:W-:Y:S01]  /*32b0*/  VIADDMNMX R15, R4, R27, R26, PT ;  /* 0x0000001b040f7246 */ /* 0x001fe2000380011a */
[----:B------:R-:W-:-:S10]  /*32c0*/  IMAD.IADD R21, R31, 0x1, R4 ;  /* 0x000000011f157824 */ /* 0x000fd400078e0204 */
[----:B------:R-:W-:Y:S05]  /*32d0*/  @P6 BRA `(.L_x_935) ;  /* 0x00000000005c6947 */ /* 0x000fea0003800000 */
        /* <DEDUP_REMOVED lines=8> */
[----:B------:R-:W-:Y:S01]  /*3360*/  @P6 IMAD.HI.U32 R20, R4, UR6, RZ ;  /* 0x0000000604146c27 */ /* 0x000fe2000f8e00ff */
[----:B------:R-:W-:-:S13]  /*3370*/  PLOP3.LUT P6, PT, PT, PT, UP2, 0x80, 0x0 ;  /* 0x000000000000781c */ /* 0x000fda0003fcf028 */
[----:B------:R-:W-:-:S04]  /*3380*/  @P6 SHF.R.U32.HI R4, RZ, UR7, R20 ;  /* 0x00000007ff046c19 */ /* 0x000fc80008011614 */
[----:B------:R-:W-:Y:S01]  /*3390*/  LOP3.LUT R4, RZ, R4, RZ, 0x33, !PT ;  /* 0x00000004ff047212 */ /* 0x000fe200078e33ff */
[----:B------:R-:W-:Y:S06]  /*33a0*/  BRA `(.L_x_938) ;  /* 0x0000000000187947 */ /* 0x000fec0003800000 */
.L_x_937:
[----:B------:R-:W-:-:S06]  /*33b0*/  UISETP.NE.AND UP2, UPT, UR5, 0x1, UPT ;  /* 0x000000010500788c */ /* 0x000fcc000bf45270 */
[----:B------:R-:W-:-:S05]  /*33c0*/  PLOP3.LUT P6, PT, PT, PT, UP2, 0x80, 0x0 ;  /* 0x000000000000781c */ /* 0x000fca0003fcf028 */
[----:B------:R-:W-:-:S08]  /*33d0*/  @UP2 ULDC.64 UR6, c[0x0][0x9e8] ;  /* 0x00027a0000062ab9 */ /* 0x000fd00000000a00 */
[----:B------:R-:W-:Y:S01]  /*33e0*/  @P6 IMAD.HI.U32 R20, R4, UR6, RZ ;  /* 0x0000000604146c27 */ /* 0x000fe2000f8e00ff */
[----:B------:R-:W-:-:S13]  /*33f0*/  PLOP3.LUT P6, PT, PT, PT, UP2, 0x80, 0x0 ;  /* 0x000000000000781c */ /* 0x000fda0003fcf028 */
[----:B------:R-:W-:-:S07]  /*3400*/  @P6 SHF.R.U32.HI R4, RZ, UR7, R20 ;  /* 0x00000007ff046c19 */ /* 0x000fce0008011614 */
.L_x_938:
[----:B------:R-:W-:Y:S05]  /*3410*/  BSYNC B0 ;  /* 0x0000000000007941 */ /* 0x000fea0003800000 */
.L_x_936:
[----:B------:R-:W-:-:S05]  /*3420*/  IMAD R4, R4, UR5, R25 ;  /* 0x0000000504047c24 */ /* 0x000fca000f8e0219 */
[----:B------:R-:W-:Y:S02]  /*3430*/  VIMNMX R21, R21, R4, !PT ;  /* 0x0000000415157248 */ /* 0x000fe40007fe0100 */
[----:B------:R-:W-:-:S07]  /*3440*/  VIADDMNMX R15, R4, UR5, R15, PT ;  /* 0x00000005040f7c46 */ /* 0x000fce000b80010f */
.L_x_935:
[C---:B------:R-:W-:Y:S01]  /*3450*/  ISETP.GT.AND P2, PT, R21.reuse, 0x1, !P2 ;  /* 0x000000011500780c */ /* 0x040fe20005744270 */
[----:B------:R-:W-:Y:S01]  /*3460*/  ULDC UR6, c[0x0][0x988] ;  /* 0x0002620000067ab9 */ /* 0x000fe20000000800 */
[----:B------:R-:W-:Y:S01]  /*3470*/  ISETP.GT.AND P3, PT, R21, 0x8, !P3 ;  /* 0x000000081500780c */ /* 0x000fe20005f64270 */
[----:B------:R-:W-:Y:S01]  /*3480*/  @UP0 ULDC UR14, c[0x0][0x450] ;  /* 0x00011400000e0ab9 */ /* 0x000fe20000000800 */
[C---:B------:R-:W-:Y:S02]  /*3490*/  ISETP.LT.OR P2, PT, R15.reuse, 0x2, P2 ;  /* 0x000000020f00780c */ /* 0x040fe40001741670 */
[----:B------:R-:W-:Y:S02]  /*34a0*/  ISETP.LT.OR P3, PT, R15, 0x9, P3 ;  /* 0x000000090f00780c */ /* 0x000fe40001f61670 */
[----:B------:R-:W-:Y:S02]  /*34b0*/  FSEL R20, R3, -INF , !P2 ;  /* 0xff80000003147808 */ /* 0x000fe40005000000 */
[----:B------:R-:W-:-:S02]  /*34c0*/  ISETP.NE.AND P2, PT, R63, RZ, PT ;  /* 0x000000ff3f00720c */ /* 0x000fc40003f45270 */
[----:B------:R-:W-:Y:S02]  /*34d0*/  FSEL R25, R5, -INF , !P3 ;  /* 0xff80000005197808 */ /* 0x000fe40005800000 */
[----:B------:R-:W-:Y:S02]  /*34e0*/  ISETP.GT.AND P2, PT, R21, 0x9, !P2 ;  /* 0x000000091500780c */ /* 0x000fe40005744270 */
[----:B------:R-:W-:Y:S02]  /*34f0*/  ISETP.NE.AND P3, PT, R33, RZ, PT ;  /* 0x000000ff2100720c */ /* 0x000fe40003f65270 */
[----:B------:R-:W-:Y:S02]  /*3500*/  ISETP.LT.OR P2, PT, R15, 0xa, P2 ;  /* 0x0000000a0f00780c */ /* 0x000fe40001741670 */
[----:B------:R-:W-:Y:S02]  /*3510*/  ISETP.NE.AND P6, PT, R71, RZ, PT ;  /* 0x000000ff4700720c */ /* 0x000fe40003fc5270 */
[----:B------:R-:W-:-:S02]  /*3520*/  FSEL R27, R8, -INF , !P2 ;  /* 0xff800000081b7808 */ /* 0x000fc40005000000 */
[----:B------:R-:W-:Y:S02]  /*3530*/  ISETP.NE.AND P2, PT, R29, RZ, PT ;  /* 0x000000ff1d00720c */ /* 0x000fe40003f45270 */
[C---:B------:R-:W-:Y:S02]  /*3540*/  ISETP.GT.AND P4, PT, R21.reuse, 0x51, !P4 ;  /* 0x000000511500780c */ /* 0x040fe40006784270 */
[C---:B------:R-:W-:Y:S02]  /*3550*/  ISETP.GT.AND P2, PT, R21.reuse, 0x10, !P2 ;  /* 0x000000101500780c */ /* 0x040fe40005744270 */
[----:B------:R-:W-:Y:S02]  /*3560*/  ISETP.GT.AND P5, PT, R21, 0x58, !P5 ;  /* 0x000000581500780c */ /* 0x000fe40006fa4270 */
[C---:B------:R-:W-:Y:S02]  /*3570*/  ISETP.LT.OR P2, PT, R15.reuse, 0x11, P2 ;  /* 0x000000110f00780c */ /* 0x040fe40001741670 */
[----:B------:R-:W-:-:S02]  /*3580*/  ISETP.LT.OR P4, PT, R15, 0x52, P4 ;  /* 0x000000520f00780c */ /* 0x000fc40002781670 */
[----:B------:R-:W-:Y:S01]  /*3590*/  FSEL R29, R12, -INF , !P2 ;  /* 0xff8000000c1d7808 */ /* 0x000fe20005000000 */
[----:B------:R-:W-:Y:S01]  /*35a0*/  IMAD.U32 R12, RZ, RZ, UR6 ;  /* 0x00000006ff0c7e24 */ /* 0x000fe2000f8e00ff */
[----:B------:R-:W-:Y:S01]  /*35b0*/  ISETP.NE.AND P2, PT, R67, RZ, PT ;  /* 0x000000ff4300720c */ /* 0x000fe20003f45270 */
[----:B------:R-:W-:Y:S01]  /*35c0*/  @UP0 ULDC UR6, c[0x0][0x44c] ;  /* 0x0001130000060ab9 */ /* 0x000fe20000000800 */
[----:B------:R-:W-:Y:S01]  /*35d0*/  ISETP.LT.OR P5, PT, R15, 0x59, P5 ;  /* 0x000000590f00780c */ /* 0x000fe20002fa1670 */
[----:B------:R-:W-:Y:S01]  /*35e0*/  UIMAD.WIDE.U32 UR6, UR38, UR6, URZ ;  /* 0x00000006260672a5 */ /* 0x000fe2000f8e003f */
[----:B------:R-:W-:Y:S02]  /*35f0*/  ISETP.GT.AND P2, PT, R21, 0x11, !P2 ;  /* 0x000000111500780c */ /* 0x000fe40005744270 */
[----:B------:R-:W-:Y:S01]  /*3600*/  R2UR UR11, R22 ;  /* 0x00000000160b72ca */ /* 0x000fe200000e0000 */
[----:B------:R-:W-:Y:S01]  /*3610*/  @UP0 USHF.R.U32.HI UR38, URZ, UR14, UR7 ;  /* 0x0000000e3f260299 */ /* 0x000fe20008011607 */
[----:B------:R-:W-:-:S04]  /*3620*/  ISETP.LT.OR P2, PT, R15, 0x12, P2 ;  /* 0x000000120f00780c */ /* 0x000fc80001741670 */
[----:B------:R-:W-:Y:S02]  /*3630*/  FSEL R31, R14, -INF , !P2 ;  /* 0xff8000000e1f7808 */ /* 0x000fe40005000000 */
[----:B------:R-:W-:Y:S02]  /*3640*/  ISETP.GT.AND P2, PT, R21, 0x18, !P3 ;  /* 0x000000181500780c */ /* 0x000fe40005f44270 */
[----:B------:R-:W-:Y:S02]  /*3650*/  ISETP.NE.AND P3, PT, R83, RZ, PT ;  /* 0x000000ff5300720c */ /* 0x000fe40003f65270 */
[----:B------:R-:W-:Y:S01]  /*3660*/  ISETP.LT.OR P2, PT, R15, 0x19, P2 ;  /* 0x000000190f00780c */ /* 0x000fe20001741670 */
[----:B------:R-:W-:-:S03]  /*3670*/  UIADD3 UR38, UR11, UR38, URZ ;  /* 0x000000260b267290 */ /* 0x000fc6000fffe03f */
[----:B------:R-:W-:Y:S01]  /*3680*/  FSEL R33, R38, -INF , !P2 ;  /* 0xff80000026217808 */ /* 0x000fe20005000000 */
[----:B------:R-:W-:Y:S01]  /*3690*/  UIADD3 UR4, UR38, UR4, URZ ;  /* 0x0000000426047290 */ /* 0x000fe2000fffe03f */
[----:B------:R-:W-:Y:S02]  /*36a0*/  ISETP.GT.AND P2, PT, R21, 0x19, !P6 ;  /* 0x000000191500780c */ /* 0x000fe40007744270 */
[----:B------:R-:W-:Y:S02]  /*36b0*/  ISETP.NE.AND P6, PT, R37, RZ, PT ;  /* 0x000000ff2500720c */ /* 0x000fe40003fc5270 */
[----:B------:R-:W-:-:S04]  /*36c0*/  ISETP.LT.OR P2, PT, R15, 0x1a, P2 ;  /* 0x0000001a0f00780c */ /* 0x000fc80001741670 */
[----:B------:R-:W-:Y:S02]  /*36d0*/  FSEL R35, R35, -INF , !P2 ;  /* 0xff80000023237808 */ /* 0x000fe40005000000 */
[----:B------:R-:W-:-:S04]  /*36e0*/  ISETP.NE.AND P2, PT, R73, RZ, PT ;  /* 0x000000ff4900720c */ /* 0x000fc80003f45270 */
[----:B------:R-:W-:-:S04]  /*36f0*/  ISETP.GT.AND P2, PT, R21, 0x20, !P2 ;  /* 0x000000201500780c */ /* 0x000fc80005744270 */
        /* <DEDUP_REMOVED lines=34> */
[----:B------:R-:W-:Y:S02]  /*3920*/  ISETP.GT.AND P2, PT, R21, 0x41, !P3 ;  /* 0x000000411500780c */ /* 0x000fe40005f44270 */
[----:B------:R-:W-:Y:S02]  /*3930*/  ISETP.NE.AND P3, PT, R61, RZ, PT ;  /* 0x000000ff3d00720c */ /* 0x000fe40003f65270 */
[----:B------:R-:W-:Y:S02]  /*3940*/  ISETP.LT.OR P2, PT, R15, 0x42, P2 ;  /* 0x000000420f00780c */ /* 0x000fe40001741670 */
[----:B------:R-:W-:Y:S02]  /*3950*/  ISETP.GT.AND P3, PT, R21, 0x50, !P3 ;  /* 0x000000501500780c */ /* 0x000fe40005f64270 */
[----:B------:R-:W-:-:S02]  /*3960*/  FSEL R55, R59, -INF , !P2 ;  /* 0xff8000003b377808 */ /* 0x000fc40005000000 */
[----:B------:R-:W-:Y:S02]  /*3970*/  ISETP.GT.AND P2, PT, R21, RZ, !P6 ;  /* 0x000000ff1500720c */ /* 0x000fe40007744270 */
[----:B------:R-:W-:Y:S02]  /*3980*/  ISETP.NE.AND P6, PT, R57, RZ, PT ;  /* 0x000000ff3900720c */ /* 0x000fe40003fc5270 */
[C---:B------:R-:W-:Y:S02]  /*3990*/  ISETP.LT.OR P2, PT, R15.reuse, 0x1, P2 ;  /* 0x000000010f00780c */ /* 0x040fe40001741670 */
[----:B------:R-:W-:Y:S02]  /*39a0*/  ISETP.LT.OR P3, PT, R15, 0x51, P3 ;  /* 0x000000510f00780c */ /* 0x000fe40001f61670 */
[----:B------:R-:W-:Y:S02]  /*39b0*/  FSEL R5, R0, -INF , !P2 ;  /* 0xff80000000057808 */ /* 0x000fe40005000000 */
[----:B------:R-:W-:-:S02]  /*39c0*/  FMNMX.FTZ R0, R24, R66, !PT ;  /* 0x0000004218007209 */ /* 0x000fc40007810000 */
[----:B------:R-:W-:Y:S02]  /*39d0*/  FSEL R13, R13, -INF , !P3 ;  /* 0xff8000000d0d7808 */ /* 0x000fe40005800000 */
[----:B------:R-:W-:Y:S02]  /*39e0*/  FMNMX.FTZ R0, R28, R0, !PT ;  /* 0x000000001c007209 */ /* 0x000fe40007810000 */
[----:B------:R-:W-:Y:S02]  /*39f0*/  FSEL R59, R30, -INF , !P4 ;  /* 0xff8000001e3b7808 */ /* 0x000fe40006000000 */
[----:B------:R-:W-:-:S04]  /*3a00*/  FMNMX.FTZ R0, R72, R0, !PT ;  /* 0x0000000048007209 */ /* 0x000fc80007810000 */
        /* <DEDUP_REMOVED lines=19> */
[----:B------:R-:W-:-:S05]  /*3b40*/  FMNMX.FTZ R0, R92, R0, !PT ;  /* 0x000000005c007209 */ /* 0x000fca0007810000 */
[----:B------:R-:W0:Y:S02]  /*3b50*/  SHFL.BFLY PT, R3, R0, 0x2, 0x1f ;  /* 0x0c401f0000037f89 */ /* 0x000e2400000e0000 */
[----:B0-----:R-:W-:Y:S02]  /*3b60*/  FMNMX.FTZ R3, R0, R3, !PT ;  /* 0x0000000300037209 */ /* 0x001fe40007810000 */
[----:B------:R-:W-:-:S03]  /*3b70*/  FMNMX.FTZ R0, R5, R20, !PT ;  /* 0x0000001405007209 */ /* 0x000fc60007810000 */
[----:B------:R-:W0:Y:S01]  /*3b80*/  SHFL.BFLY PT, R4, R3, 0x1, 0x1f ;  /* 0x0c201f0003047f89 */ /* 0x000e2200000e0000 */
[----:B------:R-:W-:-:S04]  /*3b90*/  FMNMX.FTZ R0, R25, R0, !PT ;  /* 0x0000000019007209 */ /* 0x000fc80007810000 */
[----:B------:R-:W-:-:S04]  /*3ba0*/  FMNMX.FTZ R0, R27, R0, !PT ;  /* 0x000000001b007209 */ /* 0x000fc80007810000 */
[----:B------:R-:W-:-:S04]  /*3bb0*/  FMNMX.FTZ R0, R29, R0, !PT ;  /* 0x000000001d007209 */ /* 0x000fc80007810000 */
[----:B------:R-:W-:-:S04]  /*3bc0*/  FMNMX.FTZ R0, R31, R0, !PT ;  /* 0x000000001f007209 */ /* 0x000fc80007810000 */
[----:B------:R-:W-:-:S04]  /*3bd0*/  FMNMX.FTZ R0, R33, R0, !PT ;  /* 0x0000000021007209 */ /* 0x000fc80007810000 */
[----:B------:R-:W-:Y:S02]  /*3be0*/  FMNMX.FTZ R0, R35, R0, !PT ;  /* 0x0000000023007209 */ /* 0x000fe40007810000 */
[----:B0-----:R-:W-:Y:S02]  /*3bf0*/  FMNMX.FTZ R4, R3, R4, !PT ;  /* 0x0000000403047209 */ /* 0x001fe40007810000 */
[----:B------:R-:W-:Y:S02]  /*3c00*/  FMNMX.FTZ R0, R37, R0, !PT ;  /* 0x0000000025007209 */ /* 0x000fe40007810000 */
[C---:B------:R-:W-:Y:S01]  /*3c10*/  FSETP.NEU.FTZ.AND P2, PT, R4.reuse, -INF , PT ;  /* 0xff8000000400780b */ /* 0x040fe20003f5d000 */
[----:B------:R-:W-:Y:S01]  /*3c20*/  FMUL.FTZ R8, R4, R12 ;  /* 0x0000000c04087220 */ /* 0x000fe20000410000 */
[----:B------:R-:W-:-:S04]  /*3c30*/  FMNMX.FTZ R0, R39, R0, !PT ;  /* 0x0000000027007209 */ /* 0x000fc80007810000 */
[----:B------:R-:W-:Y:S02]  /*3c40*/  FMNMX.FTZ R0, R41, R0, !PT ;  /* 0x0000000029007209 */ /* 0x000fe40007810000 */
[----:B------:R-:W-:Y:S02]  /*3c50*/  FSEL R63, R8, RZ, P2 ;  /* 0x000000ff083f7208 */ /* 0x000fe40001000000 */
[----:B------:R-:W-:Y:S02]  /*3c60*/  FMNMX.FTZ R0, R43, R0, !PT ;  /* 0x000000002b007209 */ /* 0x000fe40007810000 */
[----:B------:R-:W-:Y:S01]  /*3c70*/  ISETP.GT.AND P2, PT, R21, 0x48, !P6 ;  /* 0x000000481500780c */ /* 0x000fe20007744270 */
[--C-:B------:R-:W-:Y:S01]  /*3c80*/  FFMA.FTZ R3, R24, R12, -R63.reuse ;  /* 0x0000000c18037223 */ /* 0x100fe2000001083f */
[----:B------:R-:W-:Y:S01]  /*3c90*/  FMNMX.FTZ R0, R45, R0, !PT ;  /* 0x000000002d007209 */ /* 0x000fe20007810000 */
[--C-:B------:R-:W-:Y:S01]  /*3ca0*/  FFMA.FTZ R8, R66, R12, -R63.reuse ;  /* 0x0000000c42087223 */ /* 0x100fe2000001083f */
[----:B------:R-:W-:Y:S01]  /*3cb0*/  ISETP.LT.OR P2, PT, R15, 0x49, P2 ;  /* 0x000000490f00780c */ /* 0x000fe20001741670 */
[----:B------:R0:W-:Y:S01]  /*3cc0*/  MUFU.EX2 R188, R3 ;  /* 0x0000000300bc7308 */ /* 0x0001e20000000800 */
[----:B------:R-:W-:Y:S01]  /*3cd0*/  FMNMX.FTZ R0, R47, R0, !PT ;  /* 0x000000002f007209 */ /* 0x000fe20007810000 */
[-CC-:B------:R-:W-:Y:S01]  /*3ce0*/  FFMA.FTZ R14, R28, R12.reuse, -R63.reuse ;  /* 0x0000000c1c0e7223 */ /* 0x180fe2000001083f */
[----:B------:R-:W-:Y:S01]  /*3cf0*/  FSEL R57, R62, -INF , !P2 ;  /* 0xff8000003e397808 */ /* 0x000fe20005000000 */
[--C-:B------:R-:W-:Y:S01]  /*3d00*/  FFMA.FTZ R24, R72, R12, -R63.reuse ;  /* 0x0000000c48187223 */ /* 0x100fe2000001083f */
[----:B------:R-:W-:Y:S01]  /*3d10*/  FMNMX.FTZ R0, R49, R0, !PT ;  /* 0x0000000031007209 */ /* 0x000fe20007810000 */
[--C-:B------:R-:W-:Y:S01]  /*3d20*/  FFMA.FTZ R26, R36, R12, -R63.reuse ;  /* 0x0000000c241a7223 */ /* 0x100fe2000001083f */
[----:B------:R-:W-:Y:S01]  /*3d30*/  ISETP.NE.AND P2, PT, R85, RZ, PT ;  /* 0x000000ff5500720c */ /* 0x000fe20003f45270 */
[----:B------:R-:W-:Y:S01]  /*3d40*/  MUFU.EX2 R14, R14 ;  /* 0x0000000e000e7308 */ /* 0x000fe20000000800 */
[----:B------:R-:W-:Y:S01]  /*3d50*/  FMNMX.FTZ R0, R51, R0, !PT ;  /* 0x0000000033007209 */ /* 0x000fe20007810000 */
[-CC-:B0-----:R-:W-:Y:S01]  /*3d60*/  FFMA.FTZ R3, R32, R12.reuse, -R63.reuse ;  /* 0x0000000c20037223 */ /* 0x181fe2000001083f */
[----:B------:R-:W-:Y:S01]  /*3d70*/  ISETP.GT.AND P2, PT, R21, 0x49, !P2 ;  /* 0x000000491500780c */ /* 0x000fe20005744270 */
[--C-:B------:R-:W-:Y:S01]  /*3d80*/  FFMA.FTZ R36, R90, R12, -R63.reuse ;  /* 0x0000000c5a247223 */ /* 0x100fe2000001083f */
[----:B------:R-:W-:Y:S01]  /*3d90*/  FMNMX.FTZ R0, R53, R0, !PT ;  /* 0x0000000035007209 */ /* 0x000fe20007810000 */
[-CC-:B------:R-:W-:Y:S01]  /*3da0*/  FFMA.FTZ R28, R48, R12.reuse, -R63.reuse ;  /* 0x0000000c301c7223 */ /* 0x180fe2000001083f */
[----:B------:R-:W-:Y:S01]  /*3db0*/  ISETP.NE.AND P6, PT, R65, RZ, PT ;  /* 0x000000ff4100720c */ /* 0x000fe20003fc5270 */
[----:B------:R0:W-:Y:S01]  /*3dc0*/  MUFU.EX2 R184, R3 ;  /* 0x0000000300b87308 */ /* 0x0001e20000000800 */
[----:B------:R-:W-:Y:S01]  /*3dd0*/  ISETP.LT.OR P2, PT, R15, 0x4a, P2 ;  /* 0x0000004a0f00780c */ /* 0x000fe20001741670 */
[--C-:B------:R-:W-:Y:S01]  /*3de0*/  FFMA.FTZ R30, R52, R12, -R63.reuse ;  /* 0x0000000c341e7223 */ /* 0x100fe2000001083f */
[----:B------:R-:W-:Y:S01]  /*3df0*/  FMNMX.FTZ R0, R55, R0, !PT ;  /* 0x0000000037007209 */ /* 0x000fe20007810000 */
[----:B------:R-:W-:Y:S01]  /*3e00*/  FFMA.FTZ R32, R84, R12, -R63 ;  /* 0x0000000c54207223 */ /* 0x000fe2000001083f */
[----:B------:R-:W-:-:S02]  /*3e10*/  ISETP.GT.AND P6, PT, R21, 0x59, !P6 ;  /* 0x000000591500780c */ /* 0x000fc400077c4270 */
[----:B------:R-:W-:Y:S01]  /*3e20*/  FSEL R21, R2, -INF , !P2 ;  /* 0xff80000002157808 */ /* 0x000fe20005000000 */
[--C-:B------:R-:W-:Y:S01]  /*3e30*/  FFMA.FTZ R2, R40, R12, -R63.reuse ;  /* 0x0000000c28027223 */ /* 0x100fe2000001083f */
[----:B------:R-:W-:Y:S01]  /*3e40*/  FMNMX.FTZ R0, R57, R0, !PT ;  /* 0x0000000039007209 */ /* 0x000fe20007810000 */
[----:B0-----:R-:W-:Y:S01]  /*3e50*/  FFMA.FTZ R3, R76, R12, -R63 ;  /* 0x0000000c4c037223 */ /* 0x001fe2000001083f */
[----:B------:R-:W-:Y:S01]  /*3e60*/  ISETP.LT.OR P6, PT, R15, 0x5a, P6 ;  /* 0x0000005a0f00780c */ /* 0x000fe200037c1670 */
[----:B------:R0:W-:Y:S01]  /*3e70*/  MUFU.EX2 R180, R2 ;  /* 0x0000000200b47308 */ /* 0x0001e20000000800 */
[----:B------:R-:W-:Y:S02]  /*3e80*/  FMNMX.FTZ R0, R21, R0, !PT ;  /* 0x0000000015007209 */ /* 0x000fe40007810000 */
[----:B------:R-:W-:Y:S02]  /*3e90*/  FSEL R15, R70, -INF , !P5 ;  /* 0xff800000460f7808 */ /* 0x000fe40006800000 */
[----:B------:R-:W-:-:S02]  /*3ea0*/  FMNMX.FTZ R0, R13, R0, !PT ;  /* 0x000000000d007209 */ /* 0x000fc40007810000 */
[----:B------:R-:W-:Y:S01]  /*3eb0*/  FSEL R61, R34, -INF , !P6 ;  /* 0xff800000223d7808 */ /* 0x000fe20007000000 */
[----:B------:R1:W-:Y:S01]  /*3ec0*/  MUFU.EX2 R71, R3 ;  /* 0x0000000300477308 */ /* 0x0003e20000000800 */
[----:B------:R-:W-:Y:S01]  /*3ed0*/  FMNMX.FTZ R0, R59, R0, !PT ;  /* 0x000000003b007209 */ /* 0x000fe20007810000 */
[-CC-:B0-----:R-:W-:Y:S01]  /*3ee0*/  FFMA.FTZ R2, R44, R12.reuse, -R63.reuse ;  /* 0x0000000c2c027223 */ /* 0x181fe2000001083f */
[----:B------:R-:W-:Y:S02]  /*3ef0*/  FFMA.FTZ R34, R56, R12, -R63 ;  /* 0x0000000c38227223 */ /* 0x000fe4000001083f */
[----:B------:R-:W-:-:S03]  /*3f00*/  FMNMX.FTZ R0, R15, R0, !PT ;  /* 0x000000000f007209 */ /* 0x000fc60007810000 */
[----:B------:R-:W-:Y:S01]  /*3f10*/  MUFU.EX2 R182, R2 ;  /* 0x0000000200b67308 */ /* 0x000fe20000000800 */
[----:B------:R-:W-:-:S05]  /*3f20*/  FMNMX.FTZ R0, R61, R0, !PT ;  /* 0x000000003d007209 */ /* 0x000fca0007810000 */
[----:B-1----:R-:W0:Y:S02]  /*3f30*/  SHFL.BFLY PT, R3, R0, 0x2, 0x1f ;  /* 0x0c401f0000037f89 */ /* 0x002e2400000e0000 */
[----:B------:R1:W-:Y:S08]  /*3f40*/  MUFU.EX2 R65, R8 ;  /* 0x0000000800417308 */ /* 0x0003f00000000800 */
[----:B------:R2:W3:Y:S01]  /*3f50*/  MUFU.EX2 R67, R24 ;  /* 0x0000001800437308 */ /* 0x0004e20000000800 */
[----:B-1----:R-:W-:-:S07]  /*3f60*/  FFMA.FTZ R8, R74, R12, -R63 ;  /* 0x0000000c4a087223 */ /* 0x002fce000001083f */
[----:B------:R1:W4:Y:S01]  /*3f70*/  MUFU.EX2 R69, R8 ;  /* 0x0000000800457308 */ /* 0x0003220000000800 */
[-CC-:B--2---:R-:W-:Y:S01]  /*3f80*/  FFMA.FTZ R24, R80, R12.reuse, -R63.reuse ;  /* 0x0000000c50187223 */ /* 0x184fe2000001083f */
[----:B0-----:R-:W-:Y:S01]  /*3f90*/  FMNMX.FTZ R2, R0, R3, !PT ;  /* 0x0000000300027209 */ /* 0x001fe20007810000 */
[----:B------:R-:W-:-:S05]  /*3fa0*/  FFMA.FTZ R0, R86, R12, -R63 ;  /* 0x0000000c56007223 */ /* 0x000fca000001083f */
[----:B------:R0:W-:Y:S01]  /*3fb0*/  MUFU.EX2 R75, R24 ;  /* 0x00000018004b7308 */ /* 0x0001e20000000800 */
[--C-:B-1----:R-:W-:Y:S01]  /*3fc0*/  FFMA.FTZ R8, R78, R12, -R63.reuse ;  /* 0x0000000c4e087223 */ /* 0x102fe2000001083f */
[----:B---3--:R-:W-:Y:S01]  /*3fd0*/  F2FP.F16.F32.PACK_AB R190, R67, R14 ;  /* 0x0000000e43be723e */ /* 0x008fe200000000ff */
[----:B------:R-:W1:Y:S05]  /*3fe0*/  SHFL.BFLY PT, R3, R2, 0x1, 0x1f ;  /* 0x0c201f0002037f89 */ /* 0x000e6a00000e0000 */
[----:B------:R2:W-:Y:S01]  /*3ff0*/  MUFU.EX2 R81, R0 ;  /* 0x0000000000517308 */ /* 0x0005e20000000800 */
[----:B0-----:R-:W-:-:S07]  /*4000*/  FFMA.FTZ R24, R88, R12, -R63 ;  /* 0x0000000c58187223 */ /* 0x001fce000001083f */
[----:B------:R-:W-:Y:S08]  /*4010*/  MUFU.EX2 R83, R24 ;  /* 0x0000001800537308 */ /* 0x000ff00000000800 */
[----:B------:R-:W0:Y:S01]  /*4020*/  MUFU.EX2 R26, R26 ;  /* 0x0000001a001a7308 */ /* 0x000e220000000800 */
[----:B-1----:R-:W-:Y:S01]  /*4030*/  FMNMX.FTZ R3, R2, R3, !PT ;  /* 0x0000000302037209 */ /* 0x002fe20007810000 */
[----:B------:R-:W-:-:S03]  /*4040*/  FFMA.FTZ R2, R68, R12, -R63 ;  /* 0x0000000c44027223 */ /* 0x000fc6000001083f */
[C---:B------:R-:W-:Y:S01]  /*4050*/  FSETP.NEU.FTZ.AND P2, PT, R3.reuse, -INF , PT ;  /* 0xff8000000300780b */ /* 0x040fe20003f5d000 */
[----:B--2---:R-:W-:Y:S02]  /*4060*/  FMUL.FTZ R0, R3, R12 ;  /* 0x0000000c03007220 */ /* 0x004fe40000410000 */
[----:B------:R1:W-:Y:S03]  /*4070*/  MUFU.EX2 R73, R8 ;  /* 0x0000000800497308 */ /* 0x0003e60000000800 */
[----:B------:R-:W-:Y:S02]  /*4080*/  FSEL R0, R0, RZ, P2 ;  /* 0x000000ff00007208 */ /* 0x000fe40001000000 */
[----:B------:R-:W-:-:S03]  /*4090*/  PLOP3.LUT P2, PT, PT, PT, UP1, 0x40, 0x0 ;  /* 0x000000000000781c */ /* 0x000fc60003f4e818 */
        /* <DEDUP_REMOVED lines=8> */
[----:B------:R2:W-:Y:S01]  /*4120*/  MUFU.EX2 R24, R27 ;  /* 0x0000001b00187308 */ /* 0x0005e20000000800 */
[-C--:B-1----:R-:W-:Y:S01]  /*4130*/  FFMA.FTZ R8, R82, R12.reuse, -R63 ;  /* 0x0000000c52087223 */ /* 0x082fe2000001083f */
[-CC-:B------:R-:W-:Y:S01]  /*4140*/  FFMA.FTZ R35, R35, R12.reuse, -R0.reuse ;  /* 0x0000000c23237223 */ /* 0x180fe20000010800 */
[-CC-:B------:R-:W-:Y:S01]  /*4150*/  FFMA.FTZ R37, R37, R12.reuse, -R0.reuse ;  /* 0x0000000c25257223 */ /* 0x180fe20000010800 */
[-CC-:B------:R-:W-:Y:S01]  /*4160*/  FFMA.FTZ R39, R39, R12.reuse, -R0.reuse ;  /* 0x0000000c27277223 */ /* 0x180fe20000010800 */
[-CC-:B------:R-:W-:Y:S01]  /*4170*/  FFMA.FTZ R41, R41, R12.reuse, -R0.reuse ;  /* 0x0000000c29297223 */ /* 0x180fe20000010800 */
[-CC-:B------:R-:W-:Y:S01]  /*4180*/  FFMA.FTZ R43, R43, R12.reuse, -R0.reuse ;  /* 0x0000000c2b2b7223 */ /* 0x180fe20000010800 */
[-CC-:B------:R-:W-:Y:S01]  /*4190*/  FFMA.FTZ R45, R45, R12.reuse, -R0.reuse ;  /* 0x0000000c2d2d7223 */ /* 0x180fe20000010800 */
[----:B------:R-:W-:Y:S01]  /*41a0*/  MUFU.EX2 R5, R5 ;  /* 0x0000000500057308 */ /* 0x000fe20000000800 */
[----:B--2---:R-:W-:Y:S01]  /*41b0*/  FADD.FTZ R27, R188, R65 ;  /* 0x00000041bc1b7221 */ /* 0x004fe20000010000 */
[-CC-:B------:R-:W-:Y:S01]  /*41c0*/  FFMA.FTZ R47, R47, R12.reuse, -R0.reuse ;  /* 0x0000000c2f2f7223 */ /* 0x180fe20000010800 */
[-CC-:B------:R-:W-:Y:S01]  /*41d0*/  FFMA.FTZ R49, R49, R12.reuse, -R0.reuse ;  /* 0x0000000c31317223 */ /* 0x180fe20000010800 */
[-CC-:B------:R-:W-:Y:S01]  /*41e0*/  FFMA.FTZ R51, R51, R12.reuse, -R0.reuse ;  /* 0x0000000c33337223 */ /* 0x180fe20000010800 */
[----:B------:R-:W-:Y:S01]  /*41f0*/  FADD.FTZ R44, R14, R27 ;  /* 0x0000001b0e2c7221 */ /* 0x000fe20000010000 */
[-CC-:B------:R-:W-:Y:S01]  /*4200*/  FFMA.FTZ R53, R53, R12.reuse, -R0.reuse ;  /* 0x0000000c35357223 */ /* 0x180fe20000010800 */
[-C--:B------:R-:W-:Y:S01]  /*4210*/  FFMA.FTZ R55, R55, R12.reuse, -R0 ;  /* 0x0000000c37377223 */ /* 0x080fe20000010800 */
[----:B------:R-:W1:Y:S01]  /*4220*/  MUFU.EX2 R20, R20 ;  /* 0x0000001400147308 */ /* 0x000e620000000800 */
[----:B------:R-:W-:Y:S01]  /*4230*/  FADD.FTZ R27, R67, R44 ;  /* 0x0000002c431b7221 */ /* 0x000fe20000010000 */
[-CC-:B------:R-:W-:Y:S01]  /*4240*/  FFMA.FTZ R57, R57, R12.reuse, -R0.reuse ;  /* 0x0000000c39397223 */ /* 0x180fe20000010800 */
[-CC-:B------:R-:W-:Y:S01]  /*4250*/  FFMA.FTZ R21, R21, R12.reuse, -R0.reuse ;  /* 0x0000000c15157223 */ /* 0x180fe20000010800 */
[-CC-:B------:R-:W-:Y:S01]  /*4260*/  FFMA.FTZ R13, R13, R12.reuse, -R0.reuse ;  /* 0x0000000c0d0d7223 */ /* 0x180fe20000010800 */
[----:B------:R-:W-:Y:S01]  /*4270*/  FADD.FTZ R44, R184, R27 ;  /* 0x0000001bb82c7221 */ /* 0x000fe20000010000 */
[-CC-:B------:R-:W-:Y:S01]  /*4280*/  FFMA.FTZ R59, R59, R12.reuse, -R0.reuse ;  /* 0x0000000c3b3b7223 */ /* 0x180fe20000010800 */
[-C--:B------:R-:W-:Y:S01]  /*4290*/  FFMA.FTZ R15, R15, R12.reuse, -R0 ;  /* 0x0000000c0f0f7223 */ /* 0x080fe20000010800 */
[----:B------:R-:W2:Y:S01]  /*42a0*/  MUFU.EX2 R25, R25 ;  /* 0x0000001900197308 */ /* 0x000ea20000000800 */
[----:B----4-:R-:W-:Y:S01]  /*42b0*/  FADD.FTZ R27, R69, R44 ;  /* 0x0000002c451b7221 */ /* 0x010fe20000010000 */
[----:B------:R-:W-:Y:S01]  /*42c0*/  FFMA.FTZ R61, R61, R12, -R0 ;  /* 0x0000000c3d3d7223 */ /* 0x000fe20000010800 */
[----:B0-----:R-:W-:-:S02]  /*42d0*/  F2FP.F16.F32.PACK_AB R186, R71, R26 ;  /* 0x0000001a47ba723e */ /* 0x001fc400000000ff */
[----:B------:R-:W-:Y:S01]  /*42e0*/  FADD.FTZ R46, R26, R27 ;  /* 0x0000001b1a2e7221 */ /* 0x000fe20000010000 */
[----:B------:R-:W-:Y:S02]  /*42f0*/  F2FP.F16.F32.PACK_AB R188, R65, R188 ;  /* 0x000000bc41bc723e */ /* 0x000fe400000000ff */
[----:B------:R-:W0:Y:S01]  /*4300*/  MUFU.EX2 R29, R29 ;  /* 0x0000001d001d7308 */ /* 0x000e220000000800 */
[----:B------:R-:W-:Y:S01]  /*4310*/  FADD.FTZ R27, R71, R46 ;  /* 0x0000002e471b7221 */ /* 0x000fe20000010000 */
[----:B-1----:R-:W-:Y:S01]  /*4320*/  FADD.FTZ R46, R5, R20 ;  /* 0x00000014052e7221 */ /* 0x002fe20000010000 */
[----:B------:R-:W-:Y:S02]  /*4330*/  F2FP.F16.F32.PACK_AB R189, R20, R5 ;  /* 0x0000000514bd723e */ /* 0x000fe400000000ff */
[----:B------:R-:W-:Y:S01]  /*4340*/  FADD.FTZ R48, R180, R27 ;  /* 0x0000001bb4307221 */ /* 0x000fe20000010000 */
[----:B------:R-:W-:Y:S02]  /*4350*/  F2FP.F16.F32.PACK_AB R184, R69, R184 ;  /* 0x000000b845b8723e */ /* 0x000fe400000000ff */
[----:B------:R1:W3:Y:S01]  /*4360*/  MUFU.EX2 R36, R31 ;  /* 0x0000001f00247308 */ /* 0x0002e20000000800 */
[----:B--2---:R-:W-:Y:S01]  /*4370*/  FADD.FTZ R27, R25, R46 ;  /* 0x0000002e191b7221 */ /* 0x004fe20000010000 */
[----:B------:R-:W-:-:S02]  /*4380*/  F2FP.F16.F32.PACK_AB R180, R73, R180 ;  /* 0x000000b449b4723e */ /* 0x000fc400000000ff */
[C---:B------:R-:W-:Y:S01]  /*4390*/  F2FP.F16.F32.PACK_AB R191, R24.reuse, R25 ;  /* 0x0000001918bf723e */ /* 0x040fe200000000ff */
[----:B------:R-:W-:-:S03]  /*43a0*/  FADD.FTZ R46, R24, R27 ;  /* 0x0000001b182e7221 */ /* 0x000fc60000010000 */
[----:B------:R-:W2:Y:S01]  /*43b0*/  MUFU.EX2 R28, R28 ;  /* 0x0000001c001c7308 */ /* 0x000ea20000000800 */
[----:B-1----:R-:W-:Y:S01]  /*43c0*/  FADD.FTZ R31, R73, R48 ;  /* 0x00000030491f7221 */ /* 0x002fe20000010000 */
[----:B0-----:R-:W-:-:S03]  /*43d0*/  FADD.FTZ R27, R29, R46 ;  /* 0x0000002e1d1b7221 */ /* 0x001fc60000010000 */
[----:B------:R-:W-:Y:S01]  /*43e0*/  FADD.FTZ R48, R182, R31 ;  /* 0x0000001fb6307221 */ /* 0x000fe20000010000 */
[C---:B------:R-:W-:Y:S02]  /*43f0*/  F2FP.F16.F32.PACK_AB R182, R75.reuse, R182 ;  /* 0x000000b64bb6723e */ /* 0x040fe400000000ff */
[----:B------:R-:W0:Y:S01]  /*4400*/  MUFU.EX2 R33, R33 ;  /* 0x0000002100217308 */ /* 0x000e220000000800 */
[----:B------:R-:W-:Y:S01]  /*4410*/  FADD.FTZ R31, R75, R48 ;  /* 0x000000304b1f7221 */ /* 0x000fe20000010000 */
[C---:B---3--:R-:W-:Y:S01]  /*4420*/  FADD.FTZ R46, R36.reuse, R27 ;  /* 0x0000001b242e7221 */ /* 0x048fe20000010000 */
[----:B------:R-:W-:-:S05]  /*4430*/  F2FP.F16.F32.PACK_AB R185, R36, R29 ;  /* 0x0000001d24b9723e */ /* 0x000fca00000000ff */
[----:B------:R1:W3:Y:S01]  /*4440*/  MUFU.EX2 R77, R8 ;  /* 0x00000008004d7308 */ /* 0x0002e20000000800 */
[----:B--2---:R-:W-:-:S07]  /*4450*/  FADD.FTZ R48, R28, R31 ;  /* 0x0000001f1c307221 */ /* 0x004fce0000010000 */
[----:B------:R-:W2:Y:S01]  /*4460*/  MUFU.EX2 R38, R35 ;  /* 0x0000002300267308 */ /* 0x000ea20000000800 */
[----:B-1----:R-:W-:Y:S01]  /*4470*/  FFMA.FTZ R8, R60, R12, -R63 ;  /* 0x0000000c3c087223 */ /* 0x002fe2000001083f */
[----:B0-----:R-:W-:-:S06]  /*4480*/  FADD.FTZ R27, R33, R46 ;  /* 0x0000002e211b7221 */ /* 0x001fcc0000010000 */
[----:B------:R-:W0:Y:S01]  /*4490*/  MUFU.EX2 R30, R30 ;  /* 0x0000001e001e7308 */ /* 0x000e220000000800 */
[C---:B---3--:R-:W-:Y:S01]  /*44a0*/  FADD.FTZ R31, R77.reuse, R48 ;  /* 0x000000304d1f7221 */ /* 0x048fe20000010000 */
[----:B------:R-:W-:-:S06]  /*44b0*/  F2FP.F16.F32.PACK_AB R176, R77, R28 ;  /* 0x0000001c4db0723e */ /* 0x000fcc00000000ff */
[----:B------:R-:W1:Y:S01]  /*44c0*/  MUFU.EX2 R37, R37 ;  /* 0x0000002500257308 */ /* 0x000e620000000800 */
[C---:B--2---:R-:W-:Y:S01]  /*44d0*/  FADD.FTZ R48, R38.reuse, R27 ;  /* 0x0000001b26307221 */ /* 0x044fe20000010000 */
[----:B------:R-:W-:-:S06]  /*44e0*/  F2FP.F16.F32.PACK_AB R187, R38, R33 ;  /* 0x0000002126bb723e */ /* 0x000fcc00000000ff */
[----:B------:R2:W3:Y:S01]  /*44f0*/  MUFU.EX2 R79, R32 ;  /* 0x00000020004f7308 */ /* 0x0004e20000000800 */
[----:B0-----:R-:W-:-:S07]  /*4500*/  FADD.FTZ R50, R30, R31 ;  /* 0x0000001f1e327221 */ /* 0x001fce0000010000 */
[----:B------:R-:W0:Y:S01]  /*4510*/  MUFU.EX2 R40, R39 ;  /* 0x0000002700287308 */ /* 0x000e220000000800 */
[-CC-:B--2---:R-:W-:Y:S01]  /*4520*/  FFMA.FTZ R32, R64, R12.reuse, -R63.reuse ;  /* 0x0000000c40207223 */ /* 0x184fe2000001083f */
[----:B-1----:R-:W-:Y:S01]  /*4530*/  FADD.FTZ R27, R37, R48 ;  /* 0x00000030251b7221 */ /* 0x002fe20000010000 */
[----:B------:R-:W-:-:S05]  /*4540*/  FFMA.FTZ R63, R92, R12, -R63 ;  /* 0x0000000c5c3f7223 */ /* 0x000fca000001083f */
[----:B------:R-:W1:Y:S01]  /*4550*/  MUFU.EX2 R34, R34 ;  /* 0x0000002200227308 */ /* 0x000e620000000800 */
[C---:B---3--:R-:W-:Y:S01]  /*4560*/  FADD.FTZ R31, R79.reuse, R50 ;  /* 0x000000324f1f7221 */ /* 0x048fe20000010000 */
[----:B------:R-:W-:-:S06]  /*4570*/  F2FP.F16.F32.PACK_AB R178, R79, R30 ;  /* 0x0000001e4fb2723e */ /* 0x000fcc00000000ff */
[----:B------:R-:W2:Y:S01]  /*4580*/  MUFU.EX2 R41, R41 ;  /* 0x0000002900297308 */ /* 0x000ea20000000800 */
[C---:B0-----:R-:W-:Y:S01]  /*4590*/  FADD.FTZ R0, R40.reuse, R27 ;  /* 0x0000001b28007221 */ /* 0x041fe20000010000 */
[----:B------:R-:W-:-:S06]  /*45a0*/  F2FP.F16.F32.PACK_AB R181, R40, R37 ;  /* 0x0000002528b5723e */ /* 0x000fcc00000000ff */
[----:B------:R-:W0:Y:S01]  /*45b0*/  MUFU.EX2 R42, R43 ;  /* 0x0000002b002a7308 */ /* 0x000e220000000800 */
[----:B-1----:R-:W-:Y:S01]  /*45c0*/  FADD.FTZ R48, R34, R31 ;  /* 0x0000001f22307221 */ /* 0x002fe20000010000 */
[----:B------:R-:W-:-:S03]  /*45d0*/  F2FP.F16.F32.PACK_AB R172, R81, R34 ;  /* 0x0000002251ac723e */ /* 0x000fc600000000ff */
[----:B------:R-:W-:-:S03]  /*45e0*/  FADD.FTZ R31, R81, R48 ;  /* 0x00000030511f7221 */ /* 0x000fc60000010000 */
[----:B------:R-:W1:Y:S01]  /*45f0*/  MUFU.EX2 R8, R8 ;  /* 0x0000000800087308 */ /* 0x000e620000000800 */
[----:B--2---:R-:W-:-:S07]  /*4600*/  FADD.FTZ R27, R41, R0 ;  /* 0x00000000291b7221 */ /* 0x004fce0000010000 */
        /* <DEDUP_REMOVED lines=9> */
[----:B------:R-:W-:Y:S01]  /*46a0*/  MUFU.EX2 R49, R49 ;  /* 0x0000003100317308 */ /* 0x000fe20000000800 */
[C---:B0-----:R-:W-:Y:S01]  /*46b0*/  FADD.FTZ R14, R44.reuse, R27 ;  /* 0x0000001b2c0e7221 */ /* 0x041fe20000010000 */
[----:B------:R-:W-:-:S06]  /*46c0*/  F2FP.F16.F32.PACK_AB R177, R44, R45 ;  /* 0x0000002d2cb1723e */ /* 0x000fcc00000000ff */
[----:B------:R-:W0:Y:S01]  /*46d0*/  MUFU.EX2 R22, R51 ;  /* 0x0000003300167308 */ /* 0x000e220000000800 */
[----:B-1----:R-:W-:Y:S01]  /*46e0*/  FADD.FTZ R26, R32, R31 ;  /* 0x0000001f201a7221 */ /* 0x002fe20000010000 */
[----:B------:R-:W-:-:S03]  /*46f0*/  F2FP.F16.F32.PACK_AB R168, R85, R32 ;  /* 0x0000002055a8723e */ /* 0x000fc600000000ff */
[----:B------:R-:W-:-:S03]  /*4700*/  FADD.FTZ R27, R85, R26 ;  /* 0x0000001a551b7221 */ /* 0x000fc60000010000 */
[----:B------:R-:W-:Y:S08]  /*4710*/  MUFU.EX2 R53, R53 ;  /* 0x0000003500357308 */ /* 0x000ff00000000800 */
[----:B------:R-:W1:Y:S01]  /*4720*/  MUFU.EX2 R2, R2 ;  /* 0x0000000200027308 */ /* 0x000e620000000800 */
[----:B0-----:R-:W-:-:S07]  /*4730*/  F2FP.F16.F32.PACK_AB R179, R22, R49 ;  /* 0x0000003116b3723e */ /* 0x001fce00000000ff */
[----:B------:R-:W0:Y:S08]  /*4740*/  MUFU.EX2 R63, R63 ;  /* 0x0000003f003f7308 */ /* 0x000e300000000800 */
[----:B------:R-:W2:Y:S01]  /*4750*/  MUFU.EX2 R46, R55 ;  /* 0x00000037002e7308 */ /* 0x000ea20000000800 */
[----:B-1----:R-:W-:-:S07]  /*4760*/  FADD.FTZ R8, R2, R27 ;  /* 0x0000001b02087221 */ /* 0x002fce0000010000 */
[----:B------:R-:W-:Y:S01]  /*4770*/  MUFU.EX2 R57, R57 ;  /* 0x0000003900397308 */ /* 0x000fe20000000800 */
[C---:B0-----:R-:W-:Y:S01]  /*4780*/  F2FP.F16.F32.PACK_AB R170, R63.reuse, R2 ;  /* 0x000000023faa723e */ /* 0x041fe200000000ff */
[----:B------:R-:W-:-:S06]  /*4790*/  FADD.FTZ R8, R63, R8 ;  /* 0x000000083f087221 */ /* 0x000fcc0000010000 */
[----:B------:R0:W1:Y:S01]  /*47a0*/  MUFU.EX2 R0, R21 ;  /* 0x0000001500007308 */ /* 0x0000620000000800 */
[----:B--2---:R-:W-:-:S07]  /*47b0*/  F2FP.F16.F32.PACK_AB R173, R46, R53 ;  /* 0x000000352ead723e */ /* 0x004fce00000000ff */
[----:B------:R-:W2:Y:S01]  /*47c0*/  MUFU.EX2 R13, R13 ;  /* 0x0000000d000d7308 */ /* 0x000ea20000000800 */
[----:B0-----:R-:W-:-:S04]  /*47d0*/  FADD.FTZ R21, R49, R14 ;  /* 0x0000000e31157221 */ /* 0x001fc80000010000 */
[----:B------:R-:W-:-:S03]  /*47e0*/  FADD.FTZ R26, R22, R21 ;  /* 0x00000015161a7221 */ /* 0x000fc60000010000 */
[----:B------:R-:W0:Y:S01]  /*47f0*/  MUFU.EX2 R14, R59 ;  /* 0x0000003b000e7308 */ /* 0x000e220000000800 */
[----:B------:R-:W-:Y:S01]  /*4800*/  FADD.FTZ R21, R53, R26 ;  /* 0x0000001a35157221 */ /* 0x000fe20000010000 */
[----:B-1----:R-:W-:-:S03]  /*4810*/  F2FP.F16.F32.PACK_AB R175, R0, R57 ;  /* 0x0000003900af723e */ /* 0x002fc600000000ff */
[----:B------:R-:W-:-:S03]  /*4820*/  FADD.FTZ R2, R46, R21 ;  /* 0x000000152e027221 */ /* 0x000fc60000010000 */
[----:B------:R-:W1:Y:S01]  /*4830*/  MUFU.EX2 R15, R15 ;  /* 0x0000000f000f7308 */ /* 0x000e620000000800 */
[----:B------:R-:W-:-:S04]  /*4840*/  FADD.FTZ R5, R57, R2 ;  /* 0x0000000239057221 */ /* 0x000fc80000010000 */
[----:B------:R-:W-:-:S03]  /*4850*/  FADD.FTZ R20, R0, R5 ;  /* 0x0000000500147221 */ /* 0x000fc60000010000 */
[----:B------:R-:W3:Y:S01]  /*4860*/  MUFU.EX2 R2, R61 ;  /* 0x0000003d00027308 */ /* 0x000ee20000000800 */
[----:B--2---:R-:W-:Y:S01]  /*4870*/  FADD.FTZ R5, R13, R20 ;  /* 0x000000140d057221 */ /* 0x004fe20000010000 */
[C---:B0-----:R-:W-:Y:S01]  /*4880*/  F2FP.F16.F32.PACK_AB R169, R14.reuse, R13 ;  /* 0x0000000d0ea9723e */ /* 0x041fe200000000ff */
[----:B------:R-:W-:Y:S02]  /*4890*/  VIADD R13, R23, 0xfffffffe ;  /* 0xfffffffe170d7836 */ /* 0x000fe40000000000 */
[----:B------:R-:W-:-:S04]  /*48a0*/  FADD.FTZ R20, R14, R5 ;  /* 0x000000050e147221 */ /* 0x000fc80000010000 */
[----:B-1----:R-:W-:-:S04]  /*48b0*/  FADD.FTZ R5, R15, R20 ;  /* 0x000000140f057221 */ /* 0x002fc80000010000 */
[C---:B---3--:R-:W-:Y:S01]  /*48c0*/  FADD.FTZ R5, R2.reuse, R5 ;  /* 0x0000000502057221 */ /* 0x048fe20000010000 */
[----:B------:R-:W-:Y:S01]  /*48d0*/  F2FP.F16.F32.PACK_AB R171, R2, R15 ;  /* 0x0000000f02ab723e */ /* 0x000fe200000000ff */
[----:B------:R-:W-:Y:S06]  /*48e0*/  @P2 BRA `(.L_x_939) ;  /* 0x0000000000442947 */ /* 0x000fec0003800000 */
        /* <DEDUP_REMOVED lines=10> */
.L_x_940:
[----:B------:R-:W-:-:S11]  /*4990*/  UISETP.NE.AND UP2, UPT, UR5, 0x1, UPT ;  /* 0x000000010500788c */ /* 0x000fd6000bf45270 */
[----:B------:R-:W-:Y:S02]  /*49a0*/  @UP2 ULDC.64 UR14, c[0x0][0x9e8] ;  /* 0x00027a00000e2ab9 */ /* 0x000fe40000000a00 */
[----:B------:R-:W-:-:S04]  /*49b0*/  UIMAD.WIDE.U32 UR6, UR11, UR14, URZ ;  /* 0x0000000e0b0672a5 */ /* 0x000fc8000f8e003f */
[----:B------:R-:W-:-:S12]  /*49c0*/  @UP2 USHF.R.U32.HI UR11, URZ, UR15, UR7 ;  /* 0x0000000f3f0b2299 */ /* 0x000fd80008011607 */
.L_x_941:
[----:B------:R-:W-:-:S04]  /*49d0*/  UIMAD UR5, UR11, UR5, UR5 ;  /* 0x000000050b0572a4 */ /* 0x000fc8000f8e0205 */
[----:B------:R-:W-:-:S04]  /*49e0*/  UISETP.LT.AND UP2, UPT, UR4, UR5, UPT ;  /* 0x000000050400728c */ /* 0x000fc8000bf41270 */
[----:B------:R-:W-:-:S12]  /*49f0*/  USEL UR4, UR4, UR5, UP2 ;  /* 0x0000000504047287 */ /* 0x000fd80009000000 */
.L_x_939:
[----:B------:R-:W-:Y:S01]  /*4a00*/  R2UR UR6, R17 ;  /* 0x00000000110672ca */ /* 0x000fe200000e0000 */
[----:B------:R-:W-:Y:S01]  /*4a10*/  UIMAD.WIDE UR4, UR4, 0x2aaaaaab, URZ ;  /* 0x2aaaaaab040478a5 */ /* 0x000fe2000f8e023f */
[----:B------:R-:W-:Y:S01]  /*4a20*/  IMAD.MOV.U32 R2, RZ, RZ, 0x3f800000 ;  /* 0x3f800000ff027424 */ /* 0x000fe200078e00ff */
[----:B------:R-:W-:Y:S01]  /*4a30*/  UMOV UR7, URZ ;  /* 0x0000003f00077c82 */ /* 0x000fe20008000000 */
[----:B------:R-:W-:Y:S01]  /*4a40*/  IMAD.MOV.U32 R0, RZ, RZ, 0x3f800000 ;  /* 0x3f800000ff007424 */ /* 0x000fe200078e00ff */
[----:B------:R-:W-:Y:S01]  /*4a50*/  USHF.R.U32.HI UR4, URZ, 0x1f, UR5 ;  /* 0x0000001f3f047899 */ /* 0x000fe20008011605 */
[----:B------:R-:W-:Y:S02]  /*4a60*/  CS2R R118, SRZ ;  /* 0x0000000000767805 */ /* 0x000fe4000001ff00 */
[----:B------:R-:W-:Y:S02]  /*4a70*/  CS2R R116, SRZ ;  /* 0x0000000000747805 */ /* 0x000fe4000001ff00 */
[----:B------:R-:W-:Y:S01]  /*4a80*/  CS2R R114, SRZ ;  /* 0x0000000000727805 */ /* 0x000fe2000001ff00 */
[----:B------:R-:W-:Y:S01]  /*4a90*/  ULEA.HI.SX32 UR4, UR5, UR4, 0x1c ;  /* 0x0000000405047291 */ /* 0x000fe2000f8fe23f */
[----:B------:R-:W-:-:S02]  /*4aa0*/  CS2R R112, SRZ ;  /* 0x0000000000707805 */ /* 0x000fc4000001ff00 */
[----:B------:R-:W-:Y:S02]  /*4ab0*/  CS2R R110, SRZ ;  /* 0x00000000006e7805 */ /* 0x000fe4000001ff00 */
[----:B------:R-:W-:Y:S01]  /*4ac0*/  CS2R R108, SRZ ;  /* 0x00000000006c7805 */ /* 0x000fe2000001ff00 */
[----:B------:R-:W-:Y:S01]  /*4ad0*/  UISETP.LT.AND UP2, UPT, UR6, UR4, UPT ;  /* 0x000000040600728c */ /* 0x000fe2000bf41270 */
[----:B------:R-:W-:Y:S02]  /*4ae0*/  CS2R R106, SRZ ;  /* 0x00000000006a7805 */ /* 0x000fe4000001ff00 */
[----:B------:R-:W-:Y:S02]  /*4af0*/  CS2R R104, SRZ ;  /* 0x0000000000687805 */ /* 0x000fe4000001ff00 */
[----:B------:R-:W-:Y:S01]  /*4b00*/  CS2R R102, SRZ ;  /* 0x0000000000667805 */ /* 0x000fe2000001ff00 */
[----:B------:R-:W-:Y:S01]  /*4b10*/  USEL UR57, UR6, UR4, !UP2 ;  /* 0x0000000406397287 */ /* 0x000fe2000d000000 */
[----:B------:R-:W-:-:S02]  /*4b20*/  CS2R R100, SRZ ;  /* 0x0000000000647805 */ /* 0x000fc4000001ff00 */
[----:B------:R-:W-:Y:S01]  /*4b30*/  CS2R R98, SRZ ;  /* 0x0000000000627805 */ /* 0x000fe2000001ff00 */
[----:B------:R-:W-:Y:S01]  /*4b40*/  UMOV UR4, URZ ;  /* 0x0000003f00047c82 */ /* 0x000fe20008000000 */
[----:B------:R-:W-:Y:S02]  /*4b50*/  CS2R R96, SRZ ;  /* 0x0000000000607805 */ /* 0x000fe4000001ff00 */
[----:B------:R-:W-:Y:S02]  /*4b60*/  CS2R R94, SRZ ;  /* 0x00000000005e7805 */ /* 0x000fe4000001ff00 */
[----:B------:R-:W-:Y:S02]  /*4b70*/  ISETP.GE.AND P2, PT, R13, UR57, PT ;  /* 0x000000390d007c0c */ /* 0x000fe4000bf46270 */
        /* <DEDUP_REMOVED lines=36> */
[----:B------:R-:W-:Y:S01]  /*4dc0*/  IMAD.MOV.U32 R2, RZ, RZ, 0x3f800000 ;  /* 0x3f800000ff027424 */ /* 0x000fe200078e00ff */
[----:B------:R-:W-:Y:S01]  /*4dd0*/  UMOV UR6, URZ ;  /* 0x0000003f00067c82 */ /* 0x000fe20008000000 */
[----:B------:R-:W-:Y:S01]  /*4de0*/  IMAD.MOV.U32 R119, RZ, RZ, RZ ;  /* 0x000000ffff777224 */ /* 0x000fe200078e00ff */
[----:B------:R-:W-:Y:S01]  /*4df0*/  UMOV UR5, URZ ;  /* 0x0000003f00057c82 */ /* 0x000fe20008000000 */
[----:B------:R-:W-:Y:S01]  /*4e00*/  ULDC UR56, c[0x0][0x9e4] ;  /* 0x0002790000387ab9 */ /* 0x000fe20000000800 */
[----:B------:R-:W-:-:S05]  /*4e10*/  ULDC UR59, c[0x0][0x9d8] ;  /* 0x00027600003b7ab9 */ /* 0x000fca0000000800 */
.L_x_959:
[----:B------:R-:W-:-:S04]  /*4e20*/  UIADD3 UR4, UR5, 0x1, URZ ;  /* 0x0000000105047890 */ /* 0x000fc8000fffe03f */
[----:B------:R-:W-:-:S04]  /*4e30*/  UISETP.NE.AND UP2, UPT, UR4, 0x2, UPT ;  /* 0x000000020400788c */ /* 0x000fc8000bf45270 */
[----:B------:R-:W-:Y:S02]  /*4e40*/  USEL UR7, URZ, 0x1, UP2 ;  /* 0x000000013f077887 */ /* 0x000fe40009000000 */
[----:B------:R-:W-:Y:S02]  /*4e50*/  USEL UR4, UR4, URZ, UP2 ;  /* 0x0000003f04047287 */ /* 0x000fe40009000000 */
[----:B------:R-:W-:Y:S01]  /*4e60*/  ULOP3.LUT UR7, UR6, UR7, URZ, 0x3c, !UPT ;  /* 0x0000000706077292 */ /* 0x000fe2000f8e3c3f */
[----:B------:R-:W-:Y:S11]  /*4e70*/  @!P0 BRA `(.L_x_943) ;  /* 0x0000000000048947 */ /* 0x000ff60003800000 */
[----:B------:R-:W-:Y:S01]  /*4e80*/  BPT.TRAP 0x1 ;  /* 0x000000040000795c */ /* 0x000fe20000300000 */
.L_x_943:
[----:B------:R-:W-:Y:S01]  /*4e90*/  ULEA UR61, UR4, UR58, 0x3 ;  /* 0x0000003a043d7291 */ /* 0x000fe2000f8e183f */
[----:B------:R-:W-:-:S05]  /*4ea0*/  IMAD.U32 R12, RZ, RZ, UR7 ;  /* 0x00000007ff0c7e24 */ /* 0x000fca000f8e00ff */
[----:B------:R-:W-:-:S04]  /*4eb0*/  SHF.L.U32 R12, R12, 0x1f, RZ ;  /* 0x0000001f0c0c7819 */ /* 0x000fc800000006ff */
[----:B------:R0:W1:Y:S01]  /*4ec0*/  SYNCS.PHASECHK.TRANS64.TRYWAIT P2, [UR61+0x30830], R12 ;  /* 0x0308300cff0075a7 */ /* 0x000062000804017d */
[----:B------:R-:W-:Y:S05]  /*4ed0*/  @!P0 BRA `(.L_x_944) ;  /* 0x0000000000048947 */ /* 0x000fea0003800000 */
[----:B------:R-:W-:Y:S01]  /*4ee0*/  BPT.TRAP 0x1 ;  /* 0x000000040000795c */ /* 0x000fe20000300000 */
.L_x_944:
[----:B-1----:R-:W-:Y:S05]  /*4ef0*/  @P2 BRA `(.L_x_945) ;  /* 0x0000000000082947 */ /* 0x002fea0003800000 */
[----:B------:R-:W1:Y:S02]  /*4f00*/  SYNCS.PHASECHK.TRANS64.TRYWAIT P2, [UR61+0x30830], R12 ;  /* 0x0308300cff0075a7 */ /* 0x000e64000804017d */
[----:B-1----:R-:W-:Y:S05]  /*4f10*/  @!P2 BRA `(.L_x_946) ;  /* 0x000001080020a947 */ /* 0x002fea0003800000 */
.L_x_945:
[----:B------:R-:W-:Y:S01]  /*4f20*/  R2UR UR52, R6 ;  /* 0x00000000063472ca */ /* 0x000fe200000e0000 */
[----:B------:R-:W-:Y:S01]  /*4f30*/  UIMAD UR50, UR4, 0x900, UR60 ;  /* 0x00000900043278a4 */ /* 0x000fe2000f8e023c */
[----:B------:R-:W-:Y:S01]  /*4f40*/  R2UR UR53, R7 ;  /* 0x00000000073572ca */ /* 0x000fe200000e0000 */
[----:B------:R-:W-:Y:S01]  /*4f50*/  WARPGROUP.ARRIVE ;  /* 0x00000000000079c5 */ /* 0x000fe20000000000 */
[----:B------:R-:W-:Y:S01]  /*4f60*/  UMOV UR55, 0x40000040 ;  /* 0x4000004000377882 */ /* 0x000fe20000000000 */
[----:B------:R-:W-:Y:S01]  /*4f70*/  UIADD3 UR10, UR50, 0x2, URZ ;  /* 0x00000002320a7890 */ /* 0x000fe2000fffe03f */
[-C--:B------:R-:W-:Y:S01]  /*4f80*/  FMUL.FTZ R24, R24, R0.reuse ;  /* 0x0000000018187220 */ /* 0x080fe20000410000 */
[----:B------:R-:W-:Y:S01]  /*4f90*/  UMOV UR11, 0x40000040 ;  /* 0x40000040000b7882 */ /* 0x000fe20000000000 */
[----:B------:R-:W-:Y:S01]  /*4fa0*/  UMOV UR54, UR50 ;  /* 0x0000003200367c82 */ /* 0x000fe20008000000 */
[----:B------:R-:W-:Y:S01]  /*4fb0*/  UIADD3 UR14, UR50, 0x4, URZ ;  /* 0x00000004320e7890 */ /* 0x000fe2000fffe03f */
[-C--:B------:R-:W-:Y:S01]  /*4fc0*/  FMUL.FTZ R25, R25, R0.reuse ;  /* 0x0000000019197220 */ /* 0x080fe20000410000 */
[----:B------:R-:W-:Y:S01]  /*4fd0*/  UMOV UR15, 0x40000040 ;  /* 0x40000040000f7882 */ /* 0x000fe20000000000 */
[----:B------:R-:W-:Y:S01]  /*4fe0*/  UIADD3 UR18, UR50, 0x6, URZ ;  /* 0x0000000632127890 */ /* 0x000fe2000fffe03f */
[-C--:B------:R-:W-:Y:S01]  /*4ff0*/  FMUL.FTZ R28, R28, R0.reuse ;  /* 0x000000001c1c7220 */ /* 0x080fe20000410000 */
[----:B------:R-:W-:Y:S01]  /*5000*/  UMOV UR19, 0x40000040 ;  /* 0x4000004000137882 */ /* 0x000fe20000000000 */
[----:B------:R-:W-:Y:S01]  /*5010*/  HGMMA.64x96x16.F32 R120, gdesc[UR52], RZ, !UPT, gsb0 ;  /* 0x01600000347879f0 */ /* 0x000fe2000c0008ff */
        /* <DEDUP_REMOVED lines=108> */
[----:B------:R-:W-:Y:S01]  /*56e0*/  HGMMA.64x96x16.F32 R120, gdesc[UR8], R120, gsb0 ;  /* 0x01600000087879f0 */ /* 0x000fe20008000878 */
[-C--:B------:R-:W-:Y:S01]  /*56f0*/  FMUL.FTZ R115, R115, R2.reuse ;  /* 0x0000000273737220 */ /* 0x080fe20000410000 */
[-C--:B------:R-:W-:Y:S01]  /*5700*/  FMUL.FTZ R118, R118, R2.reuse ;  /* 0x0000000276767220 */ /* 0x080fe20000410000 */
[----:B------:R-:W-:Y:S01]  /*5710*/  FMUL.FTZ R119, R119, R2 ;  /* 0x0000000277777220 */ /* 0x000fe20000410000 */
[----:B------:R-:W-:-:S02]  /*5720*/  WARPGROUP.DEPBAR.LE gsb0, 0x0 ;  /* 0x00008000000079c5 */ /* 0x000fc40000010000 */
        /* <DEDUP_REMOVED lines=30> */
[----:B------:R-:W-:Y:S05]  /*5910*/  @!P0 BRA `(.L_x_947) ;  /* 0x0000000000048947 */ /* 0x000fea0003800000 */
[----:B------:R-:W-:Y:S01]  /*5920*/  BPT.TRAP 0x1 ;  /* 0x000000040000795c */ /* 0x000fe20000300000 */
.L_x_947:
[----:B------:R-:W-:Y:S01]  /*5930*/  ULEA UR14, UR5, UR58, 0x3 ;  /* 0x0000003a050e7291 */ /* 0x000fe2000f8e183f */
[----:B------:R-:W-:-:S05]  /*5940*/  IMAD.U32 R0, RZ, RZ, UR6 ;  /* 0x00000006ff007e24 */ /* 0x000fca000f8e00ff */
[----:B------:R-:W-:-:S04]  /*5950*/  SHF.L.U32 R0, R0, 0x1f, RZ ;  /* 0x0000001f00007819 */ /* 0x000fc800000006ff */
[----:B------:R2:W3:Y:S01]  /*5960*/  SYNCS.PHASECHK.TRANS64.TRYWAIT P2, [UR14+0x30850], R0 ;  /* 0x03085000ff0075a7 */ /* 0x0004e2000804014e */
[----:B------:R-:W-:Y:S05]  /*5970*/  @!P0 BRA `(.L_x_948) ;  /* 0x0000000000048947 */ /* 0x000fea0003800000 */
[----:B------:R-:W-:Y:S01]  /*5980*/  BPT.TRAP 0x1 ;  /* 0x000000040000795c */ /* 0x000fe20000300000 */
.L_x_948:
[----:B---3--:R-:W-:Y:S05]  /*5990*/  @P2 BRA `(.L_x_949) ;  /* 0x0000000000082947 */ /* 0x008fea0003800000 */
[----:B------:R-:W3:Y:S02]  /*59a0*/  SYNCS.PHASECHK.TRANS64.TRYWAIT P2, [UR14+0x30850], R0 ;  /* 0x03085000ff0075a7 */ /* 0x000ee4000804014e */
[----:B---3--:R-:W-:Y:S05]  /*59b0*/  @!P2 BRA `(.L_x_950) ;  /* 0x000000fc0090a947 */ /* 0x008fea0003800000 */
.L_x_949:
[----:B------:R-:W-:Y:S01]  /*59c0*/  UIADD3 UR6, UR58, 0x400, URZ ;  /* 0x000004003a067890 */ /* 0x000fe2000fffe03f */
[----:B------:R-:W-:Y:S01]  /*59d0*/  WARPGROUP.ARRIVE ;  /* 0x00000000000079c5 */ /* 0x000fe20000000000 */
[----:B------:R-:W-:Y:S01]  /*59e0*/  UMOV UR11, 0x40000040 ;  /* 0x40000040000b7882 */ /* 0x000fe20000000000 */
[----:B------:R-:W-:Y:S01]  /*59f0*/  PLOP3.LUT P2, PT, PT, PT, UP0, 0x80, 0x0 ;  /* 0x000000000000781c */ /* 0x000fe20003f4f008 */
[----:B------:R-:W-:Y:S01]  /*5a00*/  USHF.R.U32.HI UR6, URZ, 0x4, UR6 ;  /* 0x000000043f067899 */ /* 0x000fe20008011606 */
[----:B------:R-:W-:Y:S01]  /*5a10*/  PLOP3.LUT P3, PT, PT, PT, UP0, 0x80, 0x0 ;  /* 0x000000000000781c */ /* 0x000fe20003f6f008 */
[----:B------:R-:W-:Y:S01]  /*5a20*/  FMUL.FTZ R2, R123, UR59 ;  /* 0x0000003b7b027c20 */ /* 0x000fe20008410000 */
[----:B------:R-:W-:Y:S01]  /*5a30*/  FMUL.FTZ R123, R142, UR59 ;  /* 0x0000003b8e7b7c20 */ /* 0x000fe20008410000 */
[----:B------:R-:W-:Y:S01]  /*5a40*/  ULOP3.LUT UR6, UR6, 0x3fff, URZ, 0xc0, !UPT ;  /* 0x00003fff06067892 */ /* 0x000fe2000f8ec03f */
[----:B01----:R-:W-:Y:S01]  /*5a50*/  FMUL.FTZ R12, R120, UR59 ;  /* 0x0000003b780c7c20 */ /* 0x003fe20008410000 */
[----:B------:R-:W-:Y:S01]  /*5a60*/  FMUL.FTZ R120, R121, UR59 ;  /* 0x0000003b79787c20 */ /* 0x000fe20008410000 */
[----:B------:R-:W-:Y:S01]  /*5a70*/  FMUL.FTZ R121, R138, UR59 ;  /* 0x0000003b8a797c20 */ /* 0x000fe20008410000 */
[----:B------:R-:W-:Y:S01]  /*5a80*/  ULOP3.LUT UR6, UR6, 0x3000000, URZ, 0xfc, !UPT ;  /* 0x0300000006067892 */ /* 0x000fe2000f8efc3f */
[----:B------:R-:W-:Y:S01]  /*5a90*/  FMUL.FTZ R138, R154, UR59 ;  /* 0x0000003b9a8a7c20 */ /* 0x000fe20008410000 */
[----:B------:R-:W-:-:S02]  /*5aa0*/  IMAD.MOV.U32 R154, RZ, RZ, R9 ;  /* 0x000000ffff9a7224 */ /* 0x000fc400078e0009 */
[----:B------:R-:W-:Y:S01]  /*5ab0*/  FMUL.FTZ R15, R127, UR59 ;  /* 0x0000003b7f0f7c20 */ /* 0x000fe20008410000 */
[----:B------:R-:W-:Y:S01]  /*5ac0*/  UIMAD UR5, UR5, 0x900, UR6 ;  /* 0x00000900050578a4 */ /* 0x000fe2000f8e0206 */
[----:B------:R-:W-:Y:S01]  /*5ad0*/  FMUL.FTZ R20, R130, UR59 ;  /* 0x0000003b82147c20 */ /* 0x000fe20008410000 */
[----:B--2---:R-:W-:Y:S01]  /*5ae0*/  FMUL.FTZ R0, R122, UR59 ;  /* 0x0000003b7a007c20 */ /* 0x004fe20008410000 */
[----:B------:R-:W-:Y:S01]  /*5af0*/  FMUL.FTZ R21, R131, UR59 ;  /* 0x0000003b83157c20 */ /* 0x000fe20008410000 */
[----:B------:R-:W-:Y:S01]  /*5b00*/  FMUL.FTZ R130, R132, UR59 ;  /* 0x0000003b84827c20 */ /* 0x000fe20008410000 */
[----:B------:R-:W-:Y:S01]  /*5b10*/  FMUL.FTZ R127, R147, UR59 ;  /* 0x0000003b937f7c20 */ /* 0x000fe20008410000 */
[----:B------:R-:W-:Y:S01]  /*5b20*/  FMUL.FTZ R131, R133, UR59 ;  /* 0x0000003b85837c20 */ /* 0x000fe20008410000 */
[----:B------:R-:W-:Y:S01]  /*5b30*/  UMOV UR10, UR5 ;  /* 0x00000005000a7c82 */ /* 0x000fe20008000000 */
[----:B------:R-:W-:Y:S01]  /*5b40*/  FMUL.FTZ R22, R134, UR59 ;  /* 0x0000003b86167c20 */ /* 0x000fe20008410000 */
[----:B------:R-:W-:Y:S01]  /*5b50*/  HGMMA.64x192x16.F32 R24, R188, gdesc[UR8].tnspB, R24, gsb0 ;  /* 0x42e00008bc187df0 */ /* 0x000fe20008000818 */
[----:B------:R-:W-:Y:S01]  /*5b60*/  UIADD3 UR10, UR5, 0x80, URZ ;  /* 0x00000080050a7890 */ /* 0x000fe2000fffe03f */
[----:B------:R-:W-:Y:S01]  /*5b70*/  FMUL.FTZ R23, R135, UR59 ;  /* 0x0000003b87177c20 */ /* 0x000fe20008410000 */
[----:B------:R-:W-:Y:S01]  /*5b80*/  UMOV UR11, 0x40000040 ;  /* 0x40000040000b7882 */ /* 0x000fe20000000000 */
        /* <DEDUP_REMOVED lines=22> */
[----:B------:R-:W-:Y:S01]  /*5cf0*/  R2UR UR15, R11 ;  /* 0x000000000b0f72ca */ /* 0x000fe200000e0000 */
[----:B------:R-:W-:Y:S01]  /*5d00*/  FMUL.FTZ R161, R161, UR59 ;  /* 0x0000003ba1a17c20 */ /* 0x000fe20008410000 */
[----:B------:R-:W-:Y:S01]  /*5d10*/  FMUL.FTZ R165, R165, UR59 ;  /* 0x0000003ba5a57c20 */ /* 0x000fe20008410000 */
[----:B------:R-:W-:Y:S01]  /*5d20*/  ULDC UR19, c[0x0][0x2f0] ;  /* 0x0000bc0000137ab9 */ /* 0x000fe20000000800 */
[----:B------:R-:W0:Y:S01]  /*5d30*/  MUFU.TANH R12, R12 ;  /* 0x0000000c000c7308 */ /* 0x000e220000002400 */
[----:B------:R-:W-:Y:S01]  /*5d40*/  ULDC UR18, c[0x0][0x288] ;  /* 0x0000a20000127ab9 */ /* 0x000fe20000000800 */
[----:B------:R-:W-:-:S06]  /*5d50*/  FMUL.FTZ R166, R166, UR59 ;  /* 0x0000003ba6a67c20 */ /* 0x000fcc0008410000 */
[----:B------:R-:W1:Y:S08]  /*5d60*/  MUFU.TANH R120, R120 ;  /* 0x0000007800787308 */ /* 0x000e700000002400 */
[----:B------:R-:W2:Y:S08]  /*5d70*/  MUFU.TANH R0, R0 ;  /* 0x0000000000007308 */ /* 0x000eb00000002400 */
[----:B------:R-:W3:Y:S08]  /*5d80*/  MUFU.TANH R2, R2 ;  /* 0x0000000200027308 */ /* 0x000ef00000002400 */
[----:B------:R-:W4:Y:S08]  /*5d90*/  MUFU.TANH R125, R125 ;  /* 0x0000007d007d7308 */ /* 0x000f300000002400 */
        /* <DEDUP_REMOVED lines=16> */
[----:B------:R-:W0:Y:S01]  /*5ea0*/  MUFU.TANH R123, R123 ;  /* 0x0000007b007b7308 */ /* 0x000e220000002400 */
[----:B------:R-:W-:-:S02]  /*5eb0*/  WARPGROUP.DEPBAR.LE gsb0, 0x0 ;  /* 0x00008000000079c5 */ /* 0x000fc40000010000 */
[----:B------:R-:W-:-:S05]  /*5ec0*/  WARPGROUP.ARRIVE ;  /* 0x00000000000079c5 */ /* 0x000fca0000000000 */
[----:B------:R-:W0:Y:S01]  /*5ed0*/  MUFU.TANH R126, R126 ;  /* 0x0000007e007e7308 */ /* 0x000e220000002400 */
[----:B------:R-:W-:Y:S01]  /*5ee0*/  HGMMA.64x192x16.F32 R24, R184, gdesc[UR8].tnspB, R24, gsb0 ;  /* 0x42e00008b8187df0 */ /* 0x000fe20008000818 */
[----:B------:R-:W-:Y:S01]  /*5ef0*/  UIADD3 UR10, UR5, 0x100, URZ ;  /* 0x00000100050a7890 */ /* 0x000fe2000fffe03f */
[----:B------:R-:W-:-:S05]  /*5f00*/  UMOV UR11, 0x40000040 ;  /* 0x40000040000b7882 */ /* 0x000fca0000000000 */
        /* <DEDUP_REMOVED lines=26> */
[----:B------:R-:W-:Y:S01]  /*60b0*/  WARPGROUP.ARRIVE ;  /* 0x00000000000079c5 */ /* 0x000fe20000000000 */
[----:B------:R-:W-:-:S04]  /*60c0*/  IMAD R176, R13, -0x60, RZ ;  /* 0xffffffa00db07824 */ /* 0x000fc800078e02ff */
[----:B------:R-:W-:-:S10]  /*60d0*/  VIADD R147, R176, 0x1 ;  /* 0x00000001b0937836 */ /* 0x000fd40000000000 */
[----:B------:R-:W-:Y:S01]  /*60e0*/  HGMMA.64x192x16.F32 R24, R172, gdesc[UR8].tnspB, R24, gsb0 ;  /* 0x42e00008ac187df0 */ /* 0x000fe20008000818 */
[----:B------:R-:W-:Y:S01]  /*60f0*/  UIADD3 UR10, UR5, 0x280, URZ ;  /* 0x00000280050a7890 */ /* 0x000fe2000fffe03f */
[----:B------:R-:W-:Y:S02]  /*6100*/  UMOV UR11, 0x40000040 ;  /* 0x40000040000b7882 */ /* 0x000fe40000000000 */
[----:B------:R-:W-:Y:S01]  /*6110*/  @UP0 ULDC UR5, c[0x0][0x44c] ;  /* 0x0001130000050ab9 */ /* 0x000fe20000000800 */
[----:B------:R-:W-:Y:S02]  /*6120*/  IMAD R147, R10, -0x2, R147 ;  /* 0xfffffffe0a937824 */ /* 0x000fe400078e0293 */
[----:B------:R-:W-:Y:S01]  /*6130*/  @P2 IMAD.HI.U32 R142, R9, UR5, RZ ;  /* 0x00000005098e2c27 */ /* 0x000fe2000f8e00ff */
[----:B------:R-:W-:Y:S01]  /*6140*/  @UP0 ULDC UR5, c[0x0][0x450] ;  /* 0x0001140000050ab9 */ /* 0x000fe20000000800 */
[----:B------:R-:W-:Y:S02]  /*6150*/  PLOP3.LUT P2, PT, PT, PT, UP1, 0x40, 0x0 ;  /* 0x000000000000781c */ /* 0x000fe40003f4e818 */
[----:B------:R-:W-:Y:S01]  /*6160*/  IMAD R146, R16, UR19, R147 ;  /* 0x0000001310927c24 */ /* 0x000fe2000f8e0293 */
[----:B------:R-:W-:Y:S01]  /*6170*/  @P3 SHF.R.U32.HI R154, RZ, UR5, R142 ;  /* 0x00000005ff9a3c19 */ /* 0x000fe2000801168e */
[----:B------:R-:W-:-:S04]  /*6180*/  IMAD.U32 R142, RZ, RZ, UR61 ;  /* 0x0000003dff8e7e24 */ /* 0x000fc8000f8e00ff */
[----:B------:R-:W-:Y:S01]  /*6190*/  @!P1 VIADD R142, R142, 0x30840 ;  /* 0x000308408e8e9836 */ /* 0x000fe20000000000 */
[----:B------:R-:W-:Y:S02]  /*61a0*/  WARPGROUP.DEPBAR.LE gsb0, 0x0 ;  /* 0x00008000000079c5 */ /* 0x000fe40000010000 */
[----:B------:R-:W-:Y:S01]  /*61b0*/  WARPGROUP.ARRIVE ;  /* 0x00000000000079c5 */ /* 0x000fe20000000000 */
[----:B------:R-:W-:Y:S01]  /*61c0*/  FMUL.FTZ R175, R145, UR59 ;  /* 0x0000003b91af7c20 */ /* 0x000fe20008410000 */
[----:B------:R-:W-:Y:S01]  /*61d0*/  @!P1 PRMT R145, RZ, 0x654, R142 ;  /* 0x00000654ff919816 */ /* 0x000fe2000000008e */
[----:B------:R-:W-:Y:S01]  /*61e0*/  FMUL.FTZ R172, R124, UR59 ;  /* 0x0000003b7cac7c20 */ /* 0x000fe20008410000 */
[----:B------:R-:W-:Y:S01]  /*61f0*/  FMUL.FTZ R124, R143, UR59 ;  /* 0x0000003b8f7c7c20 */ /* 0x000fe20008410000 */
[----:B------:R-:W-:Y:S01]  /*6200*/  FMUL.FTZ R174, R144, UR59 ;  /* 0x0000003b90ae7c20 */ /* 0x000fe20008410000 */
[----:B------:R-:W-:Y:S01]  /*6210*/  HGMMA.64x192x16.F32 R24, R168, gdesc[UR8].tnspB, R24, gsb0 ;  /* 0x42e00008a8187df0 */ /* 0x000fe20008000818 */
[----:B------:R-:W-:Y:S01]  /*6220*/  FMUL.FTZ R143, R158, UR59 ;  /* 0x0000003b9e8f7c20 */ /* 0x000fe20008410000 */
[----:B------:R-:W-:Y:S01]  /*6230*/  FMUL.FTZ R144, R159, UR59 ;  /* 0x0000003b9f907c20 */ /* 0x000fe20008410000 */
[----:B------:R-:W0:Y:S01]  /*6240*/  MUFU.TANH R172, R172 ;  /* 0x000000ac00ac7308 */ /* 0x000e220000002400 */
[----:B------:R-:W-:Y:S01]  /*6250*/  UMOV UR10, UR18 ;  /* 0x00000012000a7c82 */ /* 0x000fe20008000000 */
[----:B------:R-:W-:Y:S01]  /*6260*/  ULDC UR18, c[0x0][0x9e0] ;  /* 0x0002780000127ab9 */ /* 0x000fe20000000800 */
[----:B------:R-:W-:-:S04]  /*6270*/  VIADD R146, R146, -UR10 ;  /* 0x8000000a92927c36 */ /* 0x000fc80008000000 */
[C---:B------:R-:W-:Y:S01]  /*6280*/  VIADD R177, R146.reuse, UR18 ;  /* 0x0000001292b17c36 */ /* 0x040fe20008000000 */
[----:B------:R-:W0:Y:S01]  /*6290*/  MUFU.TANH R124, R124 ;  /* 0x0000007c007c7308 */ /* 0x000e220000002400 */
[----:B------:R-:W-:-:S07]  /*62a0*/  VIADD R178, R146, UR15 ;  /* 0x0000000f92b27c36 */ /* 0x000fce0008000000 */
[----:B------:R-:W0:Y:S08]  /*62b0*/  MUFU.TANH R174, R174 ;  /* 0x000000ae00ae7308 */ /* 0x000e300000002400 */
[----:B------:R-:W0:Y:S08]  /*62c0*/  MUFU.TANH R175, R175 ;  /* 0x000000af00af7308 */ /* 0x000e300000002400 */
[----:B------:R-:W0:Y:S08]  /*62d0*/  MUFU.TANH R143, R143 ;  /* 0x0000008f008f7308 */ /* 0x000e300000002400 */
[----:B------:R-:W0:Y:S08]  /*62e0*/  MUFU.TANH R144, R144 ;  /* 0x0000009000907308 */ /* 0x000e300000002400 */
[----:B------:R5:W0:Y:S02]  /*62f0*/  MUFU.TANH R142, R166 ;  /* 0x000000a6008e7308 */ /* 0x000a240000002400 */
[----:B-----5:R-:W-:Y:S01]  /*6300*/  VIADD R166, R147, 0xffffffff ;  /* 0xffffffff93a67836 */ /* 0x020fe20000000000 */
[----:B------:R-:W-:-:S02]  /*6310*/  WARPGROUP.DEPBAR.LE gsb0, 0x0 ;  /* 0x00008000000079c5 */ /* 0x000fc40000010000 */
[----:B------:R-:W-:Y:S01]  /*6320*/  FMUL.FTZ R168, R149, UR59 ;  /* 0x0000003b95a87c20 */ /* 0x000fe20008410000 */
[----:B------:R5:W-:Y:S01]  /*6330*/  @!P1 SYNCS.ARRIVE.TRANS64.RED.A1T0 RZ, [R145+URZ], RZ ;  /* 0x000000ff91ff99a7 */ /* 0x000be2000810043f */
[----:B------:R-:W1:Y:S01]  /*6340*/  SHFL.IDX PT, R149, R154, RZ, 0x1c1f ;  /* 0x001c1fff9a957589 */ /* 0x000e6200000e0000 */
[----:B------:R0:W0:Y:S01]  /*6350*/  MUFU.TANH R170, R161 ;  /* 0x000000a100aa7308 */ /* 0x0000220000002400 */
[----:B-----5:R-:W-:-:S07]  /*6360*/  FMUL.FTZ R145, R167, UR59 ;  /* 0x0000003ba7917c20 */ /* 0x020fce0008410000 */
[----:B------:R-:W0:Y:S08]  /*6370*/  MUFU.TANH R168, R168 ;  /* 0x000000a800a87308 */ /* 0x000e300000002400 */
[----:B------:R-:W0:Y:S01]  /*6380*/  MUFU.TANH R145, R145 ;  /* 0x0000009100917308 */ /* 0x000e220000002400 */
[--C-:B-1----:R-:W-:Y:S02]  /*6390*/  IMAD.IADD R156, R177, 0x1, R149.reuse ;  /* 0x00000001b19c7824 */ /* 0x102fe400078e0295 */
[----:B------:R-:W-:Y:S01]  /*63a0*/  IMAD.IADD R158, R178, 0x1, R149 ;  /* 0x00000001b29e7824 */ /* 0x000fe200078e0295 */
[----:B--234-:R-:W-:Y:S06]  /*63b0*/  @P2 BRA `(.L_x_951) ;  /* 0x00000000005c2947 */ /* 0x01cfec0003800000 */
[----:B------:R-:W-:Y:S01]  /*63c0*/  ULDC UR5, c[0x0][0x2f0] ;  /* 0x0000bc0000057ab9 */ /* 0x000fe20000000800 */
[----:B------:R-:W-:Y:S01]  /*63d0*/  BSSY B0, `(.L_x_952) ;  /* 0x0000012000007945 */ /* 0x000fe20003800000 */
[----:B------:R-:W-:-:S04]  /*63e0*/  IMAD R146, R16, UR5, R149 ;  /* 0x0000000510927c24 */ /* 0x000fc8000f8e0295 */
[----:B------:R-:W-:-:S05]  /*63f0*/  VIADD R149, R146, -UR10 ;  /* 0x8000000a92957c36 */ /* 0x000fca0008000000 */
[----:B------:R-:W-:-:S13]  /*6400*/  ISETP.GT.AND P2, PT, R149, -0x1, PT ;  /* 0xffffffff9500780c */ /* 0x000fda0003f44270 */
[----:B------:R-:W-:Y:S05]  /*6410*/  @P2 BRA `(.L_x_953) ;  /* 0x0000000000202947 */ /* 0x000fea0003800000 */
[----:B------:R-:W-:Y:S01]  /*6420*/  IMAD.U32 R153, RZ, RZ, UR56 ;  /* 0x00000038ff997e24 */ /* 0x000fe2000f8e00ff */
[----:B------:R-:W-:-:S04]  /*6430*/  LOP3.LUT R149, RZ, R149, RZ, 0x33, !PT ;  /* 0x00000095ff957212 */ /* 0x000fc800078e33ff */
[----:B------:R-:W-:-:S13]  /*6440*/  ISETP.NE.AND P2, PT, R153, 0x1, PT ;  /* 0x000000019900780c */ /* 0x000fda0003f45270 */
[----:B------:R-:W1:Y:S02]  /*6450*/  @P2 LDC.64 R146, c[0x0][0x9e8] ;  /* 0x00027a00ff922b82 */ /* 0x000e640000000a00 */
[----:B-1----:R-:W-:-:S05]  /*6460*/  @P2 IMAD.HI.U32 R146, R149, R146, RZ ;  /* 0x0000009295922227 */ /* 0x002fca00078e00ff */
[----:B------:R-:W-:-:S04]  /*6470*/  @P2 SHF.R.U32.HI R149, RZ, R147, R146 ;  /* 0x00000093ff952219 */ /* 0x000fc80000011692 */
[----:B------:R-:W-:Y:S01]  /*6480*/  LOP3.LUT R149, RZ, R149, RZ, 0x33, !PT ;  /* 0x00000095ff957212 */ /* 0x000fe200078e33ff */
[----:B------:R-:W-:Y:S06]  /*6490*/  BRA `(.L_x_954) ;  /* 0x0000000000147947 */ /* 0x000fec0003800000 */
.L_x_953:
[----:B------:R-:W-:-:S05]  /*64a0*/  IMAD.U32 R153, RZ, RZ, UR56 ;  /* 0x00000038ff997e24 */ /* 0x000fca000f8e00ff */
[----:B------:R-:W-:-:S13]  /*64b0*/  ISETP.NE.AND P2, PT, R153, 0x1, PT ;  /* 0x000000019900780c */ /* 0x000fda0003f45270 */
[----:B------:R-:W1:Y:S02]  /*64c0*/  @P2 LDC.64 R146, c[0x0][0x9e8] ;  /* 0x00027a00ff922b82 */ /* 0x000e640000000a00 */
[----:B-1----:R-:W-:-:S05]  /*64d0*/  @P2 IMAD.HI.U32 R146, R149, R146, RZ ;  /* 0x0000009295922227 */ /* 0x002fca00078e00ff */
[----:B------:R-:W-:-:S07]  /*64e0*/  @P2 SHF.R.U32.HI R149, RZ, R147, R146 ;  /* 0x00000093ff952219 */ /* 0x000fce0000011692 */
.L_x_954:
[----:B------:R-:W-:Y:S05]  /*64f0*/  BSYNC B0 ;  /* 0x0000000000007941 */ /* 0x000fea0003800000 */
.L_x_952:
[----:B------:R-:W-:-:S05]  /*6500*/  IMAD R149, R149, R153, R166 ;  /* 0x0000009995957224 */ /* 0x000fca00078e02a6 */
[----:B------:R-:W-:Y:S02]  /*6510*/  VIADDMNMX R156, R149, R153, R156, PT ;  /* 0x00000099959c7246 */ /* 0x000fe4000380019c */
[----:B------:R-:W-:-:S07]  /*6520*/  VIMNMX R158, R158, R149, !PT ;  /* 0x000000959e9e7248 */ /* 0x000fce0007fe0100 */
.L_x_951:
        /* <DEDUP_REMOVED lines=11> */
[----:B------:R-:W-:-:S02]  /*65e0*/  FSEL R199, R125, -INF , !P4 ;  /* 0xff8000007dc77808 */ /* 0x000fc40006000000 */
[----:B------:R-:W-:Y:S02]  /*65f0*/  ISETP.LT.OR P5, PT, R156, 0x9, P5 ;  /* 0x000000099c00780c */ /* 0x000fe40002fa1670 */
[----:B------:R-:W-:Y:S02]  /*6600*/  ISETP.GT.AND P4, PT, R158, 0x10, !P6 ;  /* 0x000000109e00780c */ /* 0x000fe40007784270 */
[----:B0-----:R-:W-:Y:S02]  /*6610*/  FSEL R201, R172, -INF , !P5 ;  /* 0xff800000acc97808 */ /* 0x001fe40006800000 */
        /* <DEDUP_REMOVED lines=48> */
[----:B------:R-:W-:Y:S01]  /*6920*/  ISETP.GT.AND P4, PT, R158, 0x38, !P5 ;  /* 0x000000389e00780c */ /* 0x000fe20006f84270 */
[----:B------:R-:W0:Y:S01]  /*6930*/  SHFL.IDX PT, R175, R154, 0x1, 0x1c1f ;  /* 0x003c1f009aaf7f89 */ /* 0x000e2200000e0000 */
        /* <DEDUP_REMOVED lines=11> */
[----:B------:R-:W-:Y:S01]  /*69f0*/  ISETP.LT.OR P4, PT, R156, 0x41, P4 ;  /* 0x000000419c00780c */ /* 0x000fe20002781670 */
[--C-:B0-----:R-:W-:Y:S01]  /*6a00*/  IMAD.IADD R120, R177, 0x1, R175.reuse ;  /* 0x00000001b1787824 */ /* 0x101fe200078e02af */
[----:B------:R-:W-:Y:S01]  /*6a10*/  ISETP.GE.AND P5, PT, R176, 0x42, PT ;  /* 0x00000042b000780c */ /* 0x000fe20003fa6270 */
[----:B------:R-:W-:Y:S01]  /*6a20*/  IMAD.IADD R128, R178, 0x1, R175 ;  /* 0x00000001b2807824 */ /* 0x000fe200078e02af */
        /* <DEDUP_REMOVED lines=34> */
[----:B------:R-:W-:-:S04]  /*6c50*/  ISETP.GE.AND P6, PT, R176, 0x5a, PT ;  /* 0x0000005ab000780c */ /* 0x000fc80003fc6270 */
[----:B------:R-:W-:Y:S02]  /*6c60*/  P2R R134, PR, RZ, 0x40 ;  /* 0x00000040ff867803 */ /* 0x000fe40000000000 */
[----:B------:R-:W-:-:S04]  /*6c70*/  ISETP.GT.AND P6, PT, R158, 0x59, !P6 ;  /* 0x000000599e00780c */ /* 0x000fc800077c4270 */
[----:B------:R-:W-:-:S04]  /*6c80*/  ISETP.LT.OR P6, PT, R156, 0x5a, P6 ;  /* 0x0000005a9c00780c */ /* 0x000fc800037c1670 */
[----:B------:R-:W-:Y:S02]  /*6c90*/  FSEL R131, R162, -INF , !P6 ;  /* 0xff800000a2837808 */ /* 0x000fe40007000000 */
[----:B------:R-:W-:-:S13]  /*6ca0*/  PLOP3.LUT P6, PT, PT, PT, UP1, 0x40, 0x0 ;  /* 0x000000000000781c */ /* 0x000fda0003fce818 */
[----:B------:R-:W-:Y:S05]  /*6cb0*/  @P6 BRA `(.L_x_955) ;  /* 0x00000000005c6947 */ /* 0x000fea0003800000 */
        /* <DEDUP_REMOVED lines=9> */
[----:B------:R-:W0:Y:S02]  /*6d50*/  @P6 LDC.64 R174, c[0x0][0x9e8] ;  /* 0x00027a00ffae6b82 */ /* 0x000e240000000a00 */
[----:B0-----:R-:W-:-:S05]  /*6d60*/  @P6 IMAD.HI.U32 R174, R177, R174, RZ ;  /* 0x000000aeb1ae6227 */ /* 0x001fca00078e00ff */
[----:B------:R-:W-:-:S04]  /*6d70*/  @P6 SHF.R.U32.HI R177, RZ, R175, R174 ;  /* 0x000000afffb16219 */ /* 0x000fc800000116ae */
[----:B------:R-:W-:Y:S01]  /*6d80*/  LOP3.LUT R177, RZ, R177, RZ, 0x33, !PT ;  /* 0x000000b1ffb17212 */ /* 0x000fe200078e33ff */
[----:B------:R-:W-:Y:S06]  /*6d90*/  BRA `(.L_x_958) ;  /* 0x0000000000147947 */ /* 0x000fec0003800000 */
.L_x_957:
[----:B------:R-:W-:-:S05]  /*6da0*/  IMAD.U32 R12, RZ, RZ, UR56 ;  /* 0x00000038ff0c7e24 */ /* 0x000fca000f8e00ff */
[----:B------:R-:W-:-:S13]  /*6db0*/  ISETP.NE.AND P6, PT, R12, 0x1, PT ;  /* 0x000000010c00780c */ /* 0x000fda0003fc5270 */
[----:B------:R-:W0:Y:S02]  /*6dc0*/  @P6 LDC.64 R174, c[0x0][0x9e8] ;  /* 0x00027a00ffae6b82 */ /* 0x000e240000000a00 */
[----:B0-----:R-:W-:-:S05]  /*6dd0*/  @P6 IMAD.HI.U32 R174, R177, R174, RZ ;  /* 0x000000aeb1ae6227 */ /* 0x001fca00078e00ff */
[----:B------:R-:W-:-:S07]  /*6de0*/  @P6 SHF.R.U32.HI R177, RZ, R175, R174 ;  /* 0x000000afffb16219 */ /* 0x000fce00000116ae */
.L_x_958:
[----:B------:R-:W-:Y:S05]  /*6df0*/  BSYNC B0 ;  /* 0x0000000000007941 */ /* 0x000fea0003800000 */
.L_x_956:
[----:B------:R-:W-:-:S05]  /*6e00*/  IMAD R177, R177, R12, R166 ;  /* 0x0000000cb1b17224 */ /* 0x000fca00078e02a6 */
[----:B------:R-:W-:Y:S02]  /*6e10*/  VIADDMNMX R120, R177, R12, R120, PT ;  /* 0x0000000cb1787246 */ /* 0x000fe40003800178 */
[----:B------:R-:W-:-:S07]  /*6e20*/  VIMNMX R128, R128, R177, !PT ;  /* 0x000000b180807248 */ /* 0x000fce0007fe0100 */
.L_x_955:
[C---:B------:R-:W-:Y:S01]  /*6e30*/  ISETP.GT.AND P2, PT, R128.reuse, 0x1, !P2 ;  /* 0x000000018000780c */ /* 0x040fe20005744270 */
[----:B------:R-:W0:Y:S01]  /*6e40*/  LDC R12, c[0x0][0x988] ;  /* 0x00026200ff0c7b82 */ /* 0x000e220000000800 */
[----:B------:R-:W-:Y:S01]  /*6e50*/  ISETP.GT.AND P3, PT, R128, 0x8, !P3 ;  /* 0x000000088000780c */ /* 0x000fe20005f64270 */
[----:B------:R-:W-:Y:S01]  /*6e60*/  UMOV UR6, UR7 ;  /* 0x0000000700067c82 */ /* 0x000fe20008000000 */
[C---:B------:R-:W-:Y:S01]  /*6e70*/  ISETP.LT.OR P2, PT, R120.reuse, 0x2, P2 ;  /* 0x000000027800780c */ /* 0x040fe20001741670 */
[----:B------:R-:W-:Y:S01]  /*6e80*/  UMOV UR5, UR4 ;  /* 0x0000000400057c82 */ /* 0x000fe20008000000 */
        /* <DEDUP_REMOVED lines=10> */
[----:B------:R-:W-:Y:S02]  /*6f30*/  FMNMX.FTZ R2, R205, R4, !PT ;  /* 0x00000004cd027209 */ /* 0x000fe40007810000 */
[----:B------:R-:W-:Y:S02]  /*6f40*/  ISETP.GT.AND P2, PT, R128, 0x10, !P2 ;  /* 0x000000108000780c */ /* 0x000fe40005744270 */
[----:B------:R-:W-:Y:S02]  /*6f50*/  FMNMX.FTZ R2, R203, R2, !PT ;  /* 0x00000002cb027209 */ /* 0x000fe40007810000 */
[----:B------:R-:W-:Y:S02]  /*6f60*/  ISETP.LT.OR P2, PT, R120, 0x11, P2 ;  /* 0x000000117800780c */ /* 0x000fe40001741670 */
[----:B------:R-:W-:-:S02]  /*6f70*/  FMNMX.FTZ R2, R201, R2, !PT ;  /* 0x00000002c9027209 */ /* 0x000fc40007810000 */
[----:B------:R-:W-:Y:S02]  /*6f80*/  FSEL R179, R20, -INF , !P2 ;  /* 0xff80000014b37808 */ /* 0x000fe40005000000 */
[----:B------:R-:W-:Y:S02]  /*6f90*/  ISETP.NE.AND P2, PT, R180, RZ, PT ;  /* 0x000000ffb400720c */ /* 0x000fe40003f45270 */
[----:B------:R-:W-:Y:S02]  /*6fa0*/  FMNMX.FTZ R2, R199, R2, !PT ;  /* 0x00000002c7027209 */ /* 0x000fe40007810000 */
[----:B------:R-:W-:Y:S02]  /*6fb0*/  ISETP.GT.AND P2, PT, R128, 0x11, !P2 ;  /* 0x000000118000780c */ /* 0x000fe40005744270 */
[----:B------:R-:W-:Y:S02]  /*6fc0*/  FMNMX.FTZ R2, R195, R2, !PT ;  /* 0x00000002c3027209 */ /* 0x000fe40007810000 */
[----:B------:R-:W-:-:S02]  /*6fd0*/  ISETP.LT.OR P2, PT, R120, 0x12, P2 ;  /* 0x000000127800780c */ /* 0x000fc40001741670 */
[----:B------:R-:W-:Y:S02]  /*6fe0*/  FMNMX.FTZ R2, R169, R2, !PT ;  /* 0x00000002a9027209 */ /* 0x000fe40007810000 */
[----:B------:R-:W-:Y:S02]  /*6ff0*/  FSEL R189, R21, -INF , !P2 ;  /* 0xff80000015bd7808 */ /* 0x000fe40005000000 */
[----:B------:R-:W-:Y:S02]  /*7000*/  ISETP.NE.AND P2, PT, R181, RZ, PT ;  /* 0x000000ffb500720c */ /* 0x000fe40003f45270 */
[----:B------:R-:W-:Y:S02]  /*7010*/  FMNMX.FTZ R2, R173, R2, !PT ;  /* 0x00000002ad027209 */ /* 0x000fe40007810000 */
[----:B------:R-:W-:Y:S02]  /*7020*/  ISETP.GT.AND P2, PT, R128, 0x18, !P2 ;  /* 0x000000188000780c */ /* 0x000fe40005744270 */
[----:B------:R-:W-:-:S02]  /*7030*/  FMNMX.FTZ R2, R167, R2, !PT ;  /* 0x00000002a7027209 */ /* 0x000fc40007810000 */
[----:B------:R-:W-:Y:S02]  /*7040*/  ISETP.LT.OR P2, PT, R120, 0x19, P2 ;  /* 0x000000197800780c */ /* 0x000fe40001741670 */
[----:B------:R-:W-:Y:S02]  /*7050*/  FMNMX.FTZ R2, R171, R2, !PT ;  /* 0x00000002ab027209 */ /* 0x000fe40007810000 */
[----:B------:R-:W-:Y:S02]  /*7060*/  FSEL R177, R22, -INF , !P2 ;  /* 0xff80000016b17808 */ /* 0x000fe40005000000 */
[----:B------:R-:W-:Y:S02]  /*7070*/  ISETP.GT.AND P2, PT, R128, 0x19, !P3 ;  /* 0x000000198000780c */ /* 0x000fe40005f44270 */
[----:B------:R-:W-:Y:S02]  /*7080*/  ISETP.NE.AND P3, PT, R185, RZ, PT ;  /* 0x000000ffb900720c */ /* 0x000fe40003f65270 */
[----:B------:R-:W-:-:S02]  /*7090*/  ISETP.LT.OR P2, PT, R120, 0x1a, P2 ;  /* 0x0000001a7800780c */ /* 0x000fc40001741670 */
[----:B------:R-:W-:Y:S02]  /*70a0*/  FMNMX.FTZ R2, R165, R2, !PT ;  /* 0x00000002a5027209 */ /* 0x000fe40007810000 */
[----:B------:R-:W-:Y:S02]  /*70b0*/  FSEL R187, R23, -INF , !P2 ;  /* 0xff80000017bb7808 */ /* 0x000fe40005000000 */
        /* <DEDUP_REMOVED lines=19> */
[----:B------:R-:W-:Y:S02]  /*71f0*/  ISETP.NE.AND P2, PT, R186, RZ, PT ;  /* 0x000000ffba00720c */ /* 0x000fe40003f45270 */
[----:B------:R-:W-:Y:S02]  /*7200*/  FMNMX.FTZ R2, R141, R2, !PT ;  /* 0x000000028d027209 */ /* 0x000fe40007810000 */
[----:B------:R-:W-:-:S02]  /*7210*/  ISETP.GT.AND P2, PT, R128, 0x29, !P2 ;  /* 0x000000298000780c */ /* 0x000fc40005744270 */
[----:B------:R-:W-:Y:S02]  /*7220*/  FMNMX.FTZ R2, R155, R2, !PT ;  /* 0x000000029b027209 */ /* 0x000fe40007810000 */
[----:B------:R-:W-:Y:S02]  /*7230*/  ISETP.LT.OR P2, PT, R120, 0x2a, P2 ;  /* 0x0000002a7800780c */ /* 0x000fe40001741670 */
[----:B------:R-:W-:Y:S02]  /*7240*/  FMNMX.FTZ R2, R135, R2, !PT ;  /* 0x0000000287027209 */ /* 0x000fe40007810000 */
[----:B------:R-:W-:Y:S02]  /*7250*/  FSEL R183, R124, -INF , !P2 ;  /* 0xff8000007cb77808 */ /* 0x000fe40005000000 */
[----:B------:R-:W-:Y:S02]  /*7260*/  ISETP.NE.AND P2, PT, R188, RZ, PT ;  /* 0x000000ffbc00720c */ /* 0x000fe40003f45270 */
[----:B------:R-:W-:-:S02]  /*7270*/  FMNMX.FTZ R2, R129, R2, !PT ;  /* 0x0000000281027209 */ /* 0x000fc40007810000 */
[----:B------:R-:W-:Y:S02]  /*7280*/  ISETP.GT.AND P2, PT, R128, 0x30, !P2 ;  /* 0x000000308000780c */ /* 0x000fe40005744270 */
[----:B------:R-:W-:Y:S02]  /*7290*/  FMNMX.FTZ R2, R125, R2, !PT ;  /* 0x000000027d027209 */ /* 0x000fe40007810000 */
[----:B------:R-:W-:Y:S02]  /*72a0*/  ISETP.LT.OR P2, PT, R120, 0x31, P2 ;  /* 0x000000317800780c */ /* 0x000fe40001741670 */
[----:B------:R-:W-:Y:S02]  /*72b0*/  FMNMX.FTZ R14, R131, R2, !PT ;  /* 0x00000002830e7209 */ /* 0x000fe40007810000 */
[----:B------:R-:W-:Y:S02]  /*72c0*/  FSEL R23, R126, -INF , !P2 ;  /* 0xff8000007e177808 */ /* 0x000fe40005000000 */
[----:B------:R-:W-:Y:S01]  /*72d0*/  ISETP.NE.AND P2, PT, R190, RZ, PT ;  /* 0x000000ffbe00720c */ /* 0x000fe20003f45270 */
[----:B------:R-:W1:Y:S01]  /*72e0*/  SHFL.BFLY PT, R15, R14, 0x2, 0x1f ;  /* 0x0c401f000e0f7f89 */ /* 0x000e6200000e0000 */
[----:B------:R-:W-:-:S02]  /*72f0*/  ISETP.NE.AND P6, PT, R152, RZ, PT ;  /* 0x000000ff9800720c */ /* 0x000fc40003fc5270 */
[C---:B------:R-:W-:Y:S02]  /*7300*/  ISETP.GT.AND P2, PT, R128.reuse, 0x31, !P2 ;  /* 0x000000318000780c */ /* 0x040fe40005744270 */
[----:B------:R-:W-:Y:S02]  /*7310*/  ISETP.GT.AND P4, PT, R128, 0x51, !P4 ;  /* 0x000000518000780c */ /* 0x000fe40006784270 */
[----:B------:R-:W-:Y:S02]  /*7320*/  ISETP.LT.OR P2, PT, R120, 0x32, P2 ;  /* 0x000000327800780c */ /* 0x000fe40001741670 */
[----:B------:R-:W-:Y:S02]  /*7330*/  ISETP.GT.AND P5, PT, R128, 0x58, !P5 ;  /* 0x000000588000780c */ /* 0x000fe40006fa4270 */
[----:B------:R-:W-:Y:S02]  /*7340*/  FSEL R127, R127, -INF , !P2 ;  /* 0xff8000007f7f7808 */ /* 0x000fe40005000000 */
[----:B------:R-:W-:-:S02]  /*7350*/  ISETP.NE.AND P2, PT, R192, RZ, PT ;  /* 0x000000ffc000720c */ /* 0x000fc40003f45270 */
[----:B------:R-:W-:Y:S02]  /*7360*/  ISETP.LT.OR P4, PT, R120, 0x52, P4 ;  /* 0x000000527800780c */ /* 0x000fe40002781670 */
[----:B------:R-:W-:Y:S02]  /*7370*/  ISETP.GT.AND P2, PT, R128, 0x38, !P2 ;  /* 0x000000388000780c */ /* 0x000fe40005744270 */
[C---:B------:R-:W-:Y:S02]  /*7380*/  ISETP.LT.OR P5, PT, R120.reuse, 0x59, P5 ;  /* 0x000000597800780c */ /* 0x040fe40002fa1670 */
[----:B------:R-:W-:Y:S02]  /*7390*/  ISETP.LT.OR P2, PT, R120, 0x39, P2 ;  /* 0x000000397800780c */ /* 0x000fe40001741670 */
[----:B-1----:R-:W-:Y:S02]  /*73a0*/  FMNMX.FTZ R20, R14, R15, !PT ;  /* 0x0000000f0e147209 */ /* 0x002fe40007810000 */
[----:B------:R-:W-:-:S02]  /*73b0*/  FSEL R21, R132, -INF , !P2 ;  /* 0xff80000084157808 */ /* 0x000fc40005000000 */
[----:B------:R-:W-:Y:S01]  /*73c0*/  ISETP.NE.AND P2, PT, R148, RZ, PT ;  /* 0x000000ff9400720c */ /* 0x000fe20003f45270 */
[----:B------:R-:W1:Y:S03]  /*73d0*/  SHFL.BFLY PT, R15, R20, 0x1, 0x1f ;  /* 0x0c201f00140f7f89 */ /* 0x000e6600000e0000 */
[----:B------:R-:W-:-:S04]  /*73e0*/  ISETP.GT.AND P2, PT, R128, 0x39, !P2 ;  /* 0x000000398000780c */ /* 0x000fc80005744270 */
[----:B------:R-:W-:-:S04]  /*73f0*/  ISETP.LT.OR P2, PT, R120, 0x3a, P2 ;  /* 0x0000003a7800780c */ /* 0x000fc80001741670 */
[----:B------:R-:W-:Y:S02]  /*7400*/  FSEL R133, R133, -INF , !P2 ;  /* 0xff80000085857808 */ /* 0x000fe40005000000 */
[----:B------:R-:W-:-:S04]  /*7410*/  ISETP.NE.AND P2, PT, R168, RZ, PT ;  /* 0x000000ffa800720c */ /* 0x000fc80003f45270 */
[----:B------:R-:W-:-:S04]  /*7420*/  ISETP.GT.AND P2, PT, R128, 0x40, !P2 ;  /* 0x000000408000780c */ /* 0x000fc80005744270 */
[----:B------:R-:W-:Y:S02]  /*7430*/  ISETP.LT.OR P2, PT, R120, 0x41, P2 ;  /* 0x000000417800780c */ /* 0x000fe40001741670 */
[----:B-1----:R-:W-:Y:S02]  /*7440*/  FMNMX.FTZ R15, R20, R15, !PT ;  /* 0x0000000f140f7209 */ /* 0x002fe40007810000 */
        /* <DEDUP_REMOVED lines=10> */
[----:B------:R-:W-:Y:S02]  /*74f0*/  ISETP.GT.AND P2, PT, R128, 0x49, !P6 ;  /* 0x000000498000780c */ /* 0x000fe40007744270 */
[----:B------:R-:W-:Y:S02]  /*7500*/  ISETP.NE.AND P6, PT, R140, RZ, PT ;  /* 0x000000ff8c00720c */ /* 0x000fe40003fc5270 */
[C---:B------:R-:W-:Y:S02]  /*7510*/  ISETP.LT.OR P2, PT, R120.reuse, 0x4a, P2 ;  /* 0x0000004a7800780c */ /* 0x040fe40001741670 */
[----:B------:R-:W-:Y:S02]  /*7520*/  ISETP.LT.OR P3, PT, R120, 0x51, P3 ;  /* 0x000000517800780c */ /* 0x000fe40001f61670 */
[----:B------:R-:W-:Y:S02]  /*7530*/  FSEL R197, R144, -INF , !P2 ;  /* 0xff80000090c57808 */ /* 0x000fe40005000000 */
[----:B------:R-:W-:-:S02]  /*7540*/  ISETP.GT.AND P2, PT, R128, RZ, !P6 ;  /* 0x000000ff8000720c */ /* 0x000fc40007744270 */
[----:B------:R-:W-:Y:S02]  /*7550*/  ISETP.NE.AND P6, PT, R134, RZ, PT ;  /* 0x000000ff8600720c */ /* 0x000fe40003fc5270 */
[----:B------:R-:W-:Y:S02]  /*7560*/  ISETP.LT.OR P2, PT, R120, 0x1, P2 ;  /* 0x000000017800780c */ /* 0x000fe40001741670 */
[----:B------:R-:W-:Y:S02]  /*7570*/  ISETP.GT.AND P6, PT, R128, 0x59, !P6 ;  /* 0x000000598000780c */ /* 0x000fe400077c4270 */
[----:B------:R-:W-:Y:S01]  /*7580*/  FSEL R2, R0, -INF , !P2 ;  /* 0xff80000000027808 */ /* 0x000fe20005000000 */
[C---:B0-----:R-:W-:Y:S01]  /*7590*/  FMUL.FTZ R0, R15.reuse, R12 ;  /* 0x0000000c0f007220 */ /* 0x041fe20000410000 */
[----:B------:R-:W-:Y:S02]  /*75a0*/  FSETP.NEU.FTZ.AND P2, PT, R15, -INF , PT ;  /* 0xff8000000f00780b */ /* 0x000fe40003f5d000 */
[----:B------:R-:W-:-:S02]  /*75b0*/  FMNMX.FTZ R14, R2, R3, !PT ;  /* 0x00000003020e7209 */ /* 0x000fc40007810000 */
[----:B------:R-:W-:Y:S02]  /*75c0*/  FSEL R0, R0, RZ, P2 ;  /* 0x000000ff00007208 */ /* 0x000fe40001000000 */
[----:B------:R-:W-:Y:S02]  /*75d0*/  FMNMX.FTZ R14, R193, R14, !PT ;  /* 0x0000000ec10e7209 */ /* 0x000fe40007810000 */
[----:B------:R-:W-:Y:S01]  /*75e0*/  ISETP.LT.OR P6, PT, R120, 0x5a, P6 ;  /* 0x0000005a7800780c */ /* 0x000fe200037c1670 */
[--C-:B------:R-:W-:Y:S01]  /*75f0*/  FFMA.FTZ R180, R171, R12, -R0.reuse ;  /* 0x0000000cabb47223 */ /* 0x100fe20000010800 */
[----:B------:R-:W-:Y:S01]  /*7600*/  FMNMX.FTZ R14, R175, R14, !PT ;  /* 0x0000000eaf0e7209 */ /* 0x000fe20007810000 */
[-CC-:B------:R-:W-:Y:S01]  /*7610*/  FFMA.FTZ R20, R165, R12.reuse, -R0.reuse ;  /* 0x0000000ca5147223 */ /* 0x180fe20000010800 */
[----:B------:R-:W-:Y:S01]  /*7620*/  FSEL R171, R136, -INF , !P3 ;  /* 0xff80000088ab7808 */ /* 0x000fe20005800000 */
        /* <DEDUP_REMOVED lines=15> */
[----:B------:R-:W-:Y:S01]  /*7720*/  FSEL R135, R15, RZ, P2 ;  /* 0x000000ff0f877208 */ /* 0x000fe20001000000 */
[--C-:B------:R-:W-:Y:S01]  /*7730*/  FFMA.FTZ R174, R141, R12, -R0.reuse ;  /* 0x0000000c8dae7223 */ /* 0x100fe20000010800 */
[----:B------:R-:W-:Y:S01]  /*7740*/  FMNMX.FTZ R14, R187, R14, !PT ;  /* 0x0000000ebb0e7209 */ /* 0x000fe20007810000 */
[-CC-:B------:R-:W-:Y:S01]  /*7750*/  FFMA.FTZ R205, R205, R12.reuse, -R0.reuse ;  /* 0x0000000ccdcd7223 */ /* 0x180fe20000010800 */
[----:B------:R-:W-:Y:S01]  /*7760*/  FFMA.FTZ R188, R203, R12, -R0 ;  /* 0x0000000ccbbc7223 */ /* 0x000fe20000010800 */
[----:B------:R-:W-:Y:S01]  /*7770*/  FADD.FTZ R135, -R135, R4 ;  /* 0x0000000487877221 */ /* 0x000fe20000010100 */
[----:B------:R-:W-:Y:S01]  /*7780*/  FMNMX.FTZ R14, R121, R14, !PT ;  /* 0x0000000e790e7209 */ /* 0x000fe20007810000 */
[-CC-:B------:R-:W-:Y:S01]  /*7790*/  FFMA.FTZ R190, R201, R12.reuse, -R0.reuse ;  /* 0x0000000cc9be7223 */ /* 0x180fe20000010800 */
[-CC-:B------:R-:W-:Y:S01]  /*77a0*/  FFMA.FTZ R199, R199, R12.reuse, -R0.reuse ;  /* 0x0000000cc7c77223 */ /* 0x180fe20000010800 */
[--C-:B------:R-:W-:Y:S01]  /*77b0*/  FFMA.FTZ R184, R195, R12, -R0.reuse ;  /* 0x0000000cc3b87223 */ /* 0x100fe20000010800 */
        /* <DEDUP_REMOVED lines=10> */
[-C--:B------:R-:W-:Y:S01]  /*7860*/  FFMA.FTZ R131, R131, R12.reuse, -R0 ;  /* 0x0000000c83837223 */ /* 0x080fe20000010800 */
[----:B------:R-:W-:Y:S01]  /*7870*/  FMUL.FTZ R0, R135, R12 ;  /* 0x0000000c87007220 */ /* 0x000fe20000410000 */
[----:B------:R-:W-:Y:S01]  /*7880*/  FMNMX.FTZ R14, R23, R14, !PT ;  /* 0x0000000e170e7209 */ /* 0x000fe20007810000 */
[----:B------:R-:W-:Y:S03]  /*7890*/  MUFU.EX2 R205, R205 ;  /* 0x000000cd00cd7308 */ /* 0x000fe60000000800 */
[----:B------:R-:W-:-:S04]  /*78a0*/  FMNMX.FTZ R14, R127, R14, !PT ;  /* 0x0000000e7f0e7209 */ /* 0x000fc80007810000 */
[----:B------:R-:W-:Y:S01]  /*78b0*/  FMNMX.FTZ R14, R21, R14, !PT ;  /* 0x0000000e150e7209 */ /* 0x000fe20007810000 */
[----:B------:R-:W0:Y:S03]  /*78c0*/  MUFU.EX2 R0, R0 ;  /* 0x0000000000007308 */ /* 0x000e260000000800 */
[----:B------:R-:W-:-:S04]  /*78d0*/  FMNMX.FTZ R14, R133, R14, !PT ;  /* 0x0000000e850e7209 */ /* 0x000fc80007810000 */
[----:B------:R-:W-:Y:S01]  /*78e0*/  FMNMX.FTZ R14, R181, R14, !PT ;  /* 0x0000000eb50e7209 */ /* 0x000fe20007810000 */
[----:B------:R-:W1:Y:S03]  /*78f0*/  MUFU.EX2 R188, R188 ;  /* 0x000000bc00bc7308 */ /* 0x000e660000000800 */
[----:B------:R-:W-:-:S04]  /*7900*/  FMNMX.FTZ R14, R139, R14, !PT ;  /* 0x0000000e8b0e7209 */ /* 0x000fc80007810000 */
[----:B------:R-:W-:Y:S01]  /*7910*/  FMNMX.FTZ R14, R143, R14, !PT ;  /* 0x0000000e8f0e7209 */ /* 0x000fe20007810000 */
[----:B------:R-:W2:Y:S03]  /*7920*/  MUFU.EX2 R190, R190 ;  /* 0x000000be00be7308 */ /* 0x000ea60000000800 */
[----:B------:R-:W-:-:S04]  /*7930*/  FMNMX.FTZ R14, R197, R14, !PT ;  /* 0x0000000ec50e7209 */ /* 0x000fc80007810000 */
[----:B------:R-:W-:Y:S01]  /*7940*/  FMNMX.FTZ R14, R171, R14, !PT ;  /* 0x0000000eab0e7209 */ /* 0x000fe20007810000 */
[----:B------:R-:W3:Y:S03]  /*7950*/  MUFU.EX2 R199, R199 ;  /* 0x000000c700c77308 */ /* 0x000ee60000000800 */
[----:B------:R-:W-:-:S04]  /*7960*/  FMNMX.FTZ R14, R165, R14, !PT ;  /* 0x0000000ea50e7209 */ /* 0x000fc80007810000 */
[----:B------:R-:W-:Y:S01]  /*7970*/  FMNMX.FTZ R14, R173, R14, !PT ;  /* 0x0000000ead0e7209 */ /* 0x000fe20007810000 */
[----:B------:R-:W4:Y:S03]  /*7980*/  MUFU.EX2 R184, R184 ;  /* 0x000000b800b87308 */ /* 0x000f260000000800 */
[----:B------:R-:W-:-:S05]  /*7990*/  FMNMX.FTZ R14, R163, R14, !PT ;  /* 0x0000000ea30e7209 */ /* 0x000fca0007810000 */
[----:B------:R-:W5:Y:S01]  /*79a0*/  SHFL.BFLY PT, R157, R14, 0x2, 0x1f ;  /* 0x0c401f000e9d7f89 */ /* 0x000f6200000e0000 */
[----:B------:R-:W4:Y:S08]  /*79b0*/  MUFU.EX2 R169, R169 ;  /* 0x000000a900a97308 */ /* 0x000f300000000800 */
[----:B------:R-:W4:Y:S08]  /*79c0*/  MUFU.EX2 R186, R186 ;  /* 0x000000ba00ba7308 */ /* 0x000f300000000800 */
[----:B------:R2:W-:Y:S01]  /*79d0*/  MUFU.EX2 R137, R20 ;  /* 0x0000001400897308 */ /* 0x0005e20000000800 */
[----:B-----5:R-:W-:-:S07]  /*79e0*/  FMNMX.FTZ R157, R14, R157, !PT ;  /* 0x0000009d0e9d7209 */ /* 0x020fce0007810000 */
[----:B------:R-:W-:Y:S01]  /*79f0*/  MUFU.EX2 R167, R167 ;  /* 0x000000a700a77308 */ /* 0x000fe20000000800 */
[----:B------:R-:W5:Y:S07]  /*7a00*/  SHFL.BFLY PT, R14, R157, 0x1, 0x1f ;  /* 0x0c201f009d0e7f89 */ /* 0x000f6e00000e0000 */
[----:B------:R-:W-:Y:S08]  /*7a10*/  MUFU.EX2 R180, R180 ;  /* 0x000000b400b47308 */ /* 0x000ff00000000800 */
[----:B------:R-:W-:Y:S08]  /*7a20*/  MUFU.EX2 R182, R182 ;  /* 0x000000b600b67308 */ /* 0x000ff00000000800 */
[----:B------:R-:W-:Y:S01]  /*7a30*/  MUFU.EX2 R145, R145 ;  /* 0x0000009100917308 */ /* 0x000fe20000000800 */
[----:B-----5:R-:W-:-:S04]  /*7a40*/  FMNMX.FTZ R125, R157, R14, !PT ;  /* 0x0000000e9d7d7209 */ /* 0x020fc80007810000 */
[C---:B------:R-:W-:Y:S01]  /*7a50*/  FSETP.NEU.FTZ.AND P2, PT, R125.reuse, -INF , PT ;  /* 0xff8000007d00780b */ /* 0x040fe20003f5d000 */
[----:B------:R-:W-:Y:S02]  /*7a60*/  FMUL.FTZ R124, R125, R12 ;  /* 0x0000000c7d7c7220 */ /* 0x000fe40000410000 */
[----:B------:R-:W-:Y:S03]  /*7a70*/  MUFU.EX2 R176, R176 ;  /* 0x000000b000b07308 */ /* 0x000fe60000000800 */
[----:B------:R-:W-:-:S05]  /*7a80*/  FSEL R124, R124, RZ, P2 ;  /* 0x000000ff7c7c7208 */ /* 0x000fca0001000000 */
[----:B------:R-:W-:Y:S01]  /*7a90*/  MUFU.EX2 R149, R149 ;  /* 0x0000009500957308 */ /* 0x000fe20000000800 */
[-CC-:B------:R-:W-:Y:S01]  /*7aa0*/  FFMA.FTZ R135, R2, R12.reuse, -R124.reuse ;  /* 0x0000000c02877223 */ /* 0x180fe2000001087c */
[----:B------:R-:W-:Y:S01]  /*7ab0*/  FSEL R2, R125, RZ, P2 ;  /* 0x000000ff7d027208 */ /* 0x000fe20001000000 */
[-CC-:B------:R-:W-:Y:S01]  /*7ac0*/  FFMA.FTZ R4, R193, R12.reuse, -R124.reuse ;  /* 0x0000000cc1047223 */ /* 0x180fe2000001087c */
[--C-:B------:R-:W-:Y:S01]  /*7ad0*/  FFMA.FTZ R122, R123, R12, -R124.reuse ;  /* 0x0000000c7b7a7223 */ /* 0x100fe2000001087c */
[----:B0-----:R-:W-:Y:S01]  /*7ae0*/  FFMA.FTZ R123, R0, R8, R205 ;  /* 0x00000008007b7223 */ /* 0x001fe200000100cd */
[-CC-:B------:R-:W-:Y:S01]  /*7af0*/  FFMA.FTZ R14, R175, R12.reuse, -R124.reuse ;  /* 0x0000000caf0e7223 */ /* 0x180fe2000001087c */
[----:B------:R-:W-:Y:S01]  /*7b00*/  FADD.FTZ R3, -R2, R3 ;  /* 0x0000000302037221 */ /* 0x000fe20000010100 */
[----:B------:R-:W-:Y:S01]  /*7b10*/  MUFU.EX2 R135, R135 ;  /* 0x0000008700877308 */ /* 0x000fe20000000800 */
[----:B-1----:R-:W-:Y:S01]  /*7b20*/  FADD.FTZ R123, R188, R123 ;  /* 0x0000007bbc7b7221 */ /* 0x002fe20000010000 */
[-CC-:B------:R-:W-:Y:S01]  /*7b30*/  FFMA.FTZ R191, R191, R12.reuse, -R124.reuse ;  /* 0x0000000cbfbf7223 */ /* 0x180fe2000001087c */
[-C--:B------:R-:W-:Y:S01]  /*7b40*/  FMUL.FTZ R3, R3, R12.reuse ;  /* 0x0000000c03037220 */ /* 0x080fe20000410000 */
[-CC-:B--2---:R-:W-:Y:S01]  /*7b50*/  FFMA.FTZ R20, R179, R12.reuse, -R124.reuse ;  /* 0x0000000cb3147223 */ /* 0x184fe2000001087c */
[----:B------:R-:W-:Y:S01]  /*7b60*/  FADD.FTZ R8, R190, R123 ;  /* 0x0000007bbe087221 */ /* 0x000fe20000010000 */
[-CC-:B------:R-:W-:Y:S01]  /*7b70*/  FFMA.FTZ R22, R177, R12.reuse, -R124.reuse ;  /* 0x0000000cb1167223 */ /* 0x180fe2000001087c */
[-C--:B------:R-:W-:Y:S01]  /*7b80*/  FFMA.FTZ R177, R23, R12.reuse, -R124 ;  /* 0x0000000c17b17223 */ /* 0x080fe2000001087c */
[----:B------:R0:W1:Y:S01]  /*7b90*/  MUFU.EX2 R2, R3 ;  /* 0x0000000300027308 */ /* 0x0000620000000800 */
[----:B---3--:R-:W-:Y:S01]  /*7ba0*/  FADD.FTZ R23, R199, R8 ;  /* 0x00000008c7177221 */ /* 0x008fe20000010000 */
[-CC-:B------:R-:W-:Y:S01]  /*7bb0*/  FFMA.FTZ R151, R189, R12.reuse, -R124.reuse ;  /* 0x0000000cbd977223 */ /* 0x180fe2000001087c */
[-CC-:B------:R-:W-:Y:S01]  /*7bc0*/  FFMA.FTZ R187, R187, R12.reuse, -R124.reuse ;  /* 0x0000000cbbbb7223 */ /* 0x180fe2000001087c */
[-CC-:B------:R-:W-:Y:S01]  /*7bd0*/  FFMA.FTZ R120, R121, R12.reuse, -R124.reuse ;  /* 0x0000000c79787223 */ /* 0x180fe2000001087c */
[----:B----4-:R-:W-:Y:S01]  /*7be0*/  FADD.FTZ R8, R184, R23 ;  /* 0x00000017b8087221 */ /* 0x010fe20000010000 */
[-CC-:B------:R-:W-:Y:S01]  /*7bf0*/  FFMA.FTZ R121, R185, R12.reuse, -R124.reuse ;  /* 0x0000000cb9797223 */ /* 0x180fe2000001087c */
[-C--:B------:R-:W-:Y:S01]  /*7c00*/  FFMA.FTZ R183, R183, R12.reuse, -R124 ;  /* 0x0000000cb7b77223 */ /* 0x080fe2000001087c */
[----:B------:R-:W2:Y:S01]  /*7c10*/  MUFU.EX2 R4, R4 ;  /* 0x0000000400047308 */ /* 0x000ea20000000800 */
[----:B0-----:R-:W-:Y:S01]  /*7c20*/  FADD.FTZ R3, R169, R8 ;  /* 0x00000008a9037221 */ /* 0x001fe20000010000 */
[-CC-:B------:R-:W-:Y:S01]  /*7c30*/  FFMA.FTZ R126, R127, R12.reuse, -R124.reuse ;  /* 0x0000000c7f7e7223 */ /* 0x180fe2000001087c */
[-CC-:B------:R-:W-:Y:S01]  /*7c40*/  FFMA.FTZ R179, R21, R12.reuse, -R124.reuse ;  /* 0x0000000c15b37223 */ /* 0x180fe2000001087c */
[-CC-:B------:R-:W-:Y:S01]  /*7c50*/  FFMA.FTZ R133, R133, R12.reuse, -R124.reuse ;  /* 0x0000000c85857223 */ /* 0x180fe2000001087c */
[----:B------:R-:W-:Y:S01]  /*7c60*/  FADD.FTZ R128, R186, R3 ;  /* 0x00000003ba807221 */ /* 0x000fe20000010000 */
[-CC-:B------:R-:W-:Y:S01]  /*7c70*/  FFMA.FTZ R181, R181, R12.reuse, -R124.reuse ;  /* 0x0000000cb5b57223 */ /* 0x180fe2000001087c */
[-CC-:B------:R-:W-:Y:S01]  /*7c80*/  FFMA.FTZ R139, R139, R12.reuse, -R124.reuse ;  /* 0x0000000c8b8b7223 */ /* 0x180fe2000001087c */
[----:B------:R-:W0:Y:S01]  /*7c90*/  MUFU.EX2 R14, R14 ;  /* 0x0000000e000e7308 */ /* 0x000e220000000800 */
[----:B-1----:R-:W-:Y:S01]  /*7ca0*/  FFMA.FTZ R5, R2, R5, R135 ;  /* 0x0000000502057223 */ /* 0x002fe20000010087 */
[-CC-:B------:R-:W-:Y:S01]  /*7cb0*/  FFMA.FTZ R143, R143, R12.reuse, -R124.reuse ;  /* 0x0000000c8f8f7223 */ /* 0x180fe2000001087c */
[-CC-:B------:R-:W-:Y:S01]  /*7cc0*/  FFMA.FTZ R197, R197, R12.reuse, -R124.reuse ;  /* 0x0000000cc5c57223 */ /* 0x180fe2000001087c */
[-CC-:B------:R-:W-:Y:S01]  /*7cd0*/  FFMA.FTZ R171, R171, R12.reuse, -R124.reuse ;  /* 0x0000000cabab7223 */ /* 0x180fe2000001087c */
[-CC-:B------:R-:W-:Y:S01]  /*7ce0*/  FFMA.FTZ R165, R165, R12.reuse, -R124.reuse ;  /* 0x0000000ca5a57223 */ /* 0x180fe2000001087c */
[-CC-:B------:R-:W-:Y:S01]  /*7cf0*/  FFMA.FTZ R173, R173, R12.reuse, -R124.reuse ;  /* 0x0000000cadad7223 */ /* 0x180fe2000001087c */
[----:B------:R-:W-:Y:S01]  /*7d00*/  FFMA.FTZ R124, R163, R12, -R124 ;  /* 0x0000000ca37c7223 */ /* 0x000fe2000001087c */
[----:B------:R-:W1:Y:S01]  /*7d10*/  MUFU.EX2 R191, R191 ;  /* 0x000000bf00bf7308 */ /* 0x000e620000000800 */
[C---:B--2---:R-:W-:Y:S01]  /*7d20*/  FADD.FTZ R5, R4.reuse, R5 ;  /* 0x0000000504057221 */ /* 0x044fe20000010000 */
[----:B------:R-:W-:Y:S01]  /*7d30*/  IMAD.U32 R21, RZ, RZ, UR14 ;  /* 0x0000000eff157e24 */ /* 0x000fe2000f8e00ff */
[C---:B------:R-:W-:Y:S01]  /*7d40*/  ISETP.GT.AND P2, PT, R13.reuse, UR57, PT ;  /* 0x000000390d007c0c */ /* 0x040fe2000bf44270 */
[----:B------:R-:W-:Y:S01]  /*7d50*/  VIADD R13, R13, 0xffffffff ;  /* 0xffffffff0d0d7836 */ /* 0x000fe20000000000 */
[----:B------:R-:W-:Y:S01]  /*7d60*/  F2FP.F16.F32.PACK_AB R184, R169, R184 ;  /* 0x000000b8a9b8723e */ /* 0x000fe200000000ff */
[----:B------:R-:W-:Y:S01]  /*7d70*/  @!P1 VIADD R21, R21, 0x30860 ;  /* 0x0003086015159836 */ /* 0x000fe20000000000 */
[----:B------:R-:W-:Y:S01]  /*7d80*/  F2FP.F16.F32.PACK_AB R189, R4, R135 ;  /* 0x0000008704bd723e */ /* 0x000fe200000000ff */
[----:B------:R-:W2:Y:S01]  /*7d90*/  MUFU.EX2 R20, R20 ;  /* 0x0000001400147308 */ /* 0x000ea20000000800 */
[----:B0-----:R-:W-:Y:S01]  /*7da0*/  FADD.FTZ R8, R14, R5 ;  /* 0x000000050e087221 */ /* 0x001fe20000010000 */
[----:B------:R-:W-:Y:S01]  /*7db0*/  FADD.FTZ R5, R167, R128 ;  /* 0x00000080a7057221 */ /* 0x000fe20000010000 */
[----:B------:R-:W-:Y:S01]  /*7dc0*/  @!P1 PRMT R21, RZ, 0x654, R21 ;  /* 0x00000654ff159816 */ /* 0x000fe20000000015 */
[----:B------:R-:W-:Y:S01]  /*7dd0*/  IMAD.MOV.U32 R4, RZ, RZ, R15 ;  /* 0x000000ffff047224 */ /* 0x000fe200078e000f */
[----:B------:R-:W-:Y:S01]  /*7de0*/  F2FP.F16.F32.PACK_AB R188, R188, R205 ;  /* 0x000000cdbcbc723e */ /* 0x000fe200000000ff */
[----:B------:R-:W-:Y:S01]  /*7df0*/  FADD.FTZ R128, R180, R5 ;  /* 0x00000005b4807221 */ /* 0x000fe20000010000 */
[----:B------:R0:W-:Y:S01]  /*7e00*/  @!P1 SYNCS.ARRIVE.TRANS64.RED.A1T0 RZ, [R21+URZ], RZ ;  /* 0x000000ff15ff99a7 */ /* 0x0001e2000810043f */
[----:B------:R-:W3:Y:S01]  /*7e10*/  MUFU.EX2 R151, R151 ;  /* 0x0000009700977308 */ /* 0x000ee20000000800 */
[----:B-1----:R-:W-:Y:S01]  /*7e20*/  FADD.FTZ R3, R191, R8 ;  /* 0x00000008bf037221 */ /* 0x002fe20000010000 */
[----:B------:R-:W-:Y:S01]  /*7e30*/  FADD.FTZ R5, R137, R128 ;  /* 0x0000008089057221 */ /* 0x000fe20000010000 */
[----:B------:R-:W-:-:S02]  /*7e40*/  F2FP.F16.F32.PACK_AB R190, R199, R190 ;  /* 0x000000bec7be723e */ /* 0x000fc400000000ff */
[----:B------:R-:W-:Y:S01]  /*7e50*/  F2FP.F16.F32.PACK_AB R186, R167, R186 ;  /* 0x000000baa7ba723e */ /* 0x000fe200000000ff */
[----:B------:R-:W-:Y:S01]  /*7e60*/  FADD.FTZ R128, R182, R5 ;  /* 0x00000005b6807221 */ /* 0x000fe20000010000 */
[----:B------:R-:W-:Y:S01]  /*7e70*/  F2FP.F16.F32.PACK_AB R180, R137, R180 ;  /* 0x000000b489b4723e */ /* 0x000fe200000000ff */
[----:B------:R-:W1:Y:S01]  /*7e80*/  MUFU.EX2 R22, R22 ;  /* 0x0000001600167308 */ /* 0x000e620000000800 */
[----:B--2---:R-:W-:Y:S01]  /*7e90*/  FADD.FTZ R8, R20, R3 ;  /* 0x0000000314087221 */ /* 0x004fe20000010000 */
[C---:B------:R-:W-:Y:S01]  /*7ea0*/  FADD.FTZ R5, R145.reuse, R128 ;  /* 0x0000008091057221 */ /* 0x040fe20000010000 */
[----:B------:R-:W-:Y:S02]  /*7eb0*/  F2FP.F16.F32.PACK_AB R182, R145, R182 ;  /* 0x000000b691b6723e */ /* 0x000fe400000000ff */
[----:B------:R-:W-:Y:S01]  /*7ec0*/  F2FP.F16.F32.PACK_AB R191, R191, R14 ;  /* 0x0000000ebfbf723e */ /* 0x000fe200000000ff */
[----:B------:R-:W-:Y:S01]  /*7ed0*/  FADD.FTZ R128, R176, R5 ;  /* 0x00000005b0807221 */ /* 0x000fe20000010000 */
[----:B------:R-:W-:Y:S01]  /*7ee0*/  F2FP.F16.F32.PACK_AB R176, R149, R176 ;  /* 0x000000b095b0723e */ /* 0x000fe200000000ff */
[----:B------:R-:W2:Y:S01]  /*7ef0*/  MUFU.EX2 R187, R187 ;  /* 0x000000bb00bb7308 */ /* 0x000ea20000000800 */
[----:B---3--:R-:W-:Y:S01]  /*7f00*/  FADD.FTZ R3, R151, R8 ;  /* 0x0000000897037221 */ /* 0x008fe20000010000 */
[----:B------:R-:W-:Y:S01]  /*7f10*/  FADD.FTZ R5, R149, R128 ;  /* 0x0000008095057221 */ /* 0x000fe20000010000 */
[----:B------:R-:W-:-:S05]  /*7f20*/  F2FP.F16.F32.PACK_AB R185, R151, R20 ;  /* 0x0000001497b9723e */ /* 0x000fca00000000ff */
[----:B------:R-:W3:Y:S01]  /*7f30*/  MUFU.EX2 R120, R120 ;  /* 0x0000007800787308 */ /* 0x000ee20000000800 */
[----:B-1----:R-:W-:-:S07]  /*7f40*/  FADD.FTZ R8, R22, R3 ;  /* 0x0000000316087221 */ /* 0x002fce0000010000 */
[----:B------:R-:W1:Y:S01]  /*7f50*/  MUFU.EX2 R121, R121 ;  /* 0x0000007900797308 */ /* 0x000e620000000800 */
[C---:B--2---:R-:W-:Y:S01]  /*7f60*/  FADD.FTZ R3, R187.reuse, R8 ;  /* 0x00000008bb037221 */ /* 0x044fe20000010000 */
[----:B------:R-:W-:-:S06]  /*7f70*/  F2FP.F16.F32.PACK_AB R187, R187, R22 ;  /* 0x00000016bbbb723e */ /* 0x000fcc00000000ff */
[----:B------:R-:W2:Y:S01]  /*7f80*/  MUFU.EX2 R178, R178 ;  /* 0x000000b200b27308 */ /* 0x000ea20000000800 */
[----:B---3--:R-:W-:-:S07]  /*7f90*/  FADD.FTZ R8, R120, R3 ;  /* 0x0000000378087221 */ /* 0x008fce0000010000 */
[----:B------:R-:W3:Y:S01]  /*7fa0*/  MUFU.EX2 R122, R122 ;  /* 0x0000007a007a7308 */ /* 0x000ee20000000800 */
[----:B-1----:R-:W-:-:S07]  /*7fb0*/  FADD.FTZ R3, R121, R8 ;  /* 0x0000000879037221 */ /* 0x002fce0000010000 */
[----:B------:R-:W1:Y:S01]  /*7fc0*/  MUFU.EX2 R153, R153 ;  /* 0x0000009900997308 */ /* 0x000e620000000800 */
[----:B--2---:R-:W-:-:S07]  /*7fd0*/  FADD.FTZ R128, R178, R5 ;  /* 0x00000005b2807221 */ /* 0x004fce0000010000 */
[----:B------:R-:W2:Y:S01]  /*7fe0*/  MUFU.EX2 R183, R183 ;  /* 0x000000b700b77308 */ /* 0x000ea20000000800 */
[----:B---3--:R-:W-:-:S07]  /*7ff0*/  FADD.FTZ R8, R122, R3 ;  /* 0x000000037a087221 */ /* 0x008fce0000010000 */
[----:B------:R-:W3:Y:S01]  /*8000*/  MUFU.EX2 R172, R172 ;  /* 0x000000ac00ac7308 */ /* 0x000ee20000000800 */
[C---:B-1----:R-:W-:Y:S01]  /*8010*/  FADD.FTZ R3, R153.reuse, R128 ;  /* 0x0000008099037221 */ /* 0x042fe20000010000 */
[----:B------:R-:W-:-:S06]  /*8020*/  F2FP.F16.F32.PACK_AB R178, R153, R178 ;  /* 0x000000b299b2723e */ /* 0x000fcc00000000ff */
        /* <DEDUP_REMOVED lines=8> */
[C---:B--2---:R-:W-:Y:S01]  /*80b0*/  FADD.FTZ R5, R147.reuse, R128 ;  /* 0x0000008093057221 */ /* 0x044fe20000010000 */
[----:B------:R-:W-:-:S06]  /*80c0*/  F2FP.F16.F32.PACK_AB R172, R147, R172 ;  /* 0x000000ac93ac723e */ /* 0x000fcc00000000ff */
[----:B------:R-:W2:Y:S01]  /*80d0*/  MUFU.EX2 R179, R179 ;  /* 0x000000b300b37308 */ /* 0x000ea20000000800 */
[C---:B---3--:R-:W-:Y:S01]  /*80e0*/  FADD.FTZ R8, R126.reuse, R3 ;  /* 0x000000037e087221 */ /* 0x048fe20000010000 */
[----:B------:R-:W-:-:S06]  /*80f0*/  F2FP.F16.F32.PACK_AB R177, R126, R177 ;  /* 0x000000b17eb1723e */ /* 0x000fcc00000000ff */
[----:B------:R-:W3:Y:S01]  /*8100*/  MUFU.EX2 R141, R141 ;  /* 0x0000008d008d7308 */ /* 0x000ee20000000800 */
[----:B-1----:R-:W-:-:S07]  /*8110*/  FADD.FTZ R128, R174, R5 ;  /* 0x00000005ae807221 */ /* 0x002fce0000010000 */
[----:B------:R-:W1:Y:S01]  /*8120*/  MUFU.EX2 R133, R133 ;  /* 0x0000008500857308 */ /* 0x000e620000000800 */
[----:B--2---:R-:W-:-:S07]  /*8130*/  FADD.FTZ R8, R179, R8 ;  /* 0x00000008b3087221 */ /* 0x004fce0000010000 */
[----:B------:R-:W2:Y:S01]  /*8140*/  MUFU.EX2 R168, R168 ;  /* 0x000000a800a87308 */ /* 0x000ea20000000800 */
[C---:B---3--:R-:W-:Y:S01]  /*8150*/  FADD.FTZ R3, R141.reuse, R128 ;  /* 0x000000808d037221 */ /* 0x048fe20000010000 */
[----:B------:R-:W-:-:S06]  /*8160*/  F2FP.F16.F32.PACK_AB R174, R141, R174 ;  /* 0x000000ae8dae723e */ /* 0x000fcc00000000ff */
[----:B------:R3:W4:Y:S01]  /*8170*/  MUFU.EX2 R23, R181 ;  /* 0x000000b500177308 */ /* 0x0007220000000800 */
[C---:B-1----:R-:W-:Y:S01]  /*8180*/  FADD.FTZ R8, R133.reuse, R8 ;  /* 0x0000000885087221 */ /* 0x042fe20000010000 */
[----:B------:R-:W-:-:S06]  /*8190*/  F2FP.F16.F32.PACK_AB R179, R133, R179 ;  /* 0x000000b385b3723e */ /* 0x000fcc00000000ff */
[----:B------:R-:W1:Y:S01]  /*81a0*/  MUFU.EX2 R129, R129 ;  /* 0x0000008100817308 */ /* 0x000e620000000800 */
[----:B--2---:R-:W-:Y:S01]  /*81b0*/  FADD.FTZ R128, R168, R3 ;  /* 0x00000003a8807221 */ /* 0x004fe20000010000 */
[----:B---3--:R-:W-:-:S06]  /*81c0*/  F2FP.F16.F32.PACK_AB R181, R121, R120 ;  /* 0x0000007879b5723e */ /* 0x008fcc00000000ff */
[----:B------:R-:W2:Y:S01]  /*81d0*/  MUFU.EX2 R139, R139 ;  /* 0x0000008b008b7308 */ /* 0x000ea20000000800 */
[----:B----4-:R-:W-:-:S07]  /*81e0*/  FADD.FTZ R8, R23, R8 ;  /* 0x0000000817087221 */ /* 0x010fce0000010000 */
[----:B------:R-:W3:Y:S01]  /*81f0*/  MUFU.EX2 R170, R170 ;  /* 0x000000aa00aa7308 */ /* 0x000ee20000000800 */
[C---:B-1----:R-:W-:Y:S01]  /*8200*/  FADD.FTZ R3, R129.reuse, R128 ;  /* 0x0000008081037221 */ /* 0x042fe20000010000 */
[----:B------:R-:W-:-:S06]  /*8210*/  F2FP.F16.F32.PACK_AB R168, R129, R168 ;  /* 0x000000a881a8723e */ /* 0x000fcc00000000ff */
[----:B------:R-:W1:Y:S01]  /*8220*/  MUFU.EX2 R143, R143 ;  /* 0x0000008f008f7308 */ /* 0x000e620000000800 */
[----:B--2---:R-:W-:-:S07]  /*8230*/  FADD.FTZ R8, R139, R8 ;  /* 0x000000088b087221 */ /* 0x004fce0000010000 */
[----:B------:R-:W2:Y:S01]  /*8240*/  MUFU.EX2 R130, R197 ;  /* 0x000000c500827308 */ /* 0x000ea20000000800 */
[----:B---3--:R-:W-:-:S07]  /*8250*/  FADD.FTZ R128, R170, R3 ;  /* 0x00000003aa807221 */ /* 0x008fce0000010000 */
[----:B------:R-:W3:Y:S01]  /*8260*/  MUFU.EX2 R132, R171 ;  /* 0x000000ab00847308 */ /* 0x000ee20000000800 */
[----:B-1----:R-:W-:-:S07]  /*8270*/  FADD.FTZ R3, R143, R8 ;  /* 0x000000088f037221 */ /* 0x002fce0000010000 */
[----:B------:R-:W1:Y:S01]  /*8280*/  MUFU.EX2 R165, R165 ;  /* 0x000000a500a57308 */ /* 0x000e620000000800 */
[C---:B--2---:R-:W-:Y:S01]  /*8290*/  FADD.FTZ R3, R130.reuse, R3 ;  /* 0x0000000382037221 */ /* 0x044fe20000010000 */
[----:B------:R-:W-:-:S06]  /*82a0*/  F2FP.F16.F32.PACK_AB R175, R130, R143 ;  /* 0x0000008f82af723e */ /* 0x000fcc00000000ff */
[----:B------:R2:W4:Y:S01]  /*82b0*/  MUFU.EX2 R134, R173 ;  /* 0x000000ad00867308 */ /* 0x0005220000000800 */
[----:B---3--:R-:W-:-:S07]  /*82c0*/  FADD.FTZ R3, R132, R3 ;  /* 0x0000000384037221 */ /* 0x008fce0000010000 */
[----:B------:R-:W3:Y:S01]  /*82d0*/  MUFU.EX2 R124, R124 ;  /* 0x0000007c007c7308 */ /* 0x000ee20000000800 */
[----:B-1----:R-:W-:Y:S01]  /*82e0*/  FADD.FTZ R3, R165, R3 ;  /* 0x00000003a5037221 */ /* 0x002fe20000010000 */
[----:B--2---:R-:W-:Y:S02]  /*82f0*/  F2FP.F16.F32.PACK_AB R173, R139, R23 ;  /* 0x000000178bad723e */ /* 0x004fe400000000ff */
[----:B------:R-:W-:-:S04]  /*8300*/  F2FP.F16.F32.PACK_AB R169, R165, R132 ;  /* 0x00000084a5a9723e */ /* 0x000fc800000000ff */
[----:B------:R-:W1:Y:S01]  /*8310*/  MUFU.EX2 R131, R131 ;  /* 0x0000008300837308 */ /* 0x000e620000000800 */
[----:B----4-:R-:W-:-:S04]  /*8320*/  FADD.FTZ R3, R134, R3 ;  /* 0x0000000386037221 */ /* 0x010fc80000010000 */
[C---:B---3--:R-:W-:Y:S01]  /*8330*/  FADD.FTZ R5, R124.reuse, R3 ;  /* 0x000000037c057221 */ /* 0x048fe20000010000 */
[----:B------:R-:W-:Y:S01]  /*8340*/  F2FP.F16.F32.PACK_AB R171, R124, R134 ;  /* 0x000000867cab723e */ /* 0x000fe200000000ff */
[----:B------:R-:W-:Y:S02]  /*8350*/  IMAD.MOV.U32 R3, RZ, RZ, R125 ;  /* 0x000000ffff037224 */ /* 0x000fe400078e007d */
[C---:B-1----:R-:W-:Y:S01]  /*8360*/  FADD.FTZ R8, R131.reuse, R128 ;  /* 0x0000008083087221 */ /* 0x042fe20000010000 */
[----:B------:R-:W-:Y:S01]  /*8370*/  F2FP.F16.F32.PACK_AB R170, R131, R170 ;  /* 0x000000aa83aa723e */ /* 0x000fe200000000ff */
[----:B0-----:R-:W-:Y:S06]  /*8380*/  @P2 BRA `(.L_x_959) ;  /* 0xffffffc800a42947 */ /* 0x001fec000383ffff */
[----:B------:R-:W-:Y:S02]  /*8390*/  IMAD.MOV.U32 R3, RZ, RZ, R125 ;  /* 0x000000ffff037224 */ /* 0x000fe400078e007d */
[----:B------:R-:W-:-:S07]  /*83a0*/  IMAD.MOV.U32 R4, RZ, RZ, R15 ;  /* 0x000000ffff047224 */ /* 0x000fce00078e000f */
.L_x_942:
[----:B------:R-:W0:Y:S01]  /*83b0*/  LDC R15, c[0x0][0x2f0] ;  /* 0x0000bc00ff0f7b82 */ /* 0x000e220000000800 */
[----:B------:R-:W-:Y:S01]  /*83c0*/  UIADD3 UR10, -UR10, 0x1, URZ ;  /* 0x000000010a0a7890 */ /* 0x000fe2000fffe13f */
[----:B------:R-:W-:Y:S01]  /*83d0*/  ULDC UR6, c[0x0][0x448] ;  /* 0x0001120000067ab9 */ /* 0x000fe20000000800 */
[----:B------:R-:W-:Y:S01]  /*83e0*/  ULDC UR14, c[0x0][0x9e4] ;  /* 0x00027900000e7ab9 */ /* 0x000fe20000000800 */
[----:B------:R-:W-:Y:S02]  /*83f0*/  UISETP.NE.AND UP0, UPT, UR6, 0x1, UPT ;  /* 0x000000010600788c */ /* 0x000fe4000bf05270 */
[----:B------:R-:W-:Y:S02]  /*8400*/  UISETP.GE.AND UP1, UPT, UR14, 0x1, UPT ;  /* 0x000000010e00788c */ /* 0x000fe4000bf26270 */
[----:B------:R-:W1:Y:S04]  /*8410*/  S2UR UR5, SR_CTAID.X ;  /* 0x00000000000579c3 */ /* 0x000e680000002500 */
[----:B------:R-:W-:-:S03]  /*8420*/  PLOP3.LUT P2, PT, PT, PT, UP1, 0x40, 0x0 ;  /* 0x000000000000781c */ /* 0x000fc60003f4e818 */
[----:B------:R-:W-:Y:S01]  /*8430*/  @UP0 ULDC UR15, c[0x0][0x450] ;  /* 0x00011400000f0ab9 */ /* 0x000fe20000000800 */
[----:B0-----:R-:W-:Y:S01]  /*8440*/  IMAD R15, R16, R15, UR10 ;  /* 0x0000000a100f7e24 */ /* 0x001fe2000f8e020f */
[----:B------:R-:W-:-:S04]  /*8450*/  @UP0 ULDC UR10, c[0x0][0x44c] ;  /* 0x00011300000a0ab9 */ /* 0x000fc80000000800 */
[----:B------:R-:W-:Y:S01]  /*8460*/  R2UR UR6, R15 ;  /* 0x000000000f0672ca */ /* 0x000fe200000e0000 */
[----:B-1----:R-:W-:-:S04]  /*8470*/  ULEA UR5, UR5, 0x7f, 0x7 ;  /* 0x0000007f05057891 */ /* 0x002fc8000f8e383f */
[----:B------:R-:W-:-:S04]  /*8480*/  UIMAD.WIDE.U32 UR10, UR5, UR10, URZ ;  /* 0x0000000a050a72a5 */ /* 0x000fc8000f8e003f */
[----:B------:R-:W-:-:S04]  /*8490*/  @UP0 USHF.R.U32.HI UR5, URZ, UR15, UR11 ;  /* 0x0000000f3f050299 */ /* 0x000fc8000801160b */
[----:B------:R-:W-:-:S03]  /*84a0*/  UIADD3 UR5, UR6, UR5, URZ ;  /* 0x0000000506057290 */ /* 0x000fc6000fffe03f */
[----:B------:R-:W-:Y:S02]  /*84b0*/  ULDC UR6, c[0x0][0x9dc] ;  /* 0x0002770000067ab9 */ /* 0x000fe40000000800 */
[----:B------:R-:W-:Y:S01]  /*84c0*/  UIADD3 UR6, UR5, -UR6, URZ ;  /* 0x8000000605067290 */ /* 0x000fe2000fffe03f */
[----:B------:R-:W-:Y:S11]  /*84d0*/  @P2 BRA `(.L_x_960) ;  /* 0x0000000000442947 */ /* 0x000ff60003800000 */
        /* <DEDUP_REMOVED lines=10> */
.L_x_961:
[----:B------:R-:W-:-:S11]  /*8580*/  UISETP.NE.AND UP2, UPT, UR14, 0x1, UPT ;  /* 0x000000010e00788c */ /* 0x000fd6000bf45270 */
[----:B------:R-:W-:Y:S02]  /*8590*/  @UP2 ULDC.64 UR18, c[0x0][0x9e8] ;  /* 0x00027a0000122ab9 */ /* 0x000fe40000000a00 */
[----:B------:R-:W-:-:S04]  /*85a0*/  UIMAD.WIDE.U32 UR10, UR5, UR18, URZ ;  /* 0x00000012050a72a5 */ /* 0x000fc8000f8e003f */
[----:B------:R-:W-:-:S12]  /*85b0*/  @UP2 USHF.R.U32.HI UR5, URZ, UR19, UR11 ;  /* 0x000000133f052299 */ /* 0x000fd8000801160b */
.L_x_962:
[----:B------:R-:W-:-:S04]  /*85c0*/  UIMAD UR5, UR5, UR14, URZ ;  /* 0x0000000e050572a4 */ /* 0x000fc8000f8e023f */
[----:B------:R-:W-:-:S04]  /*85d0*/  UISETP.LT.AND UP2, UPT, UR6, UR5, UPT ;  /* 0x000000050600728c */ /* 0x000fc8000bf41270 */
[----:B------:R-:W-:-:S12]  /*85e0*/  USEL UR6, UR6, UR5, !UP2 ;  /* 0x0000000506067287 */ /* 0x000fd8000d000000 */
.L_x_960:
[----:B------:R-:W-:Y:S01]  /*85f0*/  UIADD3 UR10, UR6, 0x5f, URZ ;  /* 0x0000005f060a7890 */ /* 0x000fe2000fffe03f */
[----:B------:R-:W-:-:S03]  /*8600*/  R2UR UR14, R17 ;  /* 0x00000000110e72ca */ /* 0x000fc600000e0000 */
[----:B------:R-:W-:-:S04]  /*8610*/  UIMAD.WIDE UR10, UR10, 0x2aaaaaab, URZ ;  /* 0x2aaaaaab0a0a78a5 */ /* 0x000fc8000f8e023f */
[----:B------:R-:W-:-:S04]  /*8620*/  USHF.R.U32.HI UR5, URZ, 0x1f, UR11 ;  /* 0x0000001f3f057899 */ /* 0x000fc8000801160b */
[----:B------:R-:W-:-:S04]  /*8630*/  ULEA.HI.SX32 UR5, UR11, UR5, 0x1c ;  /* 0x000000050b057291 */ /* 0x000fc8000f8fe23f */
[----:B------:R-:W-:-:S04]  /*8640*/  UISETP.LT.AND UP2, UPT, UR14, UR5, UPT ;  /* 0x000000050e00728c */ /* 0x000fc8000bf41270 */
[----:B------:R-:W-:-:S06]  /*8650*/  USEL UR61, UR14, UR5, !UP2 ;  /* 0x000000050e3d7287 */ /* 0x000fcc000d000000 */
[----:B------:R-:W-:-:S13]  /*8660*/  ISETP.GE.AND P2, PT, R13, UR61, PT ;  /* 0x0000003d0d007c0c */ /* 0x000fda000bf46270 */
[----:B------:R-:W-:Y:S05]  /*8670*/  @!P2 BRA `(.L_x_963) ;  /* 0x0000002000eca947 */ /* 0x000fea0003800000 */
[----:B------:R-:W-:Y:S01]  /*8680*/  IMAD.MOV.U32 R14, RZ, RZ, R3 ;  /* 0x000000ffff0e7224 */ /* 0x000fe200078e0003 */
[----:B------:R-:W-:Y:S01]  /*8690*/  UMOV UR59, UR7 ;  /* 0x00000007003b7c82 */ /* 0x000fe20008000000 */
[----:B------:R-:W-:Y:S01]  /*86a0*/  IMAD.MOV.U32 R193, RZ, RZ, R4 ;  /* 0x000000ffffc17224 */ /* 0x000fe200078e0004 */
[----:B------:R-:W-:Y:S01]  /*86b0*/  UMOV UR56, UR4 ;  /* 0x0000000400387c82 */ /* 0x000fe20008000000 */
[----:B------:R-:W-:-:S05]  /*86c0*/  ULDC UR5, c[0x0][0x9d8] ;  /* 0x0002760000057ab9 */ /* 0x000fca0000000800 */
.L_x_972:
[----:B------:R-:W-:-:S04]  /*86d0*/  UIADD3 UR4, UR56, 0x1, URZ ;  /* 0x0000000138047890 */ /* 0x000fc8000fffe03f */
[----:B------:R-:W-:-:S04]  /*86e0*/  UISETP.NE.AND UP2, UPT, UR4, 0x2, UPT ;  /* 0x000000020400788c */ /* 0x000fc8000bf45270 */
[----:B------:R-:W-:Y:S02]  /*86f0*/  USEL UR7, URZ, 0x1, UP2 ;  /* 0x000000013f077887 */ /* 0x000fe40009000000 */
[----:B------:R-:W-:Y:S02]  /*8700*/  USEL UR4, UR4, URZ, UP2 ;  /* 0x0000003f04047287 */ /* 0x000fe40009000000 */
[----:B------:R-:W-:Y:S01]  /*8710*/  ULOP3.LUT UR7, UR59, UR7, URZ, 0x3c, !UPT ;  /* 0x000000073b077292 */ /* 0x000fe2000f8e3c3f */
[----:B------:R-:W-:Y:S11]  /*8720*/  @!P0 BRA `(.L_x_964) ;  /* 0x0000000000048947 */ /* 0x000ff60003800000 */
[----:B------:R-:W-:Y:S01]  /*8730*/  BPT.TRAP 0x1 ;  /* 0x000000040000795c */ /* 0x000fe20000300000 */
.L_x_964:
[----:B------:R-:W-:Y:S01]  /*8740*/  ULEA UR57, UR4, UR58, 0x3 ;  /* 0x0000003a04397291 */ /* 0x000fe2000f8e183f */
[----:B------:R-:W-:-:S05]  /*8750*/  IMAD.U32 R3, RZ, RZ, UR7 ;  /* 0x00000007ff037e24 */ /* 0x000fca000f8e00ff */
[----:B------:R-:W-:-:S04]  /*8760*/  SHF.L.U32 R3, R3, 0x1f, RZ ;  /* 0x0000001f03037819 */ /* 0x000fc800000006ff */
[----:B------:R0:W1:Y:S01]  /*8770*/  SYNCS.PHASECHK.TRANS64.TRYWAIT P2, [UR57+0x30830], R3 ;  /* 0x03083003ff0075a7 */ /* 0x0000620008040179 */
[----:B------:R-:W-:Y:S05]  /*8780*/  @!P0 BRA `(.L_x_965) ;  /* 0x0000000000048947 */ /* 0x000fea0003800000 */
[----:B------:R-:W-:Y:S01]  /*8790*/  BPT.TRAP 0x1 ;  /* 0x000000040000795c */ /* 0x000fe20000300000 */
.L_x_965:
[----:B-1----:R-:W-:Y:S05]  /*87a0*/  @P2 BRA `(.L_x_966) ;  /* 0x0000000000082947 */ /* 0x002fea0003800000 */
[----:B------:R-:W1:Y:S02]  /*87b0*/  SYNCS.PHASECHK.TRANS64.TRYWAIT P2, [UR57+0x30830], R3 ;  /* 0x03083003ff0075a7 */ /* 0x000e640008040179 */
[----:B-1----:R-:W-:Y:S05]  /*87c0*/  @!P2 BRA `(.L_x_967) ;  /* 0x000000d00024a947 */ /* 0x002fea0003800000 */
.L_x_966:
        /* <DEDUP_REMOVED lines=161> */
.L_x_968:
[----:B------:R-:W-:Y:S01]  /*91e0*/  ULEA UR14, UR56, UR58, 0x3 ;  /* 0x0000003a380e7291 */ /* 0x000fe2000f8e183f */
[----:B------:R-:W-:-:S05]  /*91f0*/  IMAD.U32 R0, RZ, RZ, UR59 ;  /* 0x0000003bff007e24 */ /* 0x000fca000f8e00ff */
[----:B------:R-:W-:-:S04]  /*9200*/  SHF.L.U32 R0, R0, 0x1f, RZ ;  /* 0x0000001f00007819 */ /* 0x000fc800000006ff */
[----:B------:R2:W3:Y:S01]  /*9210*/  SYNCS.PHASECHK.TRANS64.TRYWAIT P2, [UR14+0x30850], R0 ;  /* 0x03085000ff0075a7 */ /* 0x0004e2000804014e */
[----:B------:R-:W-:Y:S05]  /*9220*/  @!P0 BRA `(.L_x_969) ;  /* 0x0000000000048947 */ /* 0x000fea0003800000 */
[----:B------:R-:W-:Y:S01]  /*9230*/  BPT.TRAP 0x1 ;  /* 0x000000040000795c */ /* 0x000fe20000300000 */
.L_x_969:
[----:B---3--:R-:W-:Y:S05]  /*9240*/  @P2 BRA `(.L_x_970) ;  /* 0x0000000000082947 */ /* 0x008fea0003800000 */
[----:B------:R-:W3:Y:S02]  /*9250*/  SYNCS.PHASECHK.TRANS64.TRYWAIT P2, [UR14+0x30850], R0 ;  /* 0x03085000ff0075a7 */ /* 0x000ee4000804014e */
[----:B---3--:R-:W-:Y:S05]  /*9260*/  @!P2 BRA `(.L_x_971) ;  /* 0x000000c40094a947 */ /* 0x008fea0003800000 */
.L_x_970:
[----:B------:R-:W-:Y:S01]  /*9270*/  UIADD3 UR6, UR58, 0x400, URZ ;  /* 0x000004003a067890 */ /* 0x000fe2000fffe03f */
[----:B------:R-:W-:Y:S01]  /*9280*/  WARPGROUP.ARRIVE ;  /* 0x00000000000079c5 */ /* 0x000fe20000000000 */
[----:B------:R-:W-:Y:S01]  /*9290*/  UMOV UR11, 0x40000040 ;  /* 0x40000040000b7882 */ /* 0x000fe20000000000 */
[----:B------:R-:W-:Y:S01]  /*92a0*/  FMUL.FTZ R2, R120, UR5 ;  /* 0x0000000578027c20 */ /* 0x000fe20008410000 */
[----:B------:R-:W-:Y:S01]  /*92b0*/  USHF.R.U32.HI UR6, URZ, 0x4, UR6 ;  /* 0x000000043f067899 */ /* 0x000fe20008011606 */
[----:B01----:R-:W-:Y:S01]  /*92c0*/  FMUL.FTZ R3, R121, UR5 ;  /* 0x0000000579037c20 */ /* 0x003fe20008410000 */
[----:B------:R-:W-:Y:S01]  /*92d0*/  FMUL.FTZ R195, R132, UR5 ;  /* 0x0000000584c37c20 */ /* 0x000fe20008410000 */
[----:B------:R-:W-:Y:S01]  /*92e0*/  FMUL.FTZ R197, R133, UR5 ;  /* 0x0000000585c57c20 */ /* 0x000fe20008410000 */
[----:B------:R-:W-:Y:S01]  /*92f0*/  ULOP3.LUT UR6, UR6, 0x3fff, URZ, 0xc0, !UPT ;  /* 0x00003fff06067892 */ /* 0x000fe2000f8ec03f */
[----:B------:R-:W2:Y:S01]  /*9300*/  MUFU.TANH R2, R2 ;  /* 0x0000000200027308 */ /* 0x000ea20000002400 */
[----:B------:R-:W-:Y:S01]  /*9310*/  FMUL.FTZ R199, R136, UR5 ;  /* 0x0000000588c77c20 */ /* 0x000fe20008410000 */
[----:B------:R-:W-:Y:S01]  /*9320*/  FMUL.FTZ R137, R137, UR5 ;  /* 0x0000000589897c20 */ /* 0x000fe20008410000 */
[----:B------:R-:W-:Y:S01]  /*9330*/  ULOP3.LUT UR6, UR6, 0x3000000, URZ, 0xfc, !UPT ;  /* 0x0300000006067892 */ /* 0x000fe2000f8efc3f */
[----:B------:R-:W-:Y:S01]  /*9340*/  FMUL.FTZ R133, R139, UR5 ;  /* 0x000000058b857c20 */ /* 0x000fe20008410000 */
[----:B------:R-:W-:Y:S01]  /*9350*/  FMUL.FTZ R139, R140, UR5 ;  /* 0x000000058c8b7c20 */ /* 0x000fe20008410000 */
[----:B------:R-:W-:Y:S01]  /*9360*/  FMUL.FTZ R141, R141, UR5 ;  /* 0x000000058d8d7c20 */ /* 0x000fe20008410000 */
[----:B------:R-:W-:Y:S01]  /*9370*/  UIMAD UR6, UR56, 0x900, UR6 ;  /* 0x00000900380678a4 */ /* 0x000fe2000f8e0206 */
[----:B------:R-:W0:Y:S01]  /*9380*/  MUFU.TANH R3, R3 ;  /* 0x0000000300037308 */ /* 0x000e220000002400 */
[----:B------:R-:W-:Y:S01]  /*9390*/  FMUL.FTZ R201, R144, UR5 ;  /* 0x0000000590c97c20 */ /* 0x000fe20008410000 */
        /* <DEDUP_REMOVED lines=8> */
[----:B--2---:R-:W-:Y:S01]  /*9420*/  FMNMX.FTZ R0, R2, R193, !PT ;  /* 0x000000c102007209 */ /* 0x004fe20007810000 */
[----:B------:R-:W-:Y:S01]  /*9430*/  UMOV UR11, 0x40000040 ;  /* 0x40000040000b7882 */ /* 0x000fe20000000000 */
[----:B------:R-:W-:Y:S01]  /*9440*/  MUFU.TANH R195, R195 ;  /* 0x000000c300c37308 */ /* 0x000fe20000002400 */
[----:B------:R-:W-:Y:S01]  /*9450*/  FMUL.FTZ R23, R126, UR5 ;  /* 0x000000057e177c20 */ /* 0x000fe20008410000 */
[----:B------:R-:W-:Y:S01]  /*9460*/  FMUL.FTZ R203, R156, UR5 ;  /* 0x000000059ccb7c20 */ /* 0x000fe20008410000 */
[----:B------:R-:W-:Y:S01]  /*9470*/  FMUL.FTZ R121, R127, UR5 ;  /* 0x000000057f797c20 */ /* 0x000fe20008410000 */
[----:B------:R-:W-:Y:S01]  /*9480*/  FMUL.FTZ R157, R157, UR5 ;  /* 0x000000059d9d7c20 */ /* 0x000fe20008410000 */
[----:B0-----:R-:W-:Y:S01]  /*9490*/  FMNMX.FTZ R0, R3, R0, !PT ;  /* 0x0000000003007209 */ /* 0x001fe20007810000 */
        /* <DEDUP_REMOVED lines=17> */
[----:B------:R-:W0:Y:S01]  /*95b0*/  LDC R12, c[0x0][0x988] ;  /* 0x00026200ff0c7b82 */ /* 0x000e220000000800 */
[----:B------:R-:W-:Y:S01]  /*95c0*/  MUFU.TANH R137, R137 ;  /* 0x0000008900897308 */ /* 0x000fe20000002400 */
[----:B------:R-:W-:Y:S01]  /*95d0*/  FMUL.FTZ R167, R167, UR5 ;  /* 0x00000005a7a77c20 */ /* 0x000fe20008410000 */
[C---:B------:R-:W-:Y:S01]  /*95e0*/  ISETP.GT.AND P2, PT, R13.reuse, UR61, PT ;  /* 0x0000003d0d007c0c */ /* 0x040fe2000bf44270 */
[----:B------:R-:W-:Y:S01]  /*95f0*/  UMOV UR59, UR7 ;  /* 0x00000007003b7c82 */ /* 0x000fe20008000000 */
[----:B------:R-:W-:Y:S01]  /*9600*/  UMOV UR56, UR4 ;  /* 0x0000000400387c82 */ /* 0x000fe20008000000 */
[----:B------:R-:W-:-:S03]  /*9610*/  VIADD R13, R13, 0xffffffff ;  /* 0xffffffff0d0d7836 */ /* 0x000fc60000000000 */
[----:B------:R-:W-:Y:S08]  /*9620*/  MUFU.TANH R139, R139 ;  /* 0x0000008b008b7308 */ /* 0x000ff00000002400 */
[----:B------:R-:W-:Y:S08]  /*9630*/  MUFU.TANH R141, R141 ;  /* 0x0000008d008d7308 */ /* 0x000ff00000002400 */
[----:B------:R-:W-:Y:S08]  /*9640*/  MUFU.TANH R201, R201 ;  /* 0x000000c900c97308 */ /* 0x000ff00000002400 */
[----:B------:R-:W-:Y:S08]  /*9650*/  MUFU.TANH R145, R145 ;  /* 0x0000009100917308 */ /* 0x000ff00000002400 */
[----:B------:R-:W-:Y:S08]  /*9660*/  MUFU.TANH R149, R149 ;  /* 0x0000009500957308 */ /* 0x000ff00000002400 */
[----:B------:R-:W1:Y:S08]  /*9670*/  MUFU.TANH R15, R15 ;  /* 0x0000000f000f7308 */ /* 0x000e700000002400 */
[----:B------:R-:W2:Y:S08]  /*9680*/  MUFU.TANH R21, R21 ;  /* 0x0000001500157308 */ /* 0x000eb00000002400 */
[----:B------:R-:W-:Y:S01]  /*9690*/  MUFU.TANH R153, R153 ;  /* 0x0000009900997308 */ /* 0x000fe20000002400 */
[----:B-1----:R-:W-:-:S07]  /*96a0*/  FMNMX.FTZ R22, R15, R14, !PT ;  /* 0x0000000e0f167209 */ /* 0x002fce0007810000 */
[----:B------:R-:W1:Y:S01]  /*96b0*/  MUFU.TANH R23, R23 ;  /* 0x0000001700177308 */ /* 0x000e620000002400 */
[----:B--2---:R-:W-:-:S07]  /*96c0*/  FMNMX.FTZ R22, R21, R22, !PT ;  /* 0x0000001615167209 */ /* 0x004fce0007810000 */
[----:B------:R-:W-:Y:S08]  /*96d0*/  MUFU.TANH R203, R203 ;  /* 0x000000cb00cb7308 */ /* 0x000ff00000002400 */
[----:B------:R-:W2:Y:S01]  /*96e0*/  MUFU.TANH R121, R121 ;  /* 0x0000007900797308 */ /* 0x000ea20000002400 */
[----:B-1----:R-:W-:-:S07]  /*96f0*/  FMNMX.FTZ R22, R23, R22, !PT ;  /* 0x0000001617167209 */ /* 0x002fce0007810000 */
[----:B------:R-:W-:Y:S08]  /*9700*/  MUFU.TANH R157, R157 ;  /* 0x0000009d009d7308 */ /* 0x000ff00000002400 */
[----:B------:R-:W1:Y:S01]  /*9710*/  MUFU.TANH R123, R123 ;  /* 0x0000007b007b7308 */ /* 0x000e620000002400 */
[----:B--2---:R-:W-:-:S07]  /*9720*/  FMNMX.FTZ R22, R121, R22, !PT ;  /* 0x0000001679167209 */ /* 0x004fce0007810000 */
[----:B------:R-:W-:Y:S08]  /*9730*/  MUFU.TANH R205, R205 ;  /* 0x000000cd00cd7308 */ /* 0x000ff00000002400 */
[----:B------:R-:W-:Y:S01]  /*9740*/  MUFU.TANH R161, R161 ;  /* 0x000000a100a17308 */ /* 0x000fe20000002400 */
[----:B-1----:R-:W-:-:S07]  /*9750*/  FMNMX.FTZ R22, R123, R22, !PT ;  /* 0x000000167b167209 */ /* 0x002fce0007810000 */
        /* <DEDUP_REMOVED lines=36> */
[----:B------:R-:W-:-:S07]  /*99a0*/  UMOV UR11, 0x40000040 ;  /* 0x40000040000b7882 */ /* 0x000fce0000000000 */
[----:B------:R-:W2:Y:S08]  /*99b0*/  MUFU.TANH R187, R187 ;  /* 0x000000bb00bb7308 */ /* 0x000eb00000002400 */
[----:B------:R-:W3:Y:S01]  /*99c0*/  MUFU.TANH R125, R125 ;  /* 0x0000007d007d7308 */ /* 0x000ee20000002400 */
[----:B-1----:R-:W-:-:S07]  /*99d0*/  FMNMX.FTZ R0, R185, R0, !PT ;  /* 0x00000000b9007209 */ /* 0x002fce0007810000 */
[----:B------:R-:W1:Y:S01]  /*99e0*/  MUFU.TANH R131, R131 ;  /* 0x0000008300837308 */ /* 0x000e620000002400 */
        /* <DEDUP_REMOVED lines=9> */
[----:B-1----:R-:W-:Y:S02]  /*9a80*/  FMNMX.FTZ R22, R131, R22, !PT ;  /* 0x0000001683167209 */ /* 0x002fe40007810000 */
        /* <DEDUP_REMOVED lines=17> */
[----:B------:R-:W-:-:S04]  /*9ba0*/  FMUL.FTZ R183, R152, UR5 ;  /* 0x0000000598b77c20 */ /* 0x000fc80008410000 */
[----:B------:R-:W-:Y:S01]  /*9bb0*/  HGMMA.64x192x16.F32 R24, R176, gdesc[UR8].tnspB, R24, gsb0 ;  /* 0x42e00008b0187df0 */ /* 0x000fe20008000818 */
[----:B------:R-:W-:Y:S01]  /*9bc0*/  UIADD3 UR10, UR6, 0x200, URZ ;  /* 0x00000200060a7890 */ /* 0x000fe2000fffe03f */
[----:B------:R-:W1:Y:S01]  /*9bd0*/  MUFU.TANH R181, R181 ;  /* 0x000000b500b57308 */ /* 0x000e620000002400 */
[----:B------:R-:W-:Y:S01]  /*9be0*/  UMOV UR11, 0x40000040 ;  /* 0x40000040000b7882 */ /* 0x000fe20000000000 */
[----:B------:R-:W-:-:S06]  /*9bf0*/  UIADD3 UR6, UR6, 0x280, URZ ;  /* 0x0000028006067890 */ /* 0x000fcc000fffe03f */
[----:B------:R-:W2:Y:S01]  /*9c00*/  MUFU.TANH R183, R183 ;  /* 0x000000b700b77308 */ /* 0x000ea20000002400 */
[----:B-1----:R-:W-:-:S04]  /*9c10*/  FMNMX.FTZ R0, R181, R0, !PT ;  /* 0x00000000b5007209 */ /* 0x002fc80007810000 */
[----:B------:R-:W-:-:S04]  /*9c20*/  FMNMX.FTZ R0, R149, R0, !PT ;  /* 0x0000000095007209 */ /* 0x000fc80007810000 */
[----:B--2---:R-:W-:-:S04]  /*9c30*/  FMNMX.FTZ R0, R183, R0, !PT ;  /* 0x00000000b7007209 */ /* 0x004fc80007810000 */
[----:B------:R-:W-:-:S04]  /*9c40*/  FMNMX.FTZ R0, R153, R0, !PT ;  /* 0x0000000099007209 */ /* 0x000fc80007810000 */
[----:B------:R-:W-:-:S04]  /*9c50*/  FMNMX.FTZ R0, R203, R0, !PT ;  /* 0x00000000cb007209 */ /* 0x000fc80007810000 */
[----:B------:R-:W-:-:S04]  /*9c60*/  FMNMX.FTZ R0, R157, R0, !PT ;  /* 0x000000009d007209 */ /* 0x000fc80007810000 */
[----:B------:R-:W-:-:S04]  /*9c70*/  FMNMX.FTZ R0, R205, R0, !PT ;  /* 0x00000000cd007209 */ /* 0x000fc80007810000 */
[----:B------:R-:W-:-:S04]  /*9c80*/  FMNMX.FTZ R0, R161, R0, !PT ;  /* 0x00000000a1007209 */ /* 0x000fc80007810000 */
[----:B------:R-:W-:-:S04]  /*9c90*/  FMNMX.FTZ R0, R209, R0, !PT ;  /* 0x00000000d1007209 */ /* 0x000fc80007810000 */
[----:B------:R-:W-:-:S05]  /*9ca0*/  FMNMX.FTZ R0, R165, R0, !PT ;  /* 0x00000000a5007209 */ /* 0x000fca0007810000 */
[----:B------:R-:W1:Y:S02]  /*9cb0*/  SHFL.BFLY PT, R215, R0, 0x2, 0x1f ;  /* 0x0c401f0000d77f89 */ /* 0x000e6400000e0000 */
[----:B-1----:R-:W-:Y:S01]  /*9cc0*/  FMNMX.FTZ R0, R0, R215, !PT ;  /* 0x000000d700007209 */ /* 0x002fe20007810000 */
[----:B------:R-:W-:-:S04]  /*9cd0*/  FMUL.FTZ R215, R166, UR5 ;  /* 0x00000005a6d77c20 */ /* 0x000fc80008410000 */
[----:B------:R-:W1:Y:S02]  /*9ce0*/  SHFL.BFLY PT, R217, R0, 0x1, 0x1f ;  /* 0x0c201f0000d97f89 */ /* 0x000e6400000e0000 */
[----:B------:R-:W-:Y:S01]  /*9cf0*/  MUFU.TANH R215, R215 ;  /* 0x000000d700d77308 */ /* 0x000fe20000002400 */
[----:B-1----:R-:W-:-:S05]  /*9d00*/  FMNMX.FTZ R4, R0, R217, !PT ;  /* 0x000000d900047209 */ /* 0x002fca0007810000 */
[C---:B0-----:R-:W-:Y:S01]  /*9d10*/  FMUL.FTZ R20, R4.reuse, R12 ;  /* 0x0000000c04147220 */ /* 0x041fe20000410000 */
[----:B------:R-:W-:-:S03]  /*9d20*/  FADD.FTZ R193, -R4, R193 ;  /* 0x000000c104c17221 */ /* 0x000fc60000010100 */
[-CC-:B------:R-:W-:Y:S01]  /*9d30*/  FFMA.FTZ R188, R3, R12.reuse, -R20.reuse ;  /* 0x0000000c03bc7223 */ /* 0x180fe20000010814 */
[-C--:B------:R-:W-:Y:S01]  /*9d40*/  FMUL.FTZ R0, R193, R12.reuse ;  /* 0x0000000cc1007220 */ /* 0x080fe20000410000 */
[-CC-:B------:R-:W-:Y:S01]  /*9d50*/  FFMA.FTZ R193, R2, R12.reuse, -R20.reuse ;  /* 0x0000000c02c17223 */ /* 0x180fe20000010814 */
        /* <DEDUP_REMOVED lines=16> */
[----:B------:R-:W-:Y:S01]  /*9e60*/  FFMA.FTZ R161, R165, R12, -R20 ;  /* 0x0000000ca5a17223 */ /* 0x000fe20000010814 */
        /* <DEDUP_REMOVED lines=10> */
[----:B------:R-:W-:Y:S01]  /*9f10*/  FMUL.FTZ R177, R158, UR5 ;  /* 0x000000059eb17c20 */ /* 0x000fe20008410000 */
[----:B------:R-:W-:Y:S01]  /*9f20*/  FMUL.FTZ R179, R162, UR5 ;  /* 0x00000005a2b37c20 */ /* 0x000fe20008410000 */
[-CC-:B------:R-:W-:Y:S01]  /*9f30*/  FFMA.FTZ R176, R201, R12.reuse, -R20.reuse ;  /* 0x0000000cc9b07223 */ /* 0x180fe20000010814 */
[----:B------:R-:W-:Y:S01]  /*9f40*/  FFMA.FTZ R178, R181, R12, -R20 ;  /* 0x0000000cb5b27223 */ /* 0x000fe20000010814 */
[----:B------:R-:W-:Y:S01]  /*9f50*/  MUFU.EX2 R195, R195 ;  /* 0x000000c300c37308 */ /* 0x000fe20000000800 */
[----:B------:R-:W-:Y:S01]  /*9f60*/  HGMMA.64x192x16.F32 R24, R172, gdesc[UR8].tnspB, R24, gsb0 ;  /* 0x42e00008ac187df0 */ /* 0x000fe20008000818 */
[----:B------:R-:W-:Y:S01]  /*9f70*/  UMOV UR10, UR6 ;  /* 0x00000006000a7c82 */ /* 0x000fe20008000000 */
[----:B------:R-:W-:-:S05]  /*9f80*/  UMOV UR11, 0x40000040 ;  /* 0x40000040000b7882 */ /* 0x000fca0000000000 */
[----:B------:R-:W0:Y:S08]  /*9f90*/  MUFU.TANH R177, R177 ;  /* 0x000000b100b17308 */ /* 0x000e300000002400 */
[----:B------:R-:W1:Y:S08]  /*9fa0*/  MUFU.TANH R179, R179 ;  /* 0x000000b300b37308 */ /* 0x000e700000002400 */
[----:B------:R-:W-:Y:S01]  /*9fb0*/  MUFU.EX2 R180, R180 ;  /* 0x000000b400b47308 */ /* 0x000fe20000000800 */
[----:B0-----:R-:W-:-:S04]  /*9fc0*/  FMNMX.FTZ R22, R177, R22, !PT ;  /* 0x00000016b1167209 */ /* 0x001fc80007810000 */
[----:B------:R-:W-:-:S03]  /*9fd0*/  FMNMX.FTZ R22, R159, R22, !PT ;  /* 0x000000169f167209 */ /* 0x000fc60007810000 */
[----:B------:R-:W-:Y:S01]  /*9fe0*/  MUFU.EX2 R137, R137 ;  /* 0x0000008900897308 */ /* 0x000fe20000000800 */
[----:B-1----:R-:W-:-:S04]  /*9ff0*/  FMNMX.FTZ R22, R179, R22, !PT ;  /* 0x00000016b3167209 */ /* 0x002fc80007810000 */
[----:B------:R-:W-:-:S03]  /*a000*/  FMNMX.FTZ R22, R163, R22, !PT ;  /* 0x00000016a3167209 */ /* 0x000fc60007810000 */
[----:B------:R-:W-:Y:S01]  /*a010*/  MUFU.EX2 R182, R182 ;  /* 0x000000b600b67308 */ /* 0x000fe20000000800 */
[----:B------:R-:W-:-:S04]  /*a020*/  FMNMX.FTZ R22, R215, R22, !PT ;  /* 0x00000016d7167209 */ /* 0x000fc80007810000 */
[----:B------:R-:W-:-:S03]  /*a030*/  FMNMX.FTZ R22, R167, R22, !PT ;  /* 0x00000016a7167209 */ /* 0x000fc60007810000 */
[----:B------:R-:W-:Y:S02]  /*a040*/  MUFU.EX2 R139, R139 ;  /* 0x0000008b008b7308 */ /* 0x000fe40000000800 */
[----:B------:R-:W0:Y:S06]  /*a050*/  SHFL.BFLY PT, R3, R22, 0x2, 0x1f ;  /* 0x0c401f0016037f89 */ /* 0x000e2c00000e0000 */
[----:B------:R-:W-:Y:S08]  /*a060*/  MUFU.EX2 R176, R176 ;  /* 0x000000b000b07308 */ /* 0x000ff00000000800 */
[----:B------:R-:W-:Y:S08]  /*a070*/  MUFU.EX2 R141, R141 ;  /* 0x0000008d008d7308 */ /* 0x000ff00000000800 */
[----:B------:R-:W-:Y:S01]  /*a080*/  MUFU.EX2 R178, R178 ;  /* 0x000000b200b27308 */ /* 0x000fe20000000800 */
[----:B0-----:R-:W-:Y:S01]  /*a090*/  FMNMX.FTZ R2, R22, R3, !PT ;  /* 0x0000000316027209 */ /* 0x001fe20007810000 */
[----:B------:R-:W-:-:S04]  /*a0a0*/  FFMA.FTZ R22, R205, R12, -R20 ;  /* 0x0000000ccd167223 */ /* 0x000fc80000010814 */
[----:B------:R-:W0:Y:S02]  /*a0b0*/  SHFL.BFLY PT, R3, R2, 0x1, 0x1f ;  /* 0x0c201f0002037f89 */ /* 0x000e2400000e0000 */
[----:B------:R-:W-:Y:S08]  /*a0c0*/  MUFU.EX2 R145, R145 ;  /* 0x0000009100917308 */ /* 0x000ff00000000800 */
[----:B------:R-:W-:Y:S08]  /*a0d0*/  MUFU.EX2 R149, R149 ;  /* 0x0000009500957308 */ /* 0x000ff00000000800 */
[----:B------:R-:W-:Y:S01]  /*a0e0*/  MUFU.EX2 R153, R153 ;  /* 0x0000009900997308 */ /* 0x000fe20000000800 */
[----:B0-----:R-:W-:-:S07]  /*a0f0*/  FMNMX.FTZ R3, R2, R3, !PT ;  /* 0x0000000302037209 */ /* 0x001fce0007810000 */
[----:B------:R-:W-:Y:S01]  /*a100*/  MUFU.EX2 R22, R22 ;  /* 0x0000001600167308 */ /* 0x000fe20000000800 */
[----:B------:R-:W-:Y:S01]  /*a110*/  FADD.FTZ R165, -R3, R14 ;  /* 0x0000000e03a57221 */ /* 0x000fe20000010100 */
[----:B------:R-:W-:-:S03]  /*a120*/  IMAD.U32 R14, RZ, RZ, UR57 ;  /* 0x00000039ff0e7e24 */ /* 0x000fc6000f8e00ff */
[----:B------:R-:W-:Y:S01]  /*a130*/  FMUL.FTZ R165, R165, R12 ;  /* 0x0000000ca5a57220 */ /* 0x000fe20000410000 */
[----:B------:R-:W-:Y:S02]  /*a140*/  @!P1 VIADD R14, R14, 0x30840 ;  /* 0x000308400e0e9836 */ /* 0x000fe40000000000 */
[----:B------:R-:W-:Y:S03]  /*a150*/  MUFU.EX2 R157, R157 ;  /* 0x0000009d009d7308 */ /* 0x000fe60000000800 */
[----:B------:R-:W-:-:S05]  /*a160*/  @!P1 PRMT R14, RZ, 0x654, R14 ;  /* 0x00000654ff0e9816 */ /* 0x000fca000000000e */
[----:B------:R-:W-:Y:S08]  /*a170*/  MUFU.EX2 R2, R165 ;  /* 0x000000a500027308 */ /* 0x000ff00000000800 */
[----:B------:R-:W-:Y:S08]  /*a180*/  MUFU.EX2 R120, R120 ;  /* 0x0000007800787308 */ /* 0x000ff00000000800 */
[----:B------:R-:W-:Y:S01]  /*a190*/  MUFU.EX2 R161, R161 ;  /* 0x000000a100a17308 */ /* 0x000fe20000000800 */
[----:B------:R-:W-:-:S02]  /*a1a0*/  WARPGROUP.DEPBAR.LE gsb0, 0x0 ;  /* 0x00008000000079c5 */ /* 0x000fc40000010000 */
[----:B------:R-:W-:Y:S01]  /*a1b0*/  WARPGROUP.ARRIVE ;  /* 0x00000000000079c5 */ /* 0x000fe20000000000 */
[-CC-:B------:R-:W-:Y:S01]  /*a1c0*/  FFMA.FTZ R172, R183, R12.reuse, -R20.reuse ;  /* 0x0000000cb7ac7223 */ /* 0x180fe20000010814 */
[-C--:B------:R-:W-:Y:S01]  /*a1d0*/  FFMA.FTZ R174, R203, R12.reuse, -R20 ;  /* 0x0000000ccbae7223 */ /* 0x080fe20000010814 */
[----:B------:R-:W-:-:S03]  /*a1e0*/  FMUL.FTZ R20, R3, R12 ;  /* 0x0000000c03147220 */ /* 0x000fc60000410000 */
[----:B------:R-:W-:Y:S01]  /*a1f0*/  HGMMA.64x192x16.F32 R24, R168, gdesc[UR8].tnspB, R24, gsb0 ;  /* 0x42e00008a8187df0 */ /* 0x000fe20008000818 */
[-CC-:B------:R-:W-:Y:S01]  /*a200*/  FFMA.FTZ R189, R15, R12.reuse, -R20.reuse ;  /* 0x0000000c0fbd7223 */ /* 0x180fe20000010814 */
[-CC-:B------:R-:W-:Y:S01]  /*a210*/  FFMA.FTZ R21, R21, R12.reuse, -R20.reuse ;  /* 0x0000000c15157223 */ /* 0x180fe20000010814 */
[-CC-:B------:R-:W-:Y:S01]  /*a220*/  FFMA.FTZ R23, R23, R12.reuse, -R20.reuse ;  /* 0x0000000c17177223 */ /* 0x180fe20000010814 */
[-CC-:B------:R-:W-:Y:S01]  /*a230*/  FFMA.FTZ R121, R121, R12.reuse, -R20.reuse ;  /* 0x0000000c79797223 */ /* 0x180fe20000010814 */
[----:B------:R-:W-:Y:S01]  /*a240*/  IMAD.U32 R15, RZ, RZ, UR14 ;  /* 0x0000000eff0f7e24 */ /* 0x000fe2000f8e00ff */
        /* <DEDUP_REMOVED lines=22> */
[----:B------:R-:W-:-:S02]  /*a3b0*/  FFMA.FTZ R20, R167, R12, -R20 ;  /* 0x0000000ca7147223 */ /* 0x000fc40000010814 */
[----:B------:R-:W2:Y:S01]  /*a3c0*/  MUFU.EX2 R121, R121 ;  /* 0x0000007900797308 */ /* 0x000ea20000000800 */
[----:B0-----:R-:W-:Y:S01]  /*a3d0*/  FFMA.FTZ R5, R2, R5, R189 ;  /* 0x0000000502057223 */ /* 0x001fe200000100bd */
[----:B------:R-:W-:-:S03]  /*a3e0*/  F2FP.F16.F32.PACK_AB R189, R122, R189 ;  /* 0x000000bd7abd723e */ /* 0x000fc600000000ff */
[----:B------:R-:W-:-:S03]  /*a3f0*/  FADD.FTZ R5, R122, R5 ;  /* 0x000000057a057221 */ /* 0x000fc60000010000 */
[----:B------:R-:W0:Y:S01]  /*a400*/  MUFU.EX2 R126, R123 ;  /* 0x0000007b007e7308 */ /* 0x000e220000000800 */
[----:B-1----:R-:W-:-:S07]  /*a410*/  FADD.FTZ R5, R124, R5 ;  /* 0x000000057c057221 */ /* 0x002fce0000010000 */
[----:B------:R-:W1:Y:S01]  /*a420*/  MUFU.EX2 R125, R125 ;  /* 0x0000007d007d7308 */ /* 0x000e620000000800 */
[C---:B--2---:R-:W-:Y:S01]  /*a430*/  FADD.FTZ R5, R121.reuse, R5 ;  /* 0x0000000579057221 */ /* 0x044fe20000010000 */
[----:B------:R-:W-:-:S06]  /*a440*/  F2FP.F16.F32.PACK_AB R191, R121, R124 ;  /* 0x0000007c79bf723e */ /* 0x000fcc00000000ff */
[----:B------:R-:W2:Y:S01]  /*a450*/  MUFU.EX2 R128, R127 ;  /* 0x0000007f00807308 */ /* 0x000ea20000000800 */
[----:B0-----:R-:W-:-:S07]  /*a460*/  FADD.FTZ R5, R126, R5 ;  /* 0x000000057e057221 */ /* 0x001fce0000010000 */
[----:B------:R-:W-:Y:S01]  /*a470*/  MUFU.EX2 R129, R129 ;  /* 0x0000008100817308 */ /* 0x000fe20000000800 */
[----:B-1----:R-:W-:-:S07]  /*a480*/  FADD.FTZ R5, R125, R5 ;  /* 0x000000057d057221 */ /* 0x002fce0000010000 */
[----:B------:R-:W-:Y:S01]  /*a490*/  MUFU.EX2 R181, R181 ;  /* 0x000000b500b57308 */ /* 0x000fe20000000800 */
[----:B--2---:R-:W-:-:S07]  /*a4a0*/  FADD.FTZ R5, R128, R5 ;  /* 0x0000000580057221 */ /* 0x004fce0000010000 */
[----:B------:R-:W-:Y:S08]  /*a4b0*/  MUFU.EX2 R133, R133 ;  /* 0x0000008500857308 */ /* 0x000ff00000000800 */
[----:B------:R-:W-:Y:S08]  /*a4c0*/  MUFU.EX2 R135, R135 ;  /* 0x0000008700877308 */ /* 0x000ff00000000800 */
[----:B------:R-:W0:Y:S08]  /*a4d0*/  MUFU.EX2 R143, R143 ;  /* 0x0000008f008f7308 */ /* 0x000e300000000800 */
[----:B------:R-:W-:Y:S08]  /*a4e0*/  MUFU.EX2 R207, R207 ;  /* 0x000000cf00cf7308 */ /* 0x000ff00000000800 */
[----:B------:R-:W1:Y:S01]  /*a4f0*/  MUFU.EX2 R147, R147 ;  /* 0x0000009300937308 */ /* 0x000e620000000800 */
[----:B0-----:R-:W-:-:S07]  /*a500*/  F2FP.F16.F32.PACK_AB R183, R143, R135 ;  /* 0x000000878fb7723e */ /* 0x001fce00000000ff */
[----:B------:R-:W-:Y:S08]  /*a510*/  MUFU.EX2 R211, R211 ;  /* 0x000000d300d37308 */ /* 0x000ff00000000800 */
[----:B------:R-:W0:Y:S08]  /*a520*/  MUFU.EX2 R151, R151 ;  /* 0x0000009700977308 */ /* 0x000e300000000800 */
[----:B------:R-:W2:Y:S08]  /*a530*/  MUFU.EX2 R172, R172 ;  /* 0x000000ac00ac7308 */ /* 0x000eb00000000800 */
[----:B------:R-:W3:Y:S08]  /*a540*/  MUFU.EX2 R173, R213 ;  /* 0x000000d500ad7308 */ /* 0x000ef00000000800 */
[----:B------:R-:W4:Y:S08]  /*a550*/  MUFU.EX2 R155, R155 ;  /* 0x0000009b009b7308 */ /* 0x000f300000000800 */
[----:B------:R-:W5:Y:S08]  /*a560*/  MUFU.EX2 R174, R174 ;  /* 0x000000ae00ae7308 */ /* 0x000f700000000800 */
[----:B------:R1:W5:Y:S08]  /*a570*/  MUFU.EX2 R175, R177 ;  /* 0x000000b100af7308 */ /* 0x0003700000000800 */
[----:B------:R-:W5:Y:S01]  /*a580*/  MUFU.EX2 R159, R159 ;  /* 0x0000009f009f7308 */ /* 0x000f620000000800 */
[----:B-1----:R-:W-:-:S07]  /*a590*/  F2FP.F16.F32.PACK_AB R177, R147, R207 ;  /* 0x000000cf93b1723e */ /* 0x002fce00000000ff */
[----:B------:R-:W-:Y:S08]  /*a5a0*/  MUFU.EX2 R163, R163 ;  /* 0x000000a300a37308 */ /* 0x000ff00000000800 */
[----:B------:R-:W-:Y:S01]  /*a5b0*/  MUFU.EX2 R20, R20 ;  /* 0x0000001400147308 */ /* 0x000fe20000000800 */
[----:B------:R-:W-:Y:S02]  /*a5c0*/  WARPGROUP.DEPBAR.LE gsb0, 0x0 ;  /* 0x00008000000079c5 */ /* 0x000fe40000010000 */
[----:B------:R1:W-:Y:S05]  /*a5d0*/  @!P1 SYNCS.ARRIVE.TRANS64.RED.A1T0 RZ, [R14+URZ], RZ ;  /* 0x000000ff0eff99a7 */ /* 0x0003ea000810043f */
[----:B------:R0:W5:Y:S01]  /*a5e0*/  MUFU.EX2 R169, R179 ;  /* 0x000000b300a97308 */ /* 0x0001620000000800 */
[----:B------:R-:W-:-:S02]  /*a5f0*/  F2FP.F16.F32.PACK_AB R168, R157, R22 ;  /* 0x000000169da8723e */ /* 0x000fc400000000ff */
[----:B------:R-:W-:Y:S01]  /*a600*/  F2FP.F16.F32.PACK_AB R170, R161, R120 ;  /* 0x00000078a1aa723e */ /* 0x000fe200000000ff */
[----:B-1----:R-:W-:Y:S02]  /*a610*/  @!P1 VIADD R14, R15, 0x30860 ;  /* 0x000308600f0e9836 */ /* 0x002fe40000000000 */
[----:B------:R-:W-:Y:S02]  /*a620*/  FFMA.FTZ R15, R0, R8, R193 ;  /* 0x00000008000f7223 */ /* 0x000fe400000100c1 */
[----:B------:R-:W1:Y:S01]  /*a630*/  MUFU.EX2 R171, R215 ;  /* 0x000000d700ab7308 */ /* 0x000e620000000800 */
[----:B0-----:R-:W-:Y:S01]  /*a640*/  F2FP.F16.F32.PACK_AB R179, R151, R211 ;  /* 0x000000d397b3723e */ /* 0x001fe200000000ff */
[C---:B------:R-:W-:Y:S01]  /*a650*/  FADD.FTZ R15, R188.reuse, R15 ;  /* 0x0000000fbc0f7221 */ /* 0x040fe20000010000 */
[----:B------:R-:W-:Y:S02]  /*a660*/  @!P1 PRMT R14, RZ, 0x654, R14 ;  /* 0x00000654ff0e9816 */ /* 0x000fe4000000000e */
[----:B------:R-:W-:Y:S01]  /*a670*/  F2FP.F16.F32.PACK_AB R188, R188, R193 ;  /* 0x000000c1bcbc723e */ /* 0x000fe200000000ff */
[----:B------:R-:W-:Y:S01]  /*a680*/  FADD.FTZ R8, R190, R15 ;  /* 0x0000000fbe087221 */ /* 0x000fe20000010000 */
[----:B------:R0:W-:Y:S01]  /*a690*/  @!P1 SYNCS.ARRIVE.TRANS64.RED.A1T0 RZ, [R14+URZ], RZ ;  /* 0x000000ff0eff99a7 */ /* 0x0001e2000810043f */
[----:B------:R-:W-:Y:S01]  /*a6a0*/  F2FP.F16.F32.PACK_AB R190, R185, R190 ;  /* 0x000000beb9be723e */ /* 0x000fe200000000ff */
[----:B------:R-:W-:-:S02]  /*a6b0*/  IMAD.MOV.U32 R193, RZ, RZ, R4 ;  /* 0x000000ffffc17224 */ /* 0x000fc400078e0004 */
[----:B------:R-:W-:Y:S01]  /*a6c0*/  FADD.FTZ R15, R185, R8 ;  /* 0x00000008b90f7221 */ /* 0x000fe20000010000 */
[----:B------:R-:W-:-:S03]  /*a6d0*/  F2FP.F16.F32.PACK_AB R185, R125, R126 ;  /* 0x0000007e7db9723e */ /* 0x000fc600000000ff */
[----:B------:R-:W-:Y:S01]  /*a6e0*/  FADD.FTZ R8, R184, R15 ;  /* 0x0000000fb8087221 */ /* 0x000fe20000010000 */
[----:B------:R-:W-:-:S03]  /*a6f0*/  F2FP.F16.F32.PACK_AB R184, R187, R184 ;  /* 0x000000b8bbb8723e */ /* 0x000fc600000000ff */
[----:B------:R-:W-:Y:S01]  /*a700*/  FADD.FTZ R15, R187, R8 ;  /* 0x00000008bb0f7221 */ /* 0x000fe20000010000 */
[----:B------:R-:W-:-:S03]  /*a710*/  F2FP.F16.F32.PACK_AB R187, R129, R128 ;  /* 0x0000008081bb723e */ /* 0x000fc600000000ff */
[----:B------:R-:W-:Y:S01]  /*a720*/  FADD.FTZ R8, R186, R15 ;  /* 0x0000000fba087221 */ /* 0x000fe20000010000 */
[----:B------:R-:W-:-:S03]  /*a730*/  F2FP.F16.F32.PACK_AB R186, R195, R186 ;  /* 0x000000bac3ba723e */ /* 0x000fc600000000ff */
[----:B------:R-:W-:Y:S01]  /*a740*/  FADD.FTZ R15, R195, R8 ;  /* 0x00000008c30f7221 */ /* 0x000fe20000010000 */
[----:B------:R-:W-:-:S03]  /*a750*/  FADD.FTZ R8, R129, R5 ;  /* 0x0000000581087221 */ /* 0x000fc60000010000 */
[----:B0-----:R-:W-:Y:S01]  /*a760*/  FADD.FTZ R14, R180, R15 ;  /* 0x0000000fb40e7221 */ /* 0x001fe20000010000 */
[----:B------:R-:W-:Y:S01]  /*a770*/  FADD.FTZ R8, R181, R8 ;  /* 0x00000008b5087221 */ /* 0x000fe20000010000 */
[C---:B------:R-:W-:Y:S02]  /*a780*/  F2FP.F16.F32.PACK_AB R180, R137.reuse, R180 ;  /* 0x000000b489b4723e */ /* 0x040fe400000000ff */
[----:B------:R-:W-:Y:S01]  /*a790*/  FADD.FTZ R5, R137, R14 ;  /* 0x0000000e89057221 */ /* 0x000fe20000010000 */
[C---:B------:R-:W-:Y:S01]  /*a7a0*/  FADD.FTZ R8, R133.reuse, R8 ;  /* 0x0000000885087221 */ /* 0x040fe20000010000 */
[----:B------:R-:W-:Y:S02]  /*a7b0*/  F2FP.F16.F32.PACK_AB R181, R133, R181 ;  /* 0x000000b585b5723e */ /* 0x000fe400000000ff */
[----:B------:R-:W-:Y:S01]  /*a7c0*/  FADD.FTZ R14, R182, R5 ;  /* 0x00000005b60e7221 */ /* 0x000fe20000010000 */
[----:B------:R-:W-:Y:S01]  /*a7d0*/  FADD.FTZ R8, R135, R8 ;  /* 0x0000000887087221 */ /* 0x000fe20000010000 */
[----:B------:R-:W-:-:S02]  /*a7e0*/  F2FP.F16.F32.PACK_AB R182, R139, R182 ;  /* 0x000000b68bb6723e */ /* 0x000fc400000000ff */
[----:B------:R-:W-:Y:S01]  /*a7f0*/  FADD.FTZ R5, R139, R14 ;  /* 0x0000000e8b057221 */ /* 0x000fe20000010000 */
[----:B------:R-:W-:-:S03]  /*a800*/  FADD.FTZ R8, R143, R8 ;  /* 0x000000088f087221 */ /* 0x000fc60000010000 */
[----:B------:R-:W-:Y:S01]  /*a810*/  FADD.FTZ R14, R176, R5 ;  /* 0x00000005b00e7221 */ /* 0x000fe20000010000 */
[----:B------:R-:W-:Y:S01]  /*a820*/  FADD.FTZ R8, R207, R8 ;  /* 0x00000008cf087221 */ /* 0x000fe20000010000 */
[C---:B------:R-:W-:Y:S02]  /*a830*/  F2FP.F16.F32.PACK_AB R176, R141.reuse, R176 ;  /* 0x000000b08db0723e */ /* 0x040fe400000000ff */
[----:B------:R-:W-:Y:S01]  /*a840*/  FADD.FTZ R5, R141, R14 ;  /* 0x0000000e8d057221 */ /* 0x000fe20000010000 */
[----:B------:R-:W-:-:S03]  /*a850*/  FADD.FTZ R8, R147, R8 ;  /* 0x0000000893087221 */ /* 0x000fc60000010000 */
[----:B------:R-:W-:Y:S01]  /*a860*/  FADD.FTZ R14, R178, R5 ;  /* 0x00000005b20e7221 */ /* 0x000fe20000010000 */
[----:B------:R-:W-:Y:S01]  /*a870*/  FADD.FTZ R8, R211, R8 ;  /* 0x00000008d3087221 */ /* 0x000fe20000010000 */
[C---:B------:R-:W-:Y:S02]  /*a880*/  F2FP.F16.F32.PACK_AB R178, R145.reuse, R178 ;  /* 0x000000b291b2723e */ /* 0x040fe400000000ff */
[----:B------:R-:W-:Y:S01]  /*a890*/  FADD.FTZ R5, R145, R14 ;  /* 0x0000000e91057221 */ /* 0x000fe20000010000 */
[----:B------:R-:W-:-:S03]  /*a8a0*/  FADD.FTZ R8, R151, R8 ;  /* 0x0000000897087221 */ /* 0x000fc60000010000 */
[----:B--2---:R-:W-:Y:S01]  /*a8b0*/  FADD.FTZ R14, R172, R5 ;  /* 0x00000005ac0e7221 */ /* 0x004fe20000010000 */
[----:B---3--:R-:W-:Y:S01]  /*a8c0*/  FADD.FTZ R8, R173, R8 ;  /* 0x00000008ad087221 */ /* 0x008fe20000010000 */
[C---:B------:R-:W-:Y:S02]  /*a8d0*/  F2FP.F16.F32.PACK_AB R172, R149.reuse, R172 ;  /* 0x000000ac95ac723e */ /* 0x040fe400000000ff */
[----:B------:R-:W-:Y:S01]  /*a8e0*/  FADD.FTZ R5, R149, R14 ;  /* 0x0000000e95057221 */ /* 0x000fe20000010000 */
[C---:B----4-:R-:W-:Y:S01]  /*a8f0*/  FADD.FTZ R8, R155.reuse, R8 ;  /* 0x000000089b087221 */ /* 0x050fe20000010000 */
[----:B------:R-:W-:Y:S02]  /*a900*/  F2FP.F16.F32.PACK_AB R173, R155, R173 ;  /* 0x000000ad9bad723e */ /* 0x000fe400000000ff */
[----:B-----5:R-:W-:Y:S01]  /*a910*/  FADD.FTZ R14, R174, R5 ;  /* 0x00000005ae0e7221 */ /* 0x020fe20000010000 */
[----:B------:R-:W-:Y:S01]  /*a920*/  FADD.FTZ R8, R175, R8 ;  /* 0x00000008af087221 */ /* 0x000fe20000010000 */
[----:B------:R-:W-:-:S02]  /*a930*/  F2FP.F16.F32.PACK_AB R174, R153, R174 ;  /* 0x000000ae99ae723e */ /* 0x000fc400000000ff */
[----:B------:R-:W-:Y:S01]  /*a940*/  FADD.FTZ R5, R153, R14 ;  /* 0x0000000e99057221 */ /* 0x000fe20000010000 */
[C---:B------:R-:W-:Y:S01]  /*a950*/  FADD.FTZ R8, R159.reuse, R8 ;  /* 0x000000089f087221 */ /* 0x040fe20000010000 */
[----:B------:R-:W-:Y:S02]  /*a960*/  F2FP.F16.F32.PACK_AB R175, R159, R175 ;  /* 0x000000af9faf723e */ /* 0x000fe400000000ff */
[----:B------:R-:W-:Y:S01]  /*a970*/  FADD.FTZ R14, R22, R5 ;  /* 0x00000005160e7221 */ /* 0x000fe20000010000 */
[----:B------:R-:W-:Y:S01]  /*a980*/  FADD.FTZ R8, R169, R8 ;  /* 0x00000008a9087221 */ /* 0x000fe20000010000 */
[----:B------:R-:W-:Y:S02]  /*a990*/  F2FP.F16.F32.PACK_AB R169, R163, R169 ;  /* 0x000000a9a3a9723e */ /* 0x000fe400000000ff */
[----:B------:R-:W-:Y:S01]  /*a9a0*/  FADD.FTZ R5, R157, R14 ;  /* 0x0000000e9d057221 */ /* 0x000fe20000010000 */
[----:B------:R-:W-:-:S03]  /*a9b0*/  FADD.FTZ R8, R163, R8 ;  /* 0x00000008a3087221 */ /* 0x000fc60000010000 */
[----:B------:R-:W-:Y:S01]  /*a9c0*/  FADD.FTZ R14, R120, R5 ;  /* 0x00000005780e7221 */ /* 0x000fe20000010000 */
[----:B-1----:R-:W-:Y:S01]  /*a9d0*/  FADD.FTZ R5, R171, R8 ;  /* 0x00000008ab057221 */ /* 0x002fe20000010000 */
[C---:B------:R-:W-:Y:S02]  /*a9e0*/  F2FP.F16.F32.PACK_AB R171, R20.reuse, R171 ;  /* 0x000000ab14ab723e */ /* 0x040fe400000000ff */
[----:B------:R-:W-:Y:S01]  /*a9f0*/  FADD.FTZ R8, R161, R14 ;  /* 0x0000000ea1087221 */ /* 0x000fe20000010000 */
[----:B------:R-:W-:Y:S01]  /*aa00*/  FADD.FTZ R5, R20, R5 ;  /* 0x0000000514057221 */ /* 0x000fe20000010000 */
[----:B------:R-:W-:Y:S01]  /*aa10*/  IMAD.MOV.U32 R14, RZ, RZ, R3 ;  /* 0x000000ffff0e7224 */ /* 0x000fe200078e0003 */
[----:B------:R-:W-:Y:S06]  /*aa20*/  @P2 BRA `(.L_x_972) ;  /* 0xffffffdc00282947 */ /* 0x000fec000383ffff */
.L_x_963:
[----:B------:R-:W-:-:S13]  /*aa30*/  R2UR UR5, R17 ;  /* 0x00000000110572ca */ /* 0x000fda00000e0000 */
[----:B------:R-:W-:-:S13]  /*aa40*/  ISETP.GE.AND P2, PT, R13, UR5, PT ;  /* 0x000000050d007c0c */ /* 0x000fda000bf46270 */
[----:B------:R-:W-:Y:S05]  /*aa50*/  @!P2 BRA `(.L_x_973) ;  /* 0x000000340074a947 */ /* 0x000fea0003800000 */
[----:B------:R-:W-:Y:S01]  /*aa60*/  IMAD.MOV.U32 R15, RZ, RZ, R3 ;  /* 0x000000ffff0f7224 */ /* 0x000fe200078e0003 */
[----:B------:R-:W-:Y:S01]  /*aa70*/  UMOV UR59, UR7 ;  /* 0x00000007003b7c82 */ /* 0x000fe20008000000 */
[----:B------:R-:W-:Y:S01]  /*aa80*/  IMAD.MOV.U32 R14, RZ, RZ, R4 ;  /* 0x000000ffff0e7224 */ /* 0x000fe200078e0004 */
[----:B------:R-:W-:Y:S01]  /*aa90*/  UMOV UR56, UR4 ;  /* 0x0000000400387c82 */ /* 0x000fe20008000000 */
[----:B------:R-:W-:Y:S01]  /*aaa0*/  ULDC UR61, c[0x0][0x9e4] ;  /* 0x00027900003d7ab9 */ /* 0x000fe20000000800 */
[----:B------:R-:W-:-:S05]  /*aab0*/  ULDC UR5, c[0x0][0x9d8] ;  /* 0x0002760000057ab9 */ /* 0x000fca0000000800 */
.L_x_990:
[----:B------:R-:W-:-:S04]  /*aac0*/  UIADD3 UR4, UR56, 0x1, URZ ;  /* 0x0000000138047890 */ /* 0x000fc8000fffe03f */
[----:B------:R-:W-:-:S04]  /*aad0*/  UISETP.NE.AND UP2, UPT, UR4, 0x2, UPT ;  /* 0x000000020400788c */ /* 0x000fc8000bf45270 */
[----:B------:R-:W-:Y:S02]  /*aae0*/  USEL UR7, URZ, 0x1, UP2 ;  /* 0x000000013f077887 */ /* 0x000fe40009000000 */
[----:B------:R-:W-:Y:S02]  /*aaf0*/  USEL UR4, UR4, URZ, UP2 ;  /* 0x0000003f04047287 */ /* 0x000fe40009000000 */
[----:B------:R-:W-:Y:S01]  /*ab00*/  ULOP3.LUT UR7, UR59, UR7, URZ, 0x3c, !UPT ;  /* 0x000000073b077292 */ /* 0x000fe2000f8e3c3f */
[----:B------:R-:W-:Y:S11]  /*ab10*/  @!P0 BRA `(.L_x_974) ;  /* 0x0000000000048947 */ /* 0x000ff60003800000 */
[----:B------:R-:W-:Y:S01]  /*ab20*/  BPT.TRAP 0x1 ;  /* 0x000000040000795c */ /* 0x000fe20000300000 */
.L_x_974:
[----:B------:R-:W-:Y:S01]  /*ab30*/  ULEA UR57, UR4, UR58, 0x3 ;  /* 0x0000003a04397291 */ /* 0x000fe2000f8e183f */
[----:B------:R-:W-:-:S05]  /*ab40*/  IMAD.U32 R3, RZ, RZ, UR7 ;  /* 0x00000007ff037e24 */ /* 0x000fca000f8e00ff */
[----:B------:R-:W-:-:S04]  /*ab50*/  SHF.L.U32 R3, R3, 0x1f, RZ ;  /* 0x0000001f03037819 */ /* 0x000fc800000006ff */
[----:B------:R0:W1:Y:S01]  /*ab60*/  SYNCS.PHASECHK.TRANS64.TRYWAIT P2, [UR57+0x30830], R3 ;  /* 0x03083003ff0075a7 */ /* 0x0000620008040179 */
[----:B------:R-:W-:Y:S05]  /*ab70*/  @!P0 BRA `(.L_x_975) ;  /* 0x0000000000048947 */ /* 0x000fea0003800000 */
[----:B------:R-:W-:Y:S01]  /*ab80*/  BPT.TRAP 0x1 ;  /* 0x000000040000795c */ /* 0x000fe20000300000 */
.L_x_975:
[----:B-1----:R-:W-:Y:S05]  /*ab90*/  @P2 BRA `(.L_x_976) ;  /* 0x0000000000082947 */ /* 0x002fea0003800000 */
[----:B------:R-:W1:Y:S02]  /*aba0*/  SYNCS.PHASECHK.TRANS64.TRYWAIT P2, [UR57+0x30830], R3 ;  /* 0x03083003ff0075a7 */ /* 0x000e640008040179 */
[----:B-1----:R-:W-:Y:S05]  /*abb0*/  @!P2 BRA `(.L_x_977) ;  /* 0x000000ac0058a947 */ /* 0x002fea0003800000 */
.L_x_976:
        /* <DEDUP_REMOVED lines=161> */
.L_x_978:
[----:B------:R-:W-:Y:S01]  /*b5d0*/  ULEA UR14, UR56, UR58, 0x3 ;  /* 0x0000003a380e7291 */ /* 0x000fe2000f8e183f */
[----:B------:R-:W-:-:S05]  /*b5e0*/  IMAD.U32 R0, RZ, RZ, UR59 ;  /* 0x0000003bff007e24 */ /* 0x000fca000f8e00ff */
[----:B------:R-:W-:-:S04]  /*b5f0*/  SHF.L.U32 R0, R0, 0x1f, RZ ;  /* 0x0000001f00007819 */ /* 0x000fc800000006ff */
[----:B------:R2:W3:Y:S01]  /*b600*/  SYNCS.PHASECHK.TRANS64.TRYWAIT P2, [UR14+0x30850], R0 ;  /* 0x03085000ff0075a7 */ /* 0x0004e2000804014e */
[----:B------:R-:W-:Y:S05]  /*b610*/  @!P0 BRA `(.L_x_979) ;  /* 0x0000000000048947 */ /* 0x000fea0003800000 */
[----:B------:R-:W-:Y:S01]  /*b620*/  BPT.TRAP 0x1 ;  /* 0x000000040000795c */ /* 0x000fe20000300000 */
.L_x_979:
[----:B---3--:R-:W-:Y:S05]  /*b630*/  @P2 BRA `(.L_x_980) ;  /* 0x0000000000082947 */ /* 0x008fea0003800000 */
[----:B------:R-:W3:Y:S02]  /*b640*/  SYNCS.PHASECHK.TRANS64.TRYWAIT P2, [UR14+0x30850], R0 ;  /* 0x03085000ff0075a7 */ /* 0x000ee4000804014e */
[----:B---3--:R-:W-:Y:S05]  /*b650*/  @!P2 BRA `(.L_x_981) ;  /* 0x000000a000c8a947 */ /* 0x008fea0003800000 */
.L_x_980:
        /* <DEDUP_REMOVED lines=18> */
[----:B------:R-:W-:Y:S01]  /*b780*/  FMUL.FTZ R133, R151, UR5 ;  /* 0x0000000597857c20 */ /* 0x000fe20008410000 */
[----:B------:R-:W-:Y:S01]  /*b790*/  FMUL.FTZ R20, R130, UR5 ;  /* 0x0000000582147c20 */ /* 0x000fe20008410000 */
[----:B------:R-:W-:Y:S01]  /*b7a0*/  FMUL.FTZ R130, R132, UR5 ;  /* 0x0000000584827c20 */ /* 0x000fe20008410000 */
[----:B------:R-:W-:Y:S01]  /*b7b0*/  FMUL.FTZ R22, R134, UR5 ;  /* 0x0000000586167c20 */ /* 0x000fe20008410000 */
[----:B--2---:R-:W-:Y:S01]  /*b7c0*/  FMUL.FTZ R0, R122, UR5 ;  /* 0x000000057a007c20 */ /* 0x004fe20008410000 */
        /* <DEDUP_REMOVED lines=32> */
[----:B------:R-:W-:Y:S01]  /*b9d0*/  FMUL.FTZ R166, R166, UR5 ;  /* 0x00000005a6a67c20 */ /* 0x000fe20008410000 */
[----:B------:R-:W0:Y:S01]  /*b9e0*/  MUFU.TANH R3, R3 ;  /* 0x0000000300037308 */ /* 0x000e220000002400 */
[----:B------:R-:W-:Y:S01]  /*b9f0*/  ULDC UR19, c[0x0][0x288] ;  /* 0x0000a20000137ab9 */ /* 0x000fe20000000800 */
[----:B------:R-:W-:-:S06]  /*ba00*/  ULDC UR18, c[0x0][0x9e0] ;  /* 0x0002780000127ab9 */ /* 0x000fcc0000000800 */
        /* <DEDUP_REMOVED lines=42> */
[----:B------:R0:W0:Y:S01]  /*bcb0*/  MUFU.TANH R162, R165 ;  /* 0x000000a500a27308 */ /* 0x0000220000002400 */
        /* <DEDUP_REMOVED lines=12> */
[----:B------:R-:W-:-:S14]  /*bd80*/  FMUL.FTZ R176, R145, UR5 ;  /* 0x0000000591b07c20 */ /* 0x000fdc0008410000 */
[----:B------:R-:W-:Y:S01]  /*bd90*/  HGMMA.64x192x16.F32 R24, R172, gdesc[UR8].tnspB, R24, gsb0 ;  /* 0x42e00008ac187df0 */ /* 0x000fe20008000818 */
[----:B------:R-:W-:Y:S01]  /*bda0*/  UIADD3 UR10, UR6, 0x280, URZ ;  /* 0x00000280060a7890 */ /* 0x000fe2000fffe03f */
[----:B------:R-:W0:Y:S01]  /*bdb0*/  MUFU.TANH R176, R176 ;  /* 0x000000b000b07308 */ /* 0x000e220000002400 */
[----:B------:R-:W-:Y:S01]  /*bdc0*/  UMOV UR11, 0x40000040 ;  /* 0x40000040000b7882 */ /* 0x000fe20000000000 */
[----:B------:R-:W-:Y:S02]  /*bdd0*/  @UP0 ULDC UR6, c[0x0][0x44c] ;  /* 0x0001130000060ab9 */ /* 0x000fe40000000800 */
[----:B------:R-:W-:Y:S01]  /*bde0*/  @P2 IMAD.HI.U32 R142, R9, UR6, RZ ;  /* 0x00000006098e2c27 */ /* 0x000fe2000f8e00ff */
[----:B------:R-:W-:Y:S01]  /*bdf0*/  @UP0 ULDC UR6, c[0x0][0x450] ;  /* 0x0001140000060ab9 */ /* 0x000fe20000000800 */
[----:B------:R-:W-:-:S03]  /*be00*/  PLOP3.LUT P2, PT, PT, PT, UP1, 0x40, 0x0 ;  /* 0x000000000000781c */ /* 0x000fc60003f4e818 */
[----:B------:R-:W-:Y:S01]  /*be10*/  @P3 SHF.R.U32.HI R154, RZ, UR6, R142 ;  /* 0x00000006ff9a3c19 */ /* 0x000fe2000801168e */
[----:B------:R-:W-:-:S04]  /*be20*/  IMAD.U32 R142, RZ, RZ, UR57 ;  /* 0x00000039ff8e7e24 */ /* 0x000fc8000f8e00ff */
[----:B------:R-:W-:Y:S01]  /*be30*/  @!P1 VIADD R142, R142, 0x30840 ;  /* 0x000308408e8e9836 */ /* 0x000fe20000000000 */
[----:B------:R-:W5:Y:S04]  /*be40*/  SHFL.IDX PT, R151, R154, RZ, 0x1c1f ;  /* 0x001c1fff9a977589 */ /* 0x000f6800000e0000 */
[----:B------:R-:W-:Y:S02]  /*be50*/  @!P1 PRMT R145, RZ, 0x654, R142 ;  /* 0x00000654ff919816 */ /* 0x000fe4000000008e */
[----:B------:R0:W0:Y:S01]  /*be60*/  MUFU.TANH R142, R166 ;  /* 0x000000a6008e7308 */ /* 0x0000220000002400 */
[----:B------:R-:W-:Y:S02]  /*be70*/  WARPGROUP.DEPBAR.LE gsb0, 0x0 ;  /* 0x00008000000079c5 */ /* 0x000fe40000010000 */
[----:B------:R-:W-:Y:S01]  /*be80*/  WARPGROUP.ARRIVE ;  /* 0x00000000000079c5 */ /* 0x000fe20000000000 */
[----:B------:R-:W-:Y:S01]  /*be90*/  FMUL.FTZ R172, R124, UR5 ;  /* 0x000000057cac7c20 */ /* 0x000fe20008410000 */
[----:B------:R-:W-:Y:S01]  /*bea0*/  FMUL.FTZ R124, R143, UR5 ;  /* 0x000000058f7c7c20 */ /* 0x000fe20008410000 */
[----:B------:R-:W-:Y:S01]  /*beb0*/  FMUL.FTZ R174, R144, UR5 ;  /* 0x0000000590ae7c20 */ /* 0x000fe20008410000 */
[----:B------:R-:W-:Y:S01]  /*bec0*/  FMUL.FTZ R143, R158, UR5 ;  /* 0x000000059e8f7c20 */ /* 0x000fe20008410000 */
[----:B------:R-:W-:Y:S01]  /*bed0*/  FMUL.FTZ R144, R159, UR5 ;  /* 0x000000059f907c20 */ /* 0x000fe20008410000 */
[----:B------:R-:W-:Y:S01]  /*bee0*/  HGMMA.64x192x16.F32 R24, R168, gdesc[UR8].tnspB, R24, gsb0 ;  /* 0x42e00008a8187df0 */ /* 0x000fe20008000818 */
[----:B------:R-:W0:Y:S08]  /*bef0*/  MUFU.TANH R172, R172 ;  /* 0x000000ac00ac7308 */ /* 0x000e300000002400 */
[----:B------:R-:W0:Y:S08]  /*bf00*/  MUFU.TANH R124, R124 ;  /* 0x0000007c007c7308 */ /* 0x000e300000002400 */
[----:B------:R-:W0:Y:S08]  /*bf10*/  MUFU.TANH R174, R174 ;  /* 0x000000ae00ae7308 */ /* 0x000e300000002400 */
[----:B------:R-:W0:Y:S08]  /*bf20*/  MUFU.TANH R143, R143 ;  /* 0x0000008f008f7308 */ /* 0x000e300000002400 */
[----:B------:R-:W0:Y:S01]  /*bf30*/  MUFU.TANH R144, R144 ;  /* 0x0000009000907308 */ /* 0x000e220000002400 */
[----:B------:R-:W-:-:S02]  /*bf40*/  WARPGROUP.DEPBAR.LE gsb0, 0x0 ;  /* 0x00008000000079c5 */ /* 0x000fc40000010000 */
[----:B------:R-:W-:Y:S01]  /*bf50*/  IMAD R170, R13, -0x60, RZ ;  /* 0xffffffa00daa7824 */ /* 0x000fe200078e02ff */
[----:B------:R1:W-:Y:S04]  /*bf60*/  @!P1 SYNCS.ARRIVE.TRANS64.RED.A1T0 RZ, [R145+URZ], RZ ;  /* 0x000000ff91ff99a7 */ /* 0x0003e8000810043f */
[----:B------:R0:W0:Y:S01]  /*bf70*/  MUFU.TANH R168, R161 ;  /* 0x000000a100a87308 */ /* 0x0000220000002400 */
[----:B------:R-:W-:-:S04]  /*bf80*/  VIADD R147, R170, 0x1 ;  /* 0x00000001aa937836 */ /* 0x000fc80000000000 */
[----:B------:R-:W-:Y:S02]  /*bf90*/  IMAD R147, R10, -0x2, R147 ;  /* 0xfffffffe0a937824 */ /* 0x000fe400078e0293 */
[----:B-1----:R-:W-:Y:S02]  /*bfa0*/  FMUL.FTZ R145, R167, UR5 ;  /* 0x00000005a7917c20 */ /* 0x002fe40008410000 */
[C---:B------:R-:W-:Y:S01]  /*bfb0*/  VIADD R180, R147.reuse, 0xffffffff ;  /* 0xffffffff93b47836 */ /* 0x040fe20000000000 */
[----:B------:R-:W-:-:S03]  /*bfc0*/  IADD3 R146, R147, -UR19, R18 ;  /* 0x8000001393927c10 */ /* 0x000fc6000fffe012 */
[----:B------:R-:W1:Y:S02]  /*bfd0*/  MUFU.TANH R145, R145 ;  /* 0x0000009100917308 */ /* 0x000e640000002400 */
[C---:B------:R-:W-:Y:S02]  /*bfe0*/  VIADD R177, R146.reuse, UR18 ;  /* 0x0000001292b17c36 */ /* 0x040fe40008000000 */
[----:B------:R-:W-:Y:S02]  /*bff0*/  VIADD R178, R146, UR15 ;  /* 0x0000000f92b27c36 */ /* 0x000fe40008000000 */
[--C-:B-----5:R-:W-:Y:S02]  /*c000*/  IMAD.IADD R156, R177, 0x1, R151.reuse ;  /* 0x00000001b19c7824 */ /* 0x120fe400078e0297 */
[----:B------:R-:W-:Y:S01]  /*c010*/  IMAD.IADD R158, R178, 0x1, R151 ;  /* 0x00000001b29e7824 */ /* 0x000fe200078e0297 */
[----:B0-234-:R-:W-:Y:S06]  /*c020*/  @P2 BRA `(.L_x_982) ;  /* 0x0000000000602947 */ /* 0x01dfec0003800000 */
[----:B------:R-:W-:Y:S01]  /*c030*/  ULDC UR10, c[0x0][0x2f0] ;  /* 0x0000bc00000a7ab9 */ /* 0x000fe20000000800 */
[----:B------:R-:W-:Y:S01]  /*c040*/  ULDC UR6, c[0x0][0x288] ;  /* 0x0000a20000067ab9 */ /* 0x000fe20000000800 */
[----:B------:R-:W-:Y:S01]  /*c050*/  IMAD R146, R16, UR10, R151 ;  /* 0x0000000a10927c24 */ /* 0x000fe2000f8e0297 */
[----:B------:R-:W-:Y:S03]  /*c060*/  BSSY B0, `(.L_x_983) ;  /* 0x0000011000007945 */ /* 0x000fe60003800000 */
        /* <DEDUP_REMOVED lines=11> */
.L_x_984:
[----:B------:R-:W-:-:S05]  /*c120*/  IMAD.U32 R155, RZ, RZ, UR61 ;  /* 0x0000003dff9b7e24 */ /* 0x000fca000f8e00ff */
[----:B------:R-:W-:-:S13]  /*c130*/  ISETP.NE.AND P2, PT, R155, 0x1, PT ;  /* 0x000000019b00780c */ /* 0x000fda0003f45270 */
[----:B------:R-:W0:Y:S02]  /*c140*/  @P2 LDC.64 R146, c[0x0][0x9e8] ;  /* 0x00027a00ff922b82 */ /* 0x000e240000000a00 */
[----:B0-----:R-:W-:-:S05]  /*c150*/  @P2 IMAD.HI.U32 R146, R151, R146, RZ ;  /* 0x0000009297922227 */ /* 0x001fca00078e00ff */
[----:B------:R-:W-:-:S07]  /*c160*/  @P2 SHF.R.U32.HI R151, RZ, R147, R146 ;  /* 0x00000093ff972219 */ /* 0x000fce0000011692 */
.L_x_985:
[----:B------:R-:W-:Y:S05]  /*c170*/  BSYNC B0 ;  /* 0x0000000000007941 */ /* 0x000fea0003800000 */
.L_x_983:
[----:B------:R-:W-:-:S05]  /*c180*/  IMAD R151, R151, R155, R180 ;  /* 0x0000009b97977224 */ /* 0x000fca00078e02b4 */
[----:B------:R-:W-:Y:S02]  /*c190*/  VIADDMNMX R156, R151, R155, R156, PT ;  /* 0x0000009b979c7246 */ /* 0x000fe4000380019c */
[----:B------:R-:W-:-:S07]  /*c1a0*/  VIMNMX R158, R158, R151, !PT ;  /* 0x000000979e9e7248 */ /* 0x000fce0007fe0100 */
.L_x_982:
[C---:B------:R-:W-:Y:S01]  /*c1b0*/  ISETP.GE.AND P2, PT, R170.reuse, 0x2, PT ;  /* 0x00000002aa00780c */ /* 0x040fe20003f46270 */
[----:B------:R-:W0:Y:S01]  /*c1c0*/  SHFL.IDX PT, R179, R154, 0x1, 0x1c1f ;  /* 0x003c1f009ab37f89 */ /* 0x000e2200000e0000 */
        /* <DEDUP_REMOVED lines=11> */
[----:B------:R-:W-:Y:S01]  /*c280*/  ISETP.LT.OR P5, PT, R156, 0x9, P5 ;  /* 0x000000099c00780c */ /* 0x000fe20002fa1670 */
[----:B0-----:R-:W-:Y:S01]  /*c290*/  IMAD.IADD R120, R178, 0x1, R179 ;  /* 0x00000001b2787824 */ /* 0x001fe200078e02b3 */
        /* <DEDUP_REMOVED lines=97> */
[----:B------:R-:W-:Y:S01]  /*c8b0*/  FSEL R207, R3, -INF , !P6 ;  /* 0xff80000003cf7808 */ /* 0x000fe20007000000 */
[----:B------:R-:W-:Y:S01]  /*c8c0*/  IMAD.IADD R3, R177, 0x1, R179 ;  /* 0x00000001b1037824 */ /* 0x000fe200078e02b3 */
        /* <DEDUP_REMOVED lines=22> */
.L_x_988:
[----:B------:R-:W-:-:S05]  /*ca30*/  IMAD.U32 R128, RZ, RZ, UR61 ;  /* 0x0000003dff807e24 */ /* 0x000fca000f8e00ff */
[----:B------:R-:W-:-:S13]  /*ca40*/  ISETP.NE.AND P6, PT, R128, 0x1, PT ;  /* 0x000000018000780c */ /* 0x000fda0003fc5270 */
[----:B------:R-:W0:Y:S02]  /*ca50*/  @P6 LDC.64 R176, c[0x0][0x9e8] ;  /* 0x00027a00ffb06b82 */ /* 0x000e240000000a00 */
[----:B0-----:R-:W-:-:S05]  /*ca60*/  @P6 IMAD.HI.U32 R176, R179, R176, RZ ;  /* 0x000000b0b3b06227 */ /* 0x001fca00078e00ff */
[----:B------:R-:W-:-:S07]  /*ca70*/  @P6 SHF.R.U32.HI R179, RZ, R177, R176 ;  /* 0x000000b1ffb36219 */ /* 0x000fce00000116b0 */
.L_x_989:
[----:B------:R-:W-:Y:S05]  /*ca80*/  BSYNC B0 ;  /* 0x0000000000007941 */ /* 0x000fea0003800000 */
.L_x_987:
[----:B------:R-:W-:-:S05]  /*ca90*/  IMAD R179, R179, R128, R180 ;  /* 0x00000080b3b37224 */ /* 0x000fca00078e02b4 */
[----:B------:R-:W-:Y:S02]  /*caa0*/  VIADDMNMX R3, R179, R128, R3, PT ;  /* 0x00000080b3037246 */ /* 0x000fe40003800103 */
[----:B------:R-:W-:-:S07]  /*cab0*/  VIMNMX R120, R120, R179, !PT ;  /* 0x000000b378787248 */ /* 0x000fce0007fe0100 */
.L_x_986:
[C---:B------:R-:W-:Y:S01]  /*cac0*/  ISETP.GT.AND P2, PT, R120.reuse, 0x1, !P2 ;  /* 0x000000017800780c */ /* 0x040fe20005744270 */
[----:B------:R-:W-:Y:S01]  /*cad0*/  UMOV UR59, UR7 ;  /* 0x00000007003b7c82 */ /* 0x000fe20008000000 */
[----:B------:R-:W-:Y:S01]  /*cae0*/  ISETP.GT.AND P3, PT, R120, 0x8, !P3 ;  /* 0x000000087800780c */ /* 0x000fe20005f64270 */
[----:B------:R-:W-:Y:S01]  /*caf0*/  UMOV UR56, UR4 ;  /* 0x0000000400387c82 */ /* 0x000fe20008000000 */
        /* <DEDUP_REMOVED lines=10> */
[----:B------:R-:W-:Y:S01]  /*cba0*/  ISETP.NE.AND P2, PT, R166, RZ, PT ;  /* 0x000000ffa600720c */ /* 0x000fe20003f45270 */
[----:B------:R-:W0:Y:S01]  /*cbb0*/  LDC R12, c[0x0][0x988] ;  /* 0x00026200ff0c7b82 */ /* 0x000e220000000800 */
        /* <DEDUP_REMOVED lines=59> */
[----:B------:R-:W2:Y:S01]  /*cf70*/  SHFL.BFLY PT, R209, R20, 0x2, 0x1f ;  /* 0x0c401f0014d17f89 */ /* 0x000ea200000e0000 */
[----:B------:R-:W-:-:S02]  /*cf80*/  ISETP.NE.AND P6, PT, R152, RZ, PT ;  /* 0x000000ff9800720c */ /* 0x000fc40003fc5270 */
[C---:B------:R-:W-:Y:S02]  /*cf90*/  ISETP.GT.AND P2, PT, R120.reuse, 0x31, !P2 ;  /* 0x000000317800780c */ /* 0x040fe40005744270 */
[C---:B------:R-:W-:Y:S02]  /*cfa0*/  ISETP.GT.AND P4, PT, R120.reuse, 0x51, !P4 ;  /* 0x000000517800780c */ /* 0x040fe40006784270 */
[----:B------:R-:W-:Y:S02]  /*cfb0*/  ISETP.LT.OR P2, PT, R3, 0x32, P2 ;  /* 0x000000320300780c */ /* 0x000fe40001741670 */
[----:B------:R-:W-:Y:S02]  /*cfc0*/  ISETP.GT.AND P5, PT, R120, 0x58, !P5 ;  /* 0x000000587800780c */ /* 0x000fe40006fa4270 */
[----:B------:R-:W-:Y:S02]  /*cfd0*/  FSEL R127, R127, -INF , !P2 ;  /* 0xff8000007f7f7808 */ /* 0x000fe40005000000 */
[----:B------:R-:W-:-:S02]  /*cfe0*/  ISETP.NE.AND P2, PT, R188, RZ, PT ;  /* 0x000000ffbc00720c */ /* 0x000fc40003f45270 */
[C---:B------:R-:W-:Y:S02]  /*cff0*/  ISETP.LT.OR P4, PT, R3.reuse, 0x52, P4 ;  /* 0x000000520300780c */ /* 0x040fe40002781670 */
[----:B------:R-:W-:Y:S02]  /*d000*/  ISETP.GT.AND P2, PT, R120, 0x38, !P2 ;  /* 0x000000387800780c */ /* 0x000fe40005744270 */
[C---:B------:R-:W-:Y:S02]  /*d010*/  ISETP.LT.OR P5, PT, R3.reuse, 0x59, P5 ;  /* 0x000000590300780c */ /* 0x040fe40002fa1670 */
[----:B------:R-:W-:Y:S02]  /*d020*/  ISETP.LT.OR P2, PT, R3, 0x39, P2 ;  /* 0x000000390300780c */ /* 0x000fe40001741670 */
[----:B------:R-:W-:Y:S02]  /*d030*/  FSEL R137, R137, -INF , !P4 ;  /* 0xff80000089897808 */ /* 0x000fe40006000000 */
[----:B------:R-:W-:-:S02]  /*d040*/  FSEL R21, R132, -INF , !P2 ;  /* 0xff80000084157808 */ /* 0x000fc40005000000 */
[----:B------:R-:W-:Y:S02]  /*d050*/  ISETP.NE.AND P2, PT, R148, RZ, PT ;  /* 0x000000ff9400720c */ /* 0x000fe40003f45270 */
[----:B--2---:R-:W-:Y:S02]  /*d060*/  FMNMX.FTZ R209, R20, R209, !PT ;  /* 0x000000d114d17209 */ /* 0x004fe40007810000 */
[----:B------:R-:W-:Y:S02]  /*d070*/  ISETP.GT.AND P2, PT, R120, 0x39, !P2 ;  /* 0x000000397800780c */ /* 0x000fe40005744270 */
[----:B------:R-:W-:Y:S01]  /*d080*/  R2UR UR6, R17 ;  /* 0x00000000110672ca */ /* 0x000fe200000e0000 */
[----:B------:R-:W2:Y:S01]  /*d090*/  SHFL.BFLY PT, R4, R209, 0x1, 0x1f ;  /* 0x0c201f00d1047f89 */ /* 0x000ea200000e0000 */
[----:B------:R-:W-:-:S04]  /*d0a0*/  ISETP.LT.OR P2, PT, R3, 0x3a, P2 ;  /* 0x0000003a0300780c */ /* 0x000fc80001741670 */
[----:B------:R-:W-:Y:S02]  /*d0b0*/  FSEL R133, R133, -INF , !P2 ;  /* 0xff80000085857808 */ /* 0x000fe40005000000 */
[----:B------:R-:W-:-:S04]  /*d0c0*/  ISETP.NE.AND P2, PT, R190, RZ, PT ;  /* 0x000000ffbe00720c */ /* 0x000fc80003f45270 */
[----:B------:R-:W-:-:S04]  /*d0d0*/  ISETP.GT.AND P2, PT, R120, 0x40, !P2 ;  /* 0x000000407800780c */ /* 0x000fc80005744270 */
[----:B------:R-:W-:-:S04]  /*d0e0*/  ISETP.LT.OR P2, PT, R3, 0x41, P2 ;  /* 0x000000410300780c */ /* 0x000fc80001741670 */
[----:B------:R-:W-:Y:S02]  /*d0f0*/  FSEL R183, R138, -INF , !P2 ;  /* 0xff8000008ab77808 */ /* 0x000fe40005000000 */
[----:B------:R-:W-:Y:S02]  /*d100*/  ISETP.NE.AND P2, PT, R150, RZ, PT ;  /* 0x000000ff9600720c */ /* 0x000fe40003f45270 */
[----:B--2---:R-:W-:Y:S02]  /*d110*/  FMNMX.FTZ R4, R209, R4, !PT ;  /* 0x00000004d1047209 */ /* 0x004fe40007810000 */
        /* <DEDUP_REMOVED lines=35> */
[----:B-1----:R-:W-:Y:S01]  /*d350*/  FSEL R165, R145, -INF , !P6 ;  /* 0xff80000091a57808 */ /* 0x002fe20007000000 */
        /* <DEDUP_REMOVED lines=26> */
[-C--:B------:R-:W-:Y:S01]  /*d500*/  FFMA.FTZ R125, R131, R12.reuse, -R0 ;  /* 0x0000000c837d7223 */ /* 0x080fe20000010800 */
[----:B------:R-:W-:Y:S01]  /*d510*/  FMUL.FTZ R0, R141, R12 ;  /* 0x0000000c8d007220 */ /* 0x000fe20000410000 */
[----:B------:R-:W-:Y:S01]  /*d520*/  MUFU.EX2 R207, R207 ;  /* 0x000000cf00cf7308 */ /* 0x000fe20000000800 */
[----:B------:R-:W-:-:S04]  /*d530*/  FMNMX.FTZ R20, R23, R20, !PT ;  /* 0x0000001417147209 */ /* 0x000fc80007810000 */
[----:B------:R-:W-:-:S03]  /*d540*/  FMNMX.FTZ R20, R127, R20, !PT ;  /* 0x000000147f147209 */ /* 0x000fc60007810000 */
[----:B------:R-:W0:Y:S01]  /*d550*/  MUFU.EX2 R0, R0 ;  /* 0x0000000000007308 */ /* 0x000e220000000800 */
[----:B------:R-:W-:-:S04]  /*d560*/  FMNMX.FTZ R20, R21, R20, !PT ;  /* 0x0000001415147209 */ /* 0x000fc80007810000 */
[----:B------:R-:W-:-:S03]  /*d570*/  FMNMX.FTZ R20, R133, R20, !PT ;  /* 0x0000001485147209 */ /* 0x000fc60007810000 */
[----:B------:R-:W1:Y:S01]  /*d580*/  MUFU.EX2 R188, R188 ;  /* 0x000000bc00bc7308 */ /* 0x000e620000000800 */
[----:B------:R-:W-:-:S04]  /*d590*/  FMNMX.FTZ R20, R183, R20, !PT ;  /* 0x00000014b7147209 */ /* 0x000fc80007810000 */
[----:B------:R-:W-:-:S03]  /*d5a0*/  FMNMX.FTZ R20, R139, R20, !PT ;  /* 0x000000148b147209 */ /* 0x000fc60007810000 */
[----:B------:R-:W2:Y:S01]  /*d5b0*/  MUFU.EX2 R190, R190 ;  /* 0x000000be00be7308 */ /* 0x000ea20000000800 */
[----:B------:R-:W-:-:S04]  /*d5c0*/  FMNMX.FTZ R20, R143, R20, !PT ;  /* 0x000000148f147209 */ /* 0x000fc80007810000 */
[----:B------:R-:W-:-:S03]  /*d5d0*/  FMNMX.FTZ R20, R199, R20, !PT ;  /* 0x00000014c7147209 */ /* 0x000fc60007810000 */
[----:B------:R-:W3:Y:S01]  /*d5e0*/  MUFU.EX2 R201, R201 ;  /* 0x000000c900c97308 */ /* 0x000ee20000000800 */
[----:B------:R-:W-:-:S04]  /*d5f0*/  FMNMX.FTZ R20, R171, R20, !PT ;  /* 0x00000014ab147209 */ /* 0x000fc80007810000 */
[----:B------:R-:W-:-:S03]  /*d600*/  FMNMX.FTZ R20, R137, R20, !PT ;  /* 0x0000001489147209 */ /* 0x000fc60007810000 */
[----:B------:R-:W4:Y:S01]  /*d610*/  MUFU.EX2 R184, R184 ;  /* 0x000000b800b87308 */ /* 0x000f220000000800 */
[----:B------:R-:W-:-:S04]  /*d620*/  FMNMX.FTZ R20, R167, R20, !PT ;  /* 0x00000014a7147209 */ /* 0x000fc80007810000 */
[----:B------:R-:W-:-:S03]  /*d630*/  FMNMX.FTZ R20, R165, R20, !PT ;  /* 0x00000014a5147209 */ /* 0x000fc60007810000 */
[----:B------:R-:W5:Y:S02]  /*d640*/  MUFU.EX2 R169, R169 ;  /* 0x000000a900a97308 */ /* 0x000f640000000800 */
[----:B------:R-:W0:Y:S06]  /*d650*/  SHFL.BFLY PT, R3, R20, 0x2, 0x1f ;  /* 0x0c401f0014037f89 */ /* 0x000e2c00000e0000 */
        /* <DEDUP_REMOVED lines=10> */
[C---:B------:R-:W-:Y:S01]  /*d700*/  FSETP.NEU.FTZ.AND P2, PT, R3.reuse, -INF , PT ;  /* 0xff8000000300780b */ /* 0x040fe20003f5d000 */
[----:B------:R-:W-:-:S06]  /*d710*/  FMUL.FTZ R126, R3, R12 ;  /* 0x0000000c037e7220 */ /* 0x000fcc0000410000 */
[----:B------:R-:W-:Y:S01]  /*d720*/  MUFU.EX2 R151, R151 ;  /* 0x0000009700977308 */ /* 0x000fe20000000800 */
[----:B------:R-:W-:-:S05]  /*d730*/  FSEL R126, R126, RZ, P2 ;  /* 0x000000ff7e7e7208 */ /* 0x000fca0001000000 */
[-CC-:B------:R-:W-:Y:S01]  /*d740*/  FFMA.FTZ R131, R2, R12.reuse, -R126.reuse ;  /* 0x0000000c02837223 */ /* 0x180fe2000001087e */
[----:B------:R-:W-:Y:S01]  /*d750*/  FSEL R2, R3, RZ, P2 ;  /* 0x000000ff03027208 */ /* 0x000fe20001000000 */
[-CC-:B------:R-:W-:Y:S01]  /*d760*/  FFMA.FTZ R22, R181, R12.reuse, -R126.reuse ;  /* 0x0000000cb5167223 */ /* 0x180fe2000001087e */
[-CC-:B------:R-:W-:Y:S01]  /*d770*/  FFMA.FTZ R14, R195, R12.reuse, -R126.reuse ;  /* 0x0000000cc30e7223 */ /* 0x180fe2000001087e */
[-CC-:B------:R-:W-:Y:S01]  /*d780*/  FFMA.FTZ R181, R121, R12.reuse, -R126.reuse ;  /* 0x0000000c79b57223 */ /* 0x180fe2000001087e */
[--C-:B------:R-:W-:Y:S01]  /*d790*/  FFMA.FTZ R121, R123, R12, -R126.reuse ;  /* 0x0000000c7b797223 */ /* 0x100fe2000001087e */
[----:B------:R-:W-:Y:S01]  /*d7a0*/  FADD.FTZ R15, -R2, R15 ;  /* 0x0000000f020f7221 */ /* 0x000fe20000010100 */
[----:B------:R-:W-:Y:S01]  /*d7b0*/  MUFU.EX2 R131, R131 ;  /* 0x0000008300837308 */ /* 0x000fe20000000800 */
[----:B------:R-:W-:Y:S01]  /*d7c0*/  FFMA.FTZ R123, R0, R8, R207 ;  /* 0x00000008007b7223 */ /* 0x000fe200000100cf */
[-CC-:B------:R-:W-:Y:S01]  /*d7d0*/  FFMA.FTZ R20, R177, R12.reuse, -R126.reuse ;  /* 0x0000000cb1147223 */ /* 0x180fe2000001087e */
[-C--:B------:R-:W-:Y:S01]  /*d7e0*/  FMUL.FTZ R15, R15, R12.reuse ;  /* 0x0000000c0f0f7220 */ /* 0x080fe20000410000 */
[-CC-:B------:R-:W-:Y:S01]  /*d7f0*/  FFMA.FTZ R141, R193, R12.reuse, -R126.reuse ;  /* 0x0000000cc18d7223 */ /* 0x180fe2000001087e */
[----:B-1----:R-:W-:Y:S01]  /*d800*/  FADD.FTZ R123, R188, R123 ;  /* 0x0000007bbc7b7221 */ /* 0x002fe20000010000 */
[-CC-:B------:R-:W-:Y:S01]  /*d810*/  FFMA.FTZ R177, R23, R12.reuse, -R126.reuse ;  /* 0x0000000c17b17223 */ /* 0x180fe2000001087e */
[-CC-:B------:R-:W-:Y:S01]  /*d820*/  FFMA.FTZ R153, R191, R12.reuse, -R126.reuse ;  /* 0x0000000cbf997223 */ /* 0x180fe2000001087e */
[----:B------:R5:W0:Y:S01]  /*d830*/  MUFU.EX2 R2, R15 ;  /* 0x0000000f00027308 */ /* 0x000a220000000800 */
[----:B--2---:R-:W-:Y:S01]  /*d840*/  FADD.FTZ R8, R190, R123 ;  /* 0x0000007bbe087221 */ /* 0x004fe20000010000 */
[-CC-:B------:R-:W-:Y:S01]  /*d850*/  FFMA.FTZ R120, R179, R12.reuse, -R126.reuse ;  /* 0x0000000cb3787223 */ /* 0x180fe2000001087e */
[-CC-:B------:R-:W-:Y:S01]  /*d860*/  FFMA.FTZ R157, R189, R12.reuse, -R126.reuse ;  /* 0x0000000cbd9d7223 */ /* 0x180fe2000001087e */
[-C--:B------:R-:W-:Y:S01]  /*d870*/  FFMA.FTZ R122, R187, R12.reuse, -R126 ;  /* 0x0000000cbb7a7223 */ /* 0x080fe2000001087e */
[----:B---3--:R-:W-:Y:S01]  /*d880*/  FADD.FTZ R23, R201, R8 ;  /* 0x00000008c9177221 */ /* 0x008fe20000010000 */
[-CC-:B------:R-:W-:Y:S01]  /*d890*/  FFMA.FTZ R124, R185, R12.reuse, -R126.reuse ;  /* 0x0000000cb97c7223 */ /* 0x180fe2000001087e */
[-CC-:B------:R-:W-:Y:S01]  /*d8a0*/  FFMA.FTZ R128, R127, R12.reuse, -R126.reuse ;  /* 0x0000000c7f807223 */ /* 0x180fe2000001087e */
[----:B------:R-:W1:Y:S01]  /*d8b0*/  MUFU.EX2 R14, R14 ;  /* 0x0000000e000e7308 */ /* 0x000e620000000800 */
[----:B----4-:R-:W-:Y:S01]  /*d8c0*/  FADD.FTZ R8, R184, R23 ;  /* 0x00000017b8087221 */ /* 0x010fe20000010000 */
[-CC-:B------:R-:W-:Y:S01]  /*d8d0*/  FFMA.FTZ R179, R21, R12.reuse, -R126.reuse ;  /* 0x0000000c15b37223 */ /* 0x180fe2000001087e */
[-CC-:B------:R-:W-:Y:S01]  /*d8e0*/  FFMA.FTZ R133, R133, R12.reuse, -R126.reuse ;  /* 0x0000000c85857223 */ /* 0x180fe2000001087e */
[-C--:B------:R-:W-:Y:S01]  /*d8f0*/  FFMA.FTZ R183, R183, R12.reuse, -R126 ;  /* 0x0000000cb7b77223 */ /* 0x080fe2000001087e */
[----:B-----5:R-:W-:Y:S01]  /*d900*/  FADD.FTZ R15, R169, R8 ;  /* 0x00000008a90f7221 */ /* 0x020fe20000010000 */
[-CC-:B------:R-:W-:Y:S01]  /*d910*/  FFMA.FTZ R139, R139, R12.reuse, -R126.reuse ;  /* 0x0000000c8b8b7223 */ /* 0x180fe2000001087e */
[-CC-:B------:R-:W-:Y:S01]  /*d920*/  FFMA.FTZ R143, R143, R12.reuse, -R126.reuse ;  /* 0x0000000c8f8f7223 */ /* 0x180fe2000001087e */
[----:B------:R-:W2:Y:S01]  /*d930*/  MUFU.EX2 R20, R20 ;  /* 0x0000001400147308 */ /* 0x000ea20000000800 */
[----:B0-----:R-:W-:Y:S01]  /*d940*/  FFMA.FTZ R5, R2, R5, R131 ;  /* 0x0000000502057223 */ /* 0x001fe20000010083 */
[----:B------:R-:W-:Y:S01]  /*d950*/  FADD.FTZ R130, R186, R15 ;  /* 0x0000000fba827221 */ /* 0x000fe20000010000 */
[-CC-:B------:R-:W-:Y:S01]  /*d960*/  FFMA.FTZ R199, R199, R12.reuse, -R126.reuse ;  /* 0x0000000cc7c77223 */ /* 0x180fe2000001087e */
[-CC-:B------:R-:W-:Y:S01]  /*d970*/  FFMA.FTZ R171, R171, R12.reuse, -R126.reuse ;  /* 0x0000000cabab7223 */ /* 0x180fe2000001087e */
[-C--:B------:R-:W-:Y:S01]  /*d980*/  FFMA.FTZ R137, R137, R12.reuse, -R126 ;  /* 0x0000000c89897223 */ /* 0x080fe2000001087e */
[----:B------:R-:W-:Y:S01]  /*d990*/  FADD.FTZ R15, R173, R130 ;  /* 0x00000082ad0f7221 */ /* 0x000fe20000010000 */
[-CC-:B------:R-:W-:Y:S01]  /*d9a0*/  FFMA.FTZ R167, R167, R12.reuse, -R126.reuse ;  /* 0x0000000ca7a77223 */ /* 0x180fe2000001087e */
[----:B------:R-:W0:Y:S01]  /*d9b0*/  MUFU.EX2 R141, R141 ;  /* 0x0000008d008d7308 */ /* 0x000e220000000800 */
[----:B-1----:R-:W-:Y:S01]  /*d9c0*/  FADD.FTZ R5, R14, R5 ;  /* 0x000000050e057221 */ /* 0x002fe20000010000 */
[----:B------:R-:W-:Y:S01]  /*d9d0*/  FADD.FTZ R130, R180, R15 ;  /* 0x0000000fb4827221 */ /* 0x000fe20000010000 */
[----:B------:R-:W-:Y:S01]  /*d9e0*/  FFMA.FTZ R126, R165, R12, -R126 ;  /* 0x0000000ca57e7223 */ /* 0x000fe2000001087e */
[----:B------:R-:W-:Y:S01]  /*d9f0*/  IMAD.U32 R21, RZ, RZ, UR14 ;  /* 0x0000000eff157e24 */ /* 0x000fe2000f8e00ff */
[----:B------:R-:W-:Y:S01]  /*da00*/  ISETP.GT.AND P2, PT, R13, UR6, PT ;  /* 0x000000060d007c0c */ /* 0x000fe2000bf44270 */
[----:B------:R-:W-:Y:S01]  /*da10*/  FADD.FTZ R15, R135, R130 ;  /* 0x00000082870f7221 */ /* 0x000fe20000010000 */
[----:B------:R-:W-:Y:S01]  /*da20*/  F2FP.F16.F32.PACK_AB R184, R169, R184 ;  /* 0x000000b8a9b8723e */ /* 0x000fe200000000ff */
[----:B------:R-:W1:Y:S01]  /*da30*/  MUFU.EX2 R22, R22 ;  /* 0x0000001600167308 */ /* 0x000e620000000800 */
[----:B--2---:R-:W-:Y:S01]  /*da40*/  FADD.FTZ R8, R20, R5 ;  /* 0x0000000514087221 */ /* 0x004fe20000010000 */
[----:B------:R-:W-:Y:S01]  /*da50*/  FADD.FTZ R130, R182, R15 ;  /* 0x0000000fb6827221 */ /* 0x000fe20000010000 */
[----:B------:R-:W-:Y:S01]  /*da60*/  @!P1 VIADD R21, R21, 0x30860 ;  /* 0x0003086015159836 */ /* 0x000fe20000000000 */
[----:B------:R-:W-:Y:S01]  /*da70*/  F2FP.F16.F32.PACK_AB R186, R173, R186 ;  /* 0x000000baadba723e */ /* 0x000fe200000000ff */
[----:B------:R-:W-:Y:S01]  /*da80*/  VIADD R13, R13, 0xffffffff ;  /* 0xffffffff0d0d7836 */ /* 0x000fe20000000000 */
[----:B------:R-:W-:Y:S01]  /*da90*/  F2FP.F16.F32.PACK_AB R189, R14, R131 ;  /* 0x000000830ebd723e */ /* 0x000fe200000000ff */
[----:B------:R-:W-:Y:S01]  /*daa0*/  IMAD.MOV.U32 R14, RZ, RZ, R4 ;  /* 0x000000ffff0e7224 */ /* 0x000fe200078e0004 */
[----:B------:R-:W2:Y:S01]  /*dab0*/  MUFU.EX2 R153, R153 ;  /* 0x0000009900997308 */ /* 0x000ea20000000800 */
[----:B0-----:R-:W-:Y:S01]  /*dac0*/  FADD.FTZ R5, R141, R8 ;  /* 0x000000088d057221 */ /* 0x001fe20000010000 */
[----:B------:R-:W-:-:S02]  /*dad0*/  @!P1 PRMT R21, RZ, 0x654, R21 ;  /* 0x00000654ff159816 */ /* 0x000fc40000000015 */
[----:B------:R-:W-:Y:S02]  /*dae0*/  F2FP.F16.F32.PACK_AB R188, R188, R207 ;  /* 0x000000cfbcbc723e */ /* 0x000fe400000000ff */
[----:B------:R0:W-:Y:S01]  /*daf0*/  @!P1 SYNCS.ARRIVE.TRANS64.RED.A1T0 RZ, [R21+URZ], RZ ;  /* 0x000000ff15ff99a7 */ /* 0x0001e2000810043f */
[----:B------:R-:W-:Y:S01]  /*db00*/  F2FP.F16.F32.PACK_AB R190, R201, R190 ;  /* 0x000000bec9be723e */ /* 0x000fe200000000ff */
[----:B------:R-:W3:Y:S01]  /*db10*/  MUFU.EX2 R120, R120 ;  /* 0x0000007800787308 */ /* 0x000ee20000000800 */
[----:B-1----:R-:W-:Y:S01]  /*db20*/  FADD.FTZ R8, R22, R5 ;  /* 0x0000000516087221 */ /* 0x002fe20000010000 */
[----:B------:R-:W-:Y:S02]  /*db30*/  F2FP.F16.F32.PACK_AB R180, R135, R180 ;  /* 0x000000b487b4723e */ /* 0x000fe400000000ff */
[----:B------:R-:W-:Y:S02]  /*db40*/  F2FP.F16.F32.PACK_AB R182, R145, R182 ;  /* 0x000000b691b6723e */ /* 0x000fe400000000ff */
[----:B------:R-:W-:-:S02]  /*db50*/  F2FP.F16.F32.PACK_AB R191, R141, R20 ;  /* 0x000000148dbf723e */ /* 0x000fc400000000ff */
[----:B------:R-:W1:Y:S01]  /*db60*/  MUFU.EX2 R157, R157 ;  /* 0x0000009d009d7308 */ /* 0x000e620000000800 */
[C---:B--2---:R-:W-:Y:S01]  /*db70*/  FADD.FTZ R5, R153.reuse, R8 ;  /* 0x0000000899057221 */ /* 0x044fe20000010000 */
[----:B------:R-:W-:-:S06]  /*db80*/  F2FP.F16.F32.PACK_AB R185, R153, R22 ;  /* 0x0000001699b9723e */ /* 0x000fcc00000000ff */
[----:B------:R-:W2:Y:S01]  /*db90*/  MUFU.EX2 R181, R181 ;  /* 0x000000b500b57308 */ /* 0x000ea20000000800 */
[----:B---3--:R-:W-:Y:S01]  /*dba0*/  FADD.FTZ R8, R120, R5 ;  /* 0x0000000578087221 */ /* 0x008fe20000010000 */
[----:B------:R-:W-:-:S04]  /*dbb0*/  FADD.FTZ R5, R145, R130 ;  /* 0x0000008291057221 */ /* 0x000fc80000010000 */
[----:B------:R-:W-:Y:S01]  /*dbc0*/  FADD.FTZ R130, R176, R5 ;  /* 0x00000005b0827221 */ /* 0x000fe20000010000 */
[----:B------:R-:W-:Y:S01]  /*dbd0*/  F2FP.F16.F32.PACK_AB R176, R151, R176 ;  /* 0x000000b097b0723e */ /* 0x000fe200000000ff */
[----:B------:R-:W3:Y:S01]  /*dbe0*/  MUFU.EX2 R122, R122 ;  /* 0x0000007a007a7308 */ /* 0x000ee20000000800 */
[----:B-1----:R-:W-:Y:S01]  /*dbf0*/  FADD.FTZ R8, R157, R8 ;  /* 0x000000089d087221 */ /* 0x002fe20000010000 */
[----:B------:R-:W-:Y:S01]  /*dc00*/  FADD.FTZ R15, R151, R130 ;  /* 0x00000082970f7221 */ /* 0x000fe20000010000 */
[----:B------:R-:W-:-:S05]  /*dc10*/  F2FP.F16.F32.PACK_AB R187, R157, R120 ;  /* 0x000000789dbb723e */ /* 0x000fca00000000ff */
[----:B------:R-:W1:Y:S01]  /*dc20*/  MUFU.EX2 R178, R178 ;  /* 0x000000b200b27308 */ /* 0x000e620000000800 */
[----:B--2---:R-:W-:-:S07]  /*dc30*/  FADD.FTZ R5, R181, R8 ;  /* 0x00000008b5057221 */ /* 0x004fce0000010000 */
        /* <DEDUP_REMOVED lines=23> */
[----:B---3--:R-:W-:Y:S01]  /*ddb0*/  FADD.FTZ R130, R174, R15 ;  /* 0x0000000fae827221 */ /* 0x008fe20000010000 */
[----:B------:R-:W-:-:S06]  /*ddc0*/  IMAD.MOV.U32 R15, RZ, RZ, R3 ;  /* 0x000000ffff0f7224 */ /* 0x000fcc00078e0003 */
[----:B------:R-:W3:Y:S01]  /*ddd0*/  MUFU.EX2 R133, R133 ;  /* 0x0000008500857308 */ /* 0x000ee20000000800 */
[----:B-1----:R-:W-:-:S07]  /*dde0*/  FADD.FTZ R8, R179, R8 ;  /* 0x00000008b3087221 */ /* 0x002fce0000010000 */
[----:B------:R-:W1:Y:S01]  /*ddf0*/  MUFU.EX2 R168, R168 ;  /* 0x000000a800a87308 */ /* 0x000e620000000800 */
[C---:B--2---:R-:W-:Y:S01]  /*de00*/  FADD.FTZ R5, R147.reuse, R130 ;  /* 0x0000008293057221 */ /* 0x044fe20000010000 */
[----:B------:R-:W-:-:S06]  /*de10*/  F2FP.F16.F32.PACK_AB R174, R147, R174 ;  /* 0x000000ae93ae723e */ /* 0x000fcc00000000ff */
[----:B------:R2:W4:Y:S01]  /*de20*/  MUFU.EX2 R23, R183 ;  /* 0x000000b700177308 */ /* 0x0005220000000800 */
[C---:B---3--:R-:W-:Y:S01]  /*de30*/  FADD.FTZ R8, R133.reuse, R8 ;  /* 0x0000000885087221 */ /* 0x048fe20000010000 */
[----:B------:R-:W-:-:S06]  /*de40*/  F2FP.F16.F32.PACK_AB R179, R133, R179 ;  /* 0x000000b385b3723e */ /* 0x000fcc00000000ff */
[----:B------:R-:W3:Y:S01]  /*de50*/  MUFU.EX2 R129, R129 ;  /* 0x0000008100817308 */ /* 0x000ee20000000800 */
[----:B-1----:R-:W-:Y:S01]  /*de60*/  FADD.FTZ R130, R168, R5 ;  /* 0x00000005a8827221 */ /* 0x002fe20000010000 */
[----:B--2---:R-:W-:-:S06]  /*de70*/  F2FP.F16.F32.PACK_AB R183, R124, R121 ;  /* 0x000000797cb7723e */ /* 0x004fcc00000000ff */
[----:B------:R-:W1:Y:S01]  /*de80*/  MUFU.EX2 R139, R139 ;  /* 0x0000008b008b7308 */ /* 0x000e620000000800 */
[----:B----4-:R-:W-:-:S07]  /*de90*/  FADD.FTZ R8, R23, R8 ;  /* 0x0000000817087221 */ /* 0x010fce0000010000 */
[----:B------:R-:W2:Y:S01]  /*dea0*/  MUFU.EX2 R170, R170 ;  /* 0x000000aa00aa7308 */ /* 0x000ea20000000800 */
[C---:B---3--:R-:W-:Y:S01]  /*deb0*/  FADD.FTZ R5, R129.reuse, R130 ;  /* 0x0000008281057221 */ /* 0x048fe20000010000 */
[----:B------:R-:W-:-:S06]  /*dec0*/  F2FP.F16.F32.PACK_AB R168, R129, R168 ;  /* 0x000000a881a8723e */ /* 0x000fcc00000000ff */
        /* <DEDUP_REMOVED lines=11> */
[----:B--2---:R-:W-:-:S07]  /*df80*/  FADD.FTZ R5, R134, R5 ;  /* 0x0000000586057221 */ /* 0x004fce0000010000 */
[----:B------:R-:W2:Y:S01]  /*df90*/  MUFU.EX2 R125, R125 ;  /* 0x0000007d007d7308 */ /* 0x000ea20000000800 */
[C---:B---3--:R-:W-:Y:S01]  /*dfa0*/  FADD.FTZ R5, R137.reuse, R5 ;  /* 0x0000000589057221 */ /* 0x048fe20000010000 */
[----:B------:R-:W-:-:S06]  /*dfb0*/  F2FP.F16.F32.PACK_AB R169, R137, R134 ;  /* 0x0000008689a9723e */ /* 0x000fcc00000000ff */
[----:B------:R-:W3:Y:S01]  /*dfc0*/  MUFU.EX2 R126, R126 ;  /* 0x0000007e007e7308 */ /* 0x000ee20000000800 */
[----:B-1----:R-:W-:Y:S01]  /*dfd0*/  FADD.FTZ R5, R136, R5 ;  /* 0x0000000588057221 */ /* 0x002fe20000010000 */
[C---:B--2---:R-:W-:Y:S01]  /*dfe0*/  FADD.FTZ R8, R125.reuse, R130 ;  /* 0x000000827d087221 */ /* 0x044fe20000010000 */
[----:B------:R-:W-:Y:S02]  /*dff0*/  F2FP.F16.F32.PACK_AB R170, R125, R170 ;  /* 0x000000aa7daa723e */ /* 0x000fe400000000ff */
[C---:B---3--:R-:W-:Y:S01]  /*e000*/  FADD.FTZ R5, R126.reuse, R5 ;  /* 0x000000057e057221 */ /* 0x048fe20000010000 */
[----:B------:R-:W-:Y:S01]  /*e010*/  F2FP.F16.F32.PACK_AB R171, R126, R136 ;  /* 0x000000887eab723e */ /* 0x000fe200000000ff */
[----:B0-----:R-:W-:Y:S06]  /*e020*/  @P2 BRA `(.L_x_990) ;  /* 0xffffffc800a42947 */ /* 0x001fec000383ffff */
.L_x_973:
        /* <DEDUP_REMOVED lines=99> */
.L_x_991:
[----:B------:R-:W-:Y:S01]  /*e660*/  ULEA UR5, UR4, UR58, 0x3 ;  /* 0x0000003a04057291 */ /* 0x000fe2000f8e183f */
[----:B------:R-:W-:-:S05]  /*e670*/  IMAD.U32 R0, RZ, RZ, UR7 ;  /* 0x00000007ff007e24 */ /* 0x000fca000f8e00ff */
[----:B------:R-:W-:-:S04]  /*e680*/  SHF.L.U32 R0, R0, 0x1f, RZ ;  /* 0x0000001f00007819 */ /* 0x000fc800000006ff */
[----:B------:R0:W1:Y:S01]  /*e690*/  SYNCS.PHASECHK.TRANS64.TRYWAIT P2, [UR5+0x30850], R0 ;  /* 0x03085000ff0075a7 */ /* 0x0000620008040145 */
[----:B------:R-:W-:Y:S05]  /*e6a0*/  @!P0 BRA `(.L_x_992) ;  /* 0x0000000000048947 */ /* 0x000fea0003800000 */
[----:B------:R-:W-:Y:S01]  /*e6b0*/  BPT.TRAP 0x1 ;  /* 0x000000040000795c */ /* 0x000fe20000300000 */
.L_x_992:
[----:B-1----:R-:W-:Y:S05]  /*e6c0*/  @P2 BRA `(.L_x_993) ;  /* 0x0000000000082947 */ /* 0x002fea0003800000 */
[----:B------:R-:W1:Y:S02]  /*e6d0*/  SYNCS.PHASECHK.TRANS64.TRYWAIT P0, [UR5+0x30850], R0 ;  /* 0x03085000ff0075a7 */ /* 0x000e640008000145 */
[----:B-1----:R-:W-:Y:S05]  /*e6e0*/  @!P0 BRA `(.L_x_994) ;  /* 0x0000007000bc8947 */ /* 0x002fea0003800000 */
.L_x_993:
[----:B------:R-:W-:Y:S01]  /*e6f0*/  UIADD3 UR58, UR58, 0x400, URZ ;  /* 0x000004003a3a7890 */ /* 0x000fe2000fffe03f */
[----:B------:R-:W-:Y:S01]  /*e700*/  WARPGROUP.ARRIVE ;  /* 0x00000000000079c5 */ /* 0x000fe20000000000 */
[----:B------:R-:W-:Y:S01]  /*e710*/  UMOV UR7, 0x40000040 ;  /* 0x4000004000077882 */ /* 0x000fe20000000000 */
[----:B-1----:R-:W1:Y:S01]  /*e720*/  SHFL.BFLY PT, R7, R8, 0x2, 0x1f ;  /* 0x0c401f0008077f89 */ /* 0x002e6200000e0000 */
[----:B------:R-:W-:Y:S01]  /*e730*/  USHF.R.U32.HI UR58, URZ, 0x4, UR58 ;  /* 0x000000043f3a7899 */ /* 0x000fe2000801163a */
[----:B------:R-:W-:Y:S02]  /*e740*/  IMAD.U32 R11, RZ, RZ, UR5 ;  /* 0x00000005ff0b7e24 */ /* 0x000fe4000f8e00ff */
[----:B0-----:R-:W0:Y:S01]  /*e750*/  SHFL.BFLY PT, R0, R5, 0x2, 0x1f ;  /* 0x0c401f0005007f89 */ /* 0x001e2200000e0000 */
[----:B------:R-:W-:Y:S01]  /*e760*/  ULOP3.LUT UR58, UR58, 0x3fff, URZ, 0xc0, !UPT ;  /* 0x00003fff3a3a7892 */ /* 0x000fe2000f8ec03f */
[----:B------:R-:W-:Y:S02]  /*e770*/  @!P1 VIADD R11, R11, 0x30860 ;  /* 0x000308600b0b9836 */ /* 0x000fe40000000000 */
[----:B------:R-:W-:Y:S01]  /*e780*/  IMAD.MOV.U32 R2, RZ, RZ, -0x800000 ;  /* 0xff800000ff027424 */ /* 0x000fe200078e00ff */
[----:B------:R-:W-:-:S02]  /*e790*/  ULOP3.LUT UR58, UR58, 0x3000000, URZ, 0xfc, !UPT ;  /* 0x030000003a3a7892 */ /* 0x000fc4000f8efc3f */
[----:B------:R-:W-:Y:S02]  /*e7a0*/  @!P1 PRMT R11, RZ, 0x654, R11 ;  /* 0x00000654ff0b9816 */ /* 0x000fe4000000000b */
[----:B------:R-:W-:-:S07]  /*e7b0*/  UIMAD UR4, UR4, 0x900, UR58 ;  /* 0x00000900040478a4 */ /* 0x000fce000f8e023a */
[----:B------:R-:W-:Y:S02]  /*e7c0*/  UMOV UR6, UR4 ;  /* 0x0000000400067c82 */ /* 0x000fe40008000000 */
[----:B------:R-:W-:Y:S01]  /*e7d0*/  HGMMA.64x192x16.F32 R24, R188, gdesc[UR4].tnspB, R24, gsb0 ;  /* 0x42e00004bc187df0 */ /* 0x000fe20008000818 */
[----:B------:R-:W-:Y:S01]  /*e7e0*/  UIADD3 UR6, UR4, 0x80, URZ ;  /* 0x0000008004067890 */ /* 0x000fe2000fffe03f */
[----:B-1----:R-:W-:Y:S01]  /*e7f0*/  FADD.FTZ R7, R7, R8 ;  /* 0x0000000807077221 */ /* 0x002fe20000010000 */
[----:B------:R-:W-:Y:S01]  /*e800*/  UMOV UR7, 0x40000040 ;  /* 0x4000004000077882 */ /* 0x000fe20000000000 */
[----:B------:R-:W-:Y:S02]  /*e810*/  IMAD.MOV.U32 R8, RZ, RZ, RZ ;  /* 0x000000ffff087224 */ /* 0x000fe400078e00ff */
[----:B0-----:R-:W-:Y:S01]  /*e820*/  FADD.FTZ R6, R0, R5 ;  /* 0x0000000500067221 */ /* 0x001fe20000010000 */
[----:B------:R-:W-:Y:S01]  /*e830*/  IMAD.MOV.U32 R5, RZ, RZ, RZ ;  /* 0x000000ffff057224 */ /* 0x000fe200078e00ff */
[----:B------:R-:W0:Y:S04]  /*e840*/  SHFL.BFLY PT, R0, R7, 0x1, 0x1f ;  /* 0x0c201f0007007f89 */ /* 0x000e2800000e0000 */
[----:B------:R-:W1:Y:S01]  /*e850*/  SHFL.BFLY PT, R9, R6, 0x1, 0x1f ;  /* 0x0c201f0006097f89 */ /* 0x000e6200000e0000 */
[----:B0-----:R-:W-:Y:S01]  /*e860*/  FADD.FTZ R13, R7, R0 ;  /* 0x00000000070d7221 */ /* 0x001fe20000010000 */
[----:B------:R-:W-:-:S02]  /*e870*/  IMAD.MOV.U32 R0, RZ, RZ, -0x800000 ;  /* 0xff800000ff007424 */ /* 0x000fc400078e00ff */
[----:B-1----:R-:W-:Y:S02]  /*e880*/  FADD.FTZ R14, R6, R9 ;  /* 0x00000009060e7221 */ /* 0x002fe40000010000 */
[----:B------:R-:W-:-:S03]  /*e890*/  FSETP.NE.FTZ.AND P0, PT, R13, RZ, PT ;  /* 0x000000ff0d00720b */ /* 0x000fc60003f15000 */
[----:B------:R-:W-:-:S10]  /*e8a0*/  FSETP.NE.FTZ.AND P2, PT, R14, RZ, PT ;  /* 0x000000ff0e00720b */ /* 0x000fd40003f55000 */
[----:B------:R-:W0:Y:S01]  /*e8b0*/  @P0 MUFU.LG2 R9, R13 ;  /* 0x0000000d00090308 */ /* 0x000e220000000c00 */
[C---:B------:R-:W-:Y:S02]  /*e8c0*/  @P0 FMUL.FTZ R7, R12.reuse, 0.69314718246459960938 ;  /* 0x3f3172180c070820 */ /* 0x040fe40000410000 */
[----:B------:R-:W-:-:S05]  /*e8d0*/  @P2 FMUL.FTZ R15, R12, 0.69314718246459960938 ;  /* 0x3f3172180c0f2820 */ /* 0x000fca0000410000 */
        /* <DEDUP_REMOVED lines=130> */
.L_x_924:
        /* <DEDUP_REMOVED lines=20> */
[----:B---3--:R-:W-:Y:S01]  /*f240*/  USHF.R.S32.HI UR10, URZ, 0x1f, UR12 ;  /* 0x0000001f3f0a7899 */ /* 0x008fe2000801140c */
[----:B------:R-:W-:-:S03]  /*f250*/  ULDC.64 UR8, c[0x0][0xb38] ;  /* 0x0002ce0000087ab9 */ /* 0x000fc60000000a00 */
[----:B------:R-:W-:Y:S01]  /*f260*/  SHF.R.S32.HI R3, RZ, 0x1f, R4 ;  /* 0x0000001fff037819 */ /* 0x000fe20000011404 */
[----:B------:R-:W-:Y:S01]  /*f270*/  UIMAD UR7, UR7, UR8, URZ ;  /* 0x00000008070772a4 */ /* 0x000fe2000f8e023f */
[----:B------:R-:W0:Y:S02]  /*f280*/  LDC.64 R14, c[0x0][0xb40] ;  /* 0x0002d000ff0e7b82 */ /* 0x000e240000000a00 */
[CC--:B------:R-:W-:Y:S02]  /*f290*/  LEA.HI R5, R3.reuse, R4.reuse, RZ, 0x7 ;  /* 0x0000000403057211 */ /* 0x0c0fe400078f38ff */
[----:B------:R-:W-:Y:S02]  /*f2a0*/  LEA.HI R10, R3, R4, RZ, 0x2 ;  /* 0x00000004030a7211 */ /* 0x000fe400078f10ff */
[C---:B------:R-:W-:Y:S02]  /*f2b0*/  LOP3.LUT R7, R5.reuse, 0xffffff80, RZ, 0xc0, !PT ;  /* 0xffffff8005077812 */ /* 0x040fe400078ec0ff */
[----:B------:R-:W-:Y:S01]  /*f2c0*/  SHF.R.S32.HI R6, RZ, 0x7, R5 ;  /* 0x00000007ff067819 */ /* 0x000fe20000011405 */
[----:B------:R-:W1:Y:S02]  /*f2d0*/  @P0 LDC R13, c[0x0][0xbf0] ;  /* 0x0002fc00ff0d0b82 */ /* 0x000e640000000800 */
[----:B------:R-:W-:Y:S01]  /*f2e0*/  IMAD.IADD R20, R4, 0x1, -R7 ;  /* 0x0000000104147824 */ /* 0x000fe200078e0a07 */
[----:B------:R-:W-:-:S02]  /*f2f0*/  LEA.HI R3, R5, R6, RZ, 0x1 ;  /* 0x0000000605037211 */ /* 0x000fc400078f08ff */
[----:B------:R-:W-:Y:S02]  /*f300*/  LOP3.LUT R5, R10, 0xfffffffc, RZ, 0xc0, !PT ;  /* 0xfffffffc0a057812 */ /* 0x000fe400078ec0ff */
[----:B------:R-:W-:Y:S01]  /*f310*/  SHF.R.S32.HI R7, RZ, 0x1f, R20 ;  /* 0x0000001fff077819 */ /* 0x000fe20000011414 */
[----:B------:R-:W3:Y:S01]  /*f320*/  LDC.64 R10, c[0x0][0xbd8] ;  /* 0x0002f600ff0a7b82 */ /* 0x000ee20000000a00 */
[----:B------:R-:W-:Y:S01]  /*f330*/  LOP3.LUT R3, R3, 0x3fffffe, RZ, 0xc0, !PT ;  /* 0x03fffffe03037812 */ /* 0x000fe200078ec0ff */
[----:B------:R-:W-:Y:S01]  /*f340*/  IMAD.IADD R5, R4, 0x1, -R5 ;  /* 0x0000000104057824 */ /* 0x000fe200078e0a05 */
[----:B------:R-:W-:Y:S01]  /*f350*/  LEA.HI R22, R7, R20, RZ, 0x2 ;  /* 0x0000001407167211 */ /* 0x000fe200078f10ff */
[----:B----4-:R-:W-:Y:S01]  /*f360*/  IMAD R21, R21, R18, UR11 ;  /* 0x0000000b15157e24 */ /* 0x010fe2000f8e0212 */
[----:B------:R-:W-:Y:S01]  /*f370*/  LEA.HI R7, R7, R20, RZ, 0x5 ;  /* 0x0000001407077211 */ /* 0x000fe200078f28ff */
[----:B------:R-:W-:Y:S01]  /*f380*/  IMAD.IADD R3, R6, 0x1, -R3 ;  /* 0x0000000106037824 */ /* 0x000fe200078e0a03 */
[--C-:B------:R-:W-:Y:S01]  /*f390*/  SHF.R.S32.HI R8, RZ, 0x2, R22.reuse ;  /* 0x00000002ff087819 */ /* 0x100fe20000011416 */
[----:B------:R-:W4:Y:S01]  /*f3a0*/  @P0 LDC R23, c[0x0][0xbec] ;  /* 0x0002fb00ff170b82 */ /* 0x000f220000000800 */
[----:B------:R-:W-:-:S02]  /*f3b0*/  SHF.R.S32.HI R9, RZ, 0x1f, R22 ;  /* 0x0000001fff097819 */ /* 0x000fc40000011416 */
[----:B------:R-:W-:Y:S02]  /*f3c0*/  LEA.HI R6, R5, R5, RZ, 0x1 ;  /* 0x0000000505067211 */ /* 0x000fe400078f08ff */
[----:B------:R-:W-:Y:S02]  /*f3d0*/  LEA.HI R9, R9, R8, RZ, 0x3 ;  /* 0x0000000809097211 */ /* 0x000fe400078f18ff */
[----:B------:R-:W-:Y:S01]  /*f3e0*/  LOP3.LUT R6, R6, 0x1ffffffe, RZ, 0xc0, !PT ;  /* 0x1ffffffe06067812 */ /* 0x000fe200078ec0ff */
[----:B------:R-:W5:Y:S01]  /*f3f0*/  @P0 LDC R120, c[0x0][0xbf0] ;  /* 0x0002fc00ff780b82 */ /* 0x000f620000000800 */
[----:B------:R-:W-:Y:S02]  /*f400*/  LOP3.LUT R9, R9, 0xfffffff8, RZ, 0xc0, !PT ;  /* 0xfffffff809097812 */ /* 0x000fe400078ec0ff */
[----:B------:R-:W-:Y:S01]  /*f410*/  SHF.R.S32.HI R7, RZ, 0x5, R7 ;  /* 0x00000005ff077819 */ /* 0x000fe20000011407 */
[----:B------:R-:W-:Y:S02]  /*f420*/  IMAD.IADD R12, R5, 0x1, -R6 ;  /* 0x00000001050c7824 */ /* 0x000fe400078e0a06 */
[----:B------:R-:W-:-:S02]  /*f430*/  IMAD.IADD R4, R8, 0x1, -R9 ;  /* 0x0000000108047824 */ /* 0x000fc400078e0a09 */
[----:B------:R-:W0:Y:S01]  /*f440*/  @P0 LDC R9, c[0x0][0xbec] ;  /* 0x0002fb00ff090b82 */ /* 0x000e220000000800 */
[----:B------:R-:W-:Y:S02]  /*f450*/  IMAD.U32 R5, RZ, RZ, UR5 ;  /* 0x00000005ff057e24 */ /* 0x000fe4000f8e00ff */
[----:B------:R-:W-:Y:S02]  /*f460*/  IMAD R6, R7, 0x10, R4 ;  /* 0x0000001007067824 */ /* 0x000fe400078e0204 */
[----:B---3--:R-:W-:Y:S02]  /*f470*/  IMAD R8, R10, UR10, RZ ;  /* 0x0000000a0a087c24 */ /* 0x008fe4000f8e02ff */
[----:B------:R-:W-:Y:S02]  /*f480*/  IMAD R3, R3, 0x40, R6 ;  /* 0x0000004003037824 */ /* 0x000fe400078e0206 */
[----:B------:R-:W-:Y:S01]  /*f490*/  IMAD.U32 R4, RZ, RZ, UR4 ;  /* 0x00000004ff047e24 */ /* 0x000fe2000f8e00ff */
[----:B------:R-:W-:Y:S01]  /*f4a0*/  UIMAD.WIDE.U32 UR4, UR13, UR8, URZ ;  /* 0x000000080d0472a5 */ /* 0x000fe2000f8e003f */
[----:B------:R-:W-:Y:S01]  /*f4b0*/  IMAD.U32 R5, RZ, RZ, UR6 ;  /* 0x00000006ff057e24 */ /* 0x000fe2000f8e00ff */
[----:B------:R-:W-:Y:S01]  /*f4c0*/  UIMAD UR6, UR13, UR9, UR7 ;  /* 0x000000090d0672a4 */ /* 0x000fe2000f8e0207 */
[----:B------:R-:W-:-:S02]  /*f4d0*/  IMAD R6, R12, 0x8, R3 ;  /* 0x000000080c067824 */ /* 0x000fc400078e0203 */
[----:B------:R-:W-:Y:S01]  /*f4e0*/  IMAD R11, R11, UR12, R8 ;  /* 0x0000000c0b0b7c24 */ /* 0x000fe2000f8e0208 */
[----:B------:R-:W-:Y:S01]  /*f4f0*/  UIADD3 UR6, UR5, UR6, URZ ;  /* 0x0000000605067290 */ /* 0x000fe2000fffe03f */
[----:B--2---:R-:W-:Y:S01]  /*f500*/  IMAD R8, R16, 0x80, R6 ;  /* 0x0000008010087824 */ /* 0x004fe200078e0206 */
[----:B------:R-:W-:Y:S01]  /*f510*/  ULDC.64 UR8, c[0x0][0xb28] ;  /* 0x0002ca0000087ab9 */ /* 0x000fe20000000a00 */
[----:B------:R-:W-:-:S04]  /*f520*/  IMAD.WIDE.U32 R4, R10, UR12, R4 ;  /* 0x0000000c0a047c25 */ /* 0x000fc8000f8e0004 */
[----:B------:R-:W-:Y:S02]  /*f530*/  IMAD.U32 R7, RZ, RZ, UR5 ;  /* 0x00000005ff077e24 */ /* 0x000fe4000f8e00ff */
[----:B0-----:R-:W-:-:S04]  /*f540*/  @P0 IMAD.HI.U32 R10, R8, R9, RZ ;  /* 0x00000009080a0227 */ /* 0x001fc800078e00ff */
[C---:B------:R-:W-:Y:S02]  /*f550*/  IMAD R12, R14.reuse, UR10, RZ ;  /* 0x0000000a0e0c7c24 */ /* 0x040fe4000f8e02ff */
[----:B------:R-:W-:Y:S01]  /*f560*/  IMAD.U32 R6, RZ, RZ, UR4 ;  /* 0x00000004ff067e24 */ /* 0x000fe2000f8e00ff */
[----:B------:R-:W-:Y:S01]  /*f570*/  ULDC.64 UR4, c[0x0][0xbe0] ;  /* 0x0002f80000047ab9 */ /* 0x000fe20000000a00 */
[----:B------:R-:W-:Y:S01]  /*f580*/  IMAD.U32 R7, RZ, RZ, UR6 ;  /* 0x00000006ff077e24 */ /* 0x000fe2000f8e00ff */
[----:B------:R-:W-:Y:S01]  /*f590*/  ULDC.64 UR6, c[0x0][0xb48] ;  /* 0x0002d20000067ab9 */ /* 0x000fe20000000a00 */
[----:B------:R-:W-:Y:S01]  /*f5a0*/  IMAD.MOV.U32 R9, RZ, RZ, R8 ;  /* 0x000000ffff097224 */ /* 0x000fe200078e0008 */
[----:B-1----:R-:W-:Y:S01]  /*f5b0*/  @P0 SHF.R.U32.HI R9, RZ, R13, R10 ;  /* 0x0000000dff090219 */ /* 0x002fe2000001160a */
[----:B------:R-:W-:Y:S01]  /*f5c0*/  IMAD R13, R15, UR12, R12 ;  /* 0x0000000c0f0d7c24 */ /* 0x000fe2000f8e020c */
[----:B------:R-:W-:Y:S01]  /*f5d0*/  SHF.R.S32.HI R12, RZ, 0x1f, R21 ;  /* 0x0000001fff0c7819 */ /* 0x000fe20000011415 */
[----:B------:R-:W-:-:S04]  /*f5e0*/  IMAD.WIDE.U32 R6, R14, UR12, R6 ;  /* 0x0000000c0e067c25 */ /* 0x000fc8000f8e0006 */
[----:B------:R-:W-:Y:S02]  /*f5f0*/  IMAD.IADD R5, R5, 0x1, R11 ;  /* 0x0000000105057824 */ /* 0x000fe400078e020b */
[----:B----4-:R-:W-:-:S04]  /*f600*/  @P0 IMAD.HI.U32 R23, R8, R23, RZ ;  /* 0x0000001708170227 */ /* 0x010fc800078e00ff */
[----:B------:R-:W-:Y:S02]  /*f610*/  IMAD.IADD R7, R7, 0x1, R13 ;  /* 0x0000000107077824 */ /* 0x000fe400078e020d */
[----:B------:R-:W-:Y:S02]  /*f620*/  IMAD R13, R12, UR6, RZ ;  /* 0x000000060c0d7c24 */ /* 0x000fe4000f8e02ff */
[----:B------:R-:W-:-:S04]  /*f630*/  IMAD.WIDE.U32 R4, R21, UR4, R4 ;  /* 0x0000000415047c25 */ /* 0x000fc8000f8e0004 */
[----:B------:R-:W-:Y:S01]  /*f640*/  IMAD.MOV.U32 R11, RZ, RZ, R8 ;  /* 0x000000ffff0b7224 */ /* 0x000fe200078e0008 */
[----:B-----5:R-:W-:Y:S01]  /*f650*/  @P0 SHF.R.U32.HI R11, RZ, R120, R23 ;  /* 0x00000078ff0b0219 */ /* 0x020fe20000011617 */
[----:B------:R-:W-:Y:S01]  /*f660*/  IMAD R10, R12, UR4, RZ ;  /* 0x000000040c0a7c24 */ /* 0x000fe2000f8e02ff */
[----:B------:R-:W-:Y:S01]  /*f670*/  IADD3 R4, P0, R9, R4, RZ ;  /* 0x0000000409047210 */ /* 0x000fe20007f1e0ff */
[C---:B------:R-:W-:Y:S01]  /*f680*/  IMAD R15, R21.reuse, UR7, R13 ;  /* 0x00000007150f7c24 */ /* 0x040fe2000f8e020d */
[--C-:B------:R-:W-:Y:S01]  /*f690*/  SHF.R.S32.HI R13, RZ, 0x1f, R9.reuse ;  /* 0x0000001fff0d7819 */ /* 0x100fe20000011409 */
[----:B------:R-:W-:Y:S02]  /*f6a0*/  IMAD.MOV R9, RZ, RZ, -R9 ;  /* 0x000000ffff097224 */ /* 0x000fe400078e0a09 */
[----:B------:R-:W-:Y:S01]  /*f6b0*/  IMAD R12, R21, UR5, R10 ;  /* 0x00000005150c7c24 */ /* 0x000fe2000f8e020a */
[--C-:B------:R-:W-:Y:S01]  /*f6c0*/  SHF.R.S32.HI R10, RZ, 0x1f, R11.reuse ;  /* 0x0000001fff0a7819 */ /* 0x100fe2000001140b */
[----:B------:R-:W-:Y:S01]  /*f6d0*/  IMAD.MOV R14, RZ, RZ, -R11 ;  /* 0x000000ffff0e7224 */ /* 0x000fe200078e0a0b */
[----:B------:R-:W-:Y:S01]  /*f6e0*/  ULDC.64 UR4, c[0x0][0xb30] ;  /* 0x0002cc0000047ab9 */ /* 0x000fe20000000a00 */
[----:B------:R-:W-:Y:S01]  /*f6f0*/  IMAD R9, R17, R9, R8 ;  /* 0x0000000911097224 */ /* 0x000fe200078e0208 */
[----:B------:R-:W-:Y:S01]  /*f700*/  IADD3.X R5, R13, R5, R12, P0, !PT ;  /* 0x000000050d057210 */ /* 0x000fe200007fe40c */
[----:B------:R-:W-:Y:S01]  /*f710*/  IMAD.WIDE.U32 R6, R21, UR6, R6 ;  /* 0x0000000615067c25 */ /* 0x000fe2000f8e0006 */
[----:B------:R-:W-:-:S03]  /*f720*/  ULDC.64 UR6, c[0x0][0xbc8] ;  /* 0x0002f20000067ab9 */ /* 0x000fc60000000a00 */
        /* <DEDUP_REMOVED lines=15> */
[C---:B------:R-:W-:Y:S01]  /*f820*/  IMAD R15, R13.reuse, UR9, R10 ;  /* 0x000000090d0f7c24 */ /* 0x040fe2000f8e020a */
[----:B------:R-:W-:Y:S01]  /*f830*/  LEA R12, P0, R4, UR6, 0x2 ;  /* 0x00000006040c7c11 */ /* 0x000fe2000f8010ff */
[----:B------:R-:W-:Y:S01]  /*f840*/  IMAD.WIDE.U32 R8, R13, UR8, R6 ;  /* 0x000000080d087c25 */ /* 0x000fe2000f8e0006 */
[----:B------:R-:W-:Y:S01]  /*f850*/  ULDC.64 UR8, c[0x0][0xb00] ;  /* 0x0002c00000087ab9 */ /* 0x000fe20000000a00 */
[----:B------:R-:W-:Y:S02]  /*f860*/  ULDC UR6, c[0x0][0xa88] ;  /* 0x0002a20000067ab9 */ /* 0x000fe40000000800 */
[----:B------:R-:W-:Y:S01]  /*f870*/  IMAD.IADD R5, R5, 0x1, R11 ;  /* 0x0000000105057824 */ /* 0x000fe200078e020b */
[----:B------:R-:W-:Y:S01]  /*f880*/  LEA R6, P1, R8, UR8, 0x2 ;  /* 0x0000000808067c11 */ /* 0x000fe2000f8210ff */
[----:B------:R-:W-:Y:S01]  /*f890*/  IMAD.IADD R7, R9, 0x1, R15 ;  /* 0x0000000109077824 */ /* 0x000fe200078e020f */
[----:B------:R-:W-:Y:S01]  /*f8a0*/  SHFL.IDX PT, R10, R12, 0x1, 0x1c1f ;  /* 0x003c1f000c0a7f89 */ /* 0x000fe200000e0000 */
[----:B------:R-:W-:Y:S01]  /*f8b0*/  IMAD R3, R16, 0x80, R3 ;  /* 0x0000008010037824 */ /* 0x000fe200078e0203 */
[----:B------:R-:W-:Y:S01]  /*f8c0*/  LEA.HI.X R13, R4, UR7, R5, 0x2, P0 ;  /* 0x00000007040d7c11 */ /* 0x000fe200080f1405 */
[----:B0-----:R-:W-:Y:S01]  /*f8d0*/  ULEA UR4, UR5, UR4, 0x18 ;  /* 0x0000000405047291 */ /* 0x001fe2000f8ec03f */
[----:B------:R-:W-:Y:S01]  /*f8e0*/  LEA.HI.X R7, R8, UR9, R7, 0x2, P1 ;  /* 0x0000000908077c11 */ /* 0x000fe200088f1407 */
[----:B------:R-:W-:Y:S01]  /*f8f0*/  IMAD R18, R17, UR6, RZ ;  /* 0x0000000611127c24 */ /* 0x000fe2000f8e02ff */
[----:B------:R-:W-:Y:S01]  /*f900*/  SHFL.IDX PT, R8, R12, RZ, 0x1c1f ;  /* 0x001c1fff0c087589 */ /* 0x000fe200000e0000 */
[----:B------:R-:W-:Y:S01]  /*f910*/  LOP3.LUT P0, RZ, R20, 0x3, RZ, 0xc0, !PT ;  /* 0x0000000314ff7812 */ /* 0x000fe2000780c0ff */
[C---:B------:R-:W-:Y:S01]  /*f920*/  VIADD R23, R3.reuse, 0x8 ;  /* 0x0000000803177836 */ /* 0x040fe20000000000 */
[----:B------:R-:W-:Y:S01]  /*f930*/  UIADD3 UR4, UR4, 0x30820, URZ ;  /* 0x0003082004047890 */ /* 0x000fe2000fffe03f */
[----:B------:R-:W0:Y:S01]  /*f940*/  SHFL.IDX PT, R9, R13, RZ, 0x1c1f ;  /* 0x001c1fff0d097589 */ /* 0x000e2200000e0000 */
[----:B------:R-:W-:-:S02]  /*f950*/  ISETP.GE.OR P1, PT, R3, R18, P0 ;  /* 0x000000120300720c */ /* 0x000fc40000726670 */
[-C--:B------:R-:W-:Y:S01]  /*f960*/  ISETP.GE.OR P0, PT, R23, R18.reuse, P0 ;  /* 0x000000121700720c */ /* 0x080fe20000706670 */
[----:B------:R1:W2:Y:S01]  /*f970*/  SHFL.IDX PT, R11, R13, 0x1, 0x1c1f ;  /* 0x003c1f000d0b7f89 */ /* 0x0002a200000e0000 */
[----:B------:R-:W-:Y:S01]  /*f980*/  ISETP.GE.AND P2, PT, R3, R18, PT ;  /* 0x000000120300720c */ /* 0x000fe20003f46270 */
[----:B------:R-:W-:Y:S02]  /*f990*/  UPRMT UR4, URZ, 0x654, UR4 ;  /* 0x000006543f047896 */ /* 0x000fe40008000004 */
[----:B------:R3:W4:Y:S01]  /*f9a0*/  SHFL.IDX PT, R4, R6, RZ, 0x1c1f ;  /* 0x001c1fff06047589 */ /* 0x00072200000e0000 */
[----:B-1----:R-:W-:-:S03]  /*f9b0*/  LOP3.LUT R13, R22, 0x7ffffffc, RZ, 0xc0, !PT ;  /* 0x7ffffffc160d7812 */ /* 0x002fc600078ec0ff */
[----:B------:R3:W1:Y:S03]  /*f9c0*/  SHFL.IDX PT, R5, R7, RZ, 0x1c1f ;  /* 0x001c1fff07057589 */ /* 0x00066600000e0000 */
[----:B------:R-:W-:Y:S01]  /*f9d0*/  SYNCS.ARRIVE.TRANS64.RED.A1T0 RZ, [UR4], RZ ;  /* 0x000000ffffff79a7 */ /* 0x000fe20008100404 */
[----:B------:R-:W-:-:S04]  /*f9e0*/  IMAD.IADD R13, R20, 0x1, -R13 ;  /* 0x00000001140d7824 */ /* 0x000fc800078e0a0d */
[----:B------:R-:W-:Y:S01]  /*f9f0*/  IMAD.SHL.U32 R3, R13, 0x2, RZ ;  /* 0x000000020d037824 */ /* 0x000fe200078e00ff */
[----:B0-----:R3:W-:Y:S04]  /*fa00*/  @!P1 ST.E desc[UR14][R8.64], R2 ;  /* 0x0000000208009985 */ /* 0x0017e8000c10190e */
[----:B--2---:R3:W-:Y:S01]  /*fa10*/  @!P0 ST.E desc[UR14][R10.64], R0 ;  /* 0x000000000a008985 */ /* 0x0047e2000c10190e */
[----:B------:R-:W-:Y:S05]  /*fa20*/  @P2 BRA `(.L_x_997) ;  /* 0x00000008003c2947 */ /* 0x000fea0003800000 */
[C---:B---3--:R-:W-:Y:S01]  /*fa30*/  VIADD R0, R3.reuse, 0x8 ;  /* 0x0000000803007836 */ /* 0x048fe20000000000 */
        /* <DEDUP_REMOVED lines=9> */
[----:B------:R-:W-:Y:S01]  /*fad0*/  VIADD R16, R3, 0x38 ;  /* 0x0000003803107836 */ /* 0x000fe20000000000 */
[----:B------:R-:W-:Y:S01]  /*fae0*/  ISETP.GE.AND P6, PT, R15, UR4, PT ;  /* 0x000000040f007c0c */ /* 0x000fe2000bfc6270 */
[----:B------:R-:W-:-:S02]  /*faf0*/  VIADD R17, R3, 0x40 ;  /* 0x0000004003117836 */ /* 0x000fc40000000000 */
[C---:B------:R-:W-:Y:S01]  /*fb00*/  VIADD R20, R3.reuse, 0x48 ;  /* 0x0000004803147836 */ /* 0x040fe20000000000 */
[----:B------:R-:W-:Y:S01]  /*fb10*/  ISETP.GE.AND P3, PT, R16, UR4, PT ;  /* 0x0000000410007c0c */ /* 0x000fe2000bf66270 */
[C-C-:B-1--4-:R-:W-:Y:S02]  /*fb20*/  @!P0 IMAD.WIDE R8, R3.reuse, 0x4, R4.reuse ;  /* 0x0000000403088825 */ /* 0x152fe400078e0204 */
[----:B------:R-:W-:Y:S02]  /*fb30*/  @!P1 LEA.HI R0, R0, R0, RZ, 0x1 ;  /* 0x0000000000009211 */ /* 0x000fe400078f08ff */
[----:B------:R-:W-:Y:S01]  /*fb40*/  @!P2 LEA.HI R2, R2, R2, RZ, 0x1 ;  /* 0x000000020202a211 */ /* 0x000fe200078f08ff */
[----:B------:R0:W-:Y:S01]  /*fb50*/  @!P0 ST.E.64 desc[UR6][R8.64], R24 ;  /* 0x0000001808008985 */ /* 0x0001e2000c101b06 */
[----:B------:R-:W-:Y:S01]  /*fb60*/  @!P1 LOP3.LUT R11, R0, 0xfffffffe, RZ, 0xc0, !PT ;  /* 0xfffffffe000b9812 */ /* 0x000fe200078ec0ff */
[C---:B------:R-:W-:Y:S01]  /*fb70*/  VIADD R0, R3.reuse, 0x28 ;  /* 0x0000002803007836 */ /* 0x040fe20000000000 */
[----:B------:R-:W-:Y:S01]  /*fb80*/  @!P2 LOP3.LUT R13, R2, 0xfffffffe, RZ, 0xc0, !PT ;  /* 0xfffffffe020da812 */ /* 0x000fe200078ec0ff */
[----:B------:R-:W-:Y:S01]  /*fb90*/  VIADD R2, R3, 0x30 ;  /* 0x0000003003027836 */ /* 0x000fe20000000000 */
[----:B------:R-:W-:Y:S01]  /*fba0*/  @!P5 LEA.HI R14, R14, R14, RZ, 0x1 ;  /* 0x0000000e0e0ed211 */ /* 0x000fe200078f08ff */
        /* <DEDUP_REMOVED lines=9> */
[C---:B------:R-:W-:Y:S01]  /*fc40*/  VIADD R22, R3.reuse, 0x50 ;  /* 0x0000005003167836 */ /* 0x040fe20000000000 */
[----:B0-----:R-:W-:Y:S01]  /*fc50*/  @!P5 LOP3.LUT R9, R14, 0xfffffffe, RZ, 0xc0, !PT ;  /* 0xfffffffe0e09d812 */ /* 0x001fe200078ec0ff */
[----:B------:R-:W-:Y:S01]  /*fc60*/  VIADD R24, R3, 0x58 ;  /* 0x0000005803187836 */ /* 0x000fe20000000000 */
[----:B------:R-:W-:-:S02]  /*fc70*/  @!P0 LEA.HI R0, R0, R0, RZ, 0x1 ;  /* 0x0000000000008211 */ /* 0x000fc400078f08ff */
[----:B------:R-:W-:Y:S01]  /*fc80*/  @!P4 LEA.HI R2, R2, R2, RZ, 0x1 ;  /* 0x000000020202c211 */ /* 0x000fe200078f08ff */
[--C-:B------:R-:W-:Y:S01]  /*fc90*/  @!P5 IMAD.WIDE R8, R9, 0x4, R4.reuse ;  /* 0x000000040908d825 */ /* 0x100fe200078e0204 */
[----:B------:R-:W-:Y:S02]  /*fca0*/  @!P3 LEA.HI R16, R16, R16, RZ, 0x1 ;  /* 0x000000101010b211 */ /* 0x000fe400078f08ff */
[----:B-1----:R-:W-:Y:S02]  /*fcb0*/  @!P6 LOP3.LUT R11, R15, 0xfffffffe, RZ, 0xc0, !PT ;  /* 0xfffffffe0f0be812 */ /* 0x002fe400078ec0ff */
[----:B------:R-:W-:Y:S01]  /*fcc0*/  @!P1 LEA.HI R20, R20, R20, RZ, 0x1 ;  /* 0x0000001414149211 */ /* 0x000fe200078f08ff */
[----:B------:R0:W-:Y:S01]  /*fcd0*/  @!P5 ST.E.64 desc[UR6][R8.64], R36 ;  /* 0x000000240800d985 */ /* 0x0001e2000c101b06 */
[----:B--2---:R-:W-:Y:S01]  /*fce0*/  @!P2 LEA.HI R12, R17, R17, RZ, 0x1 ;  /* 0x00000011110ca211 */ /* 0x004fe200078f08ff */
[----:B------:R-:W-:Y:S01]  /*fcf0*/  @!P6 IMAD.WIDE R10, R11, 0x4, R4 ;  /* 0x000000040b0ae825 */ /* 0x000fe200078e0204 */
[----:B------:R-:W-:-:S02]  /*fd00*/  @!P0 LOP3.LUT R13, R0, 0xfffffffe, RZ, 0xc0, !PT ;  /* 0xfffffffe000d8812 */ /* 0x000fc400078ec0ff */
[----:B------:R-:W-:Y:S01]  /*fd10*/  @!P4 LOP3.LUT R15, R2, 0xfffffffe, RZ, 0xc0, !PT ;  /* 0xfffffffe020fc812 */ /* 0x000fe200078ec0ff */
[C---:B------:R-:W-:Y:S01]  /*fd20*/  VIADD R0, R3.reuse, 0x60 ;  /* 0x0000006003007836 */ /* 0x040fe20000000000 */
[----:B------:R-:W-:Y:S01]  /*fd30*/  @!P3 LOP3.LUT R17, R16, 0xfffffffe, RZ, 0xc0, !PT ;  /* 0xfffffffe1011b812 */ /* 0x000fe200078ec0ff */
[----:B------:R1:W-:Y:S01]  /*fd40*/  @!P6 ST.E.64 desc[UR6][R10.64], R40 ;  /* 0x000000280a00e985 */ /* 0x0003e2000c101b06 */
[----:B------:R-:W-:Y:S01]  /*fd50*/  @!P2 LOP3.LUT R21, R12, 0xfffffffe, RZ, 0xc0, !PT ;  /* 0xfffffffe0c15a812 */ /* 0x000fe200078ec0ff */
[C---:B------:R-:W-:Y:S01]  /*fd60*/  VIADD R2, R3.reuse, 0x68 ;  /* 0x0000006803027836 */ /* 0x040fe20000000000 */
[----:B------:R-:W-:Y:S01]  /*fd70*/  @!P1 LOP3.LUT R25, R20, 0xfffffffe, RZ, 0xc0, !PT ;  /* 0xfffffffe14199812 */ /* 0x000fe200078ec0ff */
[----:B------:R-:W-:Y:S01]  /*fd80*/  VIADD R20, R3, 0x70 ;  /* 0x0000007003147836 */ /* 0x000fe20000000000 */
[----:B------:R-:W-:Y:S01]  /*fd90*/  ISETP.GE.AND P5, PT, R22, UR4, PT ;  /* 0x0000000416007c0c */ /* 0x000fe2000bfa6270 */
[----:B0-----:R-:W-:Y:S01]  /*fda0*/  @!P0 IMAD.WIDE R8, R13, 0x4, R4 ;  /* 0x000000040d088825 */ /* 0x001fe200078e0204 */
[----:B------:R-:W-:-:S03]  /*fdb0*/  ISETP.GE.AND P6, PT, R24, UR4, PT ;  /* 0x0000000418007c0c */ /* 0x000fc6000bfc6270 */
[--C-:B------:R-:W-:Y:S01]  /*fdc0*/  @!P3 IMAD.WIDE R12, R17, 0x4, R4.reuse ;  /* 0x00000004110cb825 */ /* 0x100fe200078e0204 */
[----:B------:R0:W-:Y:S01]  /*fdd0*/  @!P0 ST.E.64 desc[UR6][R8.64], R44 ;  /* 0x0000002c08008985 */ /* 0x0001e2000c101b06 */
[----:B------:R-:W-:Y:S02]  /*fde0*/  ISETP.GE.AND P0, PT, R0, UR4, PT ;  /* 0x0000000400007c0c */ /* 0x000fe4000bf06270 */
[----:B-1----:R-:W-:-:S04]  /*fdf0*/  @!P4 IMAD.WIDE R10, R15, 0x4, R4 ;  /* 0x000000040f0ac825 */ /* 0x002fc800078e0204 */
[--C-:B------:R-:W-:Y:S01]  /*fe00*/  @!P2 IMAD.WIDE R14, R21, 0x4, R4.reuse ;  /* 0x00000004150ea825 */ /* 0x100fe200078e0204 */
[----:B------:R1:W-:Y:S01]  /*fe10*/  @!P4 ST.E.64 desc[UR6][R10.64], R48 ;  /* 0x000000300a00c985 */ /* 0x0003e2000c101b06 */
[----:B------:R-:W-:Y:S02]  /*fe20*/  @!P5 LEA.HI R22, R22, R22, RZ, 0x1 ;  /* 0x000000161616d211 */ /* 0x000fe400078f08ff */
[----:B------:R-:W-:Y:S01]  /*fe30*/  @!P1 IMAD.WIDE R16, R25, 0x4, R4 ;  /* 0x0000000419109825 */ /* 0x000fe200078e0204 */
[----:B------:R2:W-:Y:S01]  /*fe40*/  @!P3 ST.E.64 desc[UR6][R12.64], R52 ;  /* 0x000000340c00b985 */ /* 0x0005e2000c101b06 */
[----:B------:R-:W-:Y:S02]  /*fe50*/  @!P6 LEA.HI R24, R24, R24, RZ, 0x1 ;  /* 0x000000181818e211 */ /* 0x000fe400078f08ff */
[C---:B------:R-:W-:Y:S01]  /*fe60*/  VIADD R21, R3.reuse, 0x78 ;  /* 0x0000007803157836 */ /* 0x040fe20000000000 */
[----:B------:R3:W-:Y:S01]  /*fe70*/  @!P2 ST.E.64 desc[UR6][R14.64], R56 ;  /* 0x000000380e00a985 */ /* 0x0007e2000c101b06 */
[----:B------:R-:W-:Y:S01]  /*fe80*/  VIADD R25, R3, 0x80 ;  /* 0x0000008003197836 */ /* 0x000fe20000000000 */
[----:B------:R-:W-:-:S02]  /*fe90*/  ISETP.GE.AND P2, PT, R20, UR4, PT ;  /* 0x0000000414007c0c */ /* 0x000fc4000bf46270 */
[----:B------:R4:W-:Y:S01]  /*fea0*/  @!P1 ST.E.64 desc[UR6][R16.64], R60 ;  /* 0x0000003c10009985 */ /* 0x0009e2000c101b06 */
[----:B------:R-:W-:Y:S02]  /*feb0*/  ISETP.GE.AND P1, PT, R2, UR4, PT ;  /* 0x0000000402007c0c */ /* 0x000fe4000bf26270 */
[----:B------:R-:W-:Y:S02]  /*fec0*/  ISETP.GE.AND P3, PT, R21, UR4, PT ;  /* 0x0000000415007c0c */ /* 0x000fe4000bf66270 */
[----:B------:R-:W-:Y:S02]  /*fed0*/  ISETP.GE.AND P4, PT, R25, UR4, PT ;  /* 0x0000000419007c0c */ /* 0x000fe4000bf86270 */
[----:B0-----:R-:W-:Y:S02]  /*fee0*/  @!P5 LOP3.LUT R9, R22, 0xfffffffe, RZ, 0xc0, !PT ;  /* 0xfffffffe1609d812 */ /* 0x001fe400078ec0ff */
[----:B------:R-:W-:Y:S02]  /*fef0*/  @!P0 LEA.HI R0, R0, R0, RZ, 0x1 ;  /* 0x0000000000008211 */ /* 0x000fe400078f08ff */
[----:B-1----:R-:W-:Y:S01]  /*ff00*/  @!P6 LOP3.LUT R11, R24, 0xfffffffe, RZ, 0xc0, !PT ;  /* 0xfffffffe180be812 */ /* 0x002fe200078ec0ff */
[----:B------:R-:W-:Y:S01]  /*ff10*/  @!P5 IMAD.WIDE R8, R9, 0x4, R4 ;  /* 0x000000040908d825 */ /* 0x000fe200078e0204 */
[----:B--2---:R-:W-:-:S02]  /*ff20*/  @!P0 LOP3.LUT R13, R0, 0xfffffffe, RZ, 0xc0, !PT ;  /* 0xfffffffe000d8812 */ /* 0x004fc400078ec0ff */
[----:B------:R-:W-:Y:S01]  /*ff30*/  @!P1 LEA.HI R2, R2, R2, RZ, 0x1 ;  /* 0x0000000202029211 */ /* 0x000fe200078f08ff */
[--C-:B------:R-:W-:Y:S01]  /*ff40*/  @!P6 IMAD.WIDE R10, R11, 0x4, R4.reuse ;  /* 0x000000040b0ae825 */ /* 0x100fe200078e0204 */
[----:B------:R-:W-:Y:S01]  /*ff50*/  @!P2 LEA.HI R20, R20, R20, RZ, 0x1 ;  /* 0x000000141414a211 */ /* 0x000fe200078f08ff */
[----:B------:R0:W-:Y:S01]  /*ff60*/  @!P5 ST.E.64 desc[UR6][R8.64], R64 ;  /* 0x000000400800d985 */ /* 0x0001e2000c101b06 */
[----:B---3--:R-:W-:Y:S01]  /*ff70*/  @!P1 LOP3.LUT R15, R2, 0xfffffffe, RZ, 0xc0, !PT ;  /* 0xfffffffe020f9812 */ /* 0x008fe200078ec0ff */
[--C-:B------:R-:W-:Y:S01]  /*ff80*/  @!P0 IMAD.WIDE R12, R13, 0x4, R4.reuse ;  /* 0x000000040d0c8825 */ /* 0x100fe200078e0204 */
[----:B------:R-:W-:Y:S01]  /*ff90*/  @!P3 LEA.HI R21, R21, R21, RZ, 0x1 ;  /* 0x000000151515b211 */ /* 0x000fe200078f08ff */
[----:B------:R1:W-:Y:S01]  /*ffa0*/  @!P6 ST.E.64 desc[UR6][R10.64], R68 ;  /* 0x000000440a00e985 */ /* 0x0003e2000c101b06 */
[----:B------:R-:W-:Y:S01]  /*ffb0*/  @!P4 LEA.HI R25, R25, R25, RZ, 0x1 ;  /* 0x000000191919c211 */ /* 0x000fe200078f08ff */
[----:B------:R-:W-:Y:S01]  /*ffc0*/  VIADD R0, R3, 0x88 ;  /* 0x0000008803007836 */ /* 0x000fe20000000000 */
[----:B----4-:R-:W-:Y:S01]  /*ffd0*/  @!P2 LOP3.LUT R17, R20, 0xfffffffe, RZ, 0xc0, !PT ;  /* 0xfffffffe1411a812 */ /* 0x010fe200078ec0ff */
[----:B------:R2:W-:Y:S01]  /*ffe0*/  @!P0 ST.E.64 desc[UR6][R12.64], R72 ;  /* 0x000000480c008985 */ /* 0x0005e2000c101b06 */
[----:B------:R-:W-:Y:S01]  /*fff0*/  @!P3 LOP3.LUT R21, R21, 0xfffffffe, RZ, 0xc0, !PT ;  /* 0xfffffffe1515b812 */ /* 0x000fe200078ec0ff */
[----:B------:R-:W-:Y:S01]  /*10000*/  VIADD R2, R3, 0x90 ;  /* 0x0000009003027836 */ /* 0x000fe20000000000 */
[----:B------:R-:W-:Y:S01]  /*10010*/  @!P4 LOP3.LUT R25, R25, 0xfffffffe, RZ, 0xc0, !PT ;  /* 0xfffffffe1919c812 */ /* 0x000fe200078ec0ff */
[----:B------:R-:W-:Y:S01]  /*10020*/  VIADD R20, R3, 0x98 ;  /* 0x0000009803147836 */ /* 0x000fe20000000000 */
        /* <DEDUP_REMOVED lines=14> */
[----:B------:R-:W-:Y:S01]  /*10110*/  @!P1 LEA.HI R2, R2, R2, RZ, 0x1 ;  /* 0x0000000202029211 */ /* 0x000fe200078f08ff */
[----:B0-----:R-:W-:Y:S01]  /*10120*/  VIADD R9, R3, 0xb8 ;  /* 0x000000b803097836 */ /* 0x001fe20000000000 */
[----:B------:R-:W-:Y:S01]  /*10130*/  ISETP.GE.AND P3, PT, R21, UR4, PT ;  /* 0x0000000415007c0c */ /* 0x000fe2000bf66270 */
[----:B------:R-:W-:Y:S01]  /*10140*/  VIADD R13, R3, 0xb0 ;  /* 0x000000b0030d7836 */ /* 0x000fe20000000000 */
[----:B------:R-:W-:Y:S02]  /*10150*/  ISETP.GE.AND P4, PT, R12, UR4, PT ;  /* 0x000000040c007c0c */ /* 0x000fe4000bf86270 */
[----:B------:R-:W-:Y:S02]  /*10160*/  ISETP.GE.AND P6, PT, R9, UR4, PT ;  /* 0x0000000409007c0c */ /* 0x000fe4000bfc6270 */
[----:B------:R-:W-:-:S02]  /*10170*/  ISETP.GE.AND P5, PT, R13, UR4, PT ;  /* 0x000000040d007c0c */ /* 0x000fc4000bfa6270 */
[----:B------:R-:W-:Y:S02]  /*10180*/  @!P2 LEA.HI R20, R20, R20, RZ, 0x1 ;  /* 0x000000141414a211 */ /* 0x000fe400078f08ff */
[----:B-1----:R-:W-:-:S03]  /*10190*/  @!P1 LOP3.LUT R11, R2, 0xfffffffe, RZ, 0xc0, !PT ;  /* 0xfffffffe020b9812 */ /* 0x002fc600078ec0ff */
[----:B------:R-:W-:Y:S02]  /*101a0*/  @!P3 LEA.HI R21, R21, R21, RZ, 0x1 ;  /* 0x000000151515b211 */ /* 0x000fe400078f08ff */
[----:B------:R-:W-:Y:S02]  /*101b0*/  @!P4 LEA.HI R12, R12, R12, RZ, 0x1 ;  /* 0x0000000c0c0cc211 */ /* 0x000fe400078f08ff */
[----:B------:R-:W-:Y:S02]  /*101c0*/  @!P6 LEA.HI R10, R9, R9, RZ, 0x1 ;  /* 0x00000009090ae211 */ /* 0x000fe400078f08ff */
[----:B------:R-:W-:Y:S02]  /*101d0*/  @!P5 LEA.HI R8, R13, R13, RZ, 0x1 ;  /* 0x0000000d0d08d211 */ /* 0x000fe400078f08ff */
[----:B------:R-:W-:Y:S02]  /*101e0*/  @!P0 LOP3.LUT R9, R0, 0xfffffffe, RZ, 0xc0, !PT ;  /* 0xfffffffe00098812 */ /* 0x000fe400078ec0ff */
[----:B------:R-:W-:-:S02]  /*101f0*/  @!P2 LOP3.LUT R13, R20, 0xfffffffe, RZ, 0xc0, !PT ;  /* 0xfffffffe140da812 */ /* 0x000fc400078ec0ff */
[----:B---3--:R-:W-:Y:S02]  /*10200*/  @!P3 LOP3.LUT R15, R21, 0xfffffffe, RZ, 0xc0, !PT ;  /* 0xfffffffe150fb812 */ /* 0x008fe400078ec0ff */
[----:B----4-:R-:W-:Y:S01]  /*10210*/  @!P4 LOP3.LUT R17, R12, 0xfffffffe, RZ, 0xc0, !PT ;  /* 0xfffffffe0c11c812 */ /* 0x010fe200078ec0ff */
[--C-:B------:R-:W-:Y:S01]  /*10220*/  @!P2 IMAD.WIDE R12, R13, 0x4, R4.reuse ;  /* 0x000000040d0ca825 */ /* 0x100fe200078e0204 */
[----:B------:R-:W-:Y:S02]  /*10230*/  @!P5 LOP3.LUT R21, R8, 0xfffffffe, RZ, 0xc0, !PT ;  /* 0xfffffffe0815d812 */ /* 0x000fe400078ec0ff */
        /* <DEDUP_REMOVED lines=14> */
.L_x_997:
[----:B------:R-:W-:Y:S05]  /*10320*/  BSYNC B0 ;  /* 0x0000000000007941 */ /* 0x000fea0003800000 */
.L_x_996:
[----:B------:R-:W-:Y:S01]  /*10330*/  ISETP.GE.AND P0, PT, R23, R18, PT ;  /* 0x000000121700720c */ /* 0x000fe20003f06270 */
[----:B01----:R2:W0:Y:S04]  /*10340*/  SHFL.IDX PT, R5, R7, 0x1, 0x1c1f ;  /* 0x003c1f0007057f89 */ /* 0x00342800000e0000 */
[----:B----4-:R2:W4:Y:S08]  /*10350*/  SHFL.IDX PT, R4, R6, 0x1, 0x1c1f ;  /* 0x003c1f0006047f89 */ /* 0x01053000000e0000 */
[----:B--2---:R-:W-:Y:S05]  /*10360*/  @P0 BRA `(.L_x_916) ;  /* 0x0000005000d40947 */ /* 0x004fea0003800000 */
        /* <DEDUP_REMOVED lines=10> */
[----:B------:R-:W-:-:S02]  /*10410*/  VIADD R12, R3, 0x30 ;  /* 0x00000030030c7836 */ /* 0x000fc40000000000 */
[C---:B------:R-:W-:Y:S02]  /*10420*/  VIADD R13, R3.reuse, 0x38 ;  /* 0x00000038030d7836 */ /* 0x040fe40000000000 */
[C---:B------:R-:W-:Y:S01]  /*10430*/  VIADD R14, R3.reuse, 0x40 ;  /* 0x00000040030e7836 */ /* 0x040fe20000000000 */
[----:B------:R-:W-:Y:S01]  /*10440*/  ISETP.GE.AND P4, PT, R12, UR4, PT ;  /* 0x000000040c007c0c */ /* 0x000fe2000bf86270 */
[--C-:B0---4-:R-:W-:Y:S01]  /*10450*/  @!P2 IMAD.WIDE R6, R3, 0x4, R4.reuse ;  /* 0x000000040306a825 */ /* 0x111fe200078e0204 */
[----:B------:R-:W-:Y:S02]  /*10460*/  ISETP.GE.AND P5, PT, R13, UR4, PT ;  /* 0x000000040d007c0c */ /* 0x000fe4000bfa6270 */
[----:B------:R-:W-:Y:S01]  /*10470*/  @!P3 LEA.HI R0, R0, R0, RZ, 0x1 ;  /* 0x000000000000b211 */ /* 0x000fe200078f08ff */
[C---:B------:R-:W-:Y:S01]  /*10480*/  VIADD R16, R3.reuse, 0x48 ;  /* 0x0000004803107836 */ /* 0x040fe20000000000 */
[----:B------:R0:W-:Y:S01]  /*10490*/  @!P2 ST.E.64 desc[UR6][R6.64], R26 ;  /* 0x0000001a0600a985 */ /* 0x0001e2000c101b06 */
[----:B------:R-:W-:Y:S01]  /*104a0*/  ISETP.GE.AND P6, PT, R14, UR4, PT ;  /* 0x000000040e007c0c */ /* 0x000fe2000bfc6270 */
[C---:B------:R-:W-:Y:S01]  /*104b0*/  VIADD R18, R3.reuse, 0x50 ;  /* 0x0000005003127836 */ /* 0x040fe20000000000 */
[----:B------:R-:W-:Y:S01]  /*104c0*/  @!P3 LOP3.LUT R9, R0, 0xfffffffe, RZ, 0xc0, !PT ;  /* 0xfffffffe0009b812 */ /* 0x000fe200078ec0ff */
[C---:B------:R-:W-:Y:S01]  /*104d0*/  VIADD R0, R3.reuse, 0x20 ;  /* 0x0000002003007836 */ /* 0x040fe20000000000 */
[----:B------:R-:W-:Y:S01]  /*104e0*/  @!P0 LEA.HI R2, R2, R2, RZ, 0x1 ;  /* 0x0000000202028211 */ /* 0x000fe200078f08ff */
[----:B------:R-:W-:Y:S01]  /*104f0*/  VIADD R20, R3, 0x70 ;  /* 0x0000007003147836 */ /* 0x000fe20000000000 */
[----:B------:R-:W-:Y:S01]  /*10500*/  @!P1 LEA.HI R10, R10, R10, RZ, 0x1 ;  /* 0x0000000a0a0a9211 */ /* 0x000fe200078f08ff */
[----:B------:R-:W-:Y:S01]  /*10510*/  @!P3 IMAD.WIDE R8, R9, 0x4, R4 ;  /* 0x000000040908b825 */ /* 0x000fe200078e0204 */
[----:B------:R-:W-:-:S02]  /*10520*/  ISETP.GE.AND P2, PT, R0, UR4, PT ;  /* 0x0000000400007c0c */ /* 0x000fc4000bf46270 */
[----:B------:R-:W-:Y:S02]  /*10530*/  @!P4 LEA.HI R12, R12, R12, RZ, 0x1 ;  /* 0x0000000c0c0cc211 */ /* 0x000fe400078f08ff */
[----:B------:R1:W-:Y:S01]  /*10540*/  @!P3 ST.E.64 desc[UR6][R8.64], R30 ;  /* 0x0000001e0800b985 */ /* 0x0003e2000c101b06 */
[----:B------:R-:W-:Y:S02]  /*10550*/  ISETP.GE.AND P3, PT, R11, UR4, PT ;  /* 0x000000040b007c0c */ /* 0x000fe4000bf66270 */
[----:B0-----:R-:W-:Y:S02]  /*10560*/  @!P0 LOP3.LUT R7, R2, 0xfffffffe, RZ, 0xc0, !PT ;  /* 0xfffffffe02078812 */ /* 0x001fe400078ec0ff */
[----:B------:R-:W-:Y:S02]  /*10570*/  @!P6 LEA.HI R14, R14, R14, RZ, 0x1 ;  /* 0x0000000e0e0ee211 */ /* 0x000fe400078f08ff */
[----:B------:R-:W-:Y:S01]  /*10580*/  @!P4 LOP3.LUT R15, R12, 0xfffffffe, RZ, 0xc0, !PT ;  /* 0xfffffffe0c0fc812 */ /* 0x000fe200078ec0ff */
[----:B------:R-:W-:Y:S01]  /*10590*/  @!P0 IMAD.WIDE R6, R7, 0x4, R4 ;  /* 0x0000000407068825 */ /* 0x000fe200078e0204 */
[----:B------:R-:W-:-:S02]  /*105a0*/  @!P2 LEA.HI R0, R0, R0, RZ, 0x1 ;  /* 0x000000000000a211 */ /* 0x000fc400078f08ff */
[----:B------:R-:W-:Y:S02]  /*105b0*/  @!P6 LOP3.LUT R21, R14, 0xfffffffe, RZ, 0xc0, !PT ;  /* 0xfffffffe0e15e812 */ /* 0x000fe400078ec0ff */
[----:B------:R0:W-:Y:S01]  /*105c0*/  @!P0 ST.E.64 desc[UR6][R6.64], R34 ;  /* 0x0000002206008985 */ /* 0x0001e2000c101b06 */
[----:B-1----:R-:W-:Y:S02]  /*105d0*/  @!P1 LOP3.LUT R9, R10, 0xfffffffe, RZ, 0xc0, !PT ;  /* 0xfffffffe0a099812 */ /* 0x002fe400078ec0ff */
[----:B------:R-:W-:Y:S02]  /*105e0*/  @!P3 LEA.HI R2, R11, R11, RZ, 0x1 ;  /* 0x0000000b0b02b211 */ /* 0x000fe400078f08ff */
[----:B------:R-:W-:Y:S01]  /*105f0*/  @!P5 LEA.HI R10, R13, R13, RZ, 0x1 ;  /* 0x0000000d0d0ad211 */ /* 0x000fe200078f08ff */
[--C-:B------:R-:W-:Y:S01]  /*10600*/  @!P1 IMAD.WIDE R8, R9, 0x4, R4.reuse ;  /* 0x0000000409089825 */ /* 0x100fe200078e0204 */
[----:B------:R-:W-:Y:S02]  /*10610*/  @!P2 LOP3.LUT R11, R0, 0xfffffffe, RZ, 0xc0, !PT ;  /* 0xfffffffe000ba812 */ /* 0x000fe400078ec0ff */
[----:B------:R-:W-:Y:S01]  /*10620*/  @!P3 LOP3.LUT R13, R2, 0xfffffffe, RZ, 0xc0, !PT ;  /* 0xfffffffe020db812 */ /* 0x000fe200078ec0ff */
[----:B------:R-:W-:Y:S01]  /*10630*/  VIADD R0, R3, 0x58 ;  /* 0x0000005803007836 */ /* 0x000fe20000000000 */
[----:B------:R-:W-:Y:S01]  /*10640*/  @!P5 LOP3.LUT R17, R10, 0xfffffffe, RZ, 0xc0, !PT ;  /* 0xfffffffe0a11d812 */ /* 0x000fe200078ec0ff */
[----:B------:R1:W-:Y:S01]  /*10650*/  @!P1 ST.E.64 desc[UR6][R8.64], R38 ;  /* 0x0000002608009985 */ /* 0x0003e2000c101b06 */
[----:B------:R-:W-:Y:S01]  /*10660*/  ISETP.GE.AND P1, PT, R16, UR4, PT ;  /* 0x0000000410007c0c */ /* 0x000fe2000bf26270 */
[----:B0-----:R-:W-:Y:S01]  /*10670*/  @!P2 IMAD.WIDE R6, R11, 0x4, R4 ;  /* 0x000000040b06a825 */ /* 0x001fe200078e0204 */
[----:B------:R-:W-:-:S03]  /*10680*/  ISETP.GE.AND P0, PT, R18, UR4, PT ;  /* 0x0000000412007c0c */ /* 0x000fc6000bf06270 */
[--C-:B------:R-:W-:Y:S01]  /*10690*/  @!P4 IMAD.WIDE R10, R15, 0x4, R4.reuse ;  /* 0x000000040f0ac825 */ /* 0x100fe200078e0204 */
[----:B------:R0:W-:Y:S01]  /*106a0*/  @!P2 ST.E.64 desc[UR6][R6.64], R42 ;  /* 0x0000002a0600a985 */ /* 0x0001e2000c101b06 */
[----:B------:R-:W-:Y:S02]  /*106b0*/  ISETP.GE.AND P2, PT, R0, UR4, PT ;  /* 0x0000000400007c0c */ /* 0x000fe4000bf46270 */
[----:B------:R-:W-:-:S04]  /*106c0*/  @!P6 IMAD.WIDE R14, R21, 0x4, R4 ;  /* 0x00000004150ee825 */ /* 0x000fc800078e0204 */
[--C-:B-1----:R-:W-:Y:S01]  /*106d0*/  @!P3 IMAD.WIDE R8, R13, 0x4, R4.reuse ;  /* 0x000000040d08b825 */ /* 0x102fe200078e0204 */
[----:B------:R-:W-:Y:S02]  /*106e0*/  @!P1 LEA.HI R16, R16, R16, RZ, 0x1 ;  /* 0x0000001010109211 */ /* 0x000fe400078f08ff */
[----:B------:R-:W-:Y:S01]  /*106f0*/  @!P0 LEA.HI R18, R18, R18, RZ, 0x1 ;  /* 0x0000001212128211 */ /* 0x000fe200078f08ff */
[--C-:B------:R-:W-:Y:S01]  /*10700*/  @!P5 IMAD.WIDE R12, R17, 0x4, R4.reuse ;  /* 0x00000004110cd825 */ /* 0x100fe200078e0204 */
[----:B------:R1:W-:Y:S01]  /*10710*/  @!P3 ST.E.64 desc[UR6][R8.64], R46 ;  /* 0x0000002e0800b985 */ /* 0x0003e2000c101b06 */
[----:B0-----:R-:W-:Y:S02]  /*10720*/  @!P1 LOP3.LUT R7, R16, 0xfffffffe, RZ, 0xc0, !PT ;  /* 0xfffffffe10079812 */ /* 0x001fe400078ec0ff */
[C---:B------:R-:W-:Y:S01]  /*10730*/  VIADD R2, R3.reuse, 0x60 ;  /* 0x0000006003027836 */ /* 0x040fe20000000000 */
[----:B------:R0:W-:Y:S01]  /*10740*/  @!P4 ST.E.64 desc[UR6][R10.64], R50 ;  /* 0x000000320a00c985 */ /* 0x0001e2000c101b06 */
[C---:B------:R-:W-:Y:S01]  /*10750*/  VIADD R17, R3.reuse, 0x68 ;  /* 0x0000006803117836 */ /* 0x040fe20000000000 */
[----:B------:R-:W-:Y:S01]  /*10760*/  ISETP.GE.AND P4, PT, R20, UR4, PT ;  /* 0x0000000414007c0c */ /* 0x000fe2000bf86270 */
[----:B------:R-:W-:Y:S01]  /*10770*/  VIADD R21, R3, 0x78 ;  /* 0x0000007803157836 */ /* 0x000fe20000000000 */
[----:B------:R-:W-:Y:S01]  /*10780*/  @!P5 ST.E.64 desc[UR6][R12.64], R54 ;  /* 0x000000360c00d985 */ /* 0x000fe2000c101b06 */
[----:B------:R-:W-:Y:S01]  /*10790*/  @!P2 LEA.HI R0, R0, R0, RZ, 0x1 ;  /* 0x000000000000a211 */ /* 0x000fe200078f08ff */
[----:B------:R-:W-:Y:S01]  /*107a0*/  @!P1 IMAD.WIDE R6, R7, 0x4, R4 ;  /* 0x0000000407069825 */ /* 0x000fe200078e0204 */
[----:B------:R-:W-:Y:S01]  /*107b0*/  ISETP.GE.AND P5, PT, R17, UR4, PT ;  /* 0x0000000411007c0c */ /* 0x000fe2000bfa6270 */
[----:B------:R-:W-:Y:S01]  /*107c0*/  @!P6 ST.E.64 desc[UR6][R14.64], R58 ;  /* 0x0000003a0e00e985 */ /* 0x000fe2000c101b06 */
[----:B------:R-:W-:Y:S01]  /*107d0*/  ISETP.GE.AND P6, PT, R2, UR4, PT ;  /* 0x0000000402007c0c */ /* 0x000fe2000bfc6270 */
[----:B------:R-:W-:Y:S01]  /*107e0*/  VIADD R16, R3, 0x80 ;  /* 0x0000008003107836 */ /* 0x000fe20000000000 */
[----:B------:R-:W-:Y:S01]  /*107f0*/  ISETP.GE.AND P3, PT, R21, UR4, PT ;  /* 0x0000000415007c0c */ /* 0x000fe2000bf66270 */
[----:B------:R2:W-:Y:S01]  /*10800*/  @!P1 ST.E.64 desc[UR6][R6.64], R62 ;  /* 0x0000003e06009985 */ /* 0x0005e2000c101b06 */
[----:B-1----:R-:W-:Y:S01]  /*10810*/  @!P0 LOP3.LUT R9, R18, 0xfffffffe, RZ, 0xc0, !PT ;  /* 0xfffffffe12098812 */ /* 0x002fe200078ec0ff */
[----:B------:R-:W-:Y:S01]  /*10820*/  VIADD R18, R3, 0x88 ;  /* 0x0000008803127836 */ /* 0x000fe20000000000 */
[----:B------:R-:W-:-:S02]  /*10830*/  @!P4 LEA.HI R20, R20, R20, RZ, 0x1 ;  /* 0x000000141414c211 */ /* 0x000fc400078f08ff */
[----:B0-----:R-:W-:Y:S01]  /*10840*/  @!P2 LOP3.LUT R11, R0, 0xfffffffe, RZ, 0xc0, !PT ;  /* 0xfffffffe000ba812 */ /* 0x001fe200078ec0ff */
[--C-:B------:R-:W-:Y:S01]  /*10850*/  @!P0 IMAD.WIDE R8, R9, 0x4, R4.reuse ;  /* 0x0000000409088825 */ /* 0x100fe200078e0204 */
[----:B------:R-:W-:Y:S02]  /*10860*/  ISETP.GE.AND P1, PT, R18, UR4, PT ;  /* 0x0000000412007c0c */ /* 0x000fe4000bf26270 */
[----:B------:R-:W-:Y:S01]  /*10870*/  @!P5 LEA.HI R17, R17, R17, RZ, 0x1 ;  /* 0x000000111111d211 */ /* 0x000fe200078f08ff */
[----:B------:R-:W-:Y:S01]  /*10880*/  VIADD R0, R3, 0x90 ;  /* 0x0000009003007836 */ /* 0x000fe20000000000 */
[----:B------:R-:W-:Y:S01]  /*10890*/  @!P6 LEA.HI R2, R2, R2, RZ, 0x1 ;  /* 0x000000020202e211 */ /* 0x000fe200078f08ff */
[----:B------:R0:W-:Y:S01]  /*108a0*/  @!P0 ST.E.64 desc[UR6][R8.64], R66 ;  /* 0x0000004208008985 */ /* 0x0001e2000c101b06 */
[----:B------:R-:W-:Y:S01]  /*108b0*/  @!P3 LEA.HI R21, R21, R21, RZ, 0x1 ;  /* 0x000000151515b211 */ /* 0x000fe200078f08ff */
[----:B--2---:R-:W-:Y:S01]  /*108c0*/  @!P2 IMAD.WIDE R6, R11, 0x4, R4 ;  /* 0x000000040b06a825 */ /* 0x004fe200078e0204 */
[----:B------:R-:W-:-:S02]  /*108d0*/  @!P6 LOP3.LUT R13, R2, 0xfffffffe, RZ, 0xc0, !PT ;  /* 0xfffffffe020de812 */ /* 0x000fc400078ec0ff */
[----:B------:R-:W-:Y:S01]  /*108e0*/  @!P5 LOP3.LUT R17, R17, 0xfffffffe, RZ, 0xc0, !PT ;  /* 0xfffffffe1111d812 */ /* 0x000fe200078ec0ff */
[----:B------:R-:W-:Y:S01]  /*108f0*/  VIADD R2, R3, 0x98 ;  /* 0x0000009803027836 */ /* 0x000fe20000000000 */
[----:B------:R-:W-:Y:S01]  /*10900*/  @!P4 LOP3.LUT R15, R20, 0xfffffffe, RZ, 0xc0, !PT ;  /* 0xfffffffe140fc812 */ /* 0x000fe200078ec0ff */
[----:B------:R1:W-:Y:S01]  /*10910*/  @!P2 ST.E.64 desc[UR6][R6.64], R70 ;  /* 0x000000460600a985 */ /* 0x0003e2000c101b06 */
[----:B------:R-:W-:Y:S01]  /*10920*/  @!P3 LOP3.LUT R21, R21, 0xfffffffe, RZ, 0xc0, !PT ;  /* 0xfffffffe1515b812 */ /* 0x000fe200078ec0ff */
[--C-:B------:R-:W-:Y:S01]  /*10930*/  @!P5 IMAD.WIDE R10, R17, 0x4, R4.reuse ;  /* 0x00000004110ad825 */ /* 0x100fe200078e0204 */
[----:B------:R-:W-:Y:S02]  /*10940*/  ISETP.GE.AND P0, PT, R16, UR4, PT ;  /* 0x0000000410007c0c */ /* 0x000fe4000bf06270 */
[----:B------:R-:W-:Y:S01]  /*10950*/  ISETP.GE.AND P2, PT, R0, UR4, PT ;  /* 0x0000000400007c0c */ /* 0x000fe2000bf46270 */
[----:B0-----:R-:W-:Y:S01]  /*10960*/  @!P6 IMAD.WIDE R8, R13, 0x4, R4 ;  /* 0x000000040d08e825 */ /* 0x001fe200078e0204 */
[----:B------:R-:W-:-:S03]  /*10970*/  @!P1 LEA.HI R18, R18, R18, RZ, 0x1 ;  /* 0x0000001212129211 */ /* 0x000fc600078f08ff */
[--C-:B------:R-:W-:Y:S01]  /*10980*/  @!P4 IMAD.WIDE R12, R15, 0x4, R4.reuse ;  /* 0x000000040f0cc825 */ /* 0x100fe200078e0204 */
[----:B------:R0:W-:Y:S03]  /*10990*/  @!P6 ST.E.64 desc[UR6][R8.64], R74 ;  /* 0x0000004a0800e985 */ /* 0x0001e6000c101b06 */
[--C-:B------:R-:W-:Y:S01]  /*109a0*/  @!P3 IMAD.WIDE R14, R21, 0x4, R4.reuse ;  /* 0x00000004150eb825 */ /* 0x100fe200078e0204 */
[----:B------:R2:W-:Y:S01]  /*109b0*/  @!P5 ST.E.64 desc[UR6][R10.64], R78 ;  /* 0x0000004e0a00d985 */ /* 0x0005e2000c101b06 */
[----:B------:R-:W-:Y:S02]  /*109c0*/  @!P0 LEA.HI R16, R16, R16, RZ, 0x1 ;  /* 0x0000001010108211 */ /* 0x000fe400078f08ff */
[C---:B------:R-:W-:Y:S01]  /*109d0*/  VIADD R17, R3.reuse, 0xa0 ;  /* 0x000000a003117836 */ /* 0x040fe20000000000 */
[----:B------:R3:W-:Y:S01]  /*109e0*/  @!P4 ST.E.64 desc[UR6][R12.64], R82 ;  /* 0x000000520c00c985 */ /* 0x0007e2000c101b06 */
[C---:B------:R-:W-:Y:S01]  /*109f0*/  VIADD R20, R3.reuse, 0xa8 ;  /* 0x000000a803147836 */ /* 0x040fe20000000000 */
[----:B-1----:R-:W-:Y:S01]  /*10a00*/  @!P0 LOP3.LUT R7, R16, 0xfffffffe, RZ, 0xc0, !PT ;  /* 0xfffffffe10078812 */ /* 0x002fe200078ec0ff */
[C---:B------:R-:W-:Y:S01]  /*10a10*/  VIADD R21, R3.reuse, 0xb0 ;  /* 0x000000b003157836 */ /* 0x040fe20000000000 */
[----:B------:R-:W-:Y:S01]  /*10a20*/  @!P3 ST.E.64 desc[UR6][R14.64], R86 ;  /* 0x000000560e00b985 */ /* 0x000fe2000c101b06 */
[----:B------:R-:W-:Y:S01]  /*10a30*/  ISETP.GE.AND P3, PT, R2, UR4, PT ;  /* 0x0000000402007c0c */ /* 0x000fe2000bf66270 */
[----:B------:R-:W-:Y:S01]  /*10a40*/  VIADD R3, R3, 0xb8 ;  /* 0x000000b803037836 */ /* 0x000fe20000000000 */
[----:B------:R-:W-:Y:S01]  /*10a50*/  ISETP.GE.AND P4, PT, R17, UR4, PT ;  /* 0x0000000411007c0c */ /* 0x000fe2000bf86270 */
[----:B------:R-:W-:Y:S01]  /*10a60*/  @!P0 IMAD.WIDE R6, R7, 0x4, R4 ;  /* 0x0000000407068825 */ /* 0x000fe200078e0204 */
[----:B------:R-:W-:-:S02]  /*10a70*/  ISETP.GE.AND P5, PT, R20, UR4, PT ;  /* 0x0000000414007c0c */ /* 0x000fc4000bfa6270 */
[----:B------:R-:W-:Y:S02]  /*10a80*/  ISETP.GE.AND P6, PT, R21, UR4, PT ;  /* 0x0000000415007c0c */ /* 0x000fe4000bfc6270 */
[----:B0-----:R-:W-:Y:S01]  /*10a90*/  @!P1 LOP3.LUT R9, R18, 0xfffffffe, RZ, 0xc0, !PT ;  /* 0xfffffffe12099812 */ /* 0x001fe200078ec0ff */
[----:B------:R0:W-:Y:S01]  /*10aa0*/  @!P0 ST.E.64 desc[UR6][R6.64], R90 ;  /* 0x0000005a06008985 */ /* 0x0001e2000c101b06 */
[----:B------:R-:W-:Y:S02]  /*10ab0*/  @!P2 LEA.HI R0, R0, R0, RZ, 0x1 ;  /* 0x000000000000a211 */ /* 0x000fe400078f08ff */
[----:B------:R-:W-:Y:S01]  /*10ac0*/  ISETP.GE.AND P0, PT, R3, UR4, PT ;  /* 0x0000000403007c0c */ /* 0x000fe2000bf06270 */
[----:B------:R-:W-:Y:S01]  /*10ad0*/  @!P1 IMAD.WIDE R8, R9, 0x4, R4 ;  /* 0x0000000409089825 */ /* 0x000fe200078e0204 */
[----:B------:R-:W-:Y:S02]  /*10ae0*/  @!P3 LEA.HI R2, R2, R2, RZ, 0x1 ;  /* 0x000000020202b211 */ /* 0x000fe400078f08ff */
[----:B------:R-:W-:-:S02]  /*10af0*/  @!P4 LEA.HI R17, R17, R17, RZ, 0x1 ;  /* 0x000000111111c211 */ /* 0x000fc400078f08ff */
[----:B------:R-:W-:Y:S01]  /*10b00*/  @!P5 LEA.HI R20, R20, R20, RZ, 0x1 ;  /* 0x000000141414d211 */ /* 0x000fe200078f08ff */
[----:B------:R1:W-:Y:S01]  /*10b10*/  @!P1 ST.E.64 desc[UR6][R8.64], R94 ;  /* 0x0000005e08009985 */ /* 0x0003e2000c101b06 */
[----:B------:R-:W-:Y:S02]  /*10b20*/  @!P6 LEA.HI R21, R21, R21, RZ, 0x1 ;  /* 0x000000151515e211 */ /* 0x000fe400078f08ff */
[----:B--2---:R-:W-:Y:S02]  /*10b30*/  @!P2 LOP3.LUT R11, R0, 0xfffffffe, RZ, 0xc0, !PT ;  /* 0xfffffffe000ba812 */ /* 0x004fe400078ec0ff */
[----:B---3--:R-:W-:Y:S02]  /*10b40*/  @!P3 LOP3.LUT R13, R2, 0xfffffffe, RZ, 0xc0, !PT ;  /* 0xfffffffe020db812 */ /* 0x008fe400078ec0ff */
[----:B------:R-:W-:Y:S01]  /*10b50*/  @!P4 LOP3.LUT R17, R17, 0xfffffffe, RZ, 0xc0, !PT ;  /* 0xfffffffe1111c812 */ /* 0x000fe200078ec0ff */
[----:B0-----:R-:W-:Y:S01]  /*10b60*/  @!P2 IMAD.WIDE R6, R11, 0x4, R4 ;  /* 0x000000040b06a825 */ /* 0x001fe200078e0204 */
[----:B------:R-:W-:-:S02]  /*10b70*/  @!P5 LOP3.LUT R15, R20, 0xfffffffe, RZ, 0xc0, !PT ;  /* 0xfffffffe140fd812 */ /* 0x000fc400078ec0ff */
[----:B------:R-:W-:Y:S01]  /*10b80*/  @!P6 LOP3.LUT R21, R21, 0xfffffffe, RZ, 0xc0, !PT ;  /* 0xfffffffe1515e812 */ /* 0x000fe200078ec0ff */
[--C-:B------:R-:W-:Y:S01]  /*10b90*/  @!P4 IMAD.WIDE R10, R17, 0x4, R4.reuse ;  /* 0x00000004110ac825 */ /* 0x100fe200078e0204 */
[----:B------:R2:W-:Y:S03]  /*10ba0*/  @!P2 ST.E.64 desc[UR6][R6.64], R98 ;  /* 0x000000620600a985 */ /* 0x0005e6000c101b06 */
[----:B-1----:R-:W-:-:S04]  /*10bb0*/  @!P3 IMAD.WIDE R8, R13, 0x4, R4 ;  /* 0x000000040d08b825 */ /* 0x002fc800078e0204 */
[--C-:B------:R-:W-:Y:S01]  /*10bc0*/  @!P5 IMAD.WIDE R12, R15, 0x4, R4.reuse ;  /* 0x000000040f0cd825 */ /* 0x100fe200078e0204 */
[----:B------:R2:W-:Y:S03]  /*10bd0*/  @!P3 ST.E.64 desc[UR6][R8.64], R102 ;  /* 0x000000660800b985 */ /* 0x0005e6000c101b06 */
[----:B------:R-:W-:Y:S01]  /*10be0*/  @!P6 IMAD.WIDE R14, R21, 0x4, R4 ;  /* 0x00000004150ee825 */ /* 0x000fe200078e0204 */
[----:B------:R2:W-:Y:S04]  /*10bf0*/  @!P4 ST.E.64 desc[UR6][R10.64], R106 ;  /* 0x0000006a0a00c985 */ /* 0x0005e8000c101b06 */
        /* <DEDUP_REMOVED lines=9> */
.L_x_995:
[----:B------:R-:W0:Y:S02]  /*10c90*/  S2R R0, SR_TID.X ;  /* 0x0000000000007919 */ /* 0x000e240000002100 */
[----:B0-----:R-:W-:-:S05]  /*10ca0*/  VIADD R2, R0, 0xffffff80 ;  /* 0xffffff8000027836 */ /* 0x001fca0000000000 */
        /* <DEDUP_REMOVED lines=24> */
[----:B------:R-:W-:Y:S01]  /*10e30*/  IMAD.U32 R3, RZ, RZ, UR5 ;  /* 0x00000005ff037e24 */ /* 0x000fe2000f8e00ff */
[----:B------:R-:W-:Y:S01]  /*10e40*/  UIADD3 UR6, UR5, UR6, URZ ;  /* 0x0000000605067290 */ /* 0x000fe2000fffe03f */
[----:B------:R-:W-:Y:S02]  /*10e50*/  IMAD.U32 R2, RZ, RZ, UR4 ;  /* 0x00000004ff027e24 */ /* 0x000fe4000f8e00ff */
        /* <DEDUP_REMOVED lines=11> */
[----:B0-----:R-:W-:Y:S02]  /*10f10*/  IMAD R9, R8, R7, UR10 ;  /* 0x0000000a08097e24 */ /* 0x001fe4000f8e0207 */
[----:B------:R-:W-:Y:S02]  /*10f20*/  IMAD.MOV R7, RZ, RZ, -R5 ;  /* 0x000000ffff077224 */ /* 0x000fe400078e0a05 */
        /* <DEDUP_REMOVED lines=20> */
.L_x_914:
        /* <DEDUP_REMOVED lines=18> */
.L_x_998:
[----:B------:R-:W-:Y:S01]  /*11190*/  ULDC UR7, c[0x0][0xc50] ;  /* 0x0003140000077ab9 */ /* 0x000fe20000000800 */
[----:B------:R-:W-:Y:S01]  /*111a0*/  UMOV UR36, UR6 ;  /* 0x0000000600247c82 */ /* 0x000fe20008000000 */
[----:B------:R-:W-:-:S11]  /*111b0*/  UISETP.NE.AND UP0, UPT, UR7, 0x1, UPT ;  /* 0x000000010700788c */ /* 0x000fd6000bf05270 */
[----:B------:R-:W-:Y:S01]  /*111c0*/  @UP0 ULDC UR4, c[0x0][0xc54] ;  /* 0x0003150000040ab9 */ /* 0x000fe20000000800 */
[----:B------:R-:W-:Y:S01]  /*111d0*/  @UP0 ULDC UR8, c[0x0][0xc58] ;  /* 0x0003160000080ab9 */ /* 0x000fe20000000800 */
[----:B------:R-:W-:-:S04]  /*111e0*/  UIMAD.WIDE.U32 UR4, UR6, UR4, URZ ;  /* 0x00000004060472a5 */ /* 0x000fc8000f8e003f */
[----:B------:R-:W-:-:S12]  /*111f0*/  @UP0 USHF.R.U32.HI UR36, URZ, UR8, UR5 ;  /* 0x000000083f240299 */ /* 0x000fd80008011605 */
.L_x_999:
[----:B------:R-:W-:Y:S01]  /*11200*/  ISETP.GE.AND P0, PT, R19, RZ, PT ;  /* 0x000000ff1300720c */ /* 0x000fe20003f06270 */
[----:B------:R-:W-:Y:S01]  /*11210*/  UIADD3 UR44, -UR36, URZ, URZ ;  /* 0x0000003f242c7290 */ /* 0x000fe2000fffe13f */
[----:B------:R-:W-:Y:S02]  /*11220*/  IMAD.MOV.U32 R10, RZ, RZ, 0x1 ;  /* 0x00000001ff0a7424 */ /* 0x000fe400078e00ff */
[----:B------:R-:W-:Y:S01]  /*11230*/  IMAD.MOV.U32 R0, RZ, RZ, RZ ;  /* 0x000000ffff007224 */ /* 0x000fe200078e00ff */
[----:B------:R-:W-:Y:S01]  /*11240*/  UIMAD UR44, UR7, UR44, UR6 ;  /* 0x0000002c072c72a4 */ /* 0x000fe2000f8e0206 */
[----:B------:R-:W-:-:S07]  /*11250*/  IMAD.MOV.U32 R3, RZ, RZ, 0x1 ;  /* 0x00000001ff037424 */ /* 0x000fce00078e00ff */
[----:B------:R-:W-:Y:S05]  /*11260*/  @!P0 BRA `(.L_x_1000) ;  /* 0x00000040004c8947 */ /* 0x000fea0003800000 */
[----:B------:R-:W0:Y:S01]  /*11270*/  S2UR UR45, SR_CTAID.X ;  /* 0x00000000002d79c3 */ /* 0x000e220000002500 */
[----:B------:R-:W-:Y:S01]  /*11280*/  ULDC UR6, c[0x0][0x448] ;  /* 0x0001120000067ab9 */ /* 0x000fe20000000800 */
[----:B------:R-:W-:Y:S01]  /*11290*/  ULDC.64 UR4, c[0x0][0x418] ;  /* 0x0001060000047ab9 */ /* 0x000fe20000000a00 */
[----:B------:R-:W-:Y:S02]  /*112a0*/  UISETP.NE.AND UP1, UPT, UR6, 0x1, UPT ;  /* 0x000000010600788c */ /* 0x000fe4000bf25270 */
[----:B------:R-:W-:Y:S01]  /*112b0*/  UISETP.NE.U32.AND UP0, UPT, UR4, URZ, UPT ;  /* 0x0000003f0400728c */ /* 0x000fe2000bf05070 */
[----:B------:R-:W-:Y:S02]  /*112c0*/  ULDC UR11, c[0x0][0x288] ;  /* 0x0000a200000b7ab9 */ /* 0x000fe40000000800 */
[----:B------:R-:W-:Y:S01]  /*112d0*/  ULDC UR4, c[0x0][0x424] ;  /* 0x0001090000047ab9 */ /* 0x000fe20000000800 */
[----:B------:R-:W-:Y:S01]  /*112e0*/  UISETP.NE.AND.EX UP0, UPT, UR5, URZ, UPT, UP0 ;  /* 0x0000003f0500728c */ /* 0x000fe2000bf05300 */
[----:B------:R-:W-:Y:S01]  /*112f0*/  ULDC UR12, c[0x0][0x2f0] ;  /* 0x0000bc00000c7ab9 */ /* 0x000fe20000000800 */
[----:B------:R-:W-:-:S02]  /*11300*/  UIADD3 UR6, -UR11, 0x1, URZ ;  /* 0x000000010b067890 */ /* 0x000fc4000fffe13f */
[----:B------:R-:W-:Y:S01]  /*11310*/  USEL UR10, UR4, 0x1, UP0 ;  /* 0x00000001040a7887 */ /* 0x000fe20008000000 */
[----:B------:R-:W-:Y:S02]  /*11320*/  @UP1 ULDC UR13, c[0x0][0x450] ;  /* 0x00011400000d1ab9 */ /* 0x000fe40000000800 */
[----:B------:R-:W-:Y:S01]  /*11330*/  @UP1 ULDC UR4, c[0x0][0x44c] ;  /* 0x0001130000041ab9 */ /* 0x000fe20000000800 */
[----:B------:R-:W-:Y:S02]  /*11340*/  UIMAD UR7, UR10, UR12, 0x5f ;  /* 0x0000005f0a0774a4 */ /* 0x000fe4000f8e020c */
[----:B------:R-:W-:Y:S02]  /*11350*/  UIMAD UR9, UR10, UR12, UR6 ;  /* 0x0000000c0a0972a4 */ /* 0x000fe4000f8e0206 */
[----:B------:R-:W-:Y:S02]  /*11360*/  UIMAD.WIDE UR6, UR7, 0x2aaaaaab, URZ ;  /* 0x2aaaaaab070678a5 */ /* 0x000fe4000f8e023f */
[----:B0-----:R-:W-:-:S02]  /*11370*/  USHF.L.U32 UR45, UR45, 0x7, URZ ;  /* 0x000000072d2d7899 */ /* 0x001fc4000800063f */
[----:B------:R-:W-:Y:S02]  /*11380*/  USHF.R.U32.HI UR43, URZ, 0x1f, UR7 ;  /* 0x0000001f3f2b7899 */ /* 0x000fe40008011607 */
[----:B------:R-:W-:Y:S02]  /*11390*/  UIADD3 UR8, UR45, 0x7f, URZ ;  /* 0x0000007f2d087890 */ /* 0x000fe4000fffe03f */
[----:B------:R-:W-:Y:S02]  /*113a0*/  ULEA.HI.SX32 UR43, UR7, UR43, 0x1c ;  /* 0x0000002b072b7291 */ /* 0x000fe4000f8fe23f */
[----:B------:R-:W-:-:S04]  /*113b0*/  UIMAD.WIDE.U32 UR4, UR8, UR4, URZ ;  /* 0x00000004080472a5 */ /* 0x000fc8000f8e003f */
[----:B------:R-:W-:-:S03]  /*113c0*/  @UP1 USHF.R.U32.HI UR8, URZ, UR13, UR5 ;  /* 0x0000000d3f081299 */ /* 0x000fc60008011605 */
[----:B------:R-:W-:Y:S01]  /*113d0*/  ULDC.64 UR4, c[0x0][0x9e0] ;  /* 0x0002780000047ab9 */ /* 0x000fe20000000a00 */
[----:B------:R-:W-:Y:S02]  /*113e0*/  UIADD3 UR9, UR9, UR8, URZ ;  /* 0x0000000809097290 */ /* 0x000fe4000fffe03f */
[----:B------:R-:W-:Y:S02]  /*113f0*/  UISETP.GE.AND UP0, UPT, UR5, 0x1, UPT ;  /* 0x000000010500788c */ /* 0x000fe4000bf06270 */
[----:B------:R-:W-:-:S04]  /*11400*/  UIADD3 UR4, UR9, UR4, URZ ;  /* 0x0000000409047290 */ /* 0x000fc8000fffe03f */
[----:B------:R-:W-:-:S13]  /*11410*/  PLOP3.LUT P1, PT, PT, PT, UP0, 0x80, 0x0 ;  /* 0x000000000000781c */ /* 0x000fda0003f2f008 */
[----:B------:R-:W-:Y:S05]  /*11420*/  @!P1 BRA `(.L_x_1001) ;  /* 0x0000000000449947 */ /* 0x000fea0003800000 */
        /* <DEDUP_REMOVED lines=10> */
.L_x_1002:
[----:B------:R-:W-:-:S11]  /*114d0*/  UISETP.NE.AND UP0, UPT, UR5, 0x1, UPT ;  /* 0x000000010500788c */ /* 0x000fd6000bf05270 */
[----:B------:R-:W-:Y:S02]  /*114e0*/  @UP0 ULDC.64 UR14, c[0x0][0x9e8] ;  /* 0x00027a00000e0ab9 */ /* 0x000fe40000000a00 */
[----:B------:R-:W-:-:S04]  /*114f0*/  UIMAD.WIDE.U32 UR6, UR8, UR14, URZ ;  /* 0x0000000e080672a5 */ /* 0x000fc8000f8e003f */
[----:B------:R-:W-:-:S12]  /*11500*/  @UP0 USHF.R.U32.HI UR8, URZ, UR15, UR7 ;  /* 0x0000000f3f080299 */ /* 0x000fd80008011607 */
.L_x_1003:
[----:B------:R-:W-:-:S04]  /*11510*/  UIMAD UR8, UR8, UR5, UR5 ;  /* 0x00000005080872a4 */ /* 0x000fc8000f8e0205 */
[----:B------:R-:W-:-:S04]  /*11520*/  UISETP.LT.AND UP0, UPT, UR4, UR8, UPT ;  /* 0x000000080400728c */ /* 0x000fc8000bf01270 */
[----:B------:R-:W-:-:S12]  /*11530*/  USEL UR4, UR4, UR8, UP0 ;  /* 0x0000000804047287 */ /* 0x000fd80008000000 */
.L_x_1001:
[----:B------:R-:W-:Y:S01]  /*11540*/  UIADD3 UR6, UR4, 0x5f, URZ ;  /* 0x0000005f04067890 */ /* 0x000fe2000fffe03f */
[----:B------:R-:W-:Y:S01]  /*11550*/  @UP1 ULDC UR8, c[0x0][0x44c] ;  /* 0x0001130000081ab9 */ /* 0x000fe20000000800 */
[----:B------:R-:W-:Y:S02]  /*11560*/  @UP1 ULDC UR13, c[0x0][0x450] ;  /* 0x00011400000d1ab9 */ /* 0x000fe40000000800 */
[----:B------:R-:W-:Y:S02]  /*11570*/  UIMAD.WIDE UR6, UR6, 0x2aaaaaab, URZ ;  /* 0x2aaaaaab060678a5 */ /* 0x000fe4000f8e023f */
[----:B------:R-:W-:Y:S02]  /*11580*/  UIMAD.WIDE.U32 UR8, UR45, UR8, URZ ;  /* 0x000000082d0872a5 */ /* 0x000fe4000f8e003f */
[----:B------:R-:W-:Y:S01]  /*11590*/  USHF.R.U32.HI UR42, URZ, 0x1f, UR7 ;  /* 0x0000001f3f2a7899 */ /* 0x000fe20008011607 */
[----:B------:R-:W-:Y:S01]  /*115a0*/  UMOV UR4, UR45 ;  /* 0x0000002d00047c82 */ /* 0x000fe20008000000 */
[----:B------:R-:W-:-:S02]  /*115b0*/  UIMAD UR10, UR10, UR12, -UR11 ;  /* 0x0000000c0a0a72a4 */ /* 0x000fc4000f8e0a0b */
[----:B------:R-:W-:Y:S02]  /*115c0*/  @UP1 USHF.R.U32.HI UR4, URZ, UR13, UR9 ;  /* 0x0000000d3f041299 */ /* 0x000fe40008011609 */
[----:B------:R-:W-:Y:S02]  /*115d0*/  ULEA.HI.SX32 UR42, UR7, UR42, 0x1c ;  /* 0x0000002a072a7291 */ /* 0x000fe4000f8fe23f */
[----:B------:R-:W-:Y:S02]  /*115e0*/  UIADD3 UR4, UR10, UR4, URZ ;  /* 0x000000040a047290 */ /* 0x000fe4000fffe03f */
[----:B------:R-:W-:Y:S01]  /*115f0*/  UISETP.LT.AND UP0, UPT, UR43, UR42, UPT ;  /* 0x0000002a2b00728c */ /* 0x000fe2000bf01270 */
[----:B------:R-:W-:Y:S02]  /*11600*/  ULDC UR8, c[0x0][0x9dc] ;  /* 0x0002770000087ab9 */ /* 0x000fe40000000800 */
[----:B------:R-:W-:Y:S02]  /*11610*/  UIADD3 UR8, UR4, -UR8, URZ ;  /* 0x8000000804087290 */ /* 0x000fe4000fffe03f */
[----:B------:R-:W-:Y:S01]  /*11620*/  USEL UR12, UR43, UR42, UP0 ;  /* 0x0000002a2b0c7287 */ /* 0x000fe20008000000 */
[----:B------:R-:W-:Y:S11]  /*11630*/  @!P1 BRA `(.L_x_1004) ;  /* 0x0000000000449947 */ /* 0x000ff60003800000 */
        /* <DEDUP_REMOVED lines=10> */
.L_x_1005:
[----:B------:R-:W-:-:S11]  /*116e0*/  UISETP.NE.AND UP0, UPT, UR5, 0x1, UPT ;  /* 0x000000010500788c */ /* 0x000fd6000bf05270 */
[----:B------:R-:W-:Y:S02]  /*116f0*/  @UP0 ULDC.64 UR10, c[0x0][0x9e8] ;  /* 0x00027a00000a0ab9 */ /* 0x000fe40000000a00 */
[----:B------:R-:W-:-:S04]  /*11700*/  UIMAD.WIDE.U32 UR6, UR4, UR10, URZ ;  /* 0x0000000a040672a5 */ /* 0x000fc8000f8e003f */
[----:B------:R-:W-:-:S12]  /*11710*/  @UP0 USHF.R.U32.HI UR4, URZ, UR11, UR7 ;  /* 0x0000000b3f040299 */ /* 0x000fd80008011607 */
.L_x_1006:
[----:B------:R-:W-:-:S04]  /*11720*/  UIMAD UR4, UR4, UR5, URZ ;  /* 0x00000005040472a4 */ /* 0x000fc8000f8e023f */
[----:B------:R-:W-:-:S04]  /*11730*/  UISETP.LT.AND UP0, UPT, UR8, UR4, UPT ;  /* 0x000000040800728c */ /* 0x000fc8000bf01270 */
[----:B------:R-:W-:-:S12]  /*11740*/  USEL UR8, UR8, UR4, !UP0 ;  /* 0x0000000408087287 */ /* 0x000fd8000c000000 */
.L_x_1004:
[----:B------:R-:W-:Y:S02]  /*11750*/  UIMAD.WIDE UR4, UR8, 0x2aaaaaab, URZ ;  /* 0x2aaaaaab080478a5 */ /* 0x000fe4000f8e023f */
[----:B------:R-:W-:Y:S02]  /*11760*/  USHF.R.U32.HI UR10, URZ, 0x10, UR44 ;  /* 0x000000103f0a7899 */ /* 0x000fe4000801162c */
[----:B------:R-:W-:Y:S02]  /*11770*/  USHF.R.U32.HI UR4, URZ, 0x1f, UR5 ;  /* 0x0000001f3f047899 */ /* 0x000fe40008011605 */
[----:B------:R-:W-:Y:S02]  /*11780*/  ULOP3.LUT UR44, UR44, 0xffff, URZ, 0xc0, !UPT ;  /* 0x0000ffff2c2c7892 */ /* 0x000fe4000f8ec03f */
[----:B------:R-:W-:Y:S01]  /*11790*/  ULEA.HI.SX32 UR4, UR5, UR4, 0x1c ;  /* 0x0000000405047291 */ /* 0x000fe2000f8fe23f */
[----:B------:R-:W-:-:S03]  /*117a0*/  UMOV UR41, URZ ;  /* 0x0000003f00297c82 */ /* 0x000fc60008000000 */
[----:B------:R-:W-:-:S04]  /*117b0*/  UISETP.LT.AND UP0, UPT, URZ, UR4, UPT ;  /* 0x000000043f00728c */ /* 0x000fc8000bf01270 */
[----:B------:R-:W-:Y:S02]  /*117c0*/  USEL UR40, URZ, UR4, !UP0 ;  /* 0x000000043f287287 */ /* 0x000fe4000c000000 */
[----:B------:R-:W-:Y:S02]  /*117d0*/  UISETP.NE.AND UP0, UPT, UR10, URZ, UPT ;  /* 0x0000003f0a00728c */ /* 0x000fe4000bf05270 */
[----:B------:R-:W-:-:S06]  /*117e0*/  UISETP.GT.AND UP1, UPT, UR12, UR40, UPT ;  /* 0x000000280c00728c */ /* 0x000fcc000bf24270 */
[----:B------:R-:W-:-:S03]  /*117f0*/  PLOP3.LUT P0, PT, PT, PT, UP1, 0x80, 0x0 ;  /* 0x000000000000781c */ /* 0x000fc60003f0f018 */
[----:B------:R-:W-:-:S10]  /*11800*/  @!UP0 ULDC UR10, c[0x0][0x9f0] ;  /* 0x00027c00000a8ab9 */ /* 0x000fd40000000800 */
[----:B------:R-:W-:Y:S05]  /*11810*/  @!P0 BRA `(.L_x_1007) ;  /* 0x0000000000808947 */ /* 0x000fea0003800000 */
[----:B------:R-:W-:Y:S01]  /*11820*/  IMAD.U32 R3, RZ, RZ, UR10 ;  /* 0x0000000aff037e24 */ /* 0x000fe2000f8e00ff */
[----:B------:R-:W-:-:S04]  /*11830*/  UIADD3 UR4, UR10, -0x1, UR12 ;  /* 0xffffffff0a047890 */ /* 0x000fc8000fffe00c */
[-C--:B------:R-:W-:Y:S01]  /*11840*/  IABS R0, R3.reuse ;  /* 0x0000000300007213 */ /* 0x080fe20000000000 */
[----:B------:R-:W-:Y:S01]  /*11850*/  UIADD3 UR6, -UR40, UR4, URZ ;  /* 0x0000000428067290 */ /* 0x000fe2000fffe13f */
[----:B------:R-:W-:Y:S02]  /*11860*/  IABS R3, R3 ;  /* 0x0000000300037213 */ /* 0x000fe40000000000 */
[----:B------:R-:W-:Y:S01]  /*11870*/  R2UR UR11, R0 ;  /* 0x00000000000b72ca */ /* 0x000fe200000e0000 */
[----:B------:R-:W-:Y:S02]  /*11880*/  UMOV UR4, URZ ;  /* 0x0000003f00047c82 */ /* 0x000fe40008000000 */
[----:B------:R-:W-:-:S05]  /*11890*/  IMAD.MOV R3, RZ, RZ, -R3 ;  /* 0x000000ffff037224 */ /* 0x000fca00078e0a03 */
[----:B------:R-:W-:-:S05]  /*118a0*/  R2UR UR9, R3 ;  /* 0x00000000030972ca */ /* 0x000fca00000e0000 */
[----:B------:R-:W0:Y:S08]  /*118b0*/  I2F.RP R0, UR11 ;  /* 0x0000000b00007d06 */ /* 0x000e300008209400 */
[----:B0-----:R-:W0:Y:S02]  /*118c0*/  MUFU.RCP R0, R0 ;  /* 0x0000000000007308 */ /* 0x001e240000001000 */
[----:B0-----:R-:W-:Y:S01]  /*118d0*/  VIADD R2, R0, 0xffffffe ;  /* 0x0ffffffe00027836 */ /* 0x001fe20000000000 */
[----:B------:R-:W-:Y:S01]  /*118e0*/  IABS R0, UR6 ;  /* 0x0000000600007c13 */ /* 0x000fe20008000000 */
[----:B------:R-:W-:-:S03]  /*118f0*/  ULOP3.LUT UR6, UR6, UR10, URZ, 0x3c, !UPT ;  /* 0x0000000a06067292 */ /* 0x000fc6000f8e3c3f */
[----:B------:R-:W-:Y:S01]  /*11900*/  R2UR UR8, R0 ;  /* 0x00000000000872ca */ /* 0x000fe200000e0000 */
[----:B------:R-:W0:Y:S02]  /*11910*/  F2I.FTZ.U32.TRUNC.NTZ R2, R2 ;  /* 0x0000000200027305 */ /* 0x000e24000021f000 */
        /* <DEDUP_REMOVED lines=16> */
.L_x_1007:
[----:B------:R-:W-:Y:S01]  /*11a20*/  UIMAD UR39, UR44, UR41, UR40 ;  /* 0x000000292c2772a4 */ /* 0x000fe2000f8e0228 */
[----:B------:R-:W-:Y:S02]  /*11a30*/  IMAD.U32 R0, RZ, RZ, UR12 ;  /* 0x0000000cff007e24 */ /* 0x000fe4000f8e00ff */
[----:B------:R-:W-:-:S03]  /*11a40*/  IMAD.MOV.U32 R10, RZ, RZ, 0x1 ;  /* 0x00000001ff0a7424 */ /* 0x000fc600078e00ff */
        /* <DEDUP_REMOVED lines=30> */
.L_x_1008:
        /* <DEDUP_REMOVED lines=9> */
[----:B------:R-:W-:Y:S02]  /*11cc0*/  IMAD.U32 R4, RZ, RZ, UR6 ;  /* 0x00000006ff047e24 */ /* 0x000fe4000f8e00ff */
[----:B------:R-:W-:Y:S02]  /*11cd0*/  IMAD.U32 R5, RZ, RZ, UR7 ;  /* 0x00000007ff057e24 */ /* 0x000fe4000f8e00ff */
[----:B------:R-:W-:Y:S02]  /*11ce0*/  IMAD.U32 R6, RZ, RZ, UR8 ;  /* 0x00000008ff067e24 */ /* 0x000fe4000f8e00ff */
[----:B------:R-:W-:-:S02]  /*11cf0*/  IMAD.U32 R7, RZ, RZ, UR9 ;  /* 0x00000009ff077e24 */ /* 0x000fc4000f8e00ff */
[----:B------:R-:W-:Y:S02]  /*11d00*/  IMAD.U32 R10, RZ, RZ, UR4 ;  /* 0x00000004ff0a7e24 */ /* 0x000fe4000f8e00ff */
[----:B------:R-:W-:Y:S02]  /*11d10*/  IMAD.U32 R11, RZ, RZ, UR5 ;  /* 0x00000005ff0b7e24 */ /* 0x000fe4000f8e00ff */
[----:B------:R-:W-:Y:S02]  /*11d20*/  IMAD.MOV.U32 R8, RZ, RZ, 0x70 ;  /* 0x00000070ff087424 */ /* 0x000fe400078e00ff */
[----:B------:R-:W-:Y:S02]  /*11d30*/  IMAD.MOV.U32 R12, RZ, RZ, 0x1 ;  /* 0x00000001ff0c7424 */ /* 0x000fe400078e00ff */
[----:B0-----:R-:W-:-:S07]  /*11d40*/  IMAD.MOV.U32 R13, RZ, RZ, RZ ;  /* 0x000000ffff0d7224 */ /* 0x001fce00078e00ff */
[----:B------:R-:W-:-:S07]  /*11d50*/  LEPC R20, `(.L_x_1010) ;  /* 0x000000001014794e */ /* 0x000fce0000000000 */
[----:B-1----:R-:W-:Y:S05]  /*11d60*/  CALL.ABS.NOINC R2 ;  /* 0x0000000002007343 */ /* 0x002fea0003c00000 */
.L_x_1010:
[----:B------:R0:W1:Y:S01]  /*11d70*/  LDC.64 R2, c[0x4][R16] ;  /* 0x0100000010027b82 */ /* 0x0000620000000a00 */
[----:B------:R-:W-:Y:S01]  /*11d80*/  ULDC.64 UR6, c[0x4][0xa8] ;  /* 0x01002a0000067ab9 */ /* 0x000fe20000000a00 */
[----:B------:R-:W-:Y:S01]  /*11d90*/  ULDC.64 UR8, c[0x4][0xb0] ;  /* 0x01002c0000087ab9 */ /* 0x000fe20000000a00 */
[----:B------:R-:W-:Y:S01]  /*11da0*/  ULDC.64 UR4, c[0x4][0x40] ;  /* 0x0100100000047ab9 */ /* 0x000fe20000000a00 */
        /* <DEDUP_REMOVED lines=11> */
.L_x_1009:
[----:B------:R-:W0:Y:S01]  /*11e60*/  LDC.64 R2, c[0x0][0x9f8] ;  /* 0x00027e00ff027b82 */ /* 0x000e220000000a00 */
[----:B------:R-:W-:-:S07]  /*11e70*/  ULDC.64 UR4, c[0x0][0x208] ;  /* 0x0000820000047ab9 */ /* 0x000fce0000000a00 */
[----:B------:R-:W1:Y:S01]  /*11e80*/  LDC.64 R4, c[0x0][0x418] ;  /* 0x00010600ff047b82 */ /* 0x000e620000000a00 */
[----:B0-----:R-:W-:-:S04]  /*11e90*/  ISETP.NE.U32.AND P0, PT, R2, RZ, PT ;  /* 0x000000ff0200720c */ /* 0x001fc80003f05070 */
[----:B------:R-:W-:-:S13]  /*11ea0*/  ISETP.NE.AND.EX P0, PT, R3, RZ, PT, P0 ;  /* 0x000000ff0300720c */ /* 0x000fda0003f05300 */
[----:B------:R-:W0:Y:S02]  /*11eb0*/  @P0 LDC.64 R2, c[0x0][0x9f8] ;  /* 0x00027e00ff020b82 */ /* 0x000e240000000a00 */
[----:B0-----:R-:W-:-:S05]  /*11ec0*/  @P0 IMAD.WIDE R2, R19, 0x4, R2 ;  /* 0x0000000413020825 */ /* 0x001fca00078e0202 */
[----:B------:R-:W2:Y:S01]  /*11ed0*/  @P0 LDG.E R19, desc[UR4][R2.64] ;  /* 0x0000000402130981 */ /* 0x000ea2000c1e1900 */
[----:B-1----:R-:W-:Y:S01]  /*11ee0*/  ISETP.NE.U32.AND P0, PT, R4, RZ, PT ;  /* 0x000000ff0400720c */ /* 0x002fe20003f05070 */
[----:B------:R-:W-:Y:S01]  /*11ef0*/  UMOV UR4, 0xffffffff ;  /* 0xffffffff00047882 */ /* 0x000fe20000000000 */
[----:B------:R-:W-:Y:S01]  /*11f00*/  LOP3.LUT R17, R17, 0xfffffffe, RZ, 0xc0, !PT ;  /* 0xfffffffe11117812 */ /* 0x000fe200078ec0ff */
[----:B------:R-:W0:Y:S01]  /*11f10*/  S2R R0, SR_TID.X ;  /* 0x0000000000007919 */ /* 0x000e220000002100 */
[----:B------:R-:W-:Y:S01]  /*11f20*/  ISETP.NE.AND.EX P1, PT, R5, RZ, PT, P0 ;  /* 0x000000ff0500720c */ /* 0x000fe20003f25300 */
[----:B------:R-:W-:-:S12]  /*11f30*/  VIADD R18, R18, 0xffffffff ;  /* 0xffffffff12127836 */ /* 0x000fd80000000000 */
[----:B------:R-:W-:Y:S02]  /*11f40*/  @P1 LOP3.LUT R17, R17, 0x1, RZ, 0xfc, !PT ;  /* 0x0000000111111812 */ /* 0x000fe400078efcff */
[----:B0-----:R-:W-:-:S04]  /*11f50*/  SHF.R.U32.HI R0, RZ, 0x5, R0 ;  /* 0x00000005ff007819 */ /* 0x001fc80000011600 */
[----:B------:R-:W-:Y:S02]  /*11f60*/  LOP3.LUT R0, R0, 0x3, RZ, 0xc0, !PT ;  /* 0x0000000300007812 */ /* 0x000fe400078ec0ff */
[----:B--2---:R-:W-:Y:S02]  /*11f70*/  SHF.R.S32.HI R7, RZ, 0x1f, R19 ;  /* 0x0000001fff077819 */ /* 0x004fe40000011413 */
[----:B------:R-:W-:-:S03]  /*11f80*/  SEL R16, R19, RZ, !P1 ;  /* 0x000000ff13107207 */ /* 0x000fc60004800000 */
[----:B------:R0:W-:Y:S01]  /*11f90*/  STL [R1], R7 ;  /* 0x0000000701007387 */ /* 0x0001e20000100800 */
[----:B------:R-:W-:Y:S05]  /*11fa0*/  BRA.DIV UR4, `(.L_x_1011) ;  /* 0x0000003a04a47947 */ /* 0x000fea000b800000 */
[----:B------:R1:W2:Y:S02]  /*11fb0*/  SHFL.IDX PT, R14, R0, RZ, 0x1f ;  /* 0x00001fff000e7589 */ /* 0x0002a400000e0000 */
.L_x_1095:
[----:B--2---:R-:W-:Y:S02]  /*11fc0*/  ISETP.NE.AND P0, PT, R14, RZ, PT ;  /* 0x000000ff0e00720c */ /* 0x004fe40003f05270 */
[----:B------:R-:W-:Y:S02]  /*11fd0*/  PLOP3.LUT P2, PT, PT, PT, PT, 0x8, 0x0 ;  /* 0x000000000000781c */ /* 0x000fe40003f4e170 */
[----:B------:R-:W-:-:S11]  /*11fe0*/  LOP3.LUT R17, R17, 0xfffffffd, RZ, 0xc0, !PT ;  /* 0xfffffffd11117812 */ /* 0x000fd600078ec0ff */
[----:B------:R-:W-:Y:S01]  /*11ff0*/  @P2 LOP3.LUT R17, R17, 0x2, RZ, 0xfc, !PT ;  /* 0x0000000211112812 */ /* 0x000fe200078efcff */
[----:B------:R-:W-:Y:S06]  /*12000*/  @P0 BRA `(.L_x_1012) ;  /* 0x0000000400180947 */ /* 0x000fec0003800000 */
[----:B------:R-:W-:-:S03]  /*12010*/  UMOV UR4, 0xffffffff ;  /* 0xffffffff00047882 */ /* 0x000fc60000000000 */
[----:B------:R-:W-:Y:S05]  /*12020*/  BRA.DIV UR4, `(.L_x_1013) ;  /* 0x0000003a04a47947 */ /* 0x000fea000b800000 */
[----:B------:R-:W-:-:S13]  /*12030*/  ELECT P6, URZ, PT ;  /* 0x00000000003f782f */ /* 0x000fda00038c0000 */
.L_x_1098:
[----:B------:R-:W-:Y:S05]  /*12040*/  @!P6 BRA `(.L_x_1012) ;  /* 0x000000040008e947 */ /* 0x000fea0003800000 */
[----:B------:R-:W-:Y:S01]  /*12050*/  IMAD.MOV.U32 R16, RZ, RZ, R19 ;  /* 0x000000ffff107224 */ /* 0x000fe200078e0013 */
[----:B------:R-:W-:Y:S06]  /*12060*/  @!P1 BRA `(.L_x_1014) ;  /* 0x00000000004c9947 */ /* 0x000fec0003800000 */
[----:B------:R-:W2:Y:S01]  /*12070*/  LDC R6, c[0x0][0x43c] ;  /* 0x00010f00ff067b82 */ /* 0x000ea20000000800 */
[----:B-1----:R-:W-:Y:S01]  /*12080*/  IMAD.MOV.U32 R0, RZ, RZ, R18 ;  /* 0x000000ffff007224 */ /* 0x002fe200078e0012 */
[----:B------:R-:W-:Y:S01]  /*12090*/  ULDC.64 UR4, c[0x0][0x428] ;  /* 0x00010a0000047ab9 */ /* 0x000fe20000000a00 */
[----:B------:R-:W-:Y:S01]  /*120a0*/  ULDC.64 UR6, c[0x0][0x208] ;  /* 0x0000820000067ab9 */ /* 0x000fe20000000a00 */
[----:B------:R-:W-:-:S04]  /*120b0*/  IMAD R8, R7, UR4, RZ ;  /* 0x0000000407087c24 */ /* 0x000fc8000f8e02ff */
[----:B0-----:R-:W-:Y:S01]  /*120c0*/  IMAD R7, R19, UR5, R8 ;  /* 0x0000000513077c24 */ /* 0x001fe2000f8e0208 */
[----:B--2---:R-:W-:-:S13]  /*120d0*/  ISETP.NE.AND P0, PT, R6, 0x1, PT ;  /* 0x000000010600780c */ /* 0x004fda0003f05270 */
        /* <DEDUP_REMOVED lines=10> */
[----:B------:R-:W-:-:S04]  /*12180*/  IMAD.MOV R3, RZ, RZ, -R0 ;  /* 0x000000ffff037224 */ /* 0x000fc800078e0a00 */
[----:B------:R-:W-:-:S07]  /*12190*/  IMAD R18, R6, R3, R18 ;  /* 0x0000000306127224 */ /* 0x000fce00078e0212 */
.L_x_1014:
[----:B-1----:R-:W-:Y:S01]  /*121a0*/  IMAD.MOV.U32 R0, RZ, RZ, 0x1 ;  /* 0x00000001ff007424 */ /* 0x002fe200078e00ff */
[----:B------:R-:W1:Y:S04]  /*121b0*/  S2R R9, SR_TID.X ;  /* 0x0000000000097919 */ /* 0x000e680000002100 */
[----:B------:R-:W-:-:S04]  /*121c0*/  SHF.L.U32 R0, R0, 0x1f, RZ ;  /* 0x0000001f00007819 */ /* 0x000fc800000006ff */
[----:B------:R-:W3:Y:S01]  /*121d0*/  SYNCS.PHASECHK.TRANS64.TRYWAIT P0, [UR38+0x30840], R0 ;  /* 0x03084000ff0075a7 */ /* 0x000ee20008000166 */
[----:B-1----:R-:W-:-:S04]  /*121e0*/  LOP3.LUT R2, R9, 0x7f, RZ, 0xc0, !PT ;  /* 0x0000007f09027812 */ /* 0x002fc800078ec0ff */
[----:B------:R-:W-:Y:S01]  /*121f0*/  ISETP.NE.AND P1, PT, R2, RZ, PT ;  /* 0x000000ff0200720c */ /* 0x000fe20003f25270 */
[----:B---3--:R-:W-:-:S12]  /*12200*/  @!P0 BRA `(.L_x_1015) ;  /* 0x00000038004c8947 */ /* 0x008fd80003800000 */
.L_x_1099:
[----:B------:R-:W-:Y:S05]  /*12210*/  @P1 BRA `(.L_x_1016) ;  /* 0x0000000000181947 */ /* 0x000fea0003800000 */
[----:B------:R-:W3:Y:S01]  /*12220*/  S2R R2, SR_TID.X ;  /* 0x0000000000027919 */ /* 0x000ee20000002100 */
[----:B-1----:R-:W-:-:S04]  /*12230*/  IMAD.MOV.U32 R0, RZ, RZ, 0x9000 ;  /* 0x00009000ff007424 */ /* 0x002fc800078e00ff */
[----:B------:R4:W-:Y:S01]  /*12240*/  SYNCS.ARRIVE.TRANS64 RZ, [UR38+0x30830], R0 ;  /* 0x03083000ffff79a7 */ /* 0x0009e20008000026 */
[----:B---3--:R-:W-:-:S13]  /*12250*/  LOP3.LUT P0, RZ, R2, 0x1f, RZ, 0xc0, !PT ;  /* 0x0000001f02ff7812 */ /* 0x008fda000780c0ff */
[----:B----4-:R-:W-:Y:S05]  /*12260*/  @!P0 BRA `(.L_x_1016) ;  /* 0x0000000000048947 */ /* 0x010fea0003800000 */
[----:B------:R-:W-:Y:S01]  /*12270*/  BPT.TRAP 0x1 ;  /* 0x000000040000795c */ /* 0x000fe20000300000 */
.L_x_1016:
[----:B------:R-:W-:Y:S01]  /*12280*/  R2UR UR11, R18 ;  /* 0x00000000120b72ca */ /* 0x000fe200000e0000 */
[----:B------:R-:W-:Y:S01]  /*12290*/  ULDC.64 UR4, c[0x0][0x198] ;  /* 0x0000660000047ab9 */ /* 0x000fe20000000a00 */
[----:B-----5:R-:W-:Y:S01]  /*122a0*/  R2UR UR13, R16 ;  /* 0x00000000100d72ca */ /* 0x020fe200000e0000 */
[----:B------:R-:W-:Y:S01]  /*122b0*/  UIADD3 UR4, UP0, UR4, 0x370, URZ ;  /* 0x0000037004047890 */ /* 0x000fe2000ff1e03f */
[----:B------:R-:W-:Y:S01]  /*122c0*/  PLOP3.LUT P0, PT, PT, PT, PT, 0x80, 0x0 ;  /* 0x000000000000781c */ /* 0x000fe20003f0f070 */
[----:B------:R-:W-:Y:S01]  /*122d0*/  UIADD3 UR8, UR38, 0x1e400, URZ ;  /* 0x0001e40026087890 */ /* 0x000fe2000fffe03f */
[----:B------:R-:W-:Y:S01]  /*122e0*/  LOP3.LUT R17, R17, 0xfffffffd, RZ, 0xc0, !PT ;  /* 0xfffffffd11117812 */ /* 0x000fe200078ec0ff */
[----:B------:R-:W-:Y:S02]  /*122f0*/  UIADD3 UR9, UR38, 0x30830, URZ ;  /* 0x0003083026097890 */ /* 0x000fe4000fffe03f */
[----:B------:R-:W-:Y:S02]  /*12300*/  UIADD3.X UR5, URZ, UR5, URZ, UP0, !UPT ;  /* 0x000000053f057290 */ /* 0x000fe400087fe43f */
[----:B------:R-:W-:-:S02]  /*12310*/  UIADD3 UR24, UR38, 0x21400, URZ ;  /* 0x0002140026187890 */ /* 0x000fc4000fffe03f */
[----:B------:R-:W-:Y:S02]  /*12320*/  UIMAD UR11, UR11, 0x60, URZ ;  /* 0x000000600b0b78a4 */ /* 0x000fe4000f8e023f */
        /* <DEDUP_REMOVED lines=16> */
[----:B------:R-:W-:Y:S01]  /*12430*/  @P0 LOP3.LUT R17, R17, 0x2, RZ, 0xfc, !PT ;  /* 0x0000000211110812 */ /* 0x000fe200078efcff */
[----:B------:R3:W-:Y:S01]  /*12440*/  UTMALDG.4D [UR24], [UR4], desc[UR6] ;  /* 0x00000618040075b4 */ /* 0x0007e20008019000 */
[----:B------:R3:W-:Y:S02]  /*12450*/  UTMALDG.4D [UR16], [UR4], desc[UR6] ;  /* 0x00000610040075b4 */ /* 0x0007e40008019000 */
[----:B---3--:R-:W-:-:S03]  /*12460*/  NOP ;  /* 0x0000000000007918 */ /* 0x008fc60000000000 */
.L_x_1012:
        /* <DEDUP_REMOVED lines=10> */
[----:B--2---:R-:W-:Y:S02]  /*12510*/  IMAD.U32 R4, RZ, RZ, UR6 ;  /* 0x00000006ff047e24 */ /* 0x004fe4000f8e00ff */
[----:B-1----:R-:W1:Y:S01]  /*12520*/  LDC.64 R2, c[0x4][R2] ;  /* 0x0100000002027b82 */ /* 0x002e620000000a00 */
[----:B------:R-:W-:Y:S02]  /*12530*/  IMAD.U32 R5, RZ, RZ, UR7 ;  /* 0x00000007ff057e24 */ /* 0x000fe4000f8e00ff */
[----:B------:R-:W-:Y:S02]  /*12540*/  IMAD.U32 R6, RZ, RZ, UR8 ;  /* 0x00000008ff067e24 */ /* 0x000fe4000f8e00ff */
[----:B0-----:R-:W-:-:S02]  /*12550*/  IMAD.U32 R7, RZ, RZ, UR9 ;  /* 0x00000009ff077e24 */ /* 0x001fc4000f8e00ff */
[----:B------:R-:W-:Y:S02]  /*12560*/  IMAD.U32 R10, RZ, RZ, UR4 ;  /* 0x00000004ff0a7e24 */ /* 0x000fe4000f8e00ff */
[----:B------:R-:W-:Y:S02]  /*12570*/  IMAD.U32 R11, RZ, RZ, UR5 ;  /* 0x00000005ff0b7e24 */ /* 0x000fe4000f8e00ff */
[----:B------:R-:W-:Y:S02]  /*12580*/  IMAD.MOV.U32 R8, RZ, RZ, 0x70 ;  /* 0x00000070ff087424 */ /* 0x000fe400078e00ff */
[----:B------:R-:W-:Y:S02]  /*12590*/  IMAD.MOV.U32 R12, RZ, RZ, 0x1 ;  /* 0x00000001ff0c7424 */ /* 0x000fe400078e00ff */
[----:B------:R-:W-:-:S07]  /*125a0*/  IMAD.MOV.U32 R13, RZ, RZ, RZ ;  /* 0x000000ffff0d7224 */ /* 0x000fce00078e00ff */
[----:B------:R-:W-:-:S07]  /*125b0*/  LEPC R20, `(.L_x_1017) ;  /* 0x000000001014794e */ /* 0x000fce0000000000 */
[----:B-1----:R-:W-:Y:S05]  /*125c0*/  CALL.ABS.NOINC R2 ;  /* 0x0000000002007343 */ /* 0x002fea0003c00000 */
.L_x_1017:
[----:B0-----:R-:W0:Y:S01]  /*125d0*/  LDC R7, c[0x0][0x448] ;  /* 0x00011200ff077b82 */ /* 0x001e220000000800 */
[----:B------:R-:W3:Y:S01]  /*125e0*/  S2R R13, SR_TID.X ;  /* 0x00000000000d7919 */ /* 0x000ee20000002100 */
[----:B------:R-:W-:Y:S01]  /*125f0*/  USHF.R.S32.HI UR4, URZ, 0x1f, UR36 ;  /* 0x0000001f3f047899 */ /* 0x000fe20008011424 */
[----:B------:R-:W-:Y:S01]  /*12600*/  ULDC.64 UR8, c[0x0][0x2d8] ;  /* 0x0000b60000087ab9 */ /* 0x000fe20000000a00 */
[----:B------:R-:W4:Y:S02]  /*12610*/  S2R R8, SR_CTAID.Z ;  /* 0x0000000000087919 */ /* 0x000f240000002700 */
[----:B------:R-:W-:Y:S02]  /*12620*/  UIMAD UR6, UR4, UR8, URZ ;  /* 0x00000008040672a4 */ /* 0x000fe4000f8e023f */
[----:B------:R-:W-:Y:S02]  /*12630*/  UIMAD.WIDE.U32 UR4, UR36, UR8, URZ ;  /* 0x00000008240472a5 */ /* 0x000fe4000f8e003f */
[----:B------:R-:W-:-:S04]  /*12640*/  UIMAD UR6, UR36, UR9, UR6 ;  /* 0x00000009240672a4 */ /* 0x000fc8000f8e0206 */
[----:B------:R-:W-:Y:S01]  /*12650*/  UIADD3 UR5, UR5, UR6, URZ ;  /* 0x0000000605057290 */ /* 0x000fe2000fffe03f */
[----:B0-----:R-:W-:Y:S02]  /*12660*/  ISETP.NE.AND P0, PT, R7, 0x1, PT ;  /* 0x000000010700780c */ /* 0x001fe40003f05270 */
[C---:B---3--:R-:W-:Y:S01]  /*12670*/  LOP3.LUT R12, R13.reuse, 0x7f, RZ, 0xc0, !PT ;  /* 0x0000007f0d0c7812 */ /* 0x048fe200078ec0ff */
[----:B-1----:R-:W-:-:S10]  /*12680*/  IMAD.SHL.U32 R3, R13, 0x10, RZ ;  /* 0x000000100d037824 */ /* 0x002fd400078e00ff */
[----:B--2---:R-:W0:Y:S01]  /*12690*/  @P0 LDC R5, c[0x0][0x44c] ;  /* 0x00011300ff050b82 */ /* 0x004e220000000800 */
[----:B------:R-:W-:-:S04]  /*126a0*/  SHF.R.U32.HI R6, RZ, 0x3, R12 ;  /* 0x00000003ff067819 */ /* 0x000fc8000001160c */
[----:B------:R-:W-:-:S03]  /*126b0*/  LOP3.LUT R0, R6, 0x70, R3, 0xf8, !PT ;  /* 0x0000007006007812 */ /* 0x000fc600078ef803 */
[----:B------:R-:W1:Y:S02]  /*126c0*/  @P0 LDC R4, c[0x0][0x450] ;  /* 0x00011400ff040b82 */ /* 0x000e640000000800 */
[----:B------:R-:W-:-:S04]  /*126d0*/  VIADD R0, R0, UR45 ;  /* 0x0000002d00007c36 */ /* 0x000fc80008000000 */
[----:B------:R-:W-:Y:S02]  /*126e0*/  IMAD.MOV.U32 R9, RZ, RZ, R0 ;  /* 0x000000ffff097224 */ /* 0x000fe400078e0000 */
[----:B------:R-:W2:Y:S01]  /*126f0*/  LDC.64 R2, c[0x0][0x2e0] ;  /* 0x0000b800ff027b82 */ /* 0x000ea20000000a00 */
[----:B0-----:R-:W-:-:S05]  /*12700*/  @P0 IMAD.HI.U32 R5, R0, R5, RZ ;  /* 0x0000000500050227 */ /* 0x001fca00078e00ff */
[----:B-1----:R-:W-:Y:S02]  /*12710*/  @P0 SHF.R.U32.HI R9, RZ, R4, R5 ;  /* 0x00000004ff090219 */ /* 0x002fe40000011605 */
[----:B----4-:R-:W-:-:S05]  /*12720*/  SHF.R.S32.HI R5, RZ, 0x1f, R8 ;  /* 0x0000001fff057819 */ /* 0x010fca0000011408 */
[----:B--2---:R-:W-:-:S04]  /*12730*/  IMAD R4, R5, R2, RZ ;  /* 0x0000000205047224 */ /* 0x004fc800078e02ff */
[C---:B------:R-:W-:Y:S01]  /*12740*/  IMAD R5, R8.reuse, R3, R4 ;  /* 0x0000000308057224 */ /* 0x040fe200078e0204 */
[----:B------:R-:W-:Y:S01]  /*12750*/  SHF.R.S32.HI R4, RZ, 0x1f, R9 ;  /* 0x0000001fff047819 */ /* 0x000fe20000011409 */
[----:B------:R-:W-:Y:S01]  /*12760*/  IMAD.WIDE.U32 R2, R8, R2, UR4 ;  /* 0x0000000408027e25 */ /* 0x000fe2000f8e0002 */
[----:B------:R-:W-:-:S03]  /*12770*/  ULDC.64 UR4, c[0x0][0x2d0] ;  /* 0x0000b40000047ab9 */ /* 0x000fc60000000a00 */
[----:B------:R-:W-:Y:S02]  /*12780*/  IMAD.IADD R3, R3, 0x1, R5 ;  /* 0x0000000103037824 */ /* 0x000fe400078e0205 */
[----:B------:R-:W-:Y:S02]  /*12790*/  IMAD.MOV R5, RZ, RZ, -R9 ;  /* 0x000000ffff057224 */ /* 0x000fe400078e0a09 */
[----:B------:R-:W-:Y:S02]  /*127a0*/  IMAD R4, R4, UR4, RZ ;  /* 0x0000000404047c24 */ /* 0x000fe4000f8e02ff */
[----:B------:R-:W-:Y:S02]  /*127b0*/  IMAD R5, R7, R5, R0 ;  /* 0x0000000507057224 */ /* 0x000fe400078e0200 */
[C---:B------:R-:W-:Y:S02]  /*127c0*/  IMAD R11, R9.reuse, UR5, R4 ;  /* 0x00000005090b7c24 */ /* 0x040fe4000f8e0204 */
[----:B------:R-:W-:Y:S01]  /*127d0*/  IMAD.WIDE.U32 R2, R9, UR4, R2 ;  /* 0x0000000409027c25 */ /* 0x000fe2000f8e0002 */
[----:B------:R-:W-:Y:S01]  /*127e0*/  SHF.R.S32.HI R0, RZ, 0x1f, R5 ;  /* 0x0000001fff007819 */ /* 0x000fe20000011405 */
[----:B------:R-:W-:-:S02]  /*127f0*/  ULDC.64 UR4, c[0x0][0x2c8] ;  /* 0x0000b20000047ab9 */ /* 0x000fc40000000a00 */
[----:B------:R-:W-:Y:S02]  /*12800*/  IMAD.IADD R3, R3, 0x1, R11 ;  /* 0x0000000103037824 */ /* 0x000fe400078e020b */
[----:B------:R-:W-:Y:S02]  /*12810*/  IMAD R0, R0, UR4, RZ ;  /* 0x0000000400007c24 */ /* 0x000fe4000f8e02ff */
[----:B------:R-:W-:-:S04]  /*12820*/  IMAD.WIDE.U32 R2, R5, UR4, R2 ;  /* 0x0000000405027c25 */ /* 0x000fc8000f8e0002 */
[----:B------:R-:W-:Y:S01]  /*12830*/  IMAD R9, R5, UR5, R0 ;  /* 0x0000000505097c24 */ /* 0x000fe2000f8e0200 */
[----:B------:R-:W-:Y:S02]  /*12840*/  ULDC.64 UR4, c[0x0][0x280] ;  /* 0x0000a00000047ab9 */ /* 0x000fe40000000a00 */
[----:B------:R-:W-:Y:S01]  /*12850*/  LEA R0, P0, R2, UR4, 0x1 ;  /* 0x0000000402007c11 */ /* 0x000fe2000f8008ff */
[----:B------:R-:W-:Y:S01]  /*12860*/  IMAD.IADD R3, R3, 0x1, R9 ;  /* 0x0000000103037824 */ /* 0x000fe200078e0209 */
[----:B------:R-:W-:Y:S01]  /*12870*/  ULDC UR4, c[0x0][0x2b8] ;  /* 0x0000ae0000047ab9 */ /* 0x000fe20000000800 */
[----:B------:R-:W-:-:S03]  /*12880*/  IMAD.SHL.U32 R9, R12, 0x8, RZ ;  /* 0x000000080c097824 */ /* 0x000fc600078e00ff */
        /* <DEDUP_REMOVED lines=14> */
[----:B------:R-:W0:Y:S01]  /*12970*/  SHFL.IDX PT, R2, R8, RZ, 0x181f ;  /* 0x00181fff08027589 */ /* 0x000e2200000e0000 */
[----:B------:R-:W-:Y:S01]  /*12980*/  ULDC UR4, c[0x0][0x288] ;  /* 0x0000a20000047ab9 */ /* 0x000fe20000000800 */
[----:B------:R-:W-:Y:S01]  /*12990*/  VIADD R6, R6, UR45 ;  /* 0x0000002d06067c36 */ /* 0x000fe20008000000 */
[----:B------:R-:W-:Y:S01]  /*129a0*/  ULDC.64 UR6, c[0x0][0x208] ;  /* 0x0000820000067ab9 */ /* 0x000fe20000000a00 */
[----:B------:R-:W1:Y:S01]  /*129b0*/  SHFL.IDX PT, R14, R0, RZ, 0x181f ;  /* 0x00181fff000e7589 */ /* 0x000e6200000e0000 */
[----:B------:R-:W-:Y:S02]  /*129c0*/  IMAD R7, R7, UR4, RZ ;  /* 0x0000000407077c24 */ /* 0x000fe4000f8e02ff */
[C---:B------:R-:W-:Y:S01]  /*129d0*/  VIADD R12, R6.reuse, 0x10 ;  /* 0x00000010060c7836 */ /* 0x040fe20000000000 */
[----:B------:R-:W2:Y:S02]  /*129e0*/  SHFL.IDX PT, R4, R8, 0x1, 0x181f ;  /* 0x00381f0008047f89 */ /* 0x000ea400000e0000 */
[----:B------:R-:W-:-:S13]  /*129f0*/  ISETP.GE.AND P3, PT, R6, R7, PT ;  /* 0x000000070600720c */ /* 0x000fda0003f66270 */
[----:B------:R-:W-:Y:S01]  /*12a00*/  @!P3 LEA R21, R9, UR38, 0x1 ;  /* 0x000000260915bc11 */ /* 0x000fe2000f8e08ff */
[----:B0-----:R-:W-:Y:S02]  /*12a10*/  IMAD.MOV.U32 R3, RZ, RZ, R2 ;  /* 0x000000ffff037224 */ /* 0x001fe400078e0002 */
[----:B-1----:R-:W-:Y:S02]  /*12a20*/  IMAD.MOV.U32 R2, RZ, RZ, R14 ;  /* 0x000000ffff027224 */ /* 0x002fe400078e000e */
[----:B------:R-:W0:Y:S02]  /*12a30*/  SHFL.IDX PT, R14, R0, 0x1, 0x181f ;  /* 0x00381f00000e7f89 */ /* 0x000e2400000e0000 */
[----:B------:R-:W-:-:S04]  /*12a40*/  @!P3 IMAD.WIDE.U32 R2, R10, 0x2, R2 ;  /* 0x000000020a02b825 */ /* 0x000fc800078e0002 */
[----:B--2---:R-:W-:Y:S01]  /*12a50*/  IMAD.MOV.U32 R5, RZ, RZ, R4 ;  /* 0x000000ffff057224 */ /* 0x004fe200078e0004 */
[----:B------:R-:W-:Y:S04]  /*12a60*/  @!P3 LDGSTS.E.BYPASS.LTC128B.128 [R21+0x12400], desc[UR6][R2.64], !P2 ;  /* 0x124000000215bfae */ /* 0x000fe8000d101d46 */
[----:B------:R-:W-:Y:S04]  /*12a70*/  @!P3 LDGSTS.E.BYPASS.LTC128B.128 [R21+0x16400], desc[UR6][R2.64+0x80], !P0 ;  /* 0x164000800215bfae */ /* 0x000fe8000c101d46 */
[----:B------:R1:W-:Y:S01]  /*12a80*/  @!P3 LDGSTS.E.BYPASS.LTC128B.128 [R21+0x1a400], desc[UR6][R2.64+0x100], !P1 ;  /* 0x1a4001000215bfae */ /* 0x0003e2000c901d46 */
[----:B------:R-:W-:Y:S01]  /*12a90*/  ISETP.GE.AND P3, PT, R12, R7, PT ;  /* 0x000000070c00720c */ /* 0x000fe20003f66270 */
[----:B------:R-:W-:-:S02]  /*12aa0*/  VIADD R12, R6, 0x20 ;  /* 0x00000020060c7836 */ /* 0x000fc40000000000 */
[----:B0-----:R-:W-:Y:S02]  /*12ab0*/  IMAD.MOV.U32 R4, RZ, RZ, R14 ;  /* 0x000000ffff047224 */ /* 0x001fe400078e000e */
[----:B------:R-:W-:Y:S08]  /*12ac0*/  SHFL.IDX PT, R14, R0, 0x2, 0x181f ;  /* 0x00581f00000e7f89 */ /* 0x000ff000000e0000 */
[----:B------:R-:W-:Y:S01]  /*12ad0*/  @!P3 IMAD.WIDE.U32 R4, R10, 0x2, R4 ;  /* 0x000000020a04b825 */ /* 0x000fe200078e0004 */
[----:B-1----:R-:W0:Y:S01]  /*12ae0*/  SHFL.IDX PT, R2, R8, 0x2, 0x181f ;  /* 0x00581f0008027f89 */ /* 0x002e2200000e0000 */
[----:B------:R-:W-:-:S05]  /*12af0*/  @!P3 LEA R20, R9, UR38, 0x1 ;  /* 0x000000260914bc11 */ /* 0x000fca000f8e08ff */
[----:B------:R-:W-:Y:S04]  /*12b00*/  @!P3 LDGSTS.E.BYPASS.LTC128B.128 [R20+0x12c00], desc[UR6][R4.64], !P2 ;  /* 0x12c000000414bfae */ /* 0x000fe8000d101d46 */
[----:B------:R-:W-:Y:S04]  /*12b10*/  @!P3 LDGSTS.E.BYPASS.LTC128B.128 [R20+0x16c00], desc[UR6][R4.64+0x80], !P0 ;  /* 0x16c000800414bfae */ /* 0x000fe8000c101d46 */
[----:B------:R1:W-:Y:S01]  /*12b20*/  @!P3 LDGSTS.E.BYPASS.LTC128B.128 [R20+0x1ac00], desc[UR6][R4.64+0x100], !P1 ;  /* 0x1ac001000414bfae */ /* 0x0003e2000c901d46 */
[----:B------:R-:W-:Y:S01]  /*12b30*/  ISETP.GE.AND P3, PT, R12, R7, PT ;  /* 0x000000070c00720c */ /* 0x000fe20003f66270 */
[----:B------:R-:W-:-:S02]  /*12b40*/  VIADD R12, R6, 0x30 ;  /* 0x00000030060c7836 */ /* 0x000fc40000000000 */
[----:B0-----:R-:W-:Y:S02]  /*12b50*/  IMAD.MOV.U32 R3, RZ, RZ, R2 ;  /* 0x000000ffff037224 */ /* 0x001fe400078e0002 */
[----:B------:R-:W-:Y:S01]  /*12b60*/  IMAD.MOV.U32 R2, RZ, RZ, R14 ;  /* 0x000000ffff027224 */ /* 0x000fe200078e000e */
[----:B-1----:R-:W0:Y:S07]  /*12b70*/  SHFL.IDX PT, R4, R8, 0x3, 0x181f ;  /* 0x00781f0008047f89 */ /* 0x002e2e00000e0000 */
[----:B------:R-:W-:Y:S01]  /*12b80*/  @!P3 LEA R21, R9, UR38, 0x1 ;  /* 0x000000260915bc11 */ /* 0x000fe2000f8e08ff */
[----:B------:R-:W-:Y:S01]  /*12b90*/  @!P3 IMAD.WIDE.U32 R2, R10, 0x2, R2 ;  /* 0x000000020a02b825 */ /* 0x000fe200078e0002 */
[----:B------:R-:W1:Y:S04]  /*12ba0*/  SHFL.IDX PT, R14, R0, 0x3, 0x181f ;  /* 0x00781f00000e7f89 */ /* 0x000e6800000e0000 */
[----:B------:R-:W-:Y:S04]  /*12bb0*/  @!P3 LDGSTS.E.BYPASS.LTC128B.128 [R21+0x13400], desc[UR6][R2.64], !P2 ;  /* 0x134000000215bfae */ /* 0x000fe8000d101d46 */
[----:B------:R-:W-:Y:S04]  /*12bc0*/  @!P3 LDGSTS.E.BYPASS.LTC128B.128 [R21+0x17400], desc[UR6][R2.64+0x80], !P0 ;  /* 0x174000800215bfae */ /* 0x000fe8000c101d46 */
[----:B------:R2:W-:Y:S01]  /*12bd0*/  @!P3 LDGSTS.E.BYPASS.LTC128B.128 [R21+0x1b400], desc[UR6][R2.64+0x100], !P1 ;  /* 0x1b4001000215bfae */ /* 0x0005e2000c901d46 */
[----:B------:R-:W-:Y:S01]  /*12be0*/  ISETP.GE.AND P3, PT, R12, R7, PT ;  /* 0x000000070c00720c */ /* 0x000fe20003f66270 */
[----:B------:R-:W-:-:S02]  /*12bf0*/  VIADD R12, R6, 0x40 ;  /* 0x00000040060c7836 */ /* 0x000fc40000000000 */
[----:B0-----:R-:W-:Y:S02]  /*12c00*/  IMAD.MOV.U32 R5, RZ, RZ, R4 ;  /* 0x000000ffff057224 */ /* 0x001fe400078e0004 */
[----:B-1----:R-:W-:Y:S01]  /*12c10*/  IMAD.MOV.U32 R4, RZ, RZ, R14 ;  /* 0x000000ffff047224 */ /* 0x002fe200078e000e */
[----:B--2---:R-:W0:Y:S07]  /*12c20*/  SHFL.IDX PT, R2, R8, 0x4, 0x181f ;  /* 0x00981f0008027f89 */ /* 0x004e2e00000e0000 */
        /* <DEDUP_REMOVED lines=29> */
[----:B0-----:R-:W-:-:S02]  /*12e00*/  IMAD.MOV.U32 R3, RZ, RZ, R2 ;  /* 0x000000ffff037224 */ /* 0x001fc400078e0002 */
[----:B-1----:R-:W-:Y:S01]  /*12e10*/  IMAD.MOV.U32 R2, RZ, RZ, R14 ;  /* 0x000000ffff027224 */ /* 0x002fe200078e000e */
[----:B--2---:R0:W1:Y:S09]  /*12e20*/  SHFL.IDX PT, R4, R8, 0x7, 0x181f ;  /* 0x00f81f0008047f89 */ /* 0x00407200000e0000 */
[----:B------:R-:W-:Y:S01]  /*12e30*/  @!P3 LEA R21, R9, UR38, 0x1 ;  /* 0x000000260915bc11 */ /* 0x000fe2000f8e08ff */
[----:B------:R-:W-:Y:S01]  /*12e40*/  @!P3 IMAD.WIDE.U32 R2, R10, 0x2, R2 ;  /* 0x000000020a02b825 */ /* 0x000fe200078e0002 */
[----:B------:R0:W2:Y:S04]  /*12e50*/  SHFL.IDX PT, R14, R0, 0x7, 0x181f ;  /* 0x00f81f00000e7f89 */ /* 0x0000a800000e0000 */
[----:B------:R0:W-:Y:S04]  /*12e60*/  @!P3 LDGSTS.E.BYPASS.LTC128B.128 [R21+0x15400], desc[UR6][R2.64], !P2 ;  /* 0x154000000215bfae */ /* 0x0001e8000d101d46 */
[----:B------:R0:W-:Y:S04]  /*12e70*/  @!P3 LDGSTS.E.BYPASS.LTC128B.128 [R21+0x19400], desc[UR6][R2.64+0x80], !P0 ;  /* 0x194000800215bfae */ /* 0x0001e8000c101d46 */
[----:B------:R0:W-:Y:S02]  /*12e80*/  @!P3 LDGSTS.E.BYPASS.LTC128B.128 [R21+0x1d400], desc[UR6][R2.64+0x100], !P1 ;  /* 0x1d4001000215bfae */ /* 0x0001e4000c901d46 */
.L_x_1116:
[----:B------:R-:W-:Y:S01]  /*12e90*/  VIADD R6, R6, 0x70 ;  /* 0x0000007006067836 */ /* 0x000fe20000000000 */
[----:B------:R-:W-:Y:S01]  /*12ea0*/  BSSY B0, `(.L_x_1019) ;  /* 0x000000e000007945 */ /* 0x000fe20003800000 */
[----:B0-2---:R-:W-:Y:S02]  /*12eb0*/  IMAD.MOV.U32 R2, RZ, RZ, R14 ;  /* 0x000000ffff027224 */ /* 0x005fe400078e000e */
[----:B-1----:R-:W-:Y:S01]  /*12ec0*/  IMAD.MOV.U32 R3, RZ, RZ, R4 ;  /* 0x000000ffff037224 */ /* 0x002fe200078e0004 */
[----:B------:R-:W-:-:S13]  /*12ed0*/  ISETP.GE.AND P3, PT, R6, R7, PT ;  /* 0x000000070600720c */ /* 0x000fda0003f66270 */
        /* <DEDUP_REMOVED lines=10> */
.L_x_1020:
[----:B------:R-:W-:Y:S05]  /*12f80*/  BSYNC B0 ;  /* 0x0000000000007941 */ /* 0x000fea0003800000 */
.L_x_1019:
        /* <DEDUP_REMOVED lines=12> */
.L_x_1117:
[----:B0-----:R-:W-:Y:S02]  /*13050*/  IMAD.MOV.U32 R10, RZ, RZ, 0x1 ;  /* 0x00000001ff0a7424 */ /* 0x001fe400078e00ff */
[----:B-1----:R-:W-:Y:S01]  /*13060*/  IMAD.MOV.U32 R0, RZ, RZ, RZ ;  /* 0x000000ffff007224 */ /* 0x002fe200078e00ff */
[----:B------:R-:W-:Y:S06]  /*13070*/  @!P1 BRA `(.L_x_1022) ;  /* 0x0000001c009c9947 */ /* 0x000fec0003800000 */
[----:B------:R-:W-:Y:S01]  /*13080*/  UIADD3 UR4, UR44, 0x1, URZ ;  /* 0x000000012c047890 */ /* 0x000fe2000fffe03f */
[----:B------:R-:W0:Y:S01]  /*13090*/  S2R R4, SR_TID.X ;  /* 0x0000000000047919 */ /* 0x000e220000002100 */
[----:B------:R-:W-:Y:S01]  /*130a0*/  ULOP3.LUT UR5, URZ, UR42, URZ, 0x33, !UPT ;  /* 0x0000002a3f057292 */ /* 0x000fe2000f8e333f */
[----:B------:R-:W-:Y:S01]  /*130b0*/  IMAD.MOV.U32 R10, RZ, RZ, 0x1 ;  /* 0x00000001ff0a7424 */ /* 0x000fe200078e00ff */
[----:B------:R-:W-:-:S04]  /*130c0*/  UIMAD UR4, UR4, UR41, URZ ;  /* 0x00000029040472a4 */ /* 0x000fc8000f8e023f */
[----:B------:R-:W-:Y:S01]  /*130d0*/  IMAD.U32 R3, RZ, RZ, UR5 ;  /* 0x00000005ff037e24 */ /* 0x000fe2000f8e00ff */
[----:B------:R-:W-:Y:S01]  /*130e0*/  ULOP3.LUT UR5, URZ, UR39, URZ, 0x33, !UPT ;  /* 0x000000273f057292 */ /* 0x000fe2000f8e333f */
[----:B------:R-:W-:Y:S01]  /*130f0*/  LOP3.LUT R2, RZ, UR4, RZ, 0x33, !PT ;  /* 0x00000004ff027c12 */ /* 0x000fe2000f8e33ff */
[----:B------:R-:W-:-:S03]  /*13100*/  ULOP3.LUT UR4, URZ, UR43, URZ, 0x33, !UPT ;  /* 0x0000002b3f047292 */ /* 0x000fc6000f8e333f */
[----:B------:R-:W-:Y:S01]  /*13110*/  VIADDMNMX R2, R2, -UR40, R3, !PT ;  /* 0x8000002802027c46 */ /* 0x000fe2000f800103 */
[----:B------:R-:W-:-:S03]  /*13120*/  IMAD.MOV.U32 R3, RZ, RZ, 0x2 ;  /* 0x00000002ff037424 */ /* 0x000fc600078e00ff */
[----:B------:R-:W-:-:S04]  /*13130*/  VIMNMX R2, R2, UR4, !PT ;  /* 0x0000000402027c48 */ /* 0x000fc8000ffe0100 */
[----:B------:R-:W-:-:S05]  /*13140*/  VIADDMNMX R3, R2, R3, UR5, !PT ;  /* 0x0000000502037e46 */ /* 0x000fca000f800103 */
[----:B------:R-:W-:-:S05]  /*13150*/  VIADD R5, R3, 0xfffffffe ;  /* 0xfffffffe03057836 */ /* 0x000fca0000000000 */
[-C--:B------:R-:W-:Y:S02]  /*13160*/  ISETP.NE.AND P0, PT, R5, R2.reuse, PT ;  /* 0x000000020500720c */ /* 0x080fe40003f05270 */
[----:B------:R-:W-:Y:S02]  /*13170*/  LOP3.LUT R2, RZ, R2, RZ, 0x33, !PT ;  /* 0x00000002ff027212 */ /* 0x000fe400078e33ff */
[----:B0-----:R-:W-:Y:S01]  /*13180*/  LOP3.LUT R9, R4, 0x1f, RZ, 0xc0, !PT ;  /* 0x0000001f04097812 */ /* 0x001fe200078ec0ff */
[----:B------:R-:W-:Y:S02]  /*13190*/  IMAD.MOV.U32 R4, RZ, RZ, R16 ;  /* 0x000000ffff047224 */ /* 0x000fe400078e0010 */
[----:B------:R-:W-:-:S05]  /*131a0*/  IMAD.IADD R2, R3, 0x1, R2 ;  /* 0x0000000103027824 */ /* 0x000fca00078e0202 */
[----:B------:R-:W-:Y:S01]  /*131b0*/  LOP3.LUT R11, R2, 0x1, RZ, 0xc0, !PT ;  /* 0x00000001020b7812 */ /* 0x000fe200078ec0ff */
[----:B------:R-:W-:Y:S06]  /*131c0*/  @!P0 BRA `(.L_x_1023) ;  /* 0x0000001000e48947 */ /* 0x000fec0003800000 */
[----:B------:R-:W-:Y:S01]  /*131d0*/  BSSY B0, `(.L_x_1023) ;  /* 0x0000138000007945 */ /* 0x000fe20003800000 */
[----:B------:R-:W-:Y:S02]  /*131e0*/  IMAD.IADD R7, R2, 0x1, -R11 ;  /* 0x0000000102077824 */ /* 0x000fe400078e0a0b */
[----:B------:R-:W-:Y:S02]  /*131f0*/  IMAD.MOV.U32 R8, RZ, RZ, 0x1 ;  /* 0x00000001ff087424 */ /* 0x000fe400078e00ff */
[----:B------:R-:W-:-:S07]  /*13200*/  IMAD.MOV.U32 R4, RZ, RZ, R16 ;  /* 0x000000ffff047224 */ /* 0x000fce00078e0010 */
.L_x_1058:
[----:B------:R-:W-:Y:S01]  /*13210*/  LOP3.LUT P0, RZ, R17, 0x2, RZ, 0xc0, !PT ;  /* 0x0000000211ff7812 */ /* 0x000fe2000780c0ff */
[----:B------:R-:W-:Y:S01]  /*13220*/  VIADD R7, R7, 0xfffffffe ;  /* 0xfffffffe07077836 */ /* 0x000fe20000000000 */
[----:B------:R-:W-:Y:S04]  /*13230*/  BSSY B1, `(.L_x_1024) ;  /* 0x0000096000017945 */ /* 0x000fe80003800000 */
[----:B------:R-:W-:-:S07]  /*13240*/  ISETP.NE.AND P1, PT, R7, RZ, PT ;  /* 0x000000ff0700720c */ /* 0x000fce0003f25270 */
[----:B------:R-:W-:Y:S06]  /*13250*/  @!P0 BRA `(.L_x_1025) ;  /* 0x00000008004c8947 */ /* 0x000fec0003800000 */
[----:B------:R-:W-:Y:S01]  /*13260*/  LOP3.LUT P0, RZ, R17, 0x1, RZ, 0xc0, !PT ;  /* 0x0000000111ff7812 */ /* 0x000fe2000780c0ff */
[----:B------:R-:W-:-:S12]  /*13270*/  IMAD.MOV.U32 R10, RZ, RZ, R6 ;  /* 0x000000ffff0a7224 */ /* 0x000fd800078e0006 */
[----:B------:R-:W-:Y:S05]  /*13280*/  @!P0 BRA `(.L_x_1026) ;  /* 0x0000000000508947 */ /* 0x000fea0003800000 */
[----:B------:R-:W2:Y:S01]  /*13290*/  LDL R5, [R1] ;  /* 0x0000000001057983 */ /* 0x000ea20000100800 */
        /* <DEDUP_REMOVED lines=8> */
[--C-:B------:R-:W-:Y:S01]  /*13320*/  SHF.R.S32.HI R3, RZ, 0x1f, R2.reuse ;  /* 0x0000001fff037819 */ /* 0x100fe20000011402 */
[----:B--2---:R-:W-:Y:S02]  /*13330*/  IMAD R4, R5, UR4, RZ ;  /* 0x0000000405047c24 */ /* 0x004fe4000f8e02ff */
[----:B------:R-:W-:Y:S02]  /*13340*/  IMAD.MOV R5, RZ, RZ, -R2 ;  /* 0x000000ffff057224 */ /* 0x000fe400078e0a02 */
[C---:B------:R-:W-:Y:S02]  /*13350*/  IMAD R4, R19.reuse, UR5, R4 ;  /* 0x0000000513047c24 */ /* 0x040fe4000f8e0204 */
[----:B------:R-:W-:Y:S01]  /*13360*/  IMAD.WIDE.U32 R2, R19, UR4, R2 ;  /* 0x0000000413027c25 */ /* 0x000fe2000f8e0002 */
[----:B------:R-:W-:-:S03]  /*13370*/  ULDC.64 UR4, c[0x0][0x418] ;  /* 0x0001060000047ab9 */ /* 0x000fc60000000a00 */
[----:B------:R-:W-:Y:S01]  /*13380*/  IMAD.IADD R3, R4, 0x1, R3 ;  /* 0x0000000104037824 */ /* 0x000fe200078e0203 */
[----:B------:R-:W-:Y:S01]  /*13390*/  LEA R4, P0, R2, UR4, 0x2 ;  /* 0x0000000402047c11 */ /* 0x000fe2000f8010ff */
[----:B------:R-:W-:-:S03]  /*133a0*/  IMAD R10, R10, R5, R6 ;  /* 0x000000050a0a7224 */ /* 0x000fc600078e0206 */
[----:B------:R-:W-:-:S05]  /*133b0*/  LEA.HI.X R5, R2, UR5, R3, 0x2, P0 ;  /* 0x0000000502057c11 */ /* 0x000fca00080f1403 */
[----:B------:R0:W5:Y:S04]  /*133c0*/  LDG.E R4, desc[UR6][R4.64] ;  /* 0x0000000604047981 */ /* 0x000168000c1e1900 */
.L_x_1026:
[----:B------:R-:W1:Y:S01]  /*133d0*/  S2R R2, SR_TID.X ;  /* 0x0000000000027919 */ /* 0x000e620000002100 */
[----:B------:R-:W-:Y:S01]  /*133e0*/  BSSY B2, `(.L_x_1027) ;  /* 0x0000006000027945 */ /* 0x000fe20003800000 */
[----:B-1----:R-:W-:Y:S02]  /*133f0*/  LOP3.LUT R3, R2, 0x7f, RZ, 0xc0, !PT ;  /* 0x0000007f02037812 */ /* 0x002fe400078ec0ff */
[----:B------:R-:W-:Y:S02]  /*13400*/  SHF.L.U32 R2, R8, 0x1f, RZ ;  /* 0x0000001f08027819 */ /* 0x000fe400000006ff */
[----:B------:R-:W-:Y:S02]  /*13410*/  ISETP.NE.AND P2, PT, R3, RZ, PT ;  /* 0x000000ff0300720c */ /* 0x000fe40003f45270 */
[----:B------:R-:W1:Y:S02]  /*13420*/  SYNCS.PHASECHK.TRANS64.TRYWAIT P0, [UR38+0x30848], R2 ;  /* 0x03084802ff0075a7 */ /* 0x000e640008000166 */
[----:B-1----:R-:W-:Y:S09]  /*13430*/  @!P0 BRA `(.L_x_1028) ;  /* 0x0000003000b08947 */ /* 0x002ff20003800000 */
.L_x_1118:
[----:B------:R-:W-:Y:S05]  /*13440*/  BSYNC B2 ;  /* 0x0000000000027941 */ /* 0x000fea0003800000 */
.L_x_1027:
[----:B------:R-:W-:Y:S04]  /*13450*/  BSSY B2, `(.L_x_1029) ;  /* 0x0000007000027945 */ /* 0x000fe80003800000 */
[----:B------:R-:W-:Y:S05]  /*13460*/  @P2 BRA `(.L_x_1030) ;  /* 0x0000000000142947 */ /* 0x000fea0003800000 */
[----:B------:R-:W-:Y:S01]  /*13470*/  ISETP.NE.AND P0, PT, R9, RZ, PT ;  /* 0x000000ff0900720c */ /* 0x000fe20003f05270 */
[----:B-1----:R-:W-:-:S04]  /*13480*/  IMAD.MOV.U32 R3, RZ, RZ, 0x9000 ;  /* 0x00009000ff037424 */ /* 0x002fc800078e00ff */
[----:B------:R2:W-:Y:S08]  /*13490*/  SYNCS.ARRIVE.TRANS64 RZ, [UR38+0x30838], R3 ;  /* 0x03083803ffff79a7 */ /* 0x0005f00008000026 */
[----:B--2---:R-:W-:Y:S05]  /*134a0*/  @!P0 BRA `(.L_x_1030) ;  /* 0x0000000000048947 */ /* 0x004fea0003800000 */
[----:B------:R-:W-:Y:S01]  /*134b0*/  BPT.TRAP 0x1 ;  /* 0x000000040000795c */ /* 0x000fe20000300000 */
.L_x_1030:
[----:B------:R-:W-:Y:S05]  /*134c0*/  BSYNC B2 ;  /* 0x0000000000027941 */ /* 0x000fea0003800000 */
.L_x_1029:
        /* <DEDUP_REMOVED lines=11> */
.L_x_1031:
        /* <DEDUP_REMOVED lines=13> */
.L_x_1032:
        /* <DEDUP_REMOVED lines=15> */
.L_x_1033:
        /* <DEDUP_REMOVED lines=12> */
.L_x_1119:
[----:B------:R-:W-:Y:S05]  /*13800*/  BSYNC B2 ;  /* 0x0000000000027941 */ /* 0x000fea0003800000 */
.L_x_1034:
        /* <DEDUP_REMOVED lines=9> */
.L_x_1037:
[----:B------:R-:W-:Y:S05]  /*138a0*/  BSYNC B2 ;  /* 0x0000000000027941 */ /* 0x000fea0003800000 */
.L_x_1036:
        /* <DEDUP_REMOVED lines=10> */
.L_x_1038:
        /* <DEDUP_REMOVED lines=13> */
.L_x_1039:
        /* <DEDUP_REMOVED lines=13> */
.L_x_1040:
        /* <DEDUP_REMOVED lines=10> */
.L_x_1025:
[----:B------:R-:W-:Y:S05]  /*13b90*/  BSYNC B1 ;  /* 0x0000000000017941 */ /* 0x000fea0003800000 */
.L_x_1024:
[----:B------:R-:W-:Y:S01]  /*13ba0*/  LOP3.LUT P0, RZ, R17, 0x2, RZ, 0xc0, !PT ;  /* 0x0000000211ff7812 */ /* 0x000fe2000780c0ff */
[----:B------:R-:W-:Y:S01]  /*13bb0*/  BSSY B1, `(.L_x_1041) ;  /* 0x0000096000017945 */ /* 0x000fe20003800000 */
[----:B------:R-:W-:-:S11]  /*13bc0*/  LOP3.LUT R10, R8, 0x1, RZ, 0x3c, !PT ;  /* 0x00000001080a7812 */ /* 0x000fd600078e3cff */
[----:B------:R-:W-:Y:S05]  /*13bd0*/  @!P0 BRA `(.L_x_1042) ;  /* 0x00000008004c8947 */ /* 0x000fea0003800000 */
[----:B------:R-:W-:Y:S01]  /*13be0*/  LOP3.LUT P0, RZ, R17, 0x1, RZ, 0xc0, !PT ;  /* 0x0000000111ff7812 */ /* 0x000fe2000780c0ff */
[----:B------:R-:W-:-:S12]  /*13bf0*/  VIADD R12, R6, 0xffffffff ;  /* 0xffffffff060c7836 */ /* 0x000fd80000000000 */
        /* <DEDUP_REMOVED lines=12> */
[----:B------:R-:W-:-:S03]  /*13cc0*/  SHF.R.S32.HI R3, RZ, 0x1f, R2 ;  /* 0x0000001fff037819 */ /* 0x000fc60000011402 */
[----:B------:R-:W-:-:S04]  /*13cd0*/  IMAD.WIDE.U32 R2, R19, UR4, R2 ;  /* 0x0000000413027c25 */ /* 0x000fc8000f8e0002 */
[----:B--2---:R-:W-:-:S04]  /*13ce0*/  IMAD R4, R13, UR4, RZ ;  /* 0x000000040d047c24 */ /* 0x004fc8000f8e02ff */
[----:B------:R-:W-:Y:S01]  /*13cf0*/  IMAD R4, R19, UR5, R4 ;  /* 0x0000000513047c24 */ /* 0x000fe2000f8e0204 */
[----:B------:R-:W-:-:S03]  /*13d00*/  ULDC.64 UR4, c[0x0][0x418] ;  /* 0x0001060000047ab9 */ /* 0x000fc60000000a00 */
[----:B------:R-:W-:Y:S01]  /*13d10*/  IMAD.IADD R3, R4, 0x1, R3 ;  /* 0x0000000104037824 */ /* 0x000fe200078e0203 */
[----:B------:R-:W-:-:S04]  /*13d20*/  LEA R4, P0, R2, UR4, 0x2 ;  /* 0x0000000402047c11 */ /* 0x000fc8000f8010ff */
[----:B------:R-:W-:-:S05]  /*13d30*/  LEA.HI.X R5, R2, UR5, R3, 0x2, P0 ;  /* 0x0000000502057c11 */ /* 0x000fca00080f1403 */
[----:B------:R0:W5:Y:S04]  /*13d40*/  LDG.E R4, desc[UR6][R4.64] ;  /* 0x0000000604047981 */ /* 0x000168000c1e1900 */
.L_x_1043:
[----:B------:R-:W1:Y:S01]  /*13d50*/  S2R R2, SR_TID.X ;  /* 0x0000000000027919 */ /* 0x000e620000002100 */
[----:B------:R-:W-:Y:S01]  /*13d60*/  BSSY B2, `(.L_x_1044) ;  /* 0x0000006000027945 */ /* 0x000fe20003800000 */
[----:B-1----:R-:W-:Y:S02]  /*13d70*/  LOP3.LUT R3, R2, 0x7f, RZ, 0xc0, !PT ;  /* 0x0000007f02037812 */ /* 0x002fe400078ec0ff */
[----:B------:R-:W-:Y:S02]  /*13d80*/  SHF.L.U32 R2, R10, 0x1f, RZ ;  /* 0x0000001f0a027819 */ /* 0x000fe400000006ff */
[----:B------:R-:W-:Y:S02]  /*13d90*/  ISETP.NE.AND P2, PT, R3, RZ, PT ;  /* 0x000000ff0300720c */ /* 0x000fe40003f45270 */
[----:B------:R-:W1:Y:S02]  /*13da0*/  SYNCS.PHASECHK.TRANS64.TRYWAIT P0, [UR38+0x30840], R2 ;  /* 0x03084002ff0075a7 */ /* 0x000e640008000166 */
[----:B-1----:R-:W-:Y:S09]  /*13db0*/  @!P0 BRA `(.L_x_1045) ;  /* 0x0000002800808947 */ /* 0x002ff20003800000 */
.L_x_1120:
[----:B------:R-:W-:Y:S05]  /*13dc0*/  BSYNC B2 ;  /* 0x0000000000027941 */ /* 0x000fea0003800000 */
.L_x_1044:
[----:B------:R-:W-:Y:S04]  /*13dd0*/  BSSY B2, `(.L_x_1046) ;  /* 0x0000007000027945 */ /* 0x000fe80003800000 */
[----:B------:R-:W-:Y:S05]  /*13de0*/  @P2 BRA `(.L_x_1047) ;  /* 0x0000000000142947 */ /* 0x000fea0003800000 */
[----:B------:R-:W-:Y:S01]  /*13df0*/  ISETP.NE.AND P0, PT, R9, RZ, PT ;  /* 0x000000ff0900720c */ /* 0x000fe20003f05270 */
[----:B-1----:R-:W-:-:S04]  /*13e00*/  IMAD.MOV.U32 R2, RZ, RZ, 0x9000 ;  /* 0x00009000ff027424 */ /* 0x002fc800078e00ff */
[----:B------:R2:W-:Y:S08]  /*13e10*/  SYNCS.ARRIVE.TRANS64 RZ, [UR38+0x30830], R2 ;  /* 0x03083002ffff79a7 */ /* 0x0005f00008000026 */
[----:B--2---:R-:W-:Y:S05]  /*13e20*/  @!P0 BRA `(.L_x_1047) ;  /* 0x0000000000048947 */ /* 0x004fea0003800000 */
[----:B------:R-:W-:Y:S01]  /*13e30*/  BPT.TRAP 0x1 ;  /* 0x000000040000795c */ /* 0x000fe20000300000 */
.L_x_1047:
[----:B------:R-:W-:Y:S05]  /*13e40*/  BSYNC B2 ;  /* 0x0000000000027941 */ /* 0x000fea0003800000 */
.L_x_1046:
        /* <DEDUP_REMOVED lines=11> */
.L_x_1048:
[----:B------:R-:W-:-:S13]  /*13f00*/  @P0 ELECT P3, URZ, PT ;  /* 0x00000000003f082f */ /* 0x000fda0003860000 */
[----:B-----5:R-:W-:Y:S01]  /*13f10*/  @P3 R2UR UR13, R4 ;  /* 0x00000000040d32ca */ /* 0x020fe200000e0000 */
        /* <DEDUP_REMOVED lines=12> */
.L_x_1049:
        /* <DEDUP_REMOVED lines=14> */
.L_x_1050:
        /* <DEDUP_REMOVED lines=12> */
.L_x_1121:
[----:B------:R-:W-:Y:S05]  /*14180*/  BSYNC B2 ;  /* 0x0000000000027941 */ /* 0x000fea0003800000 */
.L_x_1051:
        /* <DEDUP_REMOVED lines=9> */
.L_x_1054:
[----:B------:R-:W-:Y:S05]  /*14220*/  BSYNC B2 ;  /* 0x0000000000027941 */ /* 0x000fea0003800000 */
.L_x_1053:
        /* <DEDUP_REMOVED lines=10> */
.L_x_1055:
        /* <DEDUP_REMOVED lines=13> */
.L_x_1056:
        /* <DEDUP_REMOVED lines=13> */
.L_x_1057:
        /* <DEDUP_REMOVED lines=10> */
.L_x_1042:
[----:B------:R-:W-:Y:S05]  /*14510*/  BSYNC B1 ;  /* 0x0000000000017941 */ /* 0x000fea0003800000 */
.L_x_1041:
[----:B------:R-:W-:Y:S02]  /*14520*/  VIADD R6, R6, 0xfffffffe ;  /* 0xfffffffe06067836 */ /* 0x000fe40000000000 */
[----:B------:R-:W-:Y:S01]  /*14530*/  IMAD.MOV.U32 R8, RZ, RZ, R10 ;  /* 0x000000ffff087224 */ /* 0x000fe200078e000a */
[----:B------:R-:W-:Y:S06]  /*14540*/  @P1 BRA `(.L_x_1058) ;  /* 0xffffffec00301947 */ /* 0x000fec000383ffff */
[----:B------:R-:W-:Y:S05]  /*14550*/  BSYNC B0 ;  /* 0x0000000000007941 */ /* 0x000fea0003800000 */
.L_x_1023:
[----:B------:R-:W-:Y:S01]  /*14560*/  ISETP.NE.AND P0, PT, R11, RZ, PT ;  /* 0x000000ff0b00720c */ /* 0x000fe20003f05270 */
[----:B------:R-:W-:-:S12]  /*14570*/  BSSY B0, `(.L_x_1022) ;  /* 0x0000097000007945 */ /* 0x000fd80003800000 */
[----:B------:R-:W-:Y:S05]  /*14580*/  @!P0 BRA `(.L_x_1059) ;  /* 0x0000000800548947 */ /* 0x000fea0003800000 */
[----:B------:R-:W-:Y:S01]  /*14590*/  LOP3.LUT P1, RZ, R17, 0x2, RZ, 0xc0, !PT ;  /* 0x0000000211ff7812 */ /* 0x000fe2000782c0ff */
[----:B------:R-:W-:-:S12]  /*145a0*/  IMAD.MOV.U32 R0, RZ, RZ, 0x1 ;  /* 0x00000001ff007424 */ /* 0x000fd800078e00ff */
[----:B------:R-:W-:Y:S05]  /*145b0*/  @!P1 BRA `(.L_x_1059) ;  /* 0x0000000800489947 */ /* 0x000fea0003800000 */
[----:B------:R-:W-:-:S13]  /*145c0*/  LOP3.LUT P1, RZ, R17, 0x1, RZ, 0xc0, !PT ;  /* 0x0000000111ff7812 */ /* 0x000fda000782c0ff */
[----:B------:R-:W-:Y:S05]  /*145d0*/  @!P1 BRA `(.L_x_1060) ;  /* 0x0000000000549947 */ /* 0x000fea0003800000 */
[----:B------:R-:W2:Y:S01]  /*145e0*/  LDL.LU R5, [R1] ;  /* 0x0000000001057983 */ /* 0x000ea20000300800 */
[----:B------:R-:W0:Y:S01]  /*145f0*/  LDC R8, c[0x0][0x43c] ;  /* 0x00010f00ff087b82 */ /* 0x000e220000000800 */
[----:B------:R-:W-:Y:S01]  /*14600*/  IMAD.MOV.U32 R7, RZ, RZ, R6 ;  /* 0x000000ffff077224 */ /* 0x000fe200078e0006 */
[----:B------:R-:W-:Y:S01]  /*14610*/  ULDC.64 UR4, c[0x0][0x428] ;  /* 0x00010a0000047ab9 */ /* 0x000fe20000000a00 */
[----:B------:R-:W-:Y:S01]  /*14620*/  ULDC.64 UR6, c[0x0][0x208] ;  /* 0x0000820000067ab9 */ /* 0x000fe20000000a00 */
[----:B0-----:R-:W-:-:S13]  /*14630*/  ISETP.NE.AND P0, PT, R8, 0x1, PT ;  /* 0x000000010800780c */ /* 0x001fda0003f05270 */
[----:B------:R-:W0:Y:S02]  /*14640*/  @P0 LDC.64 R2, c[0x0][0x440] ;  /* 0x00011000ff020b82 */ /* 0x000e240000000a00 */
[----:B0-----:R-:W-:-:S05]  /*14650*/  @P0 IMAD.HI.U32 R2, R6, R2, RZ ;  /* 0x0000000206020227 */ /* 0x001fca00078e00ff */
[----:B------:R-:W-:-:S04]  /*14660*/  @P0 SHF.R.U32.HI R7, RZ, R3, R2 ;  /* 0x00000003ff070219 */ /* 0x000fc80000011602 */
[----:B------:R-:W-:Y:S01]  /*14670*/  SHF.R.S32.HI R3, RZ, 0x1f, R7 ;  /* 0x0000001fff037819 */ /* 0x000fe20000011407 */
[----:B--2---:R-:W-:-:S04]  /*14680*/  IMAD R2, R5, UR4, RZ ;  /* 0x0000000405027c24 */ /* 0x004fc8000f8e02ff */
[----:B------:R-:W-:Y:S02]  /*14690*/  IMAD R5, R19, UR5, R2 ;  /* 0x0000000513057c24 */ /* 0x000fe4000f8e0202 */
[----:B------:R-:W-:-:S04]  /*146a0*/  IMAD.MOV.U32 R2, RZ, RZ, R7 ;  /* 0x000000ffff027224 */ /* 0x000fc800078e0007 */
[----:B------:R-:W-:Y:S01]  /*146b0*/  IMAD.WIDE.U32 R2, R19, UR4, R2 ;  /* 0x0000000413027c25 */ /* 0x000fe2000f8e0002 */
[----:B------:R-:W-:-:S03]  /*146c0*/  ULDC.64 UR4, c[0x0][0x418] ;  /* 0x0001060000047ab9 */ /* 0x000fc60000000a00 */
[----:B------:R-:W-:Y:S01]  /*146d0*/  IMAD.IADD R3, R5, 0x1, R3 ;  /* 0x0000000105037824 */ /* 0x000fe200078e0203 */
[----:B------:R-:W-:-:S04]  /*146e0*/  LEA R4, P0, R2, UR4, 0x2 ;  /* 0x0000000402047c11 */ /* 0x000fc8000f8010ff */
[----:B------:R-:W-:-:S05]  /*146f0*/  LEA.HI.X R5, R2, UR5, R3, 0x2, P0 ;  /* 0x0000000502057c11 */ /* 0x000fca00080f1403 */
[----:B------:R0:W5:Y:S01]  /*14700*/  LDG.E R4, desc[UR6][R4.64] ;  /* 0x0000000604047981 */ /* 0x000162000c1e1900 */
[----:B------:R-:W-:-:S04]  /*14710*/  IMAD.MOV R3, RZ, RZ, -R7 ;  /* 0x000000ffff037224 */ /* 0x000fc800078e0a07 */
[----:B------:R-:W-:-:S07]  /*14720*/  IMAD R6, R8, R3, R6 ;  /* 0x0000000308067224 */ /* 0x000fce00078e0206 */
.L_x_1060:
[----:B------:R-:W1:Y:S01]  /*14730*/  S2R R2, SR_TID.X ;  /* 0x0000000000027919 */ /* 0x000e620000002100 */
[----:B------:R-:W-:Y:S01]  /*14740*/  BSSY B1, `(.L_x_1061) ;  /* 0x0000006000017945 */ /* 0x000fe20003800000 */
[----:B-1----:R-:W-:Y:S02]  /*14750*/  LOP3.LUT R3, R2, 0x7f, RZ, 0xc0, !PT ;  /* 0x0000007f02037812 */ /* 0x002fe400078ec0ff */
[----:B------:R-:W-:Y:S02]  /*14760*/  SHF.L.U32 R2, R10, 0x1f, RZ ;  /* 0x0000001f0a027819 */ /* 0x000fe400000006ff */
[----:B------:R-:W-:Y:S02]  /*14770*/  ISETP.NE.AND P1, PT, R3, RZ, PT ;  /* 0x000000ff0300720c */ /* 0x000fe40003f25270 */
[----:B------:R-:W1:Y:S02]  /*14780*/  SYNCS.PHASECHK.TRANS64.TRYWAIT P0, [UR38+0x30848], R2 ;  /* 0x03084802ff0075a7 */ /* 0x000e640008000166 */
[----:B-1----:R-:W-:Y:S09]  /*14790*/  @!P0 BRA `(.L_x_1062) ;  /* 0x0000002000388947 */ /* 0x002ff20003800000 */
.L_x_1122:
[----:B------:R-:W-:Y:S05]  /*147a0*/  BSYNC B1 ;  /* 0x0000000000017941 */ /* 0x000fea0003800000 */
.L_x_1061:
[----:B------:R-:W-:Y:S04]  /*147b0*/  BSSY B1, `(.L_x_1063) ;  /* 0x0000007000017945 */ /* 0x000fe80003800000 */
[----:B------:R-:W-:Y:S05]  /*147c0*/  @P1 BRA `(.L_x_1064) ;  /* 0x0000000000141947 */ /* 0x000fea0003800000 */
[----:B------:R-:W-:Y:S01]  /*147d0*/  ISETP.NE.AND P0, PT, R9, RZ, PT ;  /* 0x000000ff0900720c */ /* 0x000fe20003f05270 */
[----:B-1----:R-:W-:-:S04]  /*147e0*/  IMAD.MOV.U32 R3, RZ, RZ, 0x9000 ;  /* 0x00009000ff037424 */ /* 0x002fc800078e00ff */
[----:B------:R2:W-:Y:S08]  /*147f0*/  SYNCS.ARRIVE.TRANS64 RZ, [UR38+0x30838], R3 ;  /* 0x03083803ffff79a7 */ /* 0x0005f00008000026 */
[----:B--2---:R-:W-:Y:S05]  /*14800*/  @!P0 BRA `(.L_x_1064) ;  /* 0x0000000000048947 */ /* 0x004fea0003800000 */
[----:B------:R-:W-:Y:S01]  /*14810*/  BPT.TRAP 0x1 ;  /* 0x000000040000795c */ /* 0x000fe20000300000 */
.L_x_1064:
[----:B------:R-:W-:Y:S05]  /*14820*/  BSYNC B1 ;  /* 0x0000000000017941 */ /* 0x000fea0003800000 */
.L_x_1063:
        /* <DEDUP_REMOVED lines=11> */
.L_x_1065:
        /* <DEDUP_REMOVED lines=8> */
[----:B------:R-:W-:Y:S01]  /*14960*/  IMAD.MOV.U32 R7, RZ, RZ, 0x40 ;  /* 0x00000040ff077424 */ /* 0x000fe200078e00ff */
[----:B------:R-:W-:Y:S01]  /*14970*/  PLOP3.LUT P0, PT, PT, PT, PT, 0x80, 0x0 ;  /* 0x000000000000781c */ /* 0x000fe20003f0f070 */
[----:B------:R-:W-:Y:S01]  /*14980*/  UIADD3 UR8, UR38, 0x2a400, URZ ;  /* 0x0002a40026087890 */ /* 0x000fe2000fffe03f */
[----:B------:R-:W-:Y:S02]  /*14990*/  UMOV UR6, 0x0 ;  /* 0x0000000000067882 */ /* 0x000fe40000000000 */
[----:B------:R-:W-:Y:S01]  /*149a0*/  R2UR UR10, R7 ;  /* 0x00000000070a72ca */ /* 0x000fe200000e0000 */
[----:B------:R-:W-:-:S14]  /*149b0*/  UMOV UR7, 0x14f00000 ;  /* 0x14f0000000077882 */ /* 0x000fdc0000000000 */
.L_x_1066:
        /* <DEDUP_REMOVED lines=14> */
.L_x_1067:
        /* <DEDUP_REMOVED lines=11> */
.L_x_1123:
[----:B------:R-:W-:Y:S05]  /*14b50*/  BSYNC B1 ;  /* 0x0000000000017941 */ /* 0x000fea0003800000 */
.L_x_1068:
        /* <DEDUP_REMOVED lines=9> */
.L_x_1071:
[----:B------:R-:W-:Y:S05]  /*14bf0*/  BSYNC B1 ;  /* 0x0000000000017941 */ /* 0x000fea0003800000 */
.L_x_1070:
        /* <DEDUP_REMOVED lines=10> */
.L_x_1072:
        /* <DEDUP_REMOVED lines=13> */
.L_x_1073:
        /* <DEDUP_REMOVED lines=13> */
.L_x_1074:
        /* <DEDUP_REMOVED lines=10> */
.L_x_1059:
[----:B------:R-:W-:Y:S05]  /*14ee0*/  BSYNC B0 ;  /* 0x0000000000007941 */ /* 0x000fea0003800000 */
.L_x_1022:
[----:B------:R-:W-:Y:S01]  /*14ef0*/  LOP3.LUT P0, RZ, R17, 0x2, RZ, 0xc0, !PT ;  /* 0x0000000211ff7812 */ /* 0x000fe2000780c0ff */
[----:B------:R-:W-:-:S12]  /*14f00*/  BSSY B0, `(.L_x_1075) ;  /* 0x0000043000007945 */ /* 0x000fd80003800000 */
[----:B------:R-:W-:Y:S05]  /*14f10*/  @!P0 BRA `(.L_x_1076) ;  /* 0x0000000400048947 */ /* 0x000fea0003800000 */
[----:B------:R-:W0:Y:S01]  /*14f20*/  S2R R2, SR_TID.X ;  /* 0x0000000000027919 */ /* 0x000e220000002100 */
[----:B------:R-:W-:Y:S01]  /*14f30*/  LEA R3, R0, UR38, 0x3 ;  /* 0x0000002600037c11 */ /* 0x000fe2000f8e18ff */
[----:B------:R-:W-:Y:S01]  /*14f40*/  BSSY B1, `(.L_x_1077) ;  /* 0x0000006000017945 */ /* 0x000fe20003800000 */
[----:B0-----:R-:W-:Y:S02]  /*14f50*/  LOP3.LUT R4, R2, 0x7f, RZ, 0xc0, !PT ;  /* 0x0000007f02047812 */ /* 0x001fe400078ec0ff */
[----:B------:R-:W-:Y:S02]  /*14f60*/  SHF.L.U32 R2, R10, 0x1f, RZ ;  /* 0x0000001f0a027819 */ /* 0x000fe400000006ff */
[----:B------:R-:W-:Y:S02]  /*14f70*/  ISETP.NE.AND P1, PT, R4, RZ, PT ;  /* 0x000000ff0400720c */ /* 0x000fe40003f25270 */
[----:B------:R-:W0:Y:S02]  /*14f80*/  SYNCS.PHASECHK.TRANS64.TRYWAIT P0, [R3+URZ+0x30860], R2 ;  /* 0x03086002030075a7 */ /* 0x000e24000800017f */
[----:B0-----:R-:W-:Y:S09]  /*14f90*/  @!P0 BRA `(.L_x_1078) ;  /* 0x0000001800688947 */ /* 0x001ff20003800000 */
.L_x_1124:
[----:B------:R-:W-:Y:S05]  /*14fa0*/  BSYNC B1 ;  /* 0x0000000000017941 */ /* 0x000fea0003800000 */
.L_x_1077:
[----:B------:R-:W-:Y:S04]  /*14fb0*/  BSSY B1, `(.L_x_1079) ;  /* 0x0000008000017945 */ /* 0x000fe80003800000 */
[----:B------:R-:W-:Y:S05]  /*14fc0*/  @P1 BRA `(.L_x_1080) ;  /* 0x0000000000181947 */ /* 0x000fea0003800000 */
[----:B------:R-:W1:Y:S01]  /*14fd0*/  S2R R4, SR_TID.X ;  /* 0x0000000000047919 */ /* 0x000e620000002100 */
[----:B0-----:R-:W-:-:S04]  /*14fe0*/  IMAD.MOV.U32 R2, RZ, RZ, 0x9000 ;  /* 0x00009000ff027424 */ /* 0x001fc800078e00ff */
[----:B------:R2:W-:Y:S01]  /*14ff0*/  SYNCS.ARRIVE.TRANS64 RZ, [R3+URZ+0x30850], R2 ;  /* 0x0308500203ff79a7 */ /* 0x0005e2000800003f */
[----:B-1----:R-:W-:-:S13]  /*15000*/  LOP3.LUT P0, RZ, R4, 0x1f, RZ, 0xc0, !PT ;  /* 0x0000001f04ff7812 */ /* 0x002fda000780c0ff */
[----:B--2---:R-:W-:Y:S05]  /*15010*/  @!P0 BRA `(.L_x_1080) ;  /* 0x0000000000048947 */ /* 0x004fea0003800000 */
[----:B------:R-:W-:Y:S01]  /*15020*/  BPT.TRAP 0x1 ;  /* 0x000000040000795c */ /* 0x000fe20000300000 */
.L_x_1080:
[----:B------:R-:W-:Y:S05]  /*15030*/  BSYNC B1 ;  /* 0x0000000000017941 */ /* 0x000fea0003800000 */
.L_x_1079:
        /* <DEDUP_REMOVED lines=13> */
.L_x_1081:
        /* <DEDUP_REMOVED lines=8> */
[----:B------:R-:W-:Y:S01]  /*15190*/  PLOP3.LUT P0, PT, PT, PT, PT, 0x80, 0x0 ;  /* 0x000000000000781c */ /* 0x000fe20003f0f070 */
[----:B------:R-:W-:Y:S01]  /*151a0*/  UIADD3 UR8, UR4, 0x3400, URZ ;  /* 0x0000340004087890 */ /* 0x000fe2000fffe03f */
[----:B------:R-:W-:Y:S01]  /*151b0*/  UMOV UR14, 0x0 ;  /* 0x00000000000e7882 */ /* 0x000fe20000000000 */
[----:B------:R-:W-:Y:S01]  /*151c0*/  UMOV UR15, 0x14f00000 ;  /* 0x14f00000000f7882 */ /* 0x000fe20000000000 */
[----:B------:R-:W-:-:S09]  /*151d0*/  UMOV UR10, 0x40 ;  /* 0x00000040000a7882 */ /* 0x000fd20000000000 */
.L_x_1082:
        /* <DEDUP_REMOVED lines=10> */
[----:B------:R-:W-:Y:S02]  /*15280*/  UMOV UR5, 0x14f00000 ;  /* 0x14f0000000057882 */ /* 0x000fe40000000000 */
[----:B------:R-:W-:Y:S01]  /*15290*/  UMOV UR4, 0x0 ;  /* 0x0000000000047882 */ /* 0x000fe20000000000 */
[----:B------:R-:W-:-:S08]  /*152a0*/  UMOV UR10, 0x80 ;  /* 0x00000080000a7882 */ /* 0x000fd00000000000 */
.L_x_1083:
        /* <DEDUP_REMOVED lines=8> */
.L_x_1076:
[----:B------:R-:W-:Y:S05]  /*15330*/  BSYNC B0 ;  /* 0x0000000000007941 */ /* 0x000fea0003800000 */
.L_x_1075:
[----:B------:R-:W-:-:S05]  /*15340*/  VIADD R0, R0, 0x1 ;  /* 0x0000000100007836 */ /* 0x000fca0000000000 */
[----:B------:R-:W-:-:S04]  /*15350*/  ISETP.NE.AND P0, PT, R0, 0x2, PT ;  /* 0x000000020000780c */ /* 0x000fc80003f05270 */
[----:B0-----:R-:W-:Y:S02]  /*15360*/  SEL R3, RZ, 0x1, P0 ;  /* 0x00000001ff037807 */ /* 0x001fe40000000000 */
[----:B------:R-:W-:Y:S02]  /*15370*/  SEL R0, R0, RZ, P0 ;  /* 0x000000ff00007207 */ /* 0x000fe40000000000 */
[----:B------:R-:W-:Y:S01]  /*15380*/  LOP3.LUT R10, R10, R3, RZ, 0x3c, !PT ;  /* 0x000000030a0a7212 */ /* 0x000fe200078e3cff */
[----:B------:R-:W-:-:S07]  /*15390*/  IMAD.MOV.U32 R3, RZ, RZ, RZ ;  /* 0x000000ffff037224 */ /* 0x000fce00078e00ff */
.L_x_1000:
[----:B------:R-:W0:Y:S01]  /*153a0*/  S2R R5, SR_CgaCtaId ;  /* 0x0000000000057919 */ /* 0x000e220000008800 */
[----:B------:R-:W-:Y:S02]  /*153b0*/  MOV R2, 0x400 ;  /* 0x0000040000027802 */ /* 0x000fe40000000f00 */
[----:B------:R-:W-:Y:S02]  /*153c0*/  SHF.L.U32 R3, R3, 0x1f, RZ ;  /* 0x0000001f03037819 */ /* 0x000fe400000006ff */
[----:B0-----:R-:W-:-:S04]  /*153d0*/  LEA R2, R5, R2, 0x18 ;  /* 0x0000000205027211 */ /* 0x001fc800078ec0ff */
[----:B------:R-:W0:Y:S02]  /*153e0*/  SYNCS.PHASECHK.TRANS64.TRYWAIT P0, [R2+URZ+0x30820], R3 ;  /* 0x03082003020075a7 */ /* 0x000e24000800017f */
[----:B0-----:R-:W-:Y:S05]  /*153f0*/  @!P0 BRA `(.L_x_1084) ;  /* 0x0000001400648947 */ /* 0x001fea0003800000 */
.L_x_1125:
[----:B------:R-:W-:-:S03]  /*15400*/  UMOV UR4, 0xffffffff ;  /* 0xffffffff00047882 */ /* 0x000fc60000000000 */
[----:B------:R-:W-:Y:S05]  /*15410*/  BRA.DIV UR4, `(.L_x_1085) ;  /* 0x0000001604707947 */ /* 0x000fea000b800000 */
[----:B0-----:R-:W0:Y:S02]  /*15420*/  S2R R3, SR_TID.X ;  /* 0x0000000000037919 */ /* 0x001e240000002100 */
[----:B0-----:R-:W-:-:S04]  /*15430*/  SHF.R.U32.HI R3, RZ, 0x5, R3 ;  /* 0x00000005ff037819 */ /* 0x001fc80000011603 */
[----:B------:R-:W-:-:S05]  /*15440*/  LOP3.LUT R3, R3, 0x3, RZ, 0xc0, !PT ;  /* 0x0000000303037812 */ /* 0x000fca00078ec0ff */
[----:B------:R0:W1:Y:S02]  /*15450*/  SHFL.IDX PT, R14, R3, RZ, 0x1f ;  /* 0x00001fff030e7589 */ /* 0x00006400000e0000 */
.L_x_1128:
[----:B-1----:R-:W-:-:S13]  /*15460*/  ISETP.NE.AND P0, PT, R14, RZ, PT ;  /* 0x000000ff0e00720c */ /* 0x002fda0003f05270 */
[----:B------:R-:W-:Y:S05]  /*15470*/  @P0 BRA `(.L_x_916) ;  /* 0x0000000000900947 */ /* 0x000fea0003800000 */
[----:B------:R-:W-:-:S03]  /*15480*/  UMOV UR4, 0xffffffff ;  /* 0xffffffff00047882 */ /* 0x000fc60000000000 */
[----:B------:R-:W-:Y:S05]  /*15490*/  BRA.DIV UR4, `(.L_x_1086) ;  /* 0x0000001604847947 */ /* 0x000fea000b800000 */
[----:B------:R-:W-:-:S13]  /*154a0*/  ELECT P6, URZ, PT ;  /* 0x00000000003f782f */ /* 0x000fda00038c0000 */
.L_x_1131:
[----:B------:R-:W-:Y:S05]  /*154b0*/  @!P6 BRA `(.L_x_916) ;  /* 0x000000000080e947 */ /* 0x000fea0003800000 */
[----:B0-----:R-:W2:Y:S02]  /*154c0*/  LDL R3, [R1+0x8] ;  /* 0x0000080001037983 */ /* 0x001ea40000100800 */
[----:B--2---:R-:W-:-:S13]  /*154d0*/  R2UR UR4, R3 ;  /* 0x00000000030472ca */ /* 0x004fda00000e0000 */
[----:B------:R-:W-:-:S06]  /*154e0*/  ULOP3.LUT UR4, UR4, 0x2, URZ, 0xfc, !UPT ;  /* 0x0000000204047892 */ /* 0x000fcc000f8efc3f */
[----:B------:R-:W-:-:S05]  /*154f0*/  IMAD.U32 R3, RZ, RZ, UR4 ;  /* 0x00000004ff037e24 */ /* 0x000fca000f8e00ff */
[----:B------:R-:W-:-:S13]  /*15500*/  ISETP.NE.AND P2, PT, R3, 0x3, PT ;  /* 0x000000030300780c */ /* 0x000fda0003f45270 */
[----:B------:R-:W-:Y:S05]  /*15510*/  @!P2 BRA `(.L_x_1087) ;  /* 0x000000000004a947 */ /* 0x000fea0003800000 */
[----:B------:R-:W-:Y:S01]  /*15520*/  BPT.TRAP 0x1 ;  /* 0x000000040000795c */ /* 0x000fe20000300000 */
.L_x_1087:
[----:B------:R-:W-:Y:S01]  /*15530*/  VIADD R9, R2, 0x30840 ;  /* 0x0003084002097836 */ /* 0x000fe20000000000 */
[----:B------:R-:W-:Y:S01]  /*15540*/  SHF.L.U32 R4, R10, 0x1f, RZ ;  /* 0x0000001f0a047819 */ /* 0x000fe200000006ff */
[C---:B------:R-:W-:Y:S02]  /*15550*/  VIADD R3, R0.reuse, 0x1 ;  /* 0x0000000100037836 */ /* 0x040fe40000000000 */
[----:B------:R-:W-:-:S03]  /*15560*/  IMAD R7, R0, 0x8, R9 ;  /* 0x0000000800077824 */ /* 0x000fc600078e0209 */
[C---:B------:R-:W-:Y:S01]  /*15570*/  ISETP.NE.AND P1, PT, R3.reuse, 0x2, PT ;  /* 0x000000020300780c */ /* 0x040fe20003f25270 */
[----:B------:R-:W0:Y:S03]  /*15580*/  SYNCS.PHASECHK.TRANS64.TRYWAIT P0, [R7+URZ], R4 ;  /* 0x00000004070075a7 */ /* 0x000e26000800017f */
[----:B------:R-:W-:Y:S02]  /*15590*/  SEL R5, RZ, 0x1, P1 ;  /* 0x00000001ff057807 */ /* 0x000fe40000800000 */
[----:B------:R-:W-:Y:S02]  /*155a0*/  SEL R6, R3, RZ, P1 ;  /* 0x000000ff03067207 */ /* 0x000fe40000800000 */
[----:B------:R-:W-:-:S03]  /*155b0*/  LOP3.LUT R5, R10, R5, RZ, 0x3c, !PT ;  /* 0x000000050a057212 */ /* 0x000fc600078e3cff */
[----:B------:R-:W-:Y:S01]  /*155c0*/  IMAD R8, R6, 0x8, R9 ;  /* 0x0000000806087824 */ /* 0x000fe200078e0209 */
[----:B------:R-:W-:Y:S01]  /*155d0*/  SHF.L.U32 R5, R5, 0x1f, RZ ;  /* 0x0000001f05057819 */ /* 0x000fe200000006ff */
[----:B0-----:R-:W-:Y:S06]  /*155e0*/  @!P0 BRA `(.L_x_1088) ;  /* 0x0000001400508947 */ /* 0x001fec0003800000 */
.L_x_1132:
[----:B------:R-:W1:Y:S02]  /*155f0*/  SYNCS.PHASECHK.TRANS64.TRYWAIT P0, [R8+URZ], R5 ;  /* 0x00000005080075a7 */ /* 0x000e64000800017f */
[----:B-1----:R-:W-:Y:S05]  /*15600*/  @!P0 BRA `(.L_x_1089) ;  /* 0x00000014005c8947 */ /* 0x002fea0003800000 */
.L_x_1133:
[----:B------:R-:W-:Y:S05]  /*15610*/  @!P2 BRA `(.L_x_1090) ;  /* 0x000000000004a947 */ /* 0x000fea0003800000 */
[----:B------:R-:W-:Y:S01]  /*15620*/  BPT.TRAP 0x1 ;  /* 0x000000040000795c */ /* 0x000fe20000300000 */
.L_x_1090:
[----:B------:R-:W-:-:S04]  /*15630*/  VIADD R3, R2, 0x30860 ;  /* 0x0003086002037836 */ /* 0x000fc80000000000 */
[----:B0-----:R-:W-:-:S04]  /*15640*/  IMAD R7, R0, 0x8, R3 ;  /* 0x0000000800077824 */ /* 0x001fc800078e0203 */
[----:B------:R-:W0:Y:S02]  /*15650*/  SYNCS.PHASECHK.TRANS64.TRYWAIT P0, [R7+URZ], R4 ;  /* 0x00000004070075a7 */ /* 0x000e24000800017f */
[----:B0-----:R-:W-:Y:S05]  /*15660*/  @!P0 BRA `(.L_x_1091) ;  /* 0x0000001400588947 */ /* 0x001fea0003800000 */
.L_x_1134:
[----:B------:R-:W-:-:S07]  /*15670*/  IMAD R6, R6, 0x8, R3 ;  /* 0x0000000806067824 */ /* 0x000fce00078e0203 */
.L_x_1092:
[----:B--2---:R2:W3:Y:S02]  /*15680*/  SYNCS.PHASECHK.TRANS64.TRYWAIT P0, [R6+URZ], R5 ;  /* 0x00000005060075a7 */ /* 0x0044e4000800017f */
[----:B---3--:R-:W-:Y:S05]  /*15690*/  @!P0 NANOSLEEP.SYNCS 0x989680 ;  /* 0x009896800000895d */ /* 0x008fea0003900000 */
[----:B------:R-:W3:Y:S02]  /*156a0*/  @!P0 SYNCS.PHASECHK.TRANS64 P0, [R6+URZ], R5 ;  /* 0x00000005060085a7 */ /* 0x000ee4000800007f */
[----:B---3--:R-:W-:Y:S05]  /*156b0*/  @!P0 BRA `(.L_x_1092) ;  /* 0xfffffffc00f08947 */ /* 0x008fea000383ffff */
.L_x_916:
[----:B------:R-:W-:Y:S05]  /*156c0*/  BSYNC B6 ;  /* 0x0000000000067941 */ /* 0x000fea0003800000 */
.L_x_913:
[----:B------:R-:W-:Y:S05]  /*156d0*/  EXIT ;  /* 0x000000000000794d */ /* 0x000fea0003800000 */
.L_x_926:
[----:B0-----:R-:W-:-:S04]  /*156e0*/  IMAD.U32 R3, RZ, RZ, UR58 ;  /* 0x0000003aff037e24 */ /* 0x001fc8000f8e00ff */
[----:B------:R0:W1:Y:S03]  /*156f0*/  SYNCS.PHASECHK.TRANS64.TRYWAIT P0, [R3+URZ+0x30800], R0 ;  /* 0x03080000030075a7 */ /* 0x000066000800017f */
[----:B-1----:R-:W-:Y:S05]  /*15700*/  @!P0 NANOSLEEP.SYNCS 0x989680 ;  /* 0x009896800000895d */ /* 0x002fea0003900000 */
[----:B------:R-:W1:Y:S02]  /*15710*/  @!P0 SYNCS.PHASECHK.TRANS64 P0, [R3+URZ+0x30800], R0 ;  /* 0x03080000030085a7 */ /* 0x000e64000800007f */
[----:B-1----:R-:W-:Y:S05]  /*15720*/  @!P0 BRA `(.L_x_926) ;  /* 0xfffffffc00ec8947 */ /* 0x002fea000383ffff */
[----:B------:R-:W-:Y:S05]  /*15730*/  BRA `(.L_x_1093) ;  /* 0xfffffec000607947 */ /* 0x000fea000383ffff */
.L_x_930:
[----:B0-----:R-:W-:-:S04]  /*15740*/  IMAD.U32 R3, RZ, RZ, UR58 ;  /* 0x0000003aff037e24 */ /* 0x001fc8000f8e00ff */
[----:B------:R0:W2:Y:S03]  /*15750*/  SYNCS.PHASECHK.TRANS64.TRYWAIT P2, [R3+URZ+0x30830], R0 ;  /* 0x03083000030075a7 */ /* 0x0000a6000804017f */
[----:B--2---:R-:W-:Y:S05]  /*15760*/  @!P2 NANOSLEEP.SYNCS 0x989680 ;  /* 0x009896800000a95d */ /* 0x004fea0003900000 */
[----:B------:R-:W2:Y:S02]  /*15770*/  @!P2 SYNCS.PHASECHK.TRANS64 P2, [R3+URZ+0x30830], R0 ;  /* 0x030830000300a5a7 */ /* 0x000ea4000804007f */
[----:B--2---:R-:W-:Y:S05]  /*15780*/  @!P2 BRA `(.L_x_930) ;  /* 0xfffffffc00eca947 */ /* 0x004fea000383ffff */
[----:B------:R-:W-:Y:S05]  /*15790*/  BRA `(.L_x_929) ;  /* 0xfffffec000907947 */ /* 0x000fea000383ffff */
.L_x_946:
[----:B-1----:R-:W-:-:S04]  /*157a0*/  IMAD.U32 R15, RZ, RZ, UR61 ;  /* 0x0000003dff0f7e24 */ /* 0x002fc8000f8e00ff */
[----:B------:R1:W2:Y:S03]  /*157b0*/  SYNCS.PHASECHK.TRANS64.TRYWAIT P2, [R15+URZ+0x30830], R12 ;  /* 0x0308300c0f0075a7 */ /* 0x0002a6000804017f */
[----:B--2---:R-:W-:Y:S05]  /*157c0*/  @!P2 NANOSLEEP.SYNCS 0x989680 ;  /* 0x009896800000a95d */ /* 0x004fea0003900000 */
[----:B------:R-:W2:Y:S02]  /*157d0*/  @!P2 SYNCS.PHASECHK.TRANS64 P2, [R15+URZ+0x30830], R12 ;  /* 0x0308300c0f00a5a7 */ /* 0x000ea4000804007f */
[----:B--2---:R-:W-:Y:S05]  /*157e0*/  @!P2 BRA `(.L_x_946) ;  /* 0xfffffffc00eca947 */ /* 0x004fea000383ffff */
[----:B------:R-:W-:Y:S05]  /*157f0*/  BRA `(.L_x_945) ;  /* 0xfffffef400c87947 */ /* 0x000fea000383ffff */
.L_x_950:
[----:B-1----:R-:W-:-:S04]  /*15800*/  IMAD.U32 R15, RZ, RZ, UR14 ;  /* 0x0000000eff0f7e24 */ /* 0x002fc8000f8e00ff */
[----:B------:R1:W3:Y:S03]  /*15810*/  SYNCS.PHASECHK.TRANS64.TRYWAIT P2, [R15+URZ+0x30850], R0 ;  /* 0x030850000f0075a7 */ /* 0x0002e6000804017f */
[----:B---3--:R-:W-:Y:S05]  /*15820*/  @!P2 NANOSLEEP.SYNCS 0x989680 ;  /* 0x009896800000a95d */ /* 0x008fea0003900000 */
[----:B------:R-:W3:Y:S02]  /*15830*/  @!P2 SYNCS.PHASECHK.TRANS64 P2, [R15+URZ+0x30850], R0 ;  /* 0x030850000f00a5a7 */ /* 0x000ee4000804007f */
[----:B---3--:R-:W-:Y:S05]  /*15840*/  @!P2 BRA `(.L_x_950) ;  /* 0xfffffffc00eca947 */ /* 0x008fea000383ffff */
[----:B------:R-:W-:Y:S05]  /*15850*/  BRA `(.L_x_949) ;  /* 0xffffff0000587947 */ /* 0x000fea000383ffff */
.L_x_967:
[----:B-1----:R-:W-:-:S04]  /*15860*/  IMAD.U32 R4, RZ, RZ, UR57 ;  /* 0x00000039ff047e24 */ /* 0x002fc8000f8e00ff */
[----:B------:R1:W2:Y:S03]  /*15870*/  SYNCS.PHASECHK.TRANS64.TRYWAIT P2, [R4+URZ+0x30830], R3 ;  /* 0x03083003040075a7 */ /* 0x0002a6000804017f */
[----:B--2---:R-:W-:Y:S05]  /*15880*/  @!P2 NANOSLEEP.SYNCS 0x989680 ;  /* 0x009896800000a95d */ /* 0x004fea0003900000 */
[----:B------:R-:W2:Y:S02]  /*15890*/  @!P2 SYNCS.PHASECHK.TRANS64 P2, [R4+URZ+0x30830], R3 ;  /* 0x030830030400a5a7 */ /* 0x000ea4000804007f */
[----:B--2---:R-:W-:Y:S05]  /*158a0*/  @!P2 BRA `(.L_x_967) ;  /* 0xfffffffc00eca947 */ /* 0x004fea000383ffff */
[----:B------:R-:W-:Y:S05]  /*158b0*/  BRA `(.L_x_966) ;  /* 0xffffff2c00c47947 */ /* 0x000fea000383ffff */
.L_x_971:
[----:B01----:R-:W-:-:S04]  /*158c0*/  IMAD.U32 R3, RZ, RZ, UR14 ;  /* 0x0000000eff037e24 */ /* 0x003fc8000f8e00ff */
[----:B------:R0:W1:Y:S03]  /*158d0*/  SYNCS.PHASECHK.TRANS64.TRYWAIT P2, [R3+URZ+0x30850], R0 ;  /* 0x03085000030075a7 */ /* 0x000066000804017f */
[----:B-1----:R-:W-:Y:S05]  /*158e0*/  @!P2 NANOSLEEP.SYNCS 0x989680 ;  /* 0x009896800000a95d */ /* 0x002fea0003900000 */
[----:B------:R-:W1:Y:S02]  /*158f0*/  @!P2 SYNCS.PHASECHK.TRANS64 P2, [R3+URZ+0x30850], R0 ;  /* 0x030850000300a5a7 */ /* 0x000e64000804007f */
[----:B-1----:R-:W-:Y:S05]  /*15900*/  @!P2 BRA `(.L_x_971) ;  /* 0xfffffffc00eca947 */ /* 0x002fea000383ffff */
[----:B------:R-:W-:Y:S05]  /*15910*/  BRA `(.L_x_970) ;  /* 0xffffff3800547947 */ /* 0x000fea000383ffff */
.L_x_977:
[----:B-1----:R-:W-:-:S04]  /*15920*/  IMAD.U32 R4, RZ, RZ, UR57 ;  /* 0x00000039ff047e24 */ /* 0x002fc8000f8e00ff */
[----:B------:R1:W2:Y:S03]  /*15930*/  SYNCS.PHASECHK.TRANS64.TRYWAIT P2, [R4+URZ+0x30830], R3 ;  /* 0x03083003040075a7 */ /* 0x0002a6000804017f */
[----:B--2---:R-:W-:Y:S05]  /*15940*/  @!P2 NANOSLEEP.SYNCS 0x989680 ;  /* 0x009896800000a95d */ /* 0x004fea0003900000 */
[----:B------:R-:W2:Y:S02]  /*15950*/  @!P2 SYNCS.PHASECHK.TRANS64 P2, [R4+URZ+0x30830], R3 ;  /* 0x030830030400a5a7 */ /* 0x000ea4000804007f */
[----:B--2---:R-:W-:Y:S05]  /*15960*/  @!P2 BRA `(.L_x_977) ;  /* 0xfffffffc00eca947 */ /* 0x004fea000383ffff */
[----:B------:R-:W-:Y:S05]  /*15970*/  BRA `(.L_x_976) ;  /* 0xffffff5000907947 */ /* 0x000fea000383ffff */
.L_x_981:
[----:B01----:R-:W-:-:S04]  /*15980*/  IMAD.U32 R3, RZ, RZ, UR14 ;  /* 0x0000000eff037e24 */ /* 0x003fc8000f8e00ff */
[----:B------:R0:W1:Y:S03]  /*15990*/  SYNCS.PHASECHK.TRANS64.TRYWAIT P2, [R3+URZ+0x30850], R0 ;  /* 0x03085000030075a7 */ /* 0x000066000804017f */
[----:B-1----:R-:W-:Y:S05]  /*159a0*/  @!P2 NANOSLEEP.SYNCS 0x989680 ;  /* 0x009896800000a95d */ /* 0x002fea0003900000 */
[----:B------:R-:W1:Y:S02]  /*159b0*/  @!P2 SYNCS.PHASECHK.TRANS64 P2, [R3+URZ+0x30850], R0 ;  /* 0x030850000300a5a7 */ /* 0x000e64000804007f */
[----:B-1----:R-:W-:Y:S05]  /*159c0*/  @!P2 BRA `(.L_x_981) ;  /* 0xfffffffc00eca947 */ /* 0x002fea000383ffff */
[----:B------:R-:W-:Y:S05]  /*159d0*/  BRA `(.L_x_980) ;  /* 0xffffff5c00207947 */ /* 0x000fea000383ffff */
.L_x_994:
[----:B-1----:R-:W-:-:S04]  /*159e0*/  IMAD.U32 R7, RZ, RZ, UR5 ;  /* 0x00000005ff077e24 */ /* 0x002fc8000f8e00ff */
[----:B------:R1:W2:Y:S03]  /*159f0*/  SYNCS.PHASECHK.TRANS64.TRYWAIT P0, [R7+URZ+0x30850], R0 ;  /* 0x03085000070075a7 */ /* 0x0002a6000800017f */
[----:B--2---:R-:W-:Y:S05]  /*15a00*/  @!P0 NANOSLEEP.SYNCS 0x989680 ;  /* 0x009896800000895d */ /* 0x004fea0003900000 */
[----:B------:R-:W2:Y:S02]  /*15a10*/  @!P0 SYNCS.PHASECHK.TRANS64 P0, [R7+URZ+0x30850], R0 ;  /* 0x03085000070085a7 */ /* 0x000ea4000800007f */
[----:B--2---:R-:W-:Y:S05]  /*15a20*/  @!P0 BRA `(.L_x_994) ;  /* 0xfffffffc00ec8947 */ /* 0x004fea000383ffff */
[----:B------:R-:W-:Y:S05]  /*15a30*/  BRA `(.L_x_993) ;  /* 0xffffff8c002c7947 */ /* 0x000fea000383ffff */
.L_x_1011:
[----:B------:R-:W-:Y:S02]  /*15a40*/  IMAD.MOV.U32 R13, RZ, RZ, R0 ;  /* 0x000000ffff0d7224 */ /* 0x000fe400078e0000 */
[----:B------:R-:W-:Y:S02]  /*15a50*/  IMAD.MOV.U32 R12, RZ, RZ, RZ ;  /* 0x000000ffff0c7224 */ /* 0x000fe400078e00ff */
[----:B------:R-:W-:Y:S02]  /*15a60*/  IMAD.MOV.U32 R11, RZ, RZ, 0x1f ;  /* 0x0000001fff0b7424 */ /* 0x000fe400078e00ff */
[----:B------:R-:W-:-:S07]  /*15a70*/  IMAD.MOV.U32 R15, RZ, RZ, -0x1 ;  /* 0xffffffffff0f7424 */ /* 0x000fce00078e00ff */
[----:B0-----:R-:W-:Y:S05]  /*15a80*/  WARPSYNC.COLLECTIVE R15, `(.L_x_1094) ;  /* 0x000000000f087348 */ /* 0x001fea0003c00000 */
[----:B------:R1:W2:Y:S02]  /*15a90*/  SHFL.IDX P6, R14, R13, R12, R11 ;  /* 0x0000000c0d0e7389 */ /* 0x0002a400000c000b */
[----:B012---:R-:W-:Y:S01]  /*15aa0*/  ENDCOLLECTIVE ;  /* 0x000000000000791b */ /* 0x007fe20003800000 */
.L_x_1094:
[----:B------:R-:W-:Y:S05]  /*15ab0*/  BRA `(.L_x_1095) ;  /* 0xffffffc400407947 */ /* 0x000fea000383ffff */
.L_x_1013:
[----:B------:R-:W-:Y:S01]  /*15ac0*/  BSSY B0, `(.L_x_1096) ;  /* 0x0000006000007945 */ /* 0x000fe20003800000 */
[----:B------:R-:W-:-:S07]  /*15ad0*/  IMAD.MOV.U32 R15, RZ, RZ, -0x1 ;  /* 0xffffffffff0f7424 */ /* 0x000fce00078e00ff */
[----:B01----:R-:W-:Y:S05]  /*15ae0*/  WARPSYNC.COLLECTIVE R15, `(.L_x_1097) ;  /* 0x000000000f0c7348 */ /* 0x003fea0003c00000 */
[----:B------:R-:W-:Y:S02]  /*15af0*/  ELECT P6, UR62, PT ;  /* 0x00000000003e782f */ /* 0x000fe400038c0000 */
[----:B------:R-:W-:Y:S01]  /*15b00*/  MOV R14, UR62 ;  /* 0x0000003e000e7c02 */ /* 0x000fe20008000f00 */
[----:B01----:R-:W-:Y:S10]  /*15b10*/  ENDCOLLECTIVE ;  /* 0x000000000000791b */ /* 0x003ff40003800000 */
.L_x_1097:
[----:B------:R-:W-:Y:S05]  /*15b20*/  BSYNC B0 ;  /* 0x0000000000007941 */ /* 0x000fea0003800000 */
.L_x_1096:
[----:B------:R-:W-:Y:S05]  /*15b30*/  BRA `(.L_x_1098) ;  /* 0xffffffc400407947 */ /* 0x000fea000383ffff */
.L_x_1015:
[----:B-1----:R-:W-:-:S04]  /*15b40*/  IMAD.U32 R3, RZ, RZ, UR38 ;  /* 0x00000026ff037e24 */ /* 0x002fc8000f8e00ff */
[----:B------:R1:W3:Y:S03]  /*15b50*/  SYNCS.PHASECHK.TRANS64.TRYWAIT P0, [R3+URZ+0x30840], R0 ;  /* 0x03084000030075a7 */ /* 0x0002e6000800017f */
[----:B---3--:R-:W-:Y:S05]  /*15b60*/  @!P0 NANOSLEEP.SYNCS 0x989680 ;  /* 0x009896800000895d */ /* 0x008fea0003900000 */
[----:B------:R-:W3:Y:S02]  /*15b70*/  @!P0 SYNCS.PHASECHK.TRANS64 P0, [R3+URZ+0x30840], R0 ;  /* 0x03084000030085a7 */ /* 0x000ee4000800007f */
[----:B---3--:R-:W-:Y:S05]  /*15b80*/  @!P0 BRA `(.L_x_1015) ;  /* 0xfffffffc00ec8947 */ /* 0x008fea000383ffff */
[----:B------:R-:W-:Y:S05]  /*15b90*/  BRA `(.L_x_1099) ;  /* 0xffffffc4009c7947 */ /* 0x000fea000383ffff */
.L_x_1018:
[----:B------:R-:W-:Y:S02]  /*15ba0*/  IMAD.MOV.U32 R13, RZ, RZ, R8 ;  /* 0x000000ffff0d7224 */ /* 0x000fe400078e0008 */
[----:B------:R-:W-:Y:S02]  /*15bb0*/  IMAD.MOV.U32 R12, RZ, RZ, RZ ;  /* 0x000000ffff0c7224 */ /* 0x000fe400078e00ff */
[----:B------:R-:W-:Y:S02]  /*15bc0*/  IMAD.MOV.U32 R11, RZ, RZ, 0x181f ;  /* 0x0000181fff0b7424 */ /* 0x000fe400078e00ff */
[----:B------:R-:W-:Y:S02]  /*15bd0*/  IMAD.MOV.U32 R15, RZ, RZ, -0x1 ;  /* 0xffffffffff0f7424 */ /* 0x000fe400078e00ff */
[----:B------:R-:W-:-:S07]  /*15be0*/  VIADD R6, R6, UR45 ;  /* 0x0000002d06067c36 */ /* 0x000fce0008000000 */
[----:B------:R-:W-:Y:S05]  /*15bf0*/  WARPSYNC.COLLECTIVE R15, `(.L_x_1100) ;  /* 0x000000000f087348 */ /* 0x000fea0003c00000 */
[----:B------:R0:W1:Y:S02]  /*15c00*/  SHFL.IDX P6, R14, R13, R12, R11 ;  /* 0x0000000c0d0e7389 */ /* 0x00006400000c000b */
[----:B01----:R-:W-:Y:S01]  /*15c10*/  ENDCOLLECTIVE ;  /* 0x000000000000791b */ /* 0x003fe20003800000 */
.L_x_1100:
[----:B------:R-:W-:Y:S02]  /*15c20*/  VIADD R4, R6, 0x10 ;  /* 0x0000001006047836 */ /* 0x000fe40000000000 */
[----:B------:R-:W-:Y:S02]  /*15c30*/  IMAD.MOV.U32 R13, RZ, RZ, R0 ;  /* 0x000000ffff0d7224 */ /* 0x000fe400078e0000 */
[----:B------:R-:W-:-:S07]  /*15c40*/  IMAD.MOV.U32 R2, RZ, RZ, R14 ;  /* 0x000000ffff027224 */ /* 0x000fce00078e000e */
[----:B------:R-:W-:Y:S05]  /*15c50*/  WARPSYNC.COLLECTIVE R15, `(.L_x_1101) ;  /* 0x000000000f087348 */ /* 0x000fea0003c00000 */
[----:B------:R0:W1:Y:S02]  /*15c60*/  SHFL.IDX P6, R14, R13, R12, R11 ;  /* 0x0000000c0d0e7389 */ /* 0x00006400000c000b */
[----:B01----:R-:W-:Y:S01]  /*15c70*/  ENDCOLLECTIVE ;  /* 0x000000000000791b */ /* 0x003fe20003800000 */
.L_x_1101:
[----:B------:R-:W-:Y:S01]  /*15c80*/  ULDC UR4, c[0x0][0x288] ;  /* 0x0000a20000047ab9 */ /* 0x000fe20000000800 */
[----:B------:R-:W-:Y:S01]  /*15c90*/  IMAD.MOV.U32 R3, RZ, RZ, R2 ;  /* 0x000000ffff037224 */ /* 0x000fe200078e0002 */
[----:B------:R-:W-:Y:S01]  /*15ca0*/  ULDC.64 UR6, c[0x0][0x208] ;  /* 0x0000820000067ab9 */ /* 0x000fe20000000a00 */
[----:B------:R-:W-:-:S05]  /*15cb0*/  IMAD R7, R7, UR4, RZ ;  /* 0x0000000407077c24 */ /* 0x000fca000f8e02ff */
[----:B------:R-:W-:Y:S01]  /*15cc0*/  ISETP.GE.AND P3, PT, R6, R7, PT ;  /* 0x000000070600720c */ /* 0x000fe20003f66270 */
[----:B------:R-:W-:Y:S02]  /*15cd0*/  IMAD.MOV.U32 R13, RZ, RZ, R8 ;  /* 0x000000ffff0d7224 */ /* 0x000fe400078e0008 */
[----:B------:R-:W-:-:S10]  /*15ce0*/  IMAD.MOV.U32 R12, RZ, RZ, 0x1 ;  /* 0x00000001ff0c7424 */ /* 0x000fd400078e00ff */
[----:B------:R-:W-:Y:S01]  /*15cf0*/  @!P3 LEA R21, R9, UR38, 0x1 ;  /* 0x000000260915bc11 */ /* 0x000fe2000f8e08ff */
        /* <DEDUP_REMOVED lines=12> */
.L_x_1102:
[----:B------:R-:W-:Y:S01]  /*15dc0*/  VIADD R2, R6, 0x20 ;  /* 0x0000002006027836 */ /* 0x000fe20000000000 */
[----:B------:R-:W-:Y:S01]  /*15dd0*/  @!P3 LEA R20, R9, UR38, 0x1 ;  /* 0x000000260914bc11 */ /* 0x000fe2000f8e08ff */
[----:B------:R-:W-:Y:S02]  /*15de0*/  IMAD.MOV.U32 R13, RZ, RZ, R0 ;  /* 0x000000ffff0d7224 */ /* 0x000fe400078e0000 */
[----:B------:R-:W-:-:S07]  /*15df0*/  IMAD.MOV.U32 R4, RZ, RZ, R14 ;  /* 0x000000ffff047224 */ /* 0x000fce00078e000e */
[----:B------:R-:W-:Y:S05]  /*15e00*/  WARPSYNC.COLLECTIVE R15, `(.L_x_1103) ;  /* 0x000000000f087348 */ /* 0x000fea0003c00000 */
[----:B------:R0:W1:Y:S02]  /*15e10*/  SHFL.IDX P6, R14, R13, R12, R11 ;  /* 0x0000000c0d0e7389 */ /* 0x00006400000c000b */
[----:B01----:R-:W-:Y:S01]  /*15e20*/  ENDCOLLECTIVE ;  /* 0x000000000000791b */ /* 0x003fe20003800000 */
.L_x_1103:
        /* <DEDUP_REMOVED lines=16> */
.L_x_1104:
[----:B------:R-:W-:Y:S01]  /*15f30*/  VIADD R4, R6, 0x30 ;  /* 0x0000003006047836 */ /* 0x000fe20000000000 */
[----:B------:R-:W-:Y:S01]  /*15f40*/  @!P3 LEA R21, R9, UR38, 0x1 ;  /* 0x000000260915bc11 */ /* 0x000fe2000f8e08ff */
[----:B------:R-:W-:Y:S02]  /*15f50*/  IMAD.MOV.U32 R13, RZ, RZ, R0 ;  /* 0x000000ffff0d7224 */ /* 0x000fe400078e0000 */
[----:B------:R-:W-:-:S07]  /*15f60*/  IMAD.MOV.U32 R2, RZ, RZ, R14 ;  /* 0x000000ffff027224 */ /* 0x000fce00078e000e */
[----:B------:R-:W-:Y:S05]  /*15f70*/  WARPSYNC.COLLECTIVE R15, `(.L_x_1105) ;  /* 0x000000000f087348 */ /* 0x000fea0003c00000 */
[----:B------:R0:W1:Y:S02]  /*15f80*/  SHFL.IDX P6, R14, R13, R12, R11 ;  /* 0x0000000c0d0e7389 */ /* 0x00006400000c000b */
[----:B01----:R-:W-:Y:S01]  /*15f90*/  ENDCOLLECTIVE ;  /* 0x000000000000791b */ /* 0x003fe20003800000 */
.L_x_1105:
        /* <DEDUP_REMOVED lines=16> */
.L_x_1106:
[----:B------:R-:W-:Y:S01]  /*160a0*/  VIADD R2, R6, 0x40 ;  /* 0x0000004006027836 */ /* 0x000fe20000000000 */
[----:B------:R-:W-:Y:S01]  /*160b0*/  @!P3 LEA R20, R9, UR38, 0x1 ;  /* 0x000000260914bc11 */ /* 0x000fe2000f8e08ff */
[----:B------:R-:W-:Y:S02]  /*160c0*/  IMAD.MOV.U32 R13, RZ, RZ, R0 ;  /* 0x000000ffff0d7224 */ /* 0x000fe400078e0000 */
[----:B------:R-:W-:-:S07]  /*160d0*/  IMAD.MOV.U32 R4, RZ, RZ, R14 ;  /* 0x000000ffff047224 */ /* 0x000fce00078e000e */
[----:B------:R-:W-:Y:S05]  /*160e0*/  WARPSYNC.COLLECTIVE R15, `(.L_x_1107) ;  /* 0x000000000f087348 */ /* 0x000fea0003c00000 */
[----:B------:R0:W1:Y:S02]  /*160f0*/  SHFL.IDX P6, R14, R13, R12, R11 ;  /* 0x0000000c0d0e7389 */ /* 0x00006400000c000b */
[----:B01----:R-:W-:Y:S01]  /*16100*/  ENDCOLLECTIVE ;  /* 0x000000000000791b */ /* 0x003fe20003800000 */
.L_x_1107:
        /* <DEDUP_REMOVED lines=16> */
.L_x_1108:
[----:B------:R-:W-:Y:S01]  /*16210*/  VIADD R4, R6, 0x50 ;  /* 0x0000005006047836 */ /* 0x000fe20000000000 */
[----:B------:R-:W-:Y:S01]  /*16220*/  @!P3 LEA R21, R9, UR38, 0x1 ;  /* 0x000000260915bc11 */ /* 0x000fe2000f8e08ff */
[----:B------:R-:W-:Y:S02]  /*16230*/  IMAD.MOV.U32 R13, RZ, RZ, R0 ;  /* 0x000000ffff0d7224 */ /* 0x000fe400078e0000 */
[----:B------:R-:W-:-:S07]  /*16240*/  IMAD.MOV.U32 R2, RZ, RZ, R14 ;  /* 0x000000ffff027224 */ /* 0x000fce00078e000e */
[----:B------:R-:W-:Y:S05]  /*16250*/  WARPSYNC.COLLECTIVE R15, `(.L_x_1109) ;  /* 0x000000000f087348 */ /* 0x000fea0003c00000 */
[----:B------:R0:W1:Y:S02]  /*16260*/  SHFL.IDX P6, R14, R13, R12, R11 ;  /* 0x0000000c0d0e7389 */ /* 0x00006400000c000b */
[----:B01----:R-:W-:Y:S01]  /*16270*/  ENDCOLLECTIVE ;  /* 0x000000000000791b */ /* 0x003fe20003800000 */
.L_x_1109:
        /* <DEDUP_REMOVED lines=16> */
.L_x_1110:
[----:B------:R-:W-:Y:S01]  /*16380*/  VIADD R2, R6, 0x60 ;  /* 0x0000006006027836 */ /* 0x000fe20000000000 */
[----:B------:R-:W-:Y:S01]  /*16390*/  @!P3 LEA R20, R9, UR38, 0x1 ;  /* 0x000000260914bc11 */ /* 0x000fe2000f8e08ff */
[----:B------:R-:W-:Y:S02]  /*163a0*/  IMAD.MOV.U32 R13, RZ, RZ, R0 ;  /* 0x000000ffff0d7224 */ /* 0x000fe400078e0000 */
[----:B------:R-:W-:-:S07]  /*163b0*/  IMAD.MOV.U32 R4, RZ, RZ, R14 ;  /* 0x000000ffff047224 */ /* 0x000fce00078e000e */
[----:B------:R-:W-:Y:S05]  /*163c0*/  WARPSYNC.COLLECTIVE R15, `(.L_x_1111) ;  /* 0x000000000f087348 */ /* 0x000fea0003c00000 */
[----:B------:R0:W1:Y:S02]  /*163d0*/  SHFL.IDX P6, R14, R13, R12, R11 ;  /* 0x0000000c0d0e7389 */ /* 0x00006400000c000b */
[----:B01----:R-:W-:Y:S01]  /*163e0*/  ENDCOLLECTIVE ;  /* 0x000000000000791b */ /* 0x003fe20003800000 */
.L_x_1111:
        /* <DEDUP_REMOVED lines=16> */
.L_x_1112:
[----:B------:R-:W-:Y:S01]  /*164f0*/  @!P3 LEA R21, R9, UR38, 0x1 ;  /* 0x000000260915bc11 */ /* 0x000fe2000f8e08ff */
[----:B------:R-:W-:Y:S02]  /*16500*/  IMAD.MOV.U32 R13, RZ, RZ, R0 ;  /* 0x000000ffff0d7224 */ /* 0x000fe400078e0000 */
[----:B------:R-:W-:-:S07]  /*16510*/  IMAD.MOV.U32 R2, RZ, RZ, R14 ;  /* 0x000000ffff027224 */ /* 0x000fce00078e000e */
[----:B------:R-:W-:Y:S05]  /*16520*/  WARPSYNC.COLLECTIVE R15, `(.L_x_1113) ;  /* 0x000000000f087348 */ /* 0x000fea0003c00000 */
[----:B------:R0:W1:Y:S02]  /*16530*/  SHFL.IDX P6, R14, R13, R12, R11 ;  /* 0x0000000c0d0e7389 */ /* 0x00006400000c000b */
[----:B01----:R-:W-:Y:S01]  /*16540*/  ENDCOLLECTIVE ;  /* 0x000000000000791b */ /* 0x003fe20003800000 */
.L_x_1113:
        /* <DEDUP_REMOVED lines=15> */
.L_x_1114:
[----:B------:R-:W-:Y:S02]  /*16640*/  IMAD.MOV.U32 R13, RZ, RZ, R0 ;  /* 0x000000ffff0d7224 */ /* 0x000fe400078e0000 */
[----:B------:R-:W-:-:S07]  /*16650*/  IMAD.MOV.U32 R4, RZ, RZ, R14 ;  /* 0x000000ffff047224 */ /* 0x000fce00078e000e */
[----:B------:R-:W-:Y:S05]  /*16660*/  WARPSYNC.COLLECTIVE R15, `(.L_x_1115) ;  /* 0x000000000f087348 */ /* 0x000fea0003c00000 */
[----:B------:R0:W1:Y:S02]  /*16670*/  SHFL.IDX P6, R14, R13, R12, R11 ;  /* 0x0000000c0d0e7389 */ /* 0x00006400000c000b */
[----:B01----:R-:W-:Y:S01]  /*16680*/  ENDCOLLECTIVE ;  /* 0x000000000000791b */ /* 0x003fe20003800000 */
.L_x_1115:
[----:B------:R-:W-:Y:S05]  /*16690*/  BRA `(.L_x_1116) ;  /* 0xffffffc400fc7947 */ /* 0x000fea000383ffff */
.L_x_1021:
[----:B-1----:R-:W-:-:S04]  /*166a0*/  IMAD.U32 R3, RZ, RZ, UR38 ;  /* 0x00000026ff037e24 */ /* 0x002fc8000f8e00ff */
[----:B------:R1:W2:Y:S03]  /*166b0*/  SYNCS.PHASECHK.TRANS64.TRYWAIT P0, [R3+URZ+0x30820], R0 ;  /* 0x03082000030075a7 */ /* 0x0002a6000800017f */
[----:B--2---:R-:W-:Y:S05]  /*166c0*/  @!P0 NANOSLEEP.SYNCS 0x989680 ;  /* 0x009896800000895d */ /* 0x004fea0003900000 */
[----:B------:R-:W2:Y:S02]  /*166d0*/  @!P0 SYNCS.PHASECHK.TRANS64 P0, [R3+URZ+0x30820], R0 ;  /* 0x03082000030085a7 */ /* 0x000ea4000800007f */
[----:B--2---:R-:W-:Y:S05]  /*166e0*/  @!P0 BRA `(.L_x_1021) ;  /* 0xfffffffc00ec8947 */ /* 0x004fea000383ffff */
[----:B------:R-:W-:Y:S05]  /*166f0*/  BRA `(.L_x_1117) ;  /* 0xffffffc800547947 */ /* 0x000fea000383ffff */
.L_x_1028:
[----:B-1----:R-:W-:-:S04]  /*16700*/  IMAD.U32 R3, RZ, RZ, UR38 ;  /* 0x00000026ff037e24 */ /* 0x002fc8000f8e00ff */
[----:B------:R1:W2:Y:S03]  /*16710*/  SYNCS.PHASECHK.TRANS64.TRYWAIT P0, [R3+URZ+0x30848], R2 ;  /* 0x03084802030075a7 */ /* 0x0002a6000800017f */
[----:B--2---:R-:W-:Y:S05]  /*16720*/  @!P0 NANOSLEEP.SYNCS 0x989680 ;  /* 0x009896800000895d */ /* 0x004fea0003900000 */
[----:B------:R-:W2:Y:S02]  /*16730*/  @!P0 SYNCS.PHASECHK.TRANS64 P0, [R3+URZ+0x30848], R2 ;  /* 0x03084802030085a7 */ /* 0x000ea4000800007f */
[----:B--2---:R-:W-:Y:S05]  /*16740*/  @!P0 BRA `(.L_x_1028) ;  /* 0xfffffffc00ec8947 */ /* 0x004fea000383ffff */
[----:B------:R-:W-:Y:S05]  /*16750*/  BRA `(.L_x_1118) ;  /* 0xffffffcc00387947 */ /* 0x000fea000383ffff */
.L_x_1035:
[----:B0-----:R-:W-:-:S04]  /*16760*/  IMAD.U32 R3, RZ, RZ, UR38 ;  /* 0x00000026ff037e24 */ /* 0x001fc8000f8e00ff */
[----:B------:R0:W1:Y:S03]  /*16770*/  SYNCS.PHASECHK.TRANS64.TRYWAIT P0, [R3+URZ+0x30860], R2 ;  /* 0x03086002030075a7 */ /* 0x000066000800017f */
[----:B-1----:R-:W-:Y:S05]  /*16780*/  @!P0 NANOSLEEP.SYNCS 0x989680 ;  /* 0x009896800000895d */ /* 0x002fea0003900000 */
[----:B------:R-:W1:Y:S02]  /*16790*/  @!P0 SYNCS.PHASECHK.TRANS64 P0, [R3+URZ+0x30860], R2 ;  /* 0x03086002030085a7 */ /* 0x000e64000800007f */
[----:B-1----:R-:W-:Y:S05]  /*167a0*/  @!P0 BRA `(.L_x_1035) ;  /* 0xfffffffc00ec8947 */ /* 0x002fea000383ffff */
[----:B------:R-:W-:Y:S05]  /*167b0*/  BRA `(.L_x_1119) ;  /* 0xffffffd000107947 */ /* 0x000fea000383ffff */
.L_x_1045:
[----:B-1----:R-:W-:-:S04]  /*167c0*/  IMAD.U32 R3, RZ, RZ, UR38 ;  /* 0x00000026ff037e24 */ /* 0x002fc8000f8e00ff */
[----:B------:R1:W2:Y:S03]  /*167d0*/  SYNCS.PHASECHK.TRANS64.TRYWAIT P0, [R3+URZ+0x30840], R2 ;  /* 0x03084002030075a7 */ /* 0x0002a6000800017f */
[----:B--2---:R-:W-:Y:S05]  /*167e0*/  @!P0 NANOSLEEP.SYNCS 0x989680 ;  /* 0x009896800000895d */ /* 0x004fea0003900000 */
[----:B------:R-:W2:Y:S02]  /*167f0*/  @!P0 SYNCS.PHASECHK.TRANS64 P0, [R3+URZ+0x30840], R2 ;  /* 0x03084002030085a7 */ /* 0x000ea4000800007f */
[----:B--2---:R-:W-:Y:S05]  /*16800*/  @!P0 BRA `(.L_x_1045) ;  /* 0xfffffffc00ec8947 */ /* 0x004fea000383ffff */
[----:B------:R-:W-:Y:S05]  /*16810*/  BRA `(.L_x_1120) ;  /* 0xffffffd400687947 */ /* 0x000fea000383ffff */
.L_x_1052:
[----:B0-----:R-:W-:-:S04]  /*16820*/  IMAD.U32 R3, RZ, RZ, UR38 ;  /* 0x00000026ff037e24 */ /* 0x001fc8000f8e00ff */
[----:B------:R0:W1:Y:S03]  /*16830*/  SYNCS.PHASECHK.TRANS64.TRYWAIT P0, [R3+URZ+0x30868], R2 ;  /* 0x03086802030075a7 */ /* 0x000066000800017f */
[----:B-1----:R-:W-:Y:S05]  /*16840*/  @!P0 NANOSLEEP.SYNCS 0x989680 ;  /* 0x009896800000895d */ /* 0x002fea0003900000 */
[----:B------:R-:W1:Y:S02]  /*16850*/  @!P0 SYNCS.PHASECHK.TRANS64 P0, [R3+URZ+0x30868], R2 ;  /* 0x03086802030085a7 */ /* 0x000e64000800007f */
[----:B-1----:R-:W-:Y:S05]  /*16860*/  @!P0 BRA `(.L_x_1052) ;  /* 0xfffffffc00ec8947 */ /* 0x002fea000383ffff */
[----:B------:R-:W-:Y:S05]  /*16870*/  BRA `(.L_x_1121) ;  /* 0xffffffd800407947 */ /* 0x000fea000383ffff */
.L_x_1062:
[----:B-1----:R-:W-:-:S04]  /*16880*/  IMAD.U32 R3, RZ, RZ, UR38 ;  /* 0x00000026ff037e24 */ /* 0x002fc8000f8e00ff */
[----:B------:R1:W2:Y:S03]  /*16890*/  SYNCS.PHASECHK.TRANS64.TRYWAIT P0, [R3+URZ+0x30848], R2 ;  /* 0x03084802030075a7 */ /* 0x0002a6000800017f */
[----:B--2---:R-:W-:Y:S05]  /*168a0*/  @!P0 NANOSLEEP.SYNCS 0x989680 ;  /* 0x009896800000895d */ /* 0x004fea0003900000 */
[----:B------:R-:W2:Y:S02]  /*168b0*/  @!P0 SYNCS.PHASECHK.TRANS64 P0, [R3+URZ+0x30848], R2 ;  /* 0x03084802030085a7 */ /* 0x000ea4000800007f */
[----:B--2---:R-:W-:Y:S05]  /*168c0*/  @!P0 BRA `(.L_x_1062) ;  /* 0xfffffffc00ec8947 */ /* 0x004fea000383ffff */
[----:B------:R-:W-:Y:S05]  /*168d0*/  BRA `(.L_x_1122) ;  /* 0xffffffdc00b07947 */ /* 0x000fea000383ffff */
.L_x_1069:
[----:B0-----:R-:W-:-:S04]  /*168e0*/  IMAD.U32 R3, RZ, RZ, UR38 ;  /* 0x00000026ff037e24 */ /* 0x001fc8000f8e00ff */
[----:B------:R0:W1:Y:S03]  /*168f0*/  SYNCS.PHASECHK.TRANS64.TRYWAIT P0, [R3+URZ+0x30860], R2 ;  /* 0x03086002030075a7 */ /* 0x000066000800017f */
[----:B-1----:R-:W-:Y:S05]  /*16900*/  @!P0 NANOSLEEP.SYNCS 0x989680 ;  /* 0x009896800000895d */ /* 0x002fea0003900000 */
[----:B------:R-:W1:Y:S02]  /*16910*/  @!P0 SYNCS.PHASECHK.TRANS64 P0, [R3+URZ+0x30860], R2 ;  /* 0x03086002030085a7 */ /* 0x000e64000800007f */
[----:B-1----:R-:W-:Y:S05]  /*16920*/  @!P0 BRA `(.L_x_1069) ;  /* 0xfffffffc00ec8947 */ /* 0x002fea000383ffff */
[----:B------:R-:W-:Y:S05]  /*16930*/  BRA `(.L_x_1123) ;  /* 0xffffffe000847947 */ /* 0x000fea000383ffff */
.L_x_1078:
[----:B0-----:R0:W1:Y:S02]  /*16940*/  SYNCS.PHASECHK.TRANS64.TRYWAIT P0, [R3+URZ+0x30860], R2 ;  /* 0x03086002030075a7 */ /* 0x001064000800017f */
[----:B-1----:R-:W-:Y:S05]  /*16950*/  @!P0 NANOSLEEP.SYNCS 0x989680 ;  /* 0x009896800000895d */ /* 0x002fea0003900000 */
[----:B------:R-:W1:Y:S02]  /*16960*/  @!P0 SYNCS.PHASECHK.TRANS64 P0, [R3+URZ+0x30860], R2 ;  /* 0x03086002030085a7 */ /* 0x000e64000800007f */
[----:B-1----:R-:W-:Y:S05]  /*16970*/  @!P0 BRA `(.L_x_1078) ;  /* 0xfffffffc00f08947 */ /* 0x002fea000383ffff */
[----:B------:R-:W-:Y:S05]  /*16980*/  BRA `(.L_x_1124) ;  /* 0xffffffe400847947 */ /* 0x000fea000383ffff */
.L_x_1084:
[----:B0-----:R0:W1:Y:S02]  /*16990*/  SYNCS.PHASECHK.TRANS64.TRYWAIT P0, [R2+URZ+0x30820], R3 ;  /* 0x03082003020075a7 */ /* 0x001064000800017f */
[----:B-1----:R-:W-:Y:S05]  /*169a0*/  @!P0 NANOSLEEP.SYNCS 0x989680 ;  /* 0x009896800000895d */ /* 0x002fea0003900000 */
[----:B------:R-:W1:Y:S02]  /*169b0*/  @!P0 SYNCS.PHASECHK.TRANS64 P0, [R2+URZ+0x30820], R3 ;  /* 0x03082003020085a7 */ /* 0x000e64000800007f */
[----:B-1----:R-:W-:Y:S05]  /*169c0*/  @!P0 BRA `(.L_x_1084) ;  /* 0xfffffffc00f08947 */ /* 0x002fea000383ffff */
[----:B------:R-:W-:Y:S05]  /*169d0*/  BRA `(.L_x_1125) ;  /* 0xffffffe800887947 */ /* 0x000fea000383ffff */
.L_x_1085:
        /* <DEDUP_REMOVED lines=11> */
.L_x_1127:
[----:B------:R-:W-:Y:S05]  /*16a90*/  BSYNC B0 ;  /* 0x0000000000007941 */ /* 0x000fea0003800000 */
.L_x_1126:
[----:B------:R-:W-:Y:S05]  /*16aa0*/  BRA `(.L_x_1128) ;  /* 0xffffffe8006c7947 */ /* 0x000fea000383ffff */
.L_x_1086:
[----:B------:R-:W-:Y:S01]  /*16ab0*/  BSSY B0, `(.L_x_1129) ;  /* 0x0000006000007945 */ /* 0x000fe20003800000 */
[----:B------:R-:W-:-:S07]  /*16ac0*/  IMAD.MOV.U32 R15, RZ, RZ, -0x1 ;  /* 0xffffffffff0f7424 */ /* 0x000fce00078e00ff */
[----:B0-----:R-:W-:Y:S05]  /*16ad0*/  WARPSYNC.COLLECTIVE R15, `(.L_x_1130) ;  /* 0x000000000f0c7348 */ /* 0x001fea0003c00000 */
[----:B------:R-:W-:Y:S02]  /*16ae0*/  ELECT P6, UR62, PT ;  /* 0x00000000003e782f */ /* 0x000fe400038c0000 */
[----:B------:R-:W-:Y:S01]  /*16af0*/  MOV R14, UR62 ;  /* 0x0000003e000e7c02 */ /* 0x000fe20008000f00 */
[----:B0-----:R-:W-:Y:S10]  /*16b00*/  ENDCOLLECTIVE ;  /* 0x000000000000791b */ /* 0x001ff40003800000 */
.L_x_1130:
[----:B------:R-:W-:Y:S05]  /*16b10*/  BSYNC B0 ;  /* 0x0000000000007941 */ /* 0x000fea0003800000 */
.L_x_1129:
[----:B------:R-:W-:Y:S05]  /*16b20*/  BRA `(.L_x_1131) ;  /* 0xffffffe800607947 */ /* 0x000fea000383ffff */
.L_x_1088:
[----:B0-----:R0:W1:Y:S02]  /*16b30*/  SYNCS.PHASECHK.TRANS64.TRYWAIT P0, [R7+URZ], R4 ;  /* 0x00000004070075a7 */ /* 0x001064000800017f */
[----:B-1----:R-:W-:Y:S05]  /*16b40*/  @!P0 NANOSLEEP.SYNCS 0x989680 ;  /* 0x009896800000895d */ /* 0x002fea0003900000 */
[----:B------:R-:W1:Y:S02]  /*16b50*/  @!P0 SYNCS.PHASECHK.TRANS64 P0, [R7+URZ], R4 ;  /* 0x00000004070085a7 */ /* 0x000e64000800007f */
[----:B-1----:R-:W-:Y:S05]  /*16b60*/  @!P0 BRA `(.L_x_1088) ;  /* 0xfffffffc00f08947 */ /* 0x002fea000383ffff */
[----:B------:R-:W-:Y:S05]  /*16b70*/  BRA `(.L_x_1132) ;  /* 0xffffffe8009c7947 */ /* 0x000fea000383ffff */
.L_x_1089:
[----:B-1----:R1:W2:Y:S02]  /*16b80*/  SYNCS.PHASECHK.TRANS64.TRYWAIT P0, [R8+URZ], R5 ;  /* 0x00000005080075a7 */ /* 0x0022a4000800017f */
[----:B--2---:R-:W-:Y:S05]  /*16b90*/  @!P0 NANOSLEEP.SYNCS 0x989680 ;  /* 0x009896800000895d */ /* 0x004fea0003900000 */
[----:B------:R-:W2:Y:S02]  /*16ba0*/  @!P0 SYNCS.PHASECHK.TRANS64 P0, [R8+URZ], R5 ;  /* 0x00000005080085a7 */ /* 0x000ea4000800007f */
[----:B--2---:R-:W-:Y:S05]  /*16bb0*/  @!P0 BRA `(.L_x_1089) ;  /* 0xfffffffc00f08947 */ /* 0x004fea000383ffff */
[----:B------:R-:W-:Y:S05]  /*16bc0*/  BRA `(.L_x_1133) ;  /* 0xffffffe800907947 */ /* 0x000fea000383ffff */
.L_x_1091:
[----:B0-----:R0:W2:Y:S02]  /*16bd0*/  SYNCS.PHASECHK.TRANS64.TRYWAIT P0, [R7+URZ], R4 ;  /* 0x00000004070075a7 */ /* 0x0010a4000800017f */
[----:B--2---:R-:W-:Y:S05]  /*16be0*/  @!P0 NANOSLEEP.SYNCS 0x989680 ;  /* 0x009896800000895d */ /* 0x004fea0003900000 */
[----:B------:R-:W2:Y:S02]  /*16bf0*/  @!P0 SYNCS.PHASECHK.TRANS64 P0, [R7+URZ], R4 ;  /* 0x00000004070085a7 */ /* 0x000ea4000800007f */
[----:B--2---:R-:W-:Y:S05]  /*16c00*/  @!P0 BRA `(.L_x_1091) ;  /* 0xfffffffc00f08947 */ /* 0x004fea000383ffff */
[----:B------:R-:W-:Y:S05]  /*16c10*/  BRA `(.L_x_1134) ;  /* 0xffffffe800947947 */ /* 0x000fea000383ffff */
.L_x_1135:
        /* <DEDUP_REMOVED lines=14> */
.L_x_3026:


//--------------------- .text._ZN7cutlass13device_kernelIN5flash11enable_sm90INS1_16FlashAttnFwdSm90INS1_25CollectiveMainloopFwdSm90ILi2EN4cute5tupleIJNS5_1CILi1EEES8_S8_EEENS6_IJNS7_ILi128EEENS7_ILi96EEENS7_ILi192EEEEEELi192ENS_6half_tEfNS_4arch4Sm90ELb0ELb1ELb1ELb1ELb0ELb0ELb0ELb1ELb1ELb1ELb1ELb0EEENS1_21CollectiveEpilogueFwdINS6_IJSA_SC_SB_EEES9_SE_SG_Li256ELb1ELb1ELb1ELb0EEENS1_36VarlenDynamicPersistentTileSchedulerILi128ELi96ELi256ELi128ELb1ELb1ELb1ELb1ELb0ELb1EEEEEEEEEvNT_6ParamsE --------------------------
	.section	.text._ZN7cutlass13device_kernelIN5flash11enable_sm90INS1_16FlashAttnFwdSm90INS1_25CollectiveMainloopFwdSm90ILi2EN4cute5tupleIJNS5_1CILi1EEES8_S8_EEENS6_IJNS7_ILi128EEENS7_ILi96EEENS7_ILi192EEEEEELi192ENS_6half_tEfNS_4arch4Sm90ELb0ELb1ELb1ELb1ELb0ELb0ELb0ELb1ELb1ELb1ELb1ELb0EEENS1_21CollectiveEpilogueFwdINS6_IJSA_SC_SB_EEES9_SE_SG_Li256ELb1ELb1ELb1ELb0EEENS1_36VarlenDynamicPersistentTileSchedulerILi128ELi96ELi256ELi128ELb1ELb1ELb1ELb1ELb0ELb1EEEEEEEEEvNT_6ParamsE,"ax",@progbits
	.align	128
.text._ZN7cutlass13device_kernelIN5flash11enable_sm90INS1_16FlashAttnFwdSm90INS1_25CollectiveMainloopFwdSm90ILi2EN4cute5tupleIJNS5_1CILi1EEES8_S8_EEENS6_IJNS7_ILi128EEENS7_ILi96EEENS7_ILi192EEEEEELi192ENS_6half_tEfNS_4arch4Sm90ELb0ELb1ELb1ELb1ELb0ELb0ELb0ELb1ELb1ELb1ELb1ELb0EEENS1_21CollectiveEpilogueFwdINS6_IJSA_SC_SB_EEES9_SE_SG_Li256ELb1ELb1ELb1ELb0EEENS1_36VarlenDynamicPersistentTileSchedulerILi128ELi96ELi256ELi128ELb1ELb1ELb1ELb1ELb0ELb1EEEEEEEEEvNT_6ParamsE:
        .type           _ZN7cutlass13device_kernelIN5flash11enable_sm90INS1_16FlashAttnFwdSm90INS1_25CollectiveMainloopFwdSm90ILi2EN4cute5tupleIJNS5_1CILi1EEES8_S8_EEENS6_IJNS7_ILi128EEENS7_ILi96EEENS7_ILi192EEEEEELi192ENS_6half_tEfNS_4arch4Sm90ELb0ELb1ELb1ELb1ELb0ELb0ELb0ELb1ELb1ELb1ELb1ELb0EEENS1_21CollectiveEpilogueFwdINS6_IJSA_SC_SB_EEES9_SE_SG_Li256ELb1ELb1ELb1ELb0EEENS1_36VarlenDynamicPersistentTileSchedulerILi128ELi96ELi256ELi128ELb1ELb1ELb1ELb1ELb0ELb1EEEEEEEEEvNT_6ParamsE,@function
        .size           _ZN7cutlass13device_kernelIN5flash11enable_sm90INS1_16FlashAttnFwdSm90INS1_25CollectiveMainloopFwdSm90ILi2EN4cute5tupleIJNS5_1CILi1EEES8_S8_EEENS6_IJNS7_ILi128EEENS7_ILi96EEENS7_ILi192EEEEEELi192ENS_6half_tEfNS_4arch4Sm90ELb0ELb1ELb1ELb1ELb0ELb0ELb0ELb1ELb1ELb1ELb1ELb0EEENS1_21CollectiveEpilogueFwdINS6_IJSA_SC_SB_EEES9_SE_SG_Li256ELb1ELb1ELb1ELb0EEENS1_36VarlenDynamicPersistentTileSchedulerILi128ELi96ELi256ELi128ELb1ELb1ELb1ELb1ELb0ELb1EEEEEEEEEvNT_6ParamsE,(.L_x_3027 - _ZN7cutlass13device_kernelIN5flash11enable_sm90INS1_16FlashAttnFwdSm90INS1_25CollectiveMainloopFwdSm90ILi2EN4cute5tupleIJNS5_1CILi1EEES8_S8_EEENS6_IJNS7_ILi128EEENS7_ILi96EEENS7_ILi192EEEEEELi192ENS_6half_tEfNS_4arch4Sm90ELb0ELb1ELb1ELb1ELb0ELb0ELb0ELb1ELb1ELb1ELb1ELb0EEENS1_21CollectiveEpilogueFwdINS6_IJSA_SC_SB_EEES9_SE_SG_Li256ELb1ELb1ELb1ELb0EEENS1_36VarlenDynamicPersistentTileSchedulerILi128ELi96ELi256ELi128ELb1ELb1ELb1ELb1ELb0ELb1EEEEEEEEEvNT_6ParamsE)
        .other          _ZN7cutlass13device_kernelIN5flash11enable_sm90INS1_16FlashAttnFwdSm90INS1_25CollectiveMainloopFwdSm90ILi2EN4cute5tupleIJNS5_1CILi1EEES8_S8_EEENS6_IJNS7_ILi128EEENS7_ILi96EEENS7_ILi192EEEEEELi192ENS_6half_tEfNS_4arch4Sm90ELb0ELb1ELb1ELb1ELb0ELb0ELb0ELb1ELb1ELb1ELb1ELb0EEENS1_21CollectiveEpilogueFwdINS6_IJSA_SC_SB_EEES9_SE_SG_Li256ELb1ELb1ELb1ELb0EEENS1_36VarlenDynamicPersistentTileSchedulerILi128ELi96ELi256ELi128ELb1ELb1ELb1ELb1ELb0ELb1EEEEEEEEEvNT_6ParamsE,@"STO_CUDA_ENTRY STV_DEFAULT"
_ZN7cutlass13device_kernelIN5flash11enable_sm90INS1_16FlashAttnFwdSm90INS1_25CollectiveMainloopFwdSm90ILi2EN4cute5tupleIJNS5_1CILi1EEES8_S8_EEENS6_IJNS7_ILi128EEENS7_ILi96EEENS7_ILi192EEEEEELi192ENS_6half_tEfNS_4arch4Sm90ELb0ELb1ELb1ELb1ELb0ELb0ELb0ELb1ELb1ELb1ELb1ELb0EEENS1_21CollectiveEpilogueFwdINS6_IJSA_SC_SB_EEES9_SE_SG_Li256ELb1ELb1ELb1ELb0EEENS1_36VarlenDynamicPersistentTileSchedulerILi128ELi96ELi256ELi128ELb1ELb1ELb1ELb1ELb0ELb1EEEEEEEEEvNT_6ParamsE:
        /* <DEDUP_REMOVED lines=18> */
.L_x_1137:
[----:B------:R-:W-:Y:S05]  /*0120*/  BSYNC B0 ;  /* 0x0000000000007941 */ /* 0x000fea0003800000 */
.L_x_1136:
        /* <DEDUP_REMOVED lines=41> */
.L_x_1138:
        /* <DEDUP_REMOVED lines=22> */
.L_x_1139:
        /* <DEDUP_REMOVED lines=18> */
.L_x_1140:
        /* <DEDUP_REMOVED lines=22> */
.L_x_1141:
        /* <DEDUP_REMOVED lines=22> */
.L_x_1142:
        /* <DEDUP_REMOVED lines=8> */
.L_x_1144:
        /* <DEDUP_REMOVED lines=14> */
[----:B------:R-:W2:Y:S01]  /*0a60*/  LDL R0, [R1+0x5c] ;  /* 0x00005c0001007983 */ /* 0x000ea20000100800 */
[----:B------:R-:W-:Y:S01]  /*0a70*/  VIADD R12, R6, 0xffffff80 ;  /* 0xffffff80060c7836 */ /* 0x000fe20000000000 */
[----:B------:R-:W-:Y:S01]  /*0a80*/  R2UR UR5, R9 ;  /* 0x00000000090572ca */ /* 0x000fe200000e0000 */
[----:B------:R-:W-:Y:S01]  /*0a90*/  UMOV UR36, URZ ;  /* 0x0000003f00247c82 */ /* 0x000fe20008000000 */
[----:B------:R-:W-:Y:S01]  /*0aa0*/  R2UR UR7, R10 ;  /* 0x000000000a0772ca */ /* 0x000fe200000e0000 */
[----:B------:R-:W-:Y:S01]  /*0ab0*/  UMOV UR37, URZ ;  /* 0x0000003f00257c82 */ /* 0x000fe20008000000 */
[----:B------:R-:W-:Y:S02]  /*0ac0*/  R2UR UR6, R11 ;  /* 0x000000000b0672ca */ /* 0x000fe400000e0000 */
[----:B--2---:R-:W-:Y:S02]  /*0ad0*/  R2UR UR4, R0 ;  /* 0x00000000000472ca */ /* 0x004fe400000e0000 */
[----:B------:R-:W-:-:S04]  /*0ae0*/  SHF.R.S32.HI R0, RZ, 0x1f, R12 ;  /* 0x0000001fff007819 */ /* 0x000fc8000001140c */
[CC--:B------:R-:W-:Y:S02]  /*0af0*/  LEA.HI R4, R0.reuse, R12.reuse, RZ, 0x5 ;  /* 0x0000000c00047211 */ /* 0x0c0fe400078f28ff */
[CC--:B------:R-:W-:Y:S02]  /*0b00*/  LEA.HI R3, R0.reuse, R12.reuse, RZ, 0x4 ;  /* 0x0000000c00037211 */ /* 0x0c0fe400078f20ff */
[----:B0-----:R-:W-:Y:S01]  /*0b10*/  LEA.HI R2, R0, R12, RZ, 0x7 ;  /* 0x0000000c00027211 */ /* 0x001fe200078f38ff */
[----:B------:R-:W-:Y:S01]  /*0b20*/  IMAD.SHL.U32 R5, R4, 0x20, RZ ;  /* 0x0000002004057824 */ /* 0x000fe200078e00ff */
[----:B------:R-:W-:Y:S01]  /*0b30*/  LOP3.LUT R4, R3, 0x3fffff0, RZ, 0xc0, !PT ;  /* 0x03fffff003047812 */ /* 0x000fe200078ec0ff */
[----:B------:R-:W-:Y:S01]  /*0b40*/  ULOP3.LUT UR4, UR4, 0x1, URZ, 0xfc, !UPT ;  /* 0x0000000104047892 */ /* 0x000fe2000f8efc3f */
[----:B------:R-:W-:Y:S02]  /*0b50*/  SHF.R.S32.HI R6, RZ, 0x4, R3 ;  /* 0x00000004ff067819 */ /* 0x000fe40000011403 */
[----:B------:R-:W-:Y:S01]  /*0b60*/  LOP3.LUT R224, R2, 0xffffff80, RZ, 0xc0, !PT ;  /* 0xffffff8002e07812 */ /* 0x000fe200078ec0ff */
[----:B------:R-:W-:Y:S01]  /*0b70*/  IMAD.IADD R4, R12, 0x1, -R4 ;  /* 0x000000010c047824 */ /* 0x000fe200078e0a04 */
[----:B------:R-:W-:-:S02]  /*0b80*/  LOP3.LUT R5, R5, 0xfffffc00, RZ, 0xc0, !PT ;  /* 0xfffffc0005057812 */ /* 0x000fc400078ec0ff */
[----:B------:R-:W-:Y:S01]  /*0b90*/  LEA.HI R3, R3, R6, RZ, 0x1 ;  /* 0x0000000603037211 */ /* 0x000fe200078f08ff */
[----:B------:R-:W-:Y:S02]  /*0ba0*/  IMAD.IADD R224, R12, 0x1, -R224 ;  /* 0x000000010ce07824 */ /* 0x000fe400078e0ae0 */
[----:B------:R-:W-:Y:S01]  /*0bb0*/  IMAD R4, R4, 0x40, R5 ;  /* 0x0000004004047824 */ /* 0x000fe200078e0205 */
[----:B------:R-:W-:Y:S02]  /*0bc0*/  LOP3.LUT R3, R3, 0x1ffffffe, RZ, 0xc0, !PT ;  /* 0x1ffffffe03037812 */ /* 0x000fe400078ec0ff */
[----:B------:R-:W-:Y:S02]  /*0bd0*/  LEA.HI R5, R0, R12, RZ, 0x2 ;  /* 0x0000000c00057211 */ /* 0x000fe400078f10ff */
[----:B------:R-:W-:Y:S01]  /*0be0*/  SHF.R.S32.HI R7, RZ, 0x1f, R224 ;  /* 0x0000001fff077819 */ /* 0x000fe200000114e0 */
[----:B------:R-:W-:Y:S01]  /*0bf0*/  IMAD.IADD R3, R6, 0x1, -R3 ;  /* 0x0000000106037824 */ /* 0x000fe200078e0a03 */
[----:B------:R-:W-:-:S02]  /*0c00*/  LOP3.LUT R5, R5, 0xfffffffc, RZ, 0xc0, !PT ;  /* 0xfffffffc05057812 */ /* 0x000fc400078ec0ff */
[-C--:B------:R-:W-:Y:S01]  /*0c10*/  LEA.HI R8, R7, R224.reuse, RZ, 0x2 ;  /* 0x000000e007087211 */ /* 0x080fe200078f10ff */
[----:B------:R-:W-:Y:S01]  /*0c20*/  IMAD R3, R3, 0x8, R4 ;  /* 0x0000000803037824 */ /* 0x000fe200078e0204 */
[----:B------:R-:W-:Y:S01]  /*0c30*/  SHF.R.S32.HI R6, RZ, 0x7, R2 ;  /* 0x00000007ff067819 */ /* 0x000fe20000011402 */
[----:B------:R-:W-:Y:S01]  /*0c40*/  IMAD.IADD R5, R12, 0x1, -R5 ;  /* 0x000000010c057824 */ /* 0x000fe200078e0a05 */
[--C-:B------:R-:W-:Y:S02]  /*0c50*/  SHF.R.S32.HI R9, RZ, 0x2, R8.reuse ;  /* 0x00000002ff097819 */ /* 0x100fe40000011408 */
[----:B------:R-:W-:Y:S01]  /*0c60*/  SHF.R.S32.HI R10, RZ, 0x1f, R8 ;  /* 0x0000001fff0a7819 */ /* 0x000fe20000011408 */
[----:B------:R0:W-:Y:S01]  /*0c70*/  STL [R1+0x30], R3 ;  /* 0x0000300301007387 */ /* 0x0001e20000100800 */
[----:B------:R-:W-:Y:S02]  /*0c80*/  LEA.HI R7, R7, R224, RZ, 0x5 ;  /* 0x000000e007077211 */ /* 0x000fe400078f28ff */
[----:B------:R-:W-:-:S02]  /*0c90*/  LEA.HI R10, R10, R9, RZ, 0x3 ;  /* 0x000000090a0a7211 */ /* 0x000fc400078f18ff */
[----:B------:R-:W-:Y:S02]  /*0ca0*/  LEA.HI R2, R2, R6, RZ, 0x1 ;  /* 0x0000000602027211 */ /* 0x000fe400078f08ff */
[----:B------:R-:W-:Y:S02]  /*0cb0*/  LOP3.LUT R10, R10, 0xfffffff8, RZ, 0xc0, !PT ;  /* 0xfffffff80a0a7812 */ /* 0x000fe400078ec0ff */
[----:B------:R-:W-:Y:S02]  /*0cc0*/  SHF.R.S32.HI R7, RZ, 0x5, R7 ;  /* 0x00000005ff077819 */ /* 0x000fe40000011407 */
[----:B0-----:R-:W-:Y:S01]  /*0cd0*/  LEA.HI R3, R5, R5, RZ, 0x1 ;  /* 0x0000000505037211 */ /* 0x001fe200078f08ff */
[----:B------:R-:W-:Y:S01]  /*0ce0*/  IMAD.IADD R10, R9, 0x1, -R10 ;  /* 0x00000001090a7824 */ /* 0x000fe200078e0a0a */
[----:B------:R-:W-:Y:S02]  /*0cf0*/  LOP3.LUT R2, R2, 0x3fffffe, RZ, 0xc0, !PT ;  /* 0x03fffffe02027812 */ /* 0x000fe400078ec0ff */
[----:B------:R-:W-:Y:S01]  /*0d00*/  LOP3.LUT R4, R3, 0x1ffffffe, RZ, 0xc0, !PT ;  /* 0x1ffffffe03047812 */ /* 0x000fe200078ec0ff */
[----:B------:R-:W-:Y:S01]  /*0d10*/  IMAD R7, R7, 0x10, R10 ;  /* 0x0000001007077824 */ /* 0x000fe200078e020a */
[----:B------:R-:W-:Y:S01]  /*0d20*/  LOP3.LUT R3, R8, 0x7ffffffc, RZ, 0xc0, !PT ;  /* 0x7ffffffc08037812 */ /* 0x000fe200078ec0ff */
[----:B------:R-:W-:Y:S01]  /*0d30*/  IMAD.IADD R2, R6, 0x1, -R2 ;  /* 0x0000000106027824 */ /* 0x000fe200078e0a02 */
[----:B------:R-:W-:Y:S01]  /*0d40*/  LEA.HI R0, R0, R12, RZ, 0x3 ;  /* 0x0000000c00007211 */ /* 0x000fe200078f18ff */
[----:B------:R-:W-:-:S02]  /*0d50*/  IMAD.IADD R4, R5, 0x1, -R4 ;  /* 0x0000000105047824 */ /* 0x000fc400078e0a04 */
[----:B------:R-:W-:Y:S01]  /*0d60*/  IMAD.IADD R3, R224, 0x1, -R3 ;  /* 0x00000001e0037824 */ /* 0x000fe200078e0a03 */
[----:B------:R-:W-:Y:S01]  /*0d70*/  LOP3.LUT R194, R0, 0xfffffff8, RZ, 0xc0, !PT ;  /* 0xfffffff800c27812 */ /* 0x000fe200078ec0ff */
[----:B------:R-:W-:Y:S01]  /*0d80*/  IMAD R2, R2, 0x40, R7 ;  /* 0x0000004002027824 */ /* 0x000fe200078e0207 */
[----:B------:R-:W-:Y:S01]  /*0d90*/  SHF.R.S32.HI R221, RZ, 0x3, R0 ;  /* 0x00000003ffdd7819 */ /* 0x000fe20000011400 */
[----:B------:R-:W-:Y:S02]  /*0da0*/  IMAD.SHL.U32 R19, R3, 0x2, RZ ;  /* 0x0000000203137824 */ /* 0x000fe400078e00ff */
[----:B------:R-:W-:Y:S01]  /*0db0*/  IMAD.IADD R194, R12, 0x1, -R194 ;  /* 0x000000010cc27824 */ /* 0x000fe200078e0ac2 */
[----:B------:R-:W-:Y:S01]  /*0dc0*/  STL [R1+0x2c], R2 ;  /* 0x00002c0201007387 */ /* 0x000fe20000100800 */
[----:B------:R-:W-:Y:S01]  /*0dd0*/  IMAD.U32 R3, RZ, RZ, UR4 ;  /* 0x00000004ff037e24 */ /* 0x000fe2000f8e00ff */
[----:B------:R-:W-:Y:S01]  /*0de0*/  UMOV UR4, URZ ;  /* 0x0000003f00047c82 */ /* 0x000fe20008000000 */
[----:B------:R-:W-:-:S02]  /*0df0*/  VIADD R220, R19, 0x8 ;  /* 0x0000000813dc7836 */ /* 0x000fc40000000000 */
[C---:B------:R-:W-:Y:S01]  /*0e00*/  VIADD R219, R19.reuse, 0x10 ;  /* 0x0000001013db7836 */ /* 0x040fe20000000000 */
[----:B------:R0:W-:Y:S01]  /*0e10*/  STL [R1+0x34], R3 ;  /* 0x0000340301007387 */ /* 0x0001e20000100800 */
[C---:B------:R-:W-:Y:S01]  /*0e20*/  VIADD R218, R19.reuse, 0x18 ;  /* 0x0000001813da7836 */ /* 0x040fe20000000000 */
[----:B------:R-:W-:Y:S01]  /*0e30*/  SHF.R.S32.HI R0, RZ, 0x1f, R220 ;  /* 0x0000001fff007819 */ /* 0x000fe200000114dc */
[C---:B------:R-:W-:Y:S01]  /*0e40*/  VIADD R217, R19.reuse, 0x20 ;  /* 0x0000002013d97836 */ /* 0x040fe20000000000 */
[----:B------:R-:W-:Y:S01]  /*0e50*/  SHF.R.S32.HI R5, RZ, 0x1f, R219 ;  /* 0x0000001fff057819 */ /* 0x000fe200000114db */
[C---:B------:R-:W-:Y:S02]  /*0e60*/  VIADD R216, R19.reuse, 0x28 ;  /* 0x0000002813d87836 */ /* 0x040fe40000000000 */
        /* <DEDUP_REMOVED lines=36> */
[----:B------:R-:W-:Y:S01]  /*10b0*/  IMAD.SHL.U32 R22, R194, 0x8, RZ ;  /* 0x00000008c2167824 */ /* 0x000fe200078e00ff */
[----:B------:R-:W-:Y:S01]  /*10c0*/  SHF.R.S32.HI R227, RZ, 0x1f, R200 ;  /* 0x0000001fffe37819 */ /* 0x000fe200000114c8 */
[----:B------:R-:W-:Y:S01]  /*10d0*/  IMAD.U32 R223, RZ, RZ, UR4 ;  /* 0x00000004ffdf7e24 */ /* 0x000fe2000f8e00ff */
[----:B------:R-:W-:Y:S01]  /*10e0*/  SHF.R.S32.HI R226, RZ, 0x1f, R199 ;  /* 0x0000001fffe27819 */ /* 0x000fe200000114c7 */
[----:B------:R-:W-:Y:S01]  /*10f0*/  VIADD R193, R22, 0x80 ;  /* 0x0000008016c17836 */ /* 0x000fe20000000000 */
[----:B------:R-:W-:Y:S01]  /*1100*/  SHF.R.S32.HI R225, RZ, 0x1f, R198 ;  /* 0x0000001fffe17819 */ /* 0x000fe200000114c6 */
[----:B------:R-:W-:-:S07]  /*1110*/  IMAD R23, R4, 0x8, R2 ;  /* 0x0000000804177824 */ /* 0x000fce00078e0202 */
.L_x_1248:
[----:B------:R-:W-:Y:S01]  /*1120*/  ULDC.64 UR8, c[0x0][0xa28] ;  /* 0x00028a0000087ab9 */ /* 0x000fe20000000a00 */
[----:B0---4-:R-:W0:Y:S01]  /*1130*/  LDC.64 R8, c[0x0][0x418] ;  /* 0x00010600ff087b82 */ /* 0x011e220000000a00 */
[----:B------:R-:W-:Y:S01]  /*1140*/  UISETP.NE.U32.AND UP0, UPT, UR8, URZ, UPT ;  /* 0x0000003f0800728c */ /* 0x000fe2000bf05070 */
[----:B-1----:R-:W-:Y:S01]  /*1150*/  IMAD.MOV.U32 R7, RZ, RZ, RZ ;  /* 0x000000ffff077224 */ /* 0x002fe200078e00ff */
[----:B------:R-:W-:Y:S02]  /*1160*/  ULDC.64 UR12, c[0x0][0x208] ;  /* 0x00008200000c7ab9 */ /* 0x000fe40000000a00 */
[----:B------:R-:W-:-:S03]  /*1170*/  UISETP.NE.AND.EX UP0, UPT, UR9, URZ, UPT, UP0 ;  /* 0x0000003f0900728c */ /* 0x000fc6000bf05300 */
[----:B------:R-:W-:Y:S01]  /*1180*/  ULDC.64 UR8, c[0x0][0xa18] ;  /* 0x0002860000087ab9 */ /* 0x000fe20000000a00 */
[----:B------:R-:W1:Y:S01]  /*1190*/  LDC R17, c[0x0][0x288] ;  /* 0x0000a200ff117b82 */ /* 0x000e620000000800 */
[----:B------:R-:W-:Y:S01]  /*11a0*/  UISETP.NE.U32.AND UP1, UPT, UR8, URZ, UPT ;  /* 0x0000003f0800728c */ /* 0x000fe2000bf25070 */
[----:B------:R-:W-:-:S03]  /*11b0*/  PLOP3.LUT P0, PT, PT, PT, UP0, 0x80, 0x0 ;  /* 0x000000000000781c */ /* 0x000fc60003f0f008 */
[----:B------:R-:W-:-:S03]  /*11c0*/  UISETP.NE.AND.EX UP1, UPT, UR9, URZ, UPT, UP1 ;  /* 0x0000003f0900728c */ /* 0x000fc6000bf25310 */
[----:B------:R-:W-:Y:S01]  /*11d0*/  @UP0 ULDC.64 UR8, c[0x0][0xa28] ;  /* 0x00028a0000080ab9 */ /* 0x000fe20000000a00 */
[----:B--23--:R-:W2:Y:S01]  /*11e0*/  LDC R0, c[0x0][0x424] ;  /* 0x00010900ff007b82 */ /* 0x00cea20000000800 */
[----:B------:R-:W-:Y:S01]  /*11f0*/  @UP0 UIMAD.WIDE UR8, UR6, 0x4, UR8 ;  /* 0x00000004060808a5 */ /* 0x000fe2000f8e0208 */
[----:B------:R-:W-:-:S05]  /*1200*/  PLOP3.LUT P2, PT, PT, PT, UP1, 0x80, 0x0 ;  /* 0x000000000000781c */ /* 0x000fca0003f4f018 */
[----:B------:R-:W-:Y:S01]  /*1210*/  @UP1 ULDC.64 UR10, c[0x0][0xa18] ;  /* 0x00028600000a1ab9 */ /* 0x000fe20000000a00 */
[----:B------:R-:W-:Y:S01]  /*1220*/  IMAD.U32 R2, RZ, RZ, UR8 ;  /* 0x00000008ff027e24 */ /* 0x000fe2000f8e00ff */
[----:B------:R-:W3:Y:S01]  /*1230*/  LDC R11, c[0x0][0x2f0] ;  /* 0x0000bc00ff0b7b82 */ /* 0x000ee20000000800 */
[----:B------:R-:W-:Y:S01]  /*1240*/  IMAD.U32 R3, RZ, RZ, UR9 ;  /* 0x00000009ff037e24 */ /* 0x000fe2000f8e00ff */
[----:B------:R-:W-:Y:S02]  /*1250*/  @UP1 UIMAD.WIDE UR8, UR6, 0x4, UR10 ;  /* 0x00000004060818a5 */ /* 0x000fe4000f8e020a */
[----:B------:R-:W-:Y:S02]  /*1260*/  ULOP3.LUT UR4, UR7, 0xff000000, URZ, 0xc0, !UPT ;  /* 0xff00000007047892 */ /* 0x000fe4000f8ec03f */
[----:B------:R4:W5:Y:S01]  /*1270*/  @P0 LDG.E R7, desc[UR12][R2.64] ;  /* 0x0000000c02070981 */ /* 0x000962000c1e1900 */
[----:B------:R-:W-:Y:S01]  /*1280*/  ULDC.64 UR10, c[0x0][0xa20] ;  /* 0x00028800000a7ab9 */ /* 0x000fe20000000a00 */
[----:B------:R-:W-:Y:S01]  /*1290*/  IMAD.U32 R4, RZ, RZ, UR8 ;  /* 0x00000008ff047e24 */ /* 0x000fe2000f8e00ff */
[----:B------:R-:W-:Y:S01]  /*12a0*/  ULOP3.LUT UR8, UR7, 0xff0000, URZ, 0xc0, !UPT ;  /* 0x00ff000007087892 */ /* 0x000fe2000f8ec03f */
[----:B------:R-:W-:Y:S01]  /*12b0*/  IMAD.U32 R5, RZ, RZ, UR9 ;  /* 0x00000009ff057e24 */ /* 0x000fe2000f8e00ff */
[----:B------:R-:W-:Y:S01]  /*12c0*/  USHF.R.U32.HI UR4, URZ, 0x8, UR4 ;  /* 0x000000083f047899 */ /* 0x000fe20008011604 */
[----:B0-----:R-:W-:-:S03]  /*12d0*/  ISETP.NE.U32.AND P0, PT, R8, RZ, PT ;  /* 0x000000ff0800720c */ /* 0x001fc60003f05070 */
[----:B------:R-:W-:Y:S01]  /*12e0*/  ULEA.HI UR8, UR8, UR4, URZ, 0x10 ;  /* 0x0000000408087291 */ /* 0x000fe2000f8f803f */
[----:B------:R-:W-:Y:S01]  /*12f0*/  ISETP.NE.U32.AND P1, PT, RZ, UR10, PT ;  /* 0x0000000aff007c0c */ /* 0x000fe2000bf25070 */
[----:B------:R-:W-:Y:S01]  /*1300*/  ULOP3.LUT UR4, UR7, 0xffff, URZ, 0xc0, !UPT ;  /* 0x0000ffff07047892 */ /* 0x000fe2000f8ec03f */
[----:B------:R-:W-:Y:S01]  /*1310*/  ISETP.NE.AND.EX P0, PT, R9, RZ, PT, P0 ;  /* 0x000000ff0900720c */ /* 0x000fe20003f05300 */
[----:B-1----:R4:W5:Y:S01]  /*1320*/  @P2 LDG.E R17, desc[UR12][R4.64] ;  /* 0x0000000c04112981 */ /* 0x002962000c1e1900 */
[----:B------:R-:W-:Y:S02]  /*1330*/  ISETP.NE.AND.EX P1, PT, RZ, UR11, PT, P1 ;  /* 0x0000000bff007c0c */ /* 0x000fe4000bf25310 */
[----:B--2---:R-:W-:Y:S01]  /*1340*/  SEL R0, R0, 0x1, P0 ;  /* 0x0000000100007807 */ /* 0x004fe20000000000 */
[----:B------:R-:W-:Y:S01]  /*1350*/  IMAD.U32 R197, RZ, RZ, UR4 ;  /* 0x00000004ffc57e24 */ /* 0x000fe2000f8e00ff */
[----:B----4-:R-:W-:Y:S09]  /*1360*/  @P2 BRA `(.L_x_1145) ;  /* 0x0000000000302947 */ /* 0x010ff20003800000 */
[----:B------:R-:W-:Y:S02]  /*1370*/  ULDC.64 UR10, c[0x0][0xa00] ;  /* 0x00028000000a7ab9 */ /* 0x000fe40000000a00 */
[----:B------:R-:W-:-:S04]  /*1380*/  ISETP.NE.U32.AND P0, PT, RZ, UR10, PT ;  /* 0x0000000aff007c0c */ /* 0x000fc8000bf05070 */
[----:B------:R-:W-:-:S13]  /*1390*/  ISETP.NE.AND.EX P0, PT, RZ, UR11, PT, P0 ;  /* 0x0000000bff007c0c */ /* 0x000fda000bf05300 */
[----:B------:R-:W-:Y:S05]  /*13a0*/  @!P0 BRA `(.L_x_1145) ;  /* 0x0000000000208947 */ /* 0x000fea0003800000 */
[----:B------:R-:W-:Y:S01]  /*13b0*/  ULDC.64 UR10, c[0x0][0xa00] ;  /* 0x00028000000a7ab9 */ /* 0x000fe20000000a00 */
[----:B------:R-:W-:Y:S01]  /*13c0*/  ULDC.64 UR12, c[0x0][0x208] ;  /* 0x00008200000c7ab9 */ /* 0x000fe20000000a00 */
[----:B------:R-:W-:-:S06]  /*13d0*/  UIMAD.WIDE UR10, UR6, 0x4, UR10 ;  /* 0x00000004060a78a5 */ /* 0x000fcc000f8e020a */
[----:B------:R-:W-:Y:S02]  /*13e0*/  IMAD.U32 R2, RZ, RZ, UR10 ;  /* 0x0000000aff027e24 */ /* 0x000fe4000f8e00ff */
[----:B------:R-:W-:-:S05]  /*13f0*/  IMAD.U32 R3, RZ, RZ, UR11 ;  /* 0x0000000bff037e24 */ /* 0x000fca000f8e00ff */
[----:B-----5:R-:W2:Y:S04]  /*1400*/  LDG.E R17, desc[UR12][R2.64] ;  /* 0x0000000c02117981 */ /* 0x020ea8000c1e1900 */
[----:B------:R-:W2:Y:S02]  /*1410*/  LDG.E R4, desc[UR12][R2.64+0x4] ;  /* 0x0000040c02047981 */ /* 0x000ea4000c1e1900 */
[----:B--2---:R-:W-:-:S07]  /*1420*/  IMAD.IADD R17, R4, 0x1, -R17 ;  /* 0x0000000104117824 */ /* 0x004fce00078e0a11 */
.L_x_1145:
[----:B---3--:R-:W-:Y:S02]  /*1430*/  IMAD R16, R0, R11, RZ ;  /* 0x0000000b00107224 */ /* 0x008fe400078e02ff */
[----:B------:R-:W-:Y:S01]  /*1440*/  IMAD.U32 R222, RZ, RZ, UR6 ;  /* 0x00000006ffde7e24 */ /* 0x000fe2000f8e00ff */
[----:B------:R-:W-:Y:S06]  /*1450*/  @!P1 BRA `(.L_x_1146) ;  /* 0x00000000001c9947 */ /* 0x000fec0003800000 */
[----:B------:R-:W-:Y:S01]  /*1460*/  ULDC.64 UR10, c[0x0][0xa20] ;  /* 0x00028800000a7ab9 */ /* 0x000fe20000000a00 */
[----:B------:R-:W-:Y:S01]  /*1470*/  ULDC.64 UR12, c[0x0][0x208] ;  /* 0x00008200000c7ab9 */ /* 0x000fe20000000a00 */
[----:B------:R-:W-:-:S06]  /*1480*/  UIMAD.WIDE UR6, UR6, 0x4, UR10 ;  /* 0x00000004060678a5 */ /* 0x000fcc000f8e020a */
[----:B------:R-:W-:Y:S02]  /*1490*/  IMAD.U32 R2, RZ, RZ, UR6 ;  /* 0x00000006ff027e24 */ /* 0x000fe4000f8e00ff */
[----:B------:R-:W-:-:S05]  /*14a0*/  IMAD.U32 R3, RZ, RZ, UR7 ;  /* 0x00000007ff037e24 */ /* 0x000fca000f8e00ff */
[----:B------:R0:W5:Y:S01]  /*14b0*/  LDG.E R16, desc[UR12][R2.64] ;  /* 0x0000000c02107981 */ /* 0x000162000c1e1900 */
[----:B------:R-:W-:Y:S05]  /*14c0*/  BRA `(.L_x_1147) ;  /* 0x0000000000307947 */ /* 0x000fea0003800000 */
.L_x_1146:
        /* <DEDUP_REMOVED lines=9> */
[----:B------:R-:W2:Y:S04]  /*1560*/  LDG.E R16, desc[UR12][R2.64] ;  /* 0x0000000c02107981 */ /* 0x000ea8000c1e1900 */
[----:B------:R-:W2:Y:S02]  /*1570*/  LDG.E R5, desc[UR12][R2.64+0x4] ;  /* 0x0000040c02057981 */ /* 0x000ea4000c1e1900 */
[----:B--2---:R-:W-:-:S07]  /*1580*/  IMAD.IADD R16, R5, 0x1, -R16 ;  /* 0x0000000105107824 */ /* 0x004fce00078e0a10 */
.L_x_1147:
[----:B------:R-:W-:Y:S01]  /*1590*/  ULDC UR4, c[0x0][0x448] ;  /* 0x0001120000047ab9 */ /* 0x000fe20000000800 */
[----:B-----5:R-:W-:Y:S01]  /*15a0*/  IMAD.IADD R16, R16, 0x1, -R7 ;  /* 0x0000000110107824 */ /* 0x020fe200078e0a07 */
[----:B------:R-:W-:Y:S02]  /*15b0*/  UISETP.NE.AND UP0, UPT, UR4, 0x1, UPT ;  /* 0x000000010400788c */ /* 0x000fe4000bf05270 */
[----:B------:R-:W-:Y:S02]  /*15c0*/  USHF.L.U32 UR60, UR5, 0x7, URZ ;  /* 0x00000007053c7899 */ /* 0x000fe4000800063f */
[----:B------:R-:W-:Y:S01]  /*15d0*/  IADD3 R0, R16, 0x1, -R17 ;  /* 0x0000000110007810 */ /* 0x000fe20007ffe811 */
[----:B------:R-:W-:Y:S01]  /*15e0*/  ULDC.64 UR4, c[0x0][0x9e0] ;  /* 0x0002780000047ab9 */ /* 0x000fe20000000a00 */
[----:B------:R-:W-:Y:S02]  /*15f0*/  UIADD3 UR9, UR60, 0x7f, URZ ;  /* 0x0000007f3c097890 */ /* 0x000fe4000fffe03f */
[----:B------:R-:W-:Y:S01]  /*1600*/  R2UR UR10, R0 ;  /* 0x00000000000a72ca */ /* 0x000fe200000e0000 */
[----:B------:R-:W-:-:S02]  /*1610*/  UISETP.GE.AND UP1, UPT, UR5, 0x1, UPT ;  /* 0x000000010500788c */ /* 0x000fc4000bf26270 */
[----:B------:R-:W-:Y:S01]  /*1620*/  @UP0 ULDC UR6, c[0x0][0x44c] ;  /* 0x0001130000060ab9 */ /* 0x000fe20000000800 */
[----:B------:R-:W-:Y:S01]  /*1630*/  @UP0 ULDC UR11, c[0x0][0x450] ;  /* 0x00011400000b0ab9 */ /* 0x000fe20000000800 */
[----:B------:R-:W-:Y:S02]  /*1640*/  UIMAD.WIDE.U32 UR6, UR9, UR6, URZ ;  /* 0x00000006090672a5 */ /* 0x000fe4000f8e003f */
[----:B------:R-:W-:Y:S02]  /*1650*/  PLOP3.LUT P1, PT, PT, PT, UP1, 0x80, 0x0 ;  /* 0x000000000000781c */ /* 0x000fe40003f2f018 */
        /* <DEDUP_REMOVED lines=15> */
.L_x_1149:
[----:B------:R-:W-:-:S11]  /*1750*/  UISETP.NE.AND UP1, UPT, UR5, 0x1, UPT ;  /* 0x000000010500788c */ /* 0x000fd6000bf25270 */
[----:B------:R-:W-:Y:S02]  /*1760*/  @UP1 ULDC.64 UR10, c[0x0][0x9e8] ;  /* 0x00027a00000a1ab9 */ /* 0x000fe40000000a00 */
[----:B------:R-:W-:-:S04]  /*1770*/  UIMAD.WIDE.U32 UR6, UR4, UR10, URZ ;  /* 0x0000000a040672a5 */ /* 0x000fc8000f8e003f */
[----:B------:R-:W-:-:S12]  /*1780*/  @UP1 USHF.R.U32.HI UR4, URZ, UR11, UR7 ;  /* 0x0000000b3f041299 */ /* 0x000fd80008011607 */
.L_x_1150:
[----:B------:R-:W-:-:S06]  /*1790*/  UIMAD UR4, UR4, UR5, UR5 ;  /* 0x00000005040472a4 */ /* 0x000fcc000f8e0205 */
[----:B------:R-:W-:-:S07]  /*17a0*/  VIMNMX R0, R0, UR4, PT ;  /* 0x0000000400007c48 */ /* 0x000fce000bfe0100 */
.L_x_1148:
[----:B------:R-:W-:Y:S01]  /*17b0*/  IMAD.IADD R81, R16, 0x1, -R17 ;  /* 0x0000000110517824 */ /* 0x000fe200078e0a11 */
[----:B------:R-:W-:Y:S01]  /*17c0*/  @UP0 ULDC UR6, c[0x0][0x44c] ;  /* 0x0001130000060ab9 */ /* 0x000fe20000000800 */
[----:B0-----:R-:W-:Y:S01]  /*17d0*/  VIADD R2, R0, 0x5f ;  /* 0x0000005f00027836 */ /* 0x001fe20000000000 */
[----:B------:R-:W-:Y:S01]  /*17e0*/  UIMAD.WIDE.U32 UR6, UR60, UR6, URZ ;  /* 0x000000063c0672a5 */ /* 0x000fe2000f8e003f */
[----:B------:R-:W-:Y:S01]  /*17f0*/  VIADD R0, R16, 0x5f ;  /* 0x0000005f10007836 */ /* 0x000fe20000000000 */
        /* <DEDUP_REMOVED lines=25> */
.L_x_1152:
[----:B------:R-:W-:-:S11]  /*1990*/  UISETP.NE.AND UP0, UPT, UR5, 0x1, UPT ;  /* 0x000000010500788c */ /* 0x000fd6000bf05270 */
[----:B------:R-:W-:Y:S02]  /*19a0*/  @UP0 ULDC.64 UR10, c[0x0][0x9e8] ;  /* 0x00027a00000a0ab9 */ /* 0x000fe40000000a00 */
[----:B------:R-:W-:-:S04]  /*19b0*/  UIMAD.WIDE.U32 UR6, UR4, UR10, URZ ;  /* 0x0000000a040672a5 */ /* 0x000fc8000f8e003f */
[----:B------:R-:W-:-:S12]  /*19c0*/  @UP0 USHF.R.U32.HI UR4, URZ, UR11, UR7 ;  /* 0x0000000b3f040299 */ /* 0x000fd80008011607 */
.L_x_1153:
[----:B------:R-:W-:-:S04]  /*19d0*/  UIMAD UR4, UR4, UR5, URZ ;  /* 0x00000005040472a4 */ /* 0x000fc8000f8e023f */
[----:B------:R-:W-:-:S04]  /*19e0*/  UISETP.LT.AND UP0, UPT, UR9, UR4, UPT ;  /* 0x000000040900728c */ /* 0x000fc8000bf01270 */
[----:B------:R-:W-:-:S12]  /*19f0*/  USEL UR9, UR9, UR4, !UP0 ;  /* 0x0000000409097287 */ /* 0x000fd8000c000000 */
.L_x_1151:
[----:B------:R-:W-:Y:S02]  /*1a00*/  UIMAD.WIDE UR4, UR9, 0x2aaaaaab, URZ ;  /* 0x2aaaaaab090478a5 */ /* 0x000fe4000f8e023f */
[----:B------:R-:W-:Y:S02]  /*1a10*/  ULOP3.LUT UR6, UR8, 0xff, URZ, 0xc0, !UPT ;  /* 0x000000ff08067892 */ /* 0x000fe4000f8ec03f */
[----:B------:R-:W-:-:S04]  /*1a20*/  USHF.R.U32.HI UR4, URZ, 0x1f, UR5 ;  /* 0x0000001f3f047899 */ /* 0x000fc80008011605 */
[----:B------:R-:W-:Y:S01]  /*1a30*/  ULEA.HI.SX32 UR4, UR5, UR4, 0x1c ;  /* 0x0000000405047291 */ /* 0x000fe2000f8fe23f */
[----:B------:R-:W-:Y:S01]  /*1a40*/  IMAD.U32 R196, RZ, RZ, UR6 ;  /* 0x00000006ffc47e24 */ /* 0x000fe2000f8e00ff */
[----:B------:R-:W-:Y:S02]  /*1a50*/  USHF.R.U32.HI UR5, URZ, 0x10, UR8 ;  /* 0x000000103f057899 */ /* 0x000fe40008011608 */
[----:B------:R-:W-:-:S04]  /*1a60*/  UISETP.LT.AND UP0, UPT, URZ, UR4, UPT ;  /* 0x000000043f00728c */ /* 0x000fc8000bf01270 */
[----:B------:R-:W-:Y:S01]  /*1a70*/  USEL UR9, URZ, UR4, !UP0 ;  /* 0x000000043f097287 */ /* 0x000fe2000c000000 */
[----:B------:R-:W-:Y:S02]  /*1a80*/  IMAD.U32 R195, RZ, RZ, UR5 ;  /* 0x00000005ffc37e24 */ /* 0x000fe4000f8e00ff */
[----:B------:R-:W-:-:S03]  /*1a90*/  UMOV UR4, URZ ;  /* 0x0000003f00047c82 */ /* 0x000fc60008000000 */
[----:B------:R-:W-:-:S13]  /*1aa0*/  ISETP.GT.AND P0, PT, R80, UR9, PT ;  /* 0x0000000950007c0c */ /* 0x000fda000bf04270 */
[----:B------:R-:W-:Y:S05]  /*1ab0*/  @!P0 BRA `(.L_x_1154) ;  /* 0x00000000009c8947 */ /* 0x000fea0003800000 */
[----:B------:R-:W-:Y:S01]  /*1ac0*/  R2UR UR5, R195 ;  /* 0x00000000c30572ca */ /* 0x000fe200000e0000 */
[----:B------:R-:W-:-:S12]  /*1ad0*/  ULDC UR4, c[0x0][0x9f0] ;  /* 0x00027c0000047ab9 */ /* 0x000fd80000000800 */
[----:B------:R-:W-:-:S04]  /*1ae0*/  UISETP.NE.AND UP0, UPT, UR5, URZ, UPT ;  /* 0x0000003f0500728c */ /* 0x000fc8000bf05270 */
[----:B------:R-:W-:-:S03]  /*1af0*/  USEL UR10, UR5, UR4, UP0 ;  /* 0x00000004050a7287 */ /* 0x000fc60008000000 */
[----:B------:R-:W-:-:S03]  /*1b00*/  UMOV UR4, URZ ;  /* 0x0000003f00047c82 */ /* 0x000fc60008000000 */
[----:B------:R-:W-:-:S05]  /*1b10*/  IMAD.U32 R5, RZ, RZ, UR10 ;  /* 0x0000000aff057e24 */ /* 0x000fca000f8e00ff */
        /* <DEDUP_REMOVED lines=33> */
.L_x_1154:
[----:B------:R-:W-:Y:S01]  /*1d30*/  R2UR UR5, R196 ;  /* 0x00000000c40572ca */ /* 0x000fe200000e0000 */
[----:B------:R-:W-:Y:S01]  /*1d40*/  IMAD.U32 R3, RZ, RZ, UR4 ;  /* 0x00000004ff037e24 */ /* 0x000fe2000f8e00ff */
[----:B------:R-:W-:Y:S01]  /*1d50*/  PLOP3.LUT P0, PT, PT, PT, PT, 0x80, 0x0 ;  /* 0x000000000000781c */ /* 0x000fe20003f0f070 */
[----:B------:R-:W-:Y:S01]  /*1d60*/  IMAD.MOV.U32 R4, RZ, RZ, RZ ;  /* 0x000000ffff047224 */ /* 0x000fe200078e00ff */
        /* <DEDUP_REMOVED lines=9> */
[----:B------:R-:W-:Y:S01]  /*1e00*/  UIMAD UR5, UR5, UR4, UR9 ;  /* 0x00000004050572a4 */ /* 0x000fe2000f8e0209 */
        /* <DEDUP_REMOVED lines=9> */
[----:B------:R-:W-:Y:S02]  /*1ea0*/  ISETP.GT.AND P1, PT, R80, UR5, PT ;  /* 0x0000000550007c0c */ /* 0x000fe4000bf24270 */
        /* <DEDUP_REMOVED lines=70> */
.L_x_1156:
[----:B------:R-:W2:Y:S01]  /*2310*/  LDL R2, [R1+0x34] ;  /* 0x0000340001027983 */ /* 0x000ea20000100800 */
[----:B------:R-:W-:-:S13]  /*2320*/  R2UR UR6, R223 ;  /* 0x00000000df0672ca */ /* 0x000fda00000e0000 */
[----:B------:R-:W-:-:S04]  /*2330*/  ULEA.HI UR4, UR6, UR6, URZ, 0x1 ;  /* 0x0000000606047291 */ /* 0x000fc8000f8f083f */
[----:B------:R-:W-:-:S04]  /*2340*/  ULOP3.LUT UR4, UR4, 0xfffffffe, URZ, 0xc0, !UPT ;  /* 0xfffffffe04047892 */ /* 0x000fc8000f8ec03f */
[----:B------:R-:W-:-:S06]  /*2350*/  UIADD3 UR4, UR6, -UR4, URZ ;  /* 0x8000000406047290 */ /* 0x000fcc000fffe03f */
[----:B------:R-:W-:-:S05]  /*2360*/  IMAD.U32 R0, RZ, RZ, UR4 ;  /* 0x00000004ff007e24 */ /* 0x000fca000f8e00ff */
[----:B------:R-:W-:-:S04]  /*2370*/  SHF.L.U32 R0, R0, 0x1f, RZ ;  /* 0x0000001f00007819 */ /* 0x000fc800000006ff */
[----:B------:R-:W0:Y:S01]  /*2380*/  SYNCS.PHASECHK.TRANS64.TRYWAIT P1, [UR38+0x30800], R0 ;  /* 0x03080000ff0075a7 */ /* 0x000e220008020166 */
[----:B--2---:R-:W-:-:S13]  /*2390*/  R2UR UR5, R2 ;  /* 0x00000000020572ca */ /* 0x004fda00000e0000 */
[----:B------:R-:W-:-:S05]  /*23a0*/  IMAD.U32 R2, RZ, RZ, UR5 ;  /* 0x00000005ff027e24 */ /* 0x000fca000f8e00ff */
[----:B------:R-:W-:Y:S01]  /*23b0*/  ISETP.NE.AND P0, PT, R2, 0x3, PT ;  /* 0x000000030200780c */ /* 0x000fe20003f05270 */
[----:B0-----:R-:W-:-:S12]  /*23c0*/  @!P1 BRA `(.L_x_1157) ;  /* 0x0000019000149947 */ /* 0x001fd80003800000 */
.L_x_1387:
[----:B------:R-:W-:Y:S05]  /*23d0*/  @!P0 BRA `(.L_x_1158) ;  /* 0x0000000000048947 */ /* 0x000fea0003800000 */
[----:B------:R-:W-:Y:S01]  /*23e0*/  BPT.TRAP 0x1 ;  /* 0x000000040000795c */ /* 0x000fe20000300000 */
.L_x_1158:
[----:B------:R-:W-:Y:S02]  /*23f0*/  IMAD.U32 R7, RZ, RZ, UR37 ;  /* 0x00000025ff077e24 */ /* 0x000fe4000f8e00ff */
[----:B0-----:R-:W-:-:S03]  /*2400*/  IMAD.U32 R0, RZ, RZ, UR36 ;  /* 0x00000024ff007e24 */ /* 0x001fc6000f8e00ff */
[----:B------:R-:W-:Y:S02]  /*2410*/  LEA R7, R7, UR38, 0x3 ;  /* 0x0000002607077c11 */ /* 0x000fe4000f8e18ff */
[----:B------:R-:W-:-:S04]  /*2420*/  SHF.L.U32 R0, R0, 0x1f, RZ ;  /* 0x0000001f00007819 */ /* 0x000fc800000006ff */
[----:B------:R0:W1:Y:S01]  /*2430*/  SYNCS.PHASECHK.TRANS64.TRYWAIT P2, [R7+URZ+0x30830], R0 ;  /* 0x03083000070075a7 */ /* 0x000062000804017f */
[----:B------:R-:W-:Y:S05]  /*2440*/  @!P0 BRA `(.L_x_1159) ;  /* 0x0000000000048947 */ /* 0x000fea0003800000 */
[----:B------:R-:W-:Y:S01]  /*2450*/  BPT.TRAP 0x1 ;  /* 0x000000040000795c */ /* 0x000fe20000300000 */
.L_x_1159:
[----:B------:R-:W2:Y:S02]  /*2460*/  S2R R2, SR_TID.X ;  /* 0x0000000000027919 */ /* 0x000ea40000002100 */
[----:B--2---:R-:W-:-:S04]  /*2470*/  LOP3.LUT R2, R2, 0x7f, RZ, 0xc0, !PT ;  /* 0x0000007f02027812 */ /* 0x004fc800078ec0ff */
[----:B------:R-:W-:Y:S01]  /*2480*/  ISETP.NE.AND P1, PT, R2, RZ, PT ;  /* 0x000000ff0200720c */ /* 0x000fe20003f25270 */
[----:B-1----:R-:W-:-:S12]  /*2490*/  @P2 BRA `(.L_x_1160) ;  /* 0x0000000000082947 */ /* 0x002fd80003800000 */
[----:B------:R-:W1:Y:S02]  /*24a0*/  SYNCS.PHASECHK.TRANS64.TRYWAIT P2, [R7+URZ+0x30830], R0 ;  /* 0x03083000070075a7 */ /* 0x000e64000804017f */
[----:B-1----:R-:W-:Y:S05]  /*24b0*/  @!P2 BRA `(.L_x_1161) ;  /* 0x0000018c00f0a947 */ /* 0x002fea0003800000 */
.L_x_1160:
[----:B------:R-:W-:Y:S05]  /*24c0*/  WARPSYNC.ALL ;  /* 0x0000000000007948 */ /* 0x000fea0003800000 */
[----:B------:R-:W-:Y:S01]  /*24d0*/  UIADD3 UR4, UR38, 0x1e400, URZ ;  /* 0x0001e40026047890 */ /* 0x000fe2000fffe03f */
[----:B------:R-:W-:Y:S01]  /*24e0*/  WARPGROUP.ARRIVE ;  /* 0x00000000000079c5 */ /* 0x000fe20000000000 */
[----:B------:R-:W-:Y:S01]  /*24f0*/  UMOV UR9, 0x40000040 ;  /* 0x4000004000097882 */ /* 0x000fe20000000000 */
[----:B------:R-:W-:Y:S01]  /*2500*/  UMOV UR11, 0x40000040 ;  /* 0x40000040000b7882 */ /* 0x000fe20000000000 */
[----:B------:R-:W-:Y:S01]  /*2510*/  USHF.R.U32.HI UR4, URZ, 0x4, UR4 ;  /* 0x000000043f047899 */ /* 0x000fe20008011604 */
[----:B------:R-:W-:Y:S01]  /*2520*/  IMAD.U32 R5, RZ, RZ, UR9 ;  /* 0x00000009ff057e24 */ /* 0x000fe2000f8e00ff */
[----:B------:R-:W-:Y:S01]  /*2530*/  UMOV UR57, 0x40000040 ;  /* 0x4000004000397882 */ /* 0x000fe20000000000 */
[----:B------:R-:W-:Y:S01]  /*2540*/  UMOV UR59, 0x40000040 ;  /* 0x40000040003b7882 */ /* 0x000fe20000000000 */
[----:B------:R-:W-:Y:S01]  /*2550*/  ULOP3.LUT UR4, UR4, 0x3fff, URZ, 0xc0, !UPT ;  /* 0x00003fff04047892 */ /* 0x000fe2000f8ec03f */
[----:B------:R-:W-:Y:S01]  /*2560*/  VIADD R2, R23, UR60 ;  /* 0x0000003c17027c36 */ /* 0x000fe20008000000 */
[----:B------:R-:W-:Y:S01]  /*2570*/  UMOV UR53, 0x40000040 ;  /* 0x4000004000357882 */ /* 0x000fe20000000000 */
[----:B------:R-:W-:Y:S01]  /*2580*/  UMOV UR55, 0x40000040 ;  /* 0x4000004000377882 */ /* 0x000fe20000000000 */
[----:B------:R-:W-:-:S02]  /*2590*/  ULOP3.LUT UR61, UR4, 0x10000, URZ, 0xfc, !UPT ;  /* 0x00010000043d7892 */ /* 0x000fc4000f8efc3f */
[----:B------:R-:W-:Y:S02]  /*25a0*/  ULOP3.LUT UR4, UR39, 0x10000, URZ, 0xfc, !UPT ;  /* 0x0001000027047892 */ /* 0x000fe4000f8efc3f */
[----:B------:R-:W-:Y:S02]  /*25b0*/  UIMAD UR5, UR37, 0x900, UR61 ;  /* 0x00000900250578a4 */ /* 0x000fe4000f8e023d */
[----:B------:R-:W-:Y:S02]  /*25c0*/  UIADD3 UR56, UR4, 0x2, URZ ;  /* 0x0000000204387890 */ /* 0x000fe4000fffe03f */
[----:B------:R-:W-:Y:S01]  /*25d0*/  UIADD3 UR58, UR5, 0x2, URZ ;  /* 0x00000002053a7890 */ /* 0x000fe2000fffe03f */
[----:B------:R-:W-:Y:S02]  /*25e0*/  UMOV UR8, UR4 ;  /* 0x0000000400087c82 */ /* 0x000fe40008000000 */
[----:B------:R-:W-:Y:S01]  /*25f0*/  UMOV UR10, UR5 ;  /* 0x00000005000a7c82 */ /* 0x000fe20008000000 */
[----:B------:R-:W-:Y:S01]  /*2600*/  UIADD3 UR52, UR4, 0x4, URZ ;  /* 0x0000000404347890 */ /* 0x000fe2000fffe03f */
[----:B------:R-:W-:Y:S01]  /*2610*/  HGMMA.64x96x16.F32 R24, gdesc[UR8], RZ, !UPT, gsb0 ;  /* 0x01600000081879f0 */ /* 0x000fe2000c0008ff */
[----:B------:R-:W-:Y:S01]  /*2620*/  UIADD3 UR54, UR5, 0x4, URZ ;  /* 0x0000000405367890 */ /* 0x000fe2000fffe03f */
[----:B------:R-:W-:Y:S01]  /*2630*/  IMAD.U32 R4, RZ, RZ, UR8 ;  /* 0x00000008ff047e24 */ /* 0x000fe2000f8e00ff */
[----:B------:R-:W-:-:S02]  /*2640*/  UIADD3 UR8, UR4, 0x6, URZ ;  /* 0x0000000604087890 */ /* 0x000fc4000fffe03f */
[----:B------:R-:W-:Y:S01]  /*2650*/  UIADD3 UR10, UR5, 0x6, URZ ;  /* 0x00000006050a7890 */ /* 0x000fe2000fffe03f */
[----:B------:R-:W-:Y:S01]  /*2660*/  UMOV UR9, 0x40000040 ;  /* 0x4000004000097882 */ /* 0x000fe20000000000 */
[----:B------:R-:W-:Y:S01]  /*2670*/  UMOV UR11, 0x40000040 ;  /* 0x40000040000b7882 */ /* 0x000fe20000000000 */
[----:B------:R-:W-:Y:S02]  /*2680*/  UIADD3 UR12, UR4, 0x400, URZ ;  /* 0x00000400040c7890 */ /* 0x000fe4000fffe03f */
[----:B------:R-:W-:Y:S01]  /*2690*/  UIADD3 UR14, UR5, 0x300, URZ ;  /* 0x00000300050e7890 */ /* 0x000fe2000fffe03f */
[----:B------:R-:W-:Y:S01]  /*26a0*/  UMOV UR13, 0x40000040 ;  /* 0x40000040000d7882 */ /* 0x000fe20000000000 */
[----:B------:R-:W-:Y:S01]  /*26b0*/  UMOV UR15, 0x40000040 ;  /* 0x40000040000f7882 */ /* 0x000fe20000000000 */
[----:B------:R-:W-:Y:S02]  /*26c0*/  UIADD3 UR16, UR4, 0x402, URZ ;  /* 0x0000040204107890 */ /* 0x000fe4000fffe03f */
[----:B------:R-:W-:Y:S01]  /*26d0*/  UIADD3 UR18, UR5, 0x302, URZ ;  /* 0x0000030205127890 */ /* 0x000fe2000fffe03f */
[----:B------:R-:W-:Y:S01]  /*26e0*/  UMOV UR17, 0x40000040 ;  /* 0x4000004000117882 */ /* 0x000fe20000000000 */
[----:B------:R-:W-:Y:S01]  /*26f0*/  UMOV UR19, 0x40000040 ;  /* 0x4000004000137882 */ /* 0x000fe20000000000 */
        /* <DEDUP_REMOVED lines=24> */
[----:B------:R-:W-:Y:S01]  /*2880*/  ULDC UR5, c[0x0][0x448] ;  /* 0x0001120000057ab9 */ /* 0x000fe20000000800 */
[----:B------:R-:W-:Y:S01]  /*2890*/  ULDC UR4, c[0x0][0x9d8] ;  /* 0x0002760000047ab9 */ /* 0x000fe20000000800 */
[----:B------:R-:W-:-:S06]  /*28a0*/  UISETP.NE.AND UP0, UPT, UR5, 0x1, UPT ;  /* 0x000000010500788c */ /* 0x000fcc000bf05270 */
[----:B------:R-:W-:Y:S02]  /*28b0*/  PLOP3.LUT P2, PT, PT, PT, UP0, 0x80, 0x0 ;  /* 0x000000000000781c */ /* 0x000fe40003f4f008 */
[----:B------:R-:W-:-:S03]  /*28c0*/  PLOP3.LUT P3, PT, PT, PT, UP0, 0x80, 0x0 ;  /* 0x000000000000781c */ /* 0x000fc60003f6f008 */
[----:B------:R-:W-:-:S08]  /*28d0*/  @UP0 ULDC UR5, c[0x0][0x44c] ;  /* 0x0001130000050ab9 */ /* 0x000fd00000000800 */
[----:B------:R-:W-:Y:S01]  /*28e0*/  @P2 IMAD.HI.U32 R6, R2, UR5, RZ ;  /* 0x0000000502062c27 */ /* 0x000fe2000f8e00ff */
[----:B------:R-:W-:Y:S01]  /*28f0*/  @UP0 ULDC UR5, c[0x0][0x450] ;  /* 0x0001140000050ab9 */ /* 0x000fe20000000800 */
[----:B------:R-:W-:Y:S02]  /*2900*/  WARPGROUP.DEPBAR.LE gsb0, 0x0 ;  /* 0x00008000000079c5 */ /* 0x000fe40000010000 */
[----:B------:R-:W-:-:S06]  /*2910*/  WARPGROUP.ARRIVE ;  /* 0x00000000000079c5 */ /* 0x000fcc0000000000 */
[----:B------:R-:W-:Y:S03]  /*2920*/  HGMMA.64x96x16.F32 R24, gdesc[UR56], R24, gsb0 ;  /* 0x01600000381879f0 */ /* 0x000fe60008000818 */
[----:B------:R-:W-:Y:S02]  /*2930*/  WARPGROUP.DEPBAR.LE gsb0, 0x0 ;  /* 0x00008000000079c5 */ /* 0x000fe40000010000 */
[----:B------:R-:W-:-:S06]  /*2940*/  WARPGROUP.ARRIVE ;  /* 0x00000000000079c5 */ /* 0x000fcc0000000000 */
[----:B------:R-:W-:Y:S01]  /*2950*/  HGMMA.64x96x16.F32 R24, gdesc[UR52], R24, gsb0 ;  /* 0x01600000341879f0 */ /* 0x000fe20008000818 */
[----:B------:R-:W-:Y:S02]  /*2960*/  ULDC UR54, c[0x0][0x9dc] ;  /* 0x0002770000367ab9 */ /* 0x000fe40000000800 */
[----:B------:R-:W-:Y:S01]  /*2970*/  ULOP3.LUT UR54, URZ, UR54, URZ, 0x33, !UPT ;  /* 0x000000363f367292 */ /* 0x000fe2000f8e333f */
        /* <DEDUP_REMOVED lines=28> */
[----:B------:R-:W-:Y:S01]  /*2b40*/  FMUL.FTZ R15, R34, UR4 ;  /* 0x00000004220f7c20 */ /* 0x000fe20008410000 */
[----:B------:R-:W-:Y:S01]  /*2b50*/  FMUL.FTZ R25, R25, UR4 ;  /* 0x0000000419197c20 */ /* 0x000fe20008410000 */
[----:B------:R-:W-:Y:S01]  /*2b60*/  FMUL.FTZ R37, R37, UR4 ;  /* 0x0000000425257c20 */ /* 0x000fe20008410000 */
[----:B------:R-:W-:Y:S02]  /*2b70*/  IMAD.MOV.U32 R34, RZ, RZ, R2 ;  /* 0x000000ffff227224 */ /* 0x000fe400078e0002 */
[----:B------:R-:W-:Y:S01]  /*2b80*/  FMUL.FTZ R28, R28, UR4 ;  /* 0x000000041c1c7c20 */ /* 0x000fe20008410000 */
[----:B------:R-:W-:Y:S01]  /*2b90*/  FMUL.FTZ R29, R29, UR4 ;  /* 0x000000041d1d7c20 */ /* 0x000fe20008410000 */
[----:B------:R-:W-:Y:S01]  /*2ba0*/  FMUL.FTZ R32, R32, UR4 ;  /* 0x0000000420207c20 */ /* 0x000fe20008410000 */
[----:B------:R-:W-:Y:S01]  /*2bb0*/  FMUL.FTZ R33, R33, UR4 ;  /* 0x0000000421217c20 */ /* 0x000fe20008410000 */
[----:B------:R-:W-:Y:S01]  /*2bc0*/  FMUL.FTZ R36, R36, UR4 ;  /* 0x0000000424247c20 */ /* 0x000fe20008410000 */
[----:B------:R-:W-:Y:S01]  /*2bd0*/  FMUL.FTZ R40, R40, UR4 ;  /* 0x0000000428287c20 */ /* 0x000fe20008410000 */
[----:B------:R-:W-:Y:S01]  /*2be0*/  @P3 SHF.R.U32.HI R34, RZ, UR5, R6 ;  /* 0x00000005ff223c19 */ /* 0x000fe20008011606 */
[----:B------:R2:W3:Y:S01]  /*2bf0*/  MUFU.TANH R9, R25 ;  /* 0x0000001900097308 */ /* 0x0004e20000002400 */
[----:B01----:R-:W-:Y:S01]  /*2c00*/  FMUL.FTZ R0, R26, UR4 ;  /* 0x000000041a007c20 */ /* 0x003fe20008410000 */
[----:B------:R-:W-:Y:S01]  /*2c10*/  FMUL.FTZ R3, R24, UR4 ;  /* 0x0000000418037c20 */ /* 0x000fe20008410000 */
[----:B------:R-:W-:Y:S01]  /*2c20*/  FMUL.FTZ R12, R27, UR4 ;  /* 0x000000041b0c7c20 */ /* 0x000fe20008410000 */
[----:B------:R-:W-:Y:S01]  /*2c30*/  FMUL.FTZ R13, R30, UR4 ;  /* 0x000000041e0d7c20 */ /* 0x000fe20008410000 */
[----:B------:R-:W-:Y:S01]  /*2c40*/  FMUL.FTZ R14, R31, UR4 ;  /* 0x000000041f0e7c20 */ /* 0x000fe20008410000 */
[----:B------:R-:W-:Y:S01]  /*2c50*/  FMUL.FTZ R20, R35, UR4 ;  /* 0x0000000423147c20 */ /* 0x000fe20008410000 */
[----:B------:R-:W-:Y:S01]  /*2c60*/  FMUL.FTZ R21, R38, UR4 ;  /* 0x0000000426157c20 */ /* 0x000fe20008410000 */
[----:B------:R0:W1:Y:S01]  /*2c70*/  MUFU.TANH R10, R28 ;  /* 0x0000001c000a7308 */ /* 0x0000620000002400 */
[----:B--2---:R-:W-:Y:S01]  /*2c80*/  FMUL.FTZ R25, R42, UR4 ;  /* 0x000000042a197c20 */ /* 0x004fe20008410000 */
[----:B------:R-:W-:Y:S01]  /*2c90*/  FMUL.FTZ R26, R43, UR4 ;  /* 0x000000042b1a7c20 */ /* 0x000fe20008410000 */
[----:B------:R-:W-:Y:S01]  /*2ca0*/  FMUL.FTZ R24, R39, UR4 ;  /* 0x0000000427187c20 */ /* 0x000fe20008410000 */
[----:B------:R-:W-:Y:S01]  /*2cb0*/  FMUL.FTZ R41, R41, UR4 ;  /* 0x0000000429297c20 */ /* 0x000fe20008410000 */
[----:B------:R-:W-:Y:S01]  /*2cc0*/  FMUL.FTZ R44, R44, UR4 ;  /* 0x000000042c2c7c20 */ /* 0x000fe20008410000 */
[----:B------:R-:W-:Y:S01]  /*2cd0*/  FMUL.FTZ R45, R45, UR4 ;  /* 0x000000042d2d7c20 */ /* 0x000fe20008410000 */
[----:B------:R-:W-:Y:S01]  /*2ce0*/  FMUL.FTZ R27, R46, UR4 ;  /* 0x000000042e1b7c20 */ /* 0x000fe20008410000 */
[----:B------:R2:W4:Y:S01]  /*2cf0*/  MUFU.TANH R72, R29 ;  /* 0x0000001d00487308 */ /* 0x0005220000002400 */
[----:B0-----:R-:W-:Y:S01]  /*2d00*/  FMUL.FTZ R28, R47, UR4 ;  /* 0x000000042f1c7c20 */ /* 0x001fe20008410000 */
        /* <DEDUP_REMOVED lines=14> */
[----:B------:R2:W1:Y:S01]  /*2df0*/  MUFU.TANH R74, R33 ;  /* 0x00000021004a7308 */ /* 0x0004620000002400 */
[----:B0-----:R-:W-:Y:S01]  /*2e00*/  FMUL.FTZ R32, R55, UR4 ;  /* 0x0000000437207c20 */ /* 0x001fe20008410000 */
[----:B------:R-:W-:Y:S01]  /*2e10*/  FMUL.FTZ R64, R64, UR4 ;  /* 0x0000000440407c20 */ /* 0x000fe20008410000 */
[----:B------:R-:W-:Y:S01]  /*2e20*/  FMUL.FTZ R65, R65, UR4 ;  /* 0x0000000441417c20 */ /* 0x000fe20008410000 */
[----:B------:R-:W-:Y:S01]  /*2e30*/  FMUL.FTZ R38, R67, UR4 ;  /* 0x0000000443267c20 */ /* 0x000fe20008410000 */
[----:B------:R-:W-:Y:S01]  /*2e40*/  FMUL.FTZ R68, R68, UR4 ;  /* 0x0000000444447c20 */ /* 0x000fe20008410000 */
[----:B------:R-:W-:-:S02]  /*2e50*/  @!P1 VIADD R2, R7, 0x30840 ;  /* 0x0003084007029836 */ /* 0x000fc40000000000 */
[----:B------:R-:W-:Y:S01]  /*2e60*/  FMUL.FTZ R69, R69, UR4 ;  /* 0x0000000445457c20 */ /* 0x000fe20008410000 */
[----:B------:R0:W1:Y:S01]  /*2e70*/  MUFU.TANH R75, R36 ;  /* 0x00000024004b7308 */ /* 0x0000620000002400 */
[----:B--2---:R-:W-:Y:S01]  /*2e80*/  FMUL.FTZ R33, R58, UR4 ;  /* 0x000000043a217c20 */ /* 0x004fe20008410000 */
[----:B------:R-:W-:Y:S01]  /*2e90*/  FMUL.FTZ R43, R70, UR4 ;  /* 0x00000004462b7c20 */ /* 0x000fe20008410000 */
[----:B------:R-:W-:Y:S01]  /*2ea0*/  FMUL.FTZ R42, R71, UR4 ;  /* 0x00000004472a7c20 */ /* 0x000fe20008410000 */
[----:B------:R-:W-:Y:S01]  /*2eb0*/  IMAD.MOV.U32 R7, RZ, RZ, -0x60 ;  /* 0xffffffa0ff077424 */ /* 0x000fe200078e00ff */
[----:B------:R-:W-:-:S03]  /*2ec0*/  @!P1 PRMT R2, RZ, 0x654, R2 ;  /* 0x00000654ff029816 */ /* 0x000fc60000000002 */
[----:B------:R2:W1:Y:S01]  /*2ed0*/  MUFU.TANH R76, R37 ;  /* 0x00000025004c7308 */ /* 0x0004620000002400 */
[----:B0-----:R-:W-:Y:S01]  /*2ee0*/  FMUL.FTZ R36, R63, UR4 ;  /* 0x000000043f247c20 */ /* 0x001fe20008410000 */
[----:B------:R-:W-:Y:S01]  /*2ef0*/  IMAD R6, R80, R7, 0x61 ;  /* 0x0000006150067424 */ /* 0x000fe200078e0207 */
[----:B------:R0:W-:Y:S04]  /*2f00*/  @!P1 SYNCS.ARRIVE.TRANS64.RED.A1T0 RZ, [R2+URZ], RZ ;  /* 0x000000ff02ff99a7 */ /* 0x0001e8000810043f */
[----:B------:R-:W-:Y:S01]  /*2f10*/  IADD3 R8, R16, R6, -R19 ;  /* 0x0000000610087210 */ /* 0x000fe20007ffe813 */
[----:B------:R5:W1:Y:S01]  /*2f20*/  MUFU.TANH R77, R40 ;  /* 0x00000028004d7308 */ /* 0x000a620000002400 */
[----:B--2---:R-:W2:Y:S01]  /*2f30*/  SHFL.IDX PT, R37, R34, RZ, 0x1c1f ;  /* 0x001c1fff22257589 */ /* 0x004ea200000e0000 */
[----:B0-----:R-:W-:-:S02]  /*2f40*/  IMAD R2, R80, -0x60, R16 ;  /* 0xffffffa050027824 */ /* 0x001fc400078e0210 */
[----:B------:R-:W-:-:S04]  /*2f50*/  IMAD.IADD R8, R8, 0x1, -R17 ;  /* 0x0000000108087824 */ /* 0x000fc800078e0a11 */
[----:B------:R-:W0:Y:S01]  /*2f60*/  MUFU.TANH R3, R3 ;  /* 0x0000000300037308 */ /* 0x000e220000002400 */
[----:B-----5:R-:W-:Y:S01]  /*2f70*/  FMUL.FTZ R40, R66, UR4 ;  /* 0x0000000442287c20 */ /* 0x020fe20008410000 */
[----:B------:R-:W-:Y:S01]  /*2f80*/  ULDC.64 UR4, c[0x0][0x9e0] ;  /* 0x0002780000047ab9 */ /* 0x000fe20000000a00 */
[----:B------:R-:W-:Y:S01]  /*2f90*/  IADD3 R58, -R19, 0x60, R2 ;  /* 0x00000060133a7810 */ /* 0x000fe20007ffe102 */
[----:B------:R-:W-:Y:S01]  /*2fa0*/  UISETP.GE.AND UP1, UPT, UR5, 0x1, UPT ;  /* 0x000000010500788c */ /* 0x000fe2000bf26270 */
[----:B------:R-:W-:Y:S02]  /*2fb0*/  VIADD R63, R8, UR4 ;  /* 0x00000004083f7c36 */ /* 0x000fe40008000000 */
[----:B------:R-:W-:Y:S01]  /*2fc0*/  VIADD R66, R6, 0xffffffff ;  /* 0xffffffff06427836 */ /* 0x000fe20000000000 */
[----:B------:R-:W0:Y:S01]  /*2fd0*/  MUFU.TANH R0, R0 ;  /* 0x0000000000007308 */ /* 0x000e220000002400 */
[----:B------:R-:W-:Y:S01]  /*2fe0*/  VIADD R62, R8, UR54 ;  /* 0x00000036083e7c36 */ /* 0x000fe20008000000 */
[----:B------:R-:W-:Y:S01]  /*2ff0*/  PLOP3.LUT P2, PT, PT, PT, UP1, 0x40, 0x0 ;  /* 0x000000000000781c */ /* 0x000fe20003f4e818 */
[----:B------:R-:W-:-:S05]  /*3000*/  IMAD.IADD R67, R66, 0x1, -R19 ;  /* 0x0000000142437824 */ /* 0x000fca00078e0a13 */
[----:B------:R-:W0:Y:S01]  /*3010*/  MUFU.TANH R12, R12 ;  /* 0x0000000c000c7308 */ /* 0x000e220000002400 */
[----:B--2---:R-:W-:Y:S01]  /*3020*/  VIADDMNMX R11, R37, R63, R58, PT ;  /* 0x0000003f250b7246 */ /* 0x004fe2000380013a */
[----:B------:R-:W-:-:S06]  /*3030*/  IMAD.IADD R55, R62, 0x1, R37 ;  /* 0x000000013e377824 */ /* 0x000fcc00078e0225 */
[----:B------:R-:W2:Y:S08]  /*3040*/  MUFU.TANH R13, R13 ;  /* 0x0000000d000d7308 */ /* 0x000eb00000002400 */
[----:B------:R-:W0:Y:S08]  /*3050*/  MUFU.TANH R14, R14 ;  /* 0x0000000e000e7308 */ /* 0x000e300000002400 */
[----:B------:R-:W0:Y:S08]  /*3060*/  MUFU.TANH R15, R15 ;  /* 0x0000000f000f7308 */ /* 0x000e300000002400 */
[----:B------:R-:W0:Y:S08]  /*3070*/  MUFU.TANH R20, R20 ;  /* 0x0000001400147308 */ /* 0x000e300000002400 */
[----:B------:R-:W0:Y:S08]  /*3080*/  MUFU.TANH R21, R21 ;  /* 0x0000001500157308 */ /* 0x000e300000002400 */
[----:B------:R-:W0:Y:S08]  /*3090*/  MUFU.TANH R24, R24 ;  /* 0x0000001800187308 */ /* 0x000e300000002400 */
[----:B------:R0:W0:Y:S08]  /*30a0*/  MUFU.TANH R78, R41 ;  /* 0x00000029004e7308 */ /* 0x0000300000002400 */
[----:B------:R-:W0:Y:S08]  /*30b0*/  MUFU.TANH R25, R25 ;  /* 0x0000001900197308 */ /* 0x000e300000002400 */
[----:B------:R-:W0:Y:S08]  /*30c0*/  MUFU.TANH R26, R26 ;  /* 0x0000001a001a7308 */ /* 0x000e300000002400 */
        /* <DEDUP_REMOVED lines=8> */
[----:B------:R0:W0:Y:S08]  /*3150*/  MUFU.TANH R46, R52 ;  /* 0x00000034002e7308 */ /* 0x0000300000002400 */
        /* <DEDUP_REMOVED lines=19> */
[----:B-1234-:R-:W-:Y:S05]  /*3290*/  @P2 BRA `(.L_x_1162) ;  /* 0x0000000000542947 */ /* 0x01efea0003800000 */
[----:B------:R-:W-:Y:S01]  /*32a0*/  IADD3 R2, -R17, R16, R37 ;  /* 0x0000001011027210 */ /* 0x000fe20007ffe125 */
        /* <DEDUP_REMOVED lines=11> */
.L_x_1164:
[----:B------:R-:W-:-:S06]  /*3360*/  UISETP.NE.AND UP2, UPT, UR5, 0x1, UPT ;  /* 0x000000010500788c */ /* 0x000fcc000bf45270 */
[----:B------:R-:W-:-:S05]  /*3370*/  PLOP3.LUT P2, PT, PT, PT, UP2, 0x80, 0x0 ;  /* 0x000000000000781c */ /* 0x000fca0003f4f028 */
[----:B------:R-:W-:-:S08]  /*3380*/  @UP2 ULDC.64 UR6, c[0x0][0x9e8] ;  /* 0x00027a0000062ab9 */ /* 0x000fd00000000a00 */
[----:B------:R-:W-:-:S05]  /*3390*/  @P2 IMAD.HI.U32 R6, R2, UR6, RZ ;  /* 0x0000000602062c27 */ /* 0x000fca000f8e00ff */
[----:B------:R-:W-:-:S07]  /*33a0*/  @P2 SHF.R.U32.HI R2, RZ, UR7, R6 ;  /* 0x00000007ff022c19 */ /* 0x000fce0008011606 */
.L_x_1165:
[----:B------:R-:W-:Y:S05]  /*33b0*/  BSYNC B0 ;  /* 0x0000000000007941 */ /* 0x000fea0003800000 */
.L_x_1163:
[----:B------:R-:W-:-:S05]  /*33c0*/  IMAD R2, R2, UR5, R67 ;  /* 0x0000000502027c24 */ /* 0x000fca000f8e0243 */
[----:B------:R-:W-:Y:S02]  /*33d0*/  VIMNMX R55, R55, R2, !PT ;  /* 0x0000000237377248 */ /* 0x000fe40007fe0100 */
[----:B------:R-:W-:-:S07]  /*33e0*/  VIADDMNMX R11, R2, UR5, R11, PT ;  /* 0x00000005020b7c46 */ /* 0x000fce000b80010b */
.L_x_1162:
[C---:B------:R-:W-:Y:S02]  /*33f0*/  ISETP.GE.AND P2, PT, R66.reuse, 0x2, PT ;  /* 0x000000024200780c */ /* 0x040fe40003f46270 */
[C---:B------:R-:W-:Y:S02]  /*3400*/  ISETP.GE.AND P6, PT, R66.reuse, 0xa, PT ;  /* 0x0000000a4200780c */ /* 0x040fe40003fc6270 */
        /* <DEDUP_REMOVED lines=25> */
[----:B0-----:R-:W-:Y:S02]  /*35a0*/  FSEL R53, R75, -INF , !P4 ;  /* 0xff8000004b357808 */ /* 0x001fe40006000000 */
        /* <DEDUP_REMOVED lines=8> */
[C---:B------:R-:W-:Y:S02]  /*3630*/  ISETP.GE.AND P5, PT, R66.reuse, 0x22, PT ;  /* 0x000000224200780c */ /* 0x040fe40003fa6270 */
        /* <DEDUP_REMOVED lines=97> */
.L_x_1168:
[----:B------:R-:W-:-:S06]  /*3c50*/  UISETP.NE.AND UP2, UPT, UR5, 0x1, UPT ;  /* 0x000000010500788c */ /* 0x000fcc000bf45270 */
[----:B------:R-:W-:-:S05]  /*3c60*/  PLOP3.LUT P6, PT, PT, PT, UP2, 0x80, 0x0 ;  /* 0x000000000000781c */ /* 0x000fca0003fcf028 */
[----:B------:R-:W-:-:S08]  /*3c70*/  @UP2 ULDC.64 UR6, c[0x0][0x9e8] ;  /* 0x00027a0000062ab9 */ /* 0x000fd00000000a00 */
[----:B------:R-:W-:Y:S01]  /*3c80*/  @P6 IMAD.HI.U32 R34, R3, UR6, RZ ;  /* 0x0000000603226c27 */ /* 0x000fe2000f8e00ff */
[----:B------:R-:W-:-:S13]  /*3c90*/  PLOP3.LUT P6, PT, PT, PT, UP2, 0x80, 0x0 ;  /* 0x000000000000781c */ /* 0x000fda0003fcf028 */
[----:B------:R-:W-:-:S07]  /*3ca0*/  @P6 SHF.R.U32.HI R3, RZ, UR7, R34 ;  /* 0x00000007ff036c19 */ /* 0x000fce0008011622 */
.L_x_1169:
[----:B------:R-:W-:Y:S05]  /*3cb0*/  BSYNC B0 ;  /* 0x0000000000007941 */ /* 0x000fea0003800000 */
.L_x_1167:
[----:B------:R-:W-:-:S05]  /*3cc0*/  IMAD R3, R3, UR5, R67 ;  /* 0x0000000503037c24 */ /* 0x000fca000f8e0243 */
[----:B------:R-:W-:Y:S02]  /*3cd0*/  VIMNMX R56, R56, R3, !PT ;  /* 0x0000000338387248 */ /* 0x000fe40007fe0100 */
[----:B------:R-:W-:-:S07]  /*3ce0*/  VIADDMNMX R55, R3, UR5, R55, PT ;  /* 0x0000000503377c46 */ /* 0x000fce000b800137 */
.L_x_1166:
[C---:B------:R-:W-:Y:S01]  /*3cf0*/  ISETP.GT.AND P2, PT, R56.reuse, 0x1, !P2 ;  /* 0x000000013800780c */ /* 0x040fe20005744270 */
[----:B------:R-:W-:Y:S01]  /*3d00*/  ULDC UR10, c[0x0][0x988] ;  /* 0x00026200000a7ab9 */ /* 0x000fe20000000800 */
[----:B------:R-:W-:Y:S01]  /*3d10*/  ISETP.GT.AND P3, PT, R56, 0x8, !P3 ;  /* 0x000000083800780c */ /* 0x000fe20005f64270 */
[----:B------:R-:W-:Y:S01]  /*3d20*/  @UP0 ULDC UR6, c[0x0][0x44c] ;  /* 0x0001130000060ab9 */ /* 0x000fe20000000800 */
[C---:B------:R-:W-:Y:S01]  /*3d30*/  ISETP.LT.OR P2, PT, R55.reuse, 0x2, P2 ;  /* 0x000000023700780c */ /* 0x040fe20001741670 */
[----:B------:R-:W-:Y:S01]  /*3d40*/  UIMAD.WIDE.U32 UR6, UR60, UR6, URZ ;  /* 0x000000063c0672a5 */ /* 0x000fe2000f8e003f */
[----:B------:R-:W-:Y:S01]  /*3d50*/  ISETP.LT.OR P3, PT, R55, 0x9, P3 ;  /* 0x000000093700780c */ /* 0x000fe20001f61670 */
[----:B------:R-:W-:Y:S01]  /*3d60*/  @UP0 ULDC UR15, c[0x0][0x450] ;  /* 0x00011400000f0ab9 */ /* 0x000fe20000000800 */
[----:B------:R-:W-:Y:S01]  /*3d70*/  FSEL R12, R12, -INF , !P2 ;  /* 0xff8000000c0c7808 */ /* 0x000fe20005000000 */
[----:B------:R-:W-:Y:S01]  /*3d80*/  UMOV UR11, UR60 ;  /* 0x0000003c000b7c82 */ /* 0x000fe20008000000 */
[----:B------:R-:W-:Y:S01]  /*3d90*/  ISETP.NE.AND P2, PT, R70, RZ, PT ;  /* 0x000000ff4600720c */ /* 0x000fe20003f45270 */
[----:B------:R-:W-:Y:S01]  /*3da0*/  @UP0 USHF.R.U32.HI UR11, URZ, UR15, UR7 ;  /* 0x0000000f3f0b0299 */ /* 0x000fe20008011607 */
[----:B------:R-:W-:-:S02]  /*3db0*/  FSEL R13, R13, -INF , !P3 ;  /* 0xff8000000d0d7808 */ /* 0x000fc40005800000 */
[----:B------:R-:W-:Y:S02]  /*3dc0*/  ISETP.GT.AND P2, PT, R56, 0x9, !P2 ;  /* 0x000000093800780c */ /* 0x000fe40005744270 */
[----:B------:R-:W-:Y:S02]  /*3dd0*/  ISETP.NE.AND P3, PT, R74, RZ, PT ;  /* 0x000000ff4a00720c */ /* 0x000fe40003f65270 */
[----:B------:R-:W-:Y:S02]  /*3de0*/  ISETP.LT.OR P2, PT, R55, 0xa, P2 ;  /* 0x0000000a3700780c */ /* 0x000fe40001741670 */
[----:B------:R-:W-:Y:S02]  /*3df0*/  ISETP.NE.AND P6, PT, R75, RZ, PT ;  /* 0x000000ff4b00720c */ /* 0x000fe40003fc5270 */
[----:B------:R-:W-:Y:S02]  /*3e00*/  FSEL R14, R14, -INF , !P2 ;  /* 0xff8000000e0e7808 */ /* 0x000fe40005000000 */
[----:B------:R-:W-:-:S02]  /*3e10*/  ISETP.NE.AND P2, PT, R72, RZ, PT ;  /* 0x000000ff4800720c */ /* 0x000fc40003f45270 */
[C---:B------:R-:W-:Y:S02]  /*3e20*/  ISETP.GT.AND P4, PT, R56.reuse, 0x51, !P4 ;  /* 0x000000513800780c */ /* 0x040fe40006784270 */
[C---:B------:R-:W-:Y:S02]  /*3e30*/  ISETP.GT.AND P2, PT, R56.reuse, 0x10, !P2 ;  /* 0x000000103800780c */ /* 0x040fe40005744270 */
[----:B------:R-:W-:Y:S02]  /*3e40*/  ISETP.GT.AND P5, PT, R56, 0x58, !P5 ;  /* 0x000000583800780c */ /* 0x000fe40006fa4270 */
[C---:B------:R-:W-:Y:S02]  /*3e50*/  ISETP.LT.OR P2, PT, R55.reuse, 0x11, P2 ;  /* 0x000000113700780c */ /* 0x040fe40001741670 */
[----:B------:R-:W-:Y:S02]  /*3e60*/  ISETP.LT.OR P4, PT, R55, 0x52, P4 ;  /* 0x000000523700780c */ /* 0x000fe40002781670 */
[----:B------:R-:W-:-:S02]  /*3e70*/  FSEL R15, R15, -INF , !P2 ;  /* 0xff8000000f0f7808 */ /* 0x000fc40005000000 */
[----:B------:R-:W-:Y:S02]  /*3e80*/  ISETP.NE.AND P2, PT, R73, RZ, PT ;  /* 0x000000ff4900720c */ /* 0x000fe40003f45270 */
[C---:B------:R-:W-:Y:S02]  /*3e90*/  ISETP.LT.OR P5, PT, R55.reuse, 0x59, P5 ;  /* 0x000000593700780c */ /* 0x040fe40002fa1670 */
[----:B------:R-:W-:Y:S02]  /*3ea0*/  ISETP.GT.AND P2, PT, R56, 0x11, !P2 ;  /* 0x000000113800780c */ /* 0x000fe40005744270 */
[----:B------:R-:W-:Y:S02]  /*3eb0*/  FSEL R38, R38, -INF , !P4 ;  /* 0xff80000026267808 */ /* 0x000fe40006000000 */
[----:B------:R-:W-:Y:S02]  /*3ec0*/  ISETP.LT.OR P2, PT, R55, 0x12, P2 ;  /* 0x000000123700780c */ /* 0x000fe40001741670 */
[----:B------:R-:W-:-:S02]  /*3ed0*/  FSEL R43, R43, -INF , !P5 ;  /* 0xff8000002b2b7808 */ /* 0x000fc40006800000 */
[----:B------:R-:W-:Y:S02]  /*3ee0*/  FSEL R20, R20, -INF , !P2 ;  /* 0xff80000014147808 */ /* 0x000fe40005000000 */
[----:B------:R-:W-:Y:S02]  /*3ef0*/  ISETP.GT.AND P2, PT, R56, 0x18, !P3 ;  /* 0x000000183800780c */ /* 0x000fe40005f44270 */
[----:B------:R-:W-:Y:S02]  /*3f00*/  ISETP.NE.AND P3, PT, R88, RZ, PT ;  /* 0x000000ff5800720c */ /* 0x000fe40003f65270 */
[----:B------:R-:W-:Y:S02]  /*3f10*/  ISETP.LT.OR P2, PT, R55, 0x19, P2 ;  /* 0x000000193700780c */ /* 0x000fe40001741670 */
[----:B------:R-:W-:Y:S02]  /*3f20*/  R2UR UR14, R81 ;  /* 0x00000000510e72ca */ /* 0x000fe400000e0000 */
[----:B------:R-:W-:-:S02]  /*3f30*/  FSEL R21, R21, -INF , !P2 ;  /* 0xff80000015157808 */ /* 0x000fc40005000000 */
[----:B------:R-:W-:Y:S02]  /*3f40*/  ISETP.GT.AND P2, PT, R56, 0x19, !P6 ;  /* 0x000000193800780c */ /* 0x000fe40007744270 */
[----:B------:R-:W-:Y:S02]  /*3f50*/  ISETP.NE.AND P6, PT, R57, RZ, PT ;  /* 0x000000ff3900720c */ /* 0x000fe40003fc5270 */
[----:B------:R-:W-:-:S04]  /*3f60*/  ISETP.LT.OR P2, PT, R55, 0x1a, P2 ;  /* 0x0000001a3700780c */ /* 0x000fc80001741670 */
[----:B------:R-:W-:Y:S01]  /*3f70*/  FSEL R24, R24, -INF , !P2 ;  /* 0xff80000018187808 */ /* 0x000fe20005000000 */
[----:B------:R-:W-:Y:S01]  /*3f80*/  UIADD3 UR6, UR14, UR11, URZ ;  /* 0x0000000b0e067290 */ /* 0x000fe2000fffe03f */
[----:B------:R-:W-:-:S03]  /*3f90*/  ISETP.NE.AND P2, PT, R76, RZ, PT ;  /* 0x000000ff4c00720c */ /* 0x000fc60003f45270 */
[----:B------:R-:W-:Y:S01]  /*3fa0*/  UIADD3 UR4, UR6, UR4, URZ ;  /* 0x0000000406047290 */ /* 0x000fe2000fffe03f */
        /* <DEDUP_REMOVED lines=35> */
[C---:B------:R-:W-:Y:S02]  /*41e0*/  ISETP.GT.AND P2, PT, R56.reuse, 0x41, !P3 ;  /* 0x000000413800780c */ /* 0x040fe40005f44270 */
        /* <DEDUP_REMOVED lines=36> */
[----:B------:R-:W0:Y:S02]  /*4430*/  SHFL.BFLY PT, R0, R59, 0x1, 0x1f ;  /* 0x0c201f003b007f89 */ /* 0x000e2400000e0000 */
[----:B0-----:R-:W-:-:S04]  /*4440*/  FMNMX.FTZ R3, R59, R0, !PT ;  /* 0x000000003b037209 */ /* 0x001fc80007810000 */
[C---:B------:R-:W-:Y:S01]  /*4450*/  FSETP.NEU.FTZ.AND P2, PT, R3.reuse, -INF , PT ;  /* 0xff8000000300780b */ /* 0x040fe20003f5d000 */
[----:B------:R-:W-:-:S05]  /*4460*/  FMUL.FTZ R0, R3, UR10 ;  /* 0x0000000a03007c20 */ /* 0x000fca0008410000 */
[----:B------:R-:W-:Y:S02]  /*4470*/  FSEL R60, R0, RZ, P2 ;  /* 0x000000ff003c7208 */ /* 0x000fe40001000000 */
[----:B------:R-:W-:Y:S02]  /*4480*/  ISETP.GT.AND P2, PT, R56, 0x48, !P6 ;  /* 0x000000483800780c */ /* 0x000fe40007744270 */
[----:B------:R-:W-:Y:S01]  /*4490*/  ISETP.NE.AND P6, PT, R64, RZ, PT ;  /* 0x000000ff4000720c */ /* 0x000fe20003fc5270 */
[--C-:B------:R-:W-:Y:S01]  /*44a0*/  FFMA.FTZ R184, R54, UR10, -R60.reuse ;  /* 0x0000000a36b87c23 */ /* 0x100fe2000801083c */
[----:B------:R-:W-:Y:S01]  /*44b0*/  ISETP.LT.OR P2, PT, R55, 0x49, P2 ;  /* 0x000000493700780c */ /* 0x000fe20001741670 */
[--C-:B------:R-:W-:Y:S01]  /*44c0*/  FFMA.FTZ R186, R53, UR10, -R60.reuse ;  /* 0x0000000a35ba7c23 */ /* 0x100fe2000801083c */
[----:B------:R-:W-:Y:S01]  /*44d0*/  ISETP.GT.AND P6, PT, R56, 0x59, !P6 ;  /* 0x000000593800780c */ /* 0x000fe200077c4270 */
[--C-:B------:R-:W-:Y:S01]  /*44e0*/  FFMA.FTZ R180, R52, UR10, -R60.reuse ;  /* 0x0000000a34b47c23 */ /* 0x100fe2000801083c */
[----:B------:R-:W-:Y:S01]  /*44f0*/  FSEL R0, R35, -INF , !P2 ;  /* 0xff80000023007808 */ /* 0x000fe20005000000 */
[--C-:B------:R-:W-:Y:S01]  /*4500*/  FFMA.FTZ R188, R61, UR10, -R60.reuse ;  /* 0x0000000a3dbc7c23 */ /* 0x100fe2000801083c */
[----:B------:R-:W-:Y:S01]  /*4510*/  FMNMX.FTZ R35, R13, R58, !PT ;  /* 0x0000003a0d237209 */ /* 0x000fe20007810000 */
[--C-:B------:R-:W-:Y:S01]  /*4520*/  FFMA.FTZ R190, R83, UR10, -R60.reuse ;  /* 0x0000000a53be7c23 */ /* 0x100fe2000801083c */
[----:B------:R-:W-:Y:S01]  /*4530*/  ISETP.NE.AND P2, PT, R90, RZ, PT ;  /* 0x000000ff5a00720c */ /* 0x000fe20003f45270 */
[--C-:B------:R-:W-:Y:S01]  /*4540*/  FFMA.FTZ R37, R37, UR10, -R60.reuse ;  /* 0x0000000a25257c23 */ /* 0x100fe2000801083c */
[----:B------:R-:W-:Y:S01]  /*4550*/  FMNMX.FTZ R58, R14, R35, !PT ;  /* 0x000000230e3a7209 */ /* 0x000fe20007810000 */
[--C-:B------:R-:W-:Y:S01]  /*4560*/  FFMA.FTZ R35, R71, UR10, -R60.reuse ;  /* 0x0000000a47237c23 */ /* 0x100fe2000801083c */
[----:B------:R-:W-:Y:S01]  /*4570*/  ISETP.GT.AND P2, PT, R56, 0x49, !P2 ;  /* 0x000000493800780c */ /* 0x000fe20005744270 */
[----:B------:R-:W-:Y:S01]  /*4580*/  MUFU.EX2 R188, R188 ;  /* 0x000000bc00bc7308 */ /* 0x000fe20000000800 */
[----:B------:R-:W-:Y:S01]  /*4590*/  FMNMX.FTZ R59, R15, R58, !PT ;  /* 0x0000003a0f3b7209 */ /* 0x000fe20007810000 */
[--C-:B------:R-:W-:Y:S01]  /*45a0*/  FFMA.FTZ R49, R49, UR10, -R60.reuse ;  /* 0x0000000a31317c23 */ /* 0x100fe2000801083c */
[----:B------:R-:W-:Y:S01]  /*45b0*/  ISETP.LT.OR P2, PT, R55, 0x4a, P2 ;  /* 0x0000004a3700780c */ /* 0x000fe20001741670 */
[--C-:B------:R-:W-:Y:S01]  /*45c0*/  FFMA.FTZ R10, R10, UR10, -R60.reuse ;  /* 0x0000000a0a0a7c23 */ /* 0x100fe2000801083c */
[----:B------:R-:W-:Y:S01]  /*45d0*/  FMNMX.FTZ R58, R20, R59, !PT ;  /* 0x0000003b143a7209 */ /* 0x000fe20007810000 */
[--C-:B------:R-:W-:Y:S01]  /*45e0*/  FFMA.FTZ R39, R39, UR10, -R60.reuse ;  /* 0x0000000a27277c23 */ /* 0x100fe2000801083c */
[----:B------:R-:W-:Y:S01]  /*45f0*/  FSEL R36, R36, -INF , !P2 ;  /* 0xff80000024247808 */ /* 0x000fe20005000000 */
[----:B------:R-:W0:Y:S01]  /*4600*/  MUFU.EX2 R35, R35 ;  /* 0x0000002300237308 */ /* 0x000e220000000800 */
[----:B------:R-:W-:Y:S01]  /*4610*/  FMNMX.FTZ R59, R21, R58, !PT ;  /* 0x0000003a153b7209 */ /* 0x000fe20007810000 */
[--C-:B------:R-:W-:Y:S01]  /*4620*/  FFMA.FTZ R9, R9, UR10, -R60.reuse ;  /* 0x0000000a09097c23 */ /* 0x100fe2000801083c */
[----:B------:R-:W-:Y:S01]  /*4630*/  ISETP.LT.OR P6, PT, R55, 0x5a, P6 ;  /* 0x0000005a3700780c */ /* 0x000fe200037c1670 */
[--C-:B------:R-:W-:Y:S01]  /*4640*/  FFMA.FTZ R41, R41, UR10, -R60.reuse ;  /* 0x0000000a29297c23 */ /* 0x100fe2000801083c */
[----:B------:R-:W-:Y:S01]  /*4650*/  FMNMX.FTZ R58, R24, R59, !PT ;  /* 0x0000003b183a7209 */ /* 0x000fe20007810000 */
[--C-:B------:R-:W-:Y:S01]  /*4660*/  FFMA.FTZ R48, R48, UR10, -R60.reuse ;  /* 0x0000000a30307c23 */ /* 0x100fe2000801083c */
[----:B------:R-:W-:Y:S01]  /*4670*/  FSEL R42, R42, -INF , !P6 ;  /* 0xff8000002a2a7808 */ /* 0x000fe20007000000 */
[----:B------:R-:W-:Y:S01]  /*4680*/  MUFU.EX2 R190, R190 ;  /* 0x000000be00be7308 */ /* 0x000fe20000000800 */
[----:B------:R-:W-:Y:S01]  /*4690*/  FMNMX.FTZ R59, R25, R58, !PT ;  /* 0x0000003a193b7209 */ /* 0x000fe20007810000 */
[--C-:B------:R-:W-:Y:S01]  /*46a0*/  FFMA.FTZ R47, R47, UR10, -R60.reuse ;  /* 0x0000000a2f2f7c23 */ /* 0x100fe2000801083c */
[--C-:B------:R-:W-:Y:S01]  /*46b0*/  FFMA.FTZ R46, R46, UR10, -R60.reuse ;  /* 0x0000000a2e2e7c23 */ /* 0x100fe2000801083c */
[--C-:B------:R-:W-:Y:S01]  /*46c0*/  FFMA.FTZ R44, R44, UR10, -R60.reuse ;  /* 0x0000000a2c2c7c23 */ /* 0x100fe2000801083c */
[----:B------:R-:W-:Y:S01]  /*46d0*/  FMNMX.FTZ R58, R26, R59, !PT ;  /* 0x0000003b1a3a7209 */ /* 0x000fe20007810000 */
[--C-:B------:R-:W-:Y:S01]  /*46e0*/  FFMA.FTZ R7, R7, UR10, -R60.reuse ;  /* 0x0000000a07077c23 */ /* 0x100fe2000801083c */
[--C-:B------:R-:W-:Y:S01]  /*46f0*/  FFMA.FTZ R8, R8, UR10, -R60.reuse ;  /* 0x0000000a08087c23 */ /* 0x100fe2000801083c */
[----:B------:R-:W-:Y:S01]  /*4700*/  MUFU.EX2 R37, R37 ;  /* 0x0000002500257308 */ /* 0x000fe20000000800 */
[----:B------:R-:W-:Y:S01]  /*4710*/  FMNMX.FTZ R59, R27, R58, !PT ;  /* 0x0000003a1b3b7209 */ /* 0x000fe20007810000 */
[--C-:B------:R-:W-:Y:S01]  /*4720*/  FFMA.FTZ R6, R6, UR10, -R60.reuse ;  /* 0x0000000a06067c23 */ /* 0x100fe2000801083c */
[----:B------:R-:W-:-:S02]  /*4730*/  FFMA.FTZ R11, R11, UR10, -R60 ;  /* 0x0000000a0b0b7c23 */ /* 0x000fc4000801083c */
[----:B------:R-:W-:-:S03]  /*4740*/  FMNMX.FTZ R54, R28, R59, !PT ;  /* 0x0000003b1c367209 */ /* 0x000fc60007810000 */
[----:B------:R-:W-:Y:S01]  /*4750*/  MUFU.EX2 R182, R49 ;  /* 0x0000003100b67308 */ /* 0x000fe20000000800 */
[----:B------:R-:W-:-:S04]  /*4760*/  FMNMX.FTZ R59, R29, R54, !PT ;  /* 0x000000361d3b7209 */ /* 0x000fc80007810000 */
[----:B------:R-:W-:-:S03]  /*4770*/  FMNMX.FTZ R54, R30, R59, !PT ;  /* 0x0000003b1e367209 */ /* 0x000fc60007810000 */
[----:B------:R-:W-:Y:S01]  /*4780*/  MUFU.EX2 R184, R184 ;  /* 0x000000b800b87308 */ /* 0x000fe20000000800 */
[----:B------:R-:W-:-:S04]  /*4790*/  FMNMX.FTZ R53, R31, R54, !PT ;  /* 0x000000361f357209 */ /* 0x000fc80007810000 */
[----:B------:R-:W-:-:S03]  /*47a0*/  FMNMX.FTZ R54, R32, R53, !PT ;  /* 0x0000003520367209 */ /* 0x000fc60007810000 */
[----:B------:R1:W-:Y:S01]  /*47b0*/  MUFU.EX2 R49, R10 ;  /* 0x0000000a00317308 */ /* 0x0003e20000000800 */
[----:B------:R-:W-:Y:S01]  /*47c0*/  FMNMX.FTZ R53, R33, R54, !PT ;  /* 0x0000003621357209 */ /* 0x000fe20007810000 */
[----:B------:R-:W-:-:S03]  /*47d0*/  FFMA.FTZ R54, R51, UR10, -R60 ;  /* 0x0000000a33367c23 */ /* 0x000fc6000801083c */
[----:B------:R-:W-:-:S03]  /*47e0*/  FMNMX.FTZ R53, R34, R53, !PT ;  /* 0x0000003522357209 */ /* 0x000fc60007810000 */
[----:B------:R-:W-:Y:S01]  /*47f0*/  MUFU.EX2 R39, R39 ;  /* 0x0000002700277308 */ /* 0x000fe20000000800 */
[----:B------:R-:W-:-:S04]  /*4800*/  FMNMX.FTZ R53, R0, R53, !PT ;  /* 0x0000003500357209 */ /* 0x000fc80007810000 */
[----:B------:R-:W-:-:S03]  /*4810*/  FMNMX.FTZ R53, R36, R53, !PT ;  /* 0x0000003524357209 */ /* 0x000fc60007810000 */
[----:B------:R-:W-:Y:S01]  /*4820*/  MUFU.EX2 R174, R9 ;  /* 0x0000000900ae7308 */ /* 0x000fe20000000800 */
[----:B------:R-:W-:-:S04]  /*4830*/  FMNMX.FTZ R53, R40, R53, !PT ;  /* 0x0000003528357209 */ /* 0x000fc80007810000 */
[----:B------:R-:W-:Y:S01]  /*4840*/  FMNMX.FTZ R52, R38, R53, !PT ;  /* 0x0000003526347209 */ /* 0x000fe20007810000 */
[--C-:B------:R-:W-:Y:S02]  /*4850*/  FFMA.FTZ R53, R50, UR10, -R60.reuse ;  /* 0x0000000a32357c23 */ /* 0x100fe4000801083c */
[----:B------:R-:W-:Y:S01]  /*4860*/  MUFU.EX2 R186, R186 ;  /* 0x000000ba00ba7308 */ /* 0x000fe20000000800 */
[----:B------:R-:W-:Y:S01]  /*4870*/  FMNMX.FTZ R51, R43, R52, !PT ;  /* 0x000000342b337209 */ /* 0x000fe20007810000 */
[----:B------:R-:W-:-:S03]  /*4880*/  FFMA.FTZ R52, R45, UR10, -R60 ;  /* 0x0000000a2d347c23 */ /* 0x000fc6000801083c */
[----:B------:R-:W-:-:S03]  /*4890*/  FMNMX.FTZ R51, R42, R51, !PT ;  /* 0x000000332a337209 */ /* 0x000fc60007810000 */
[----:B------:R-:W-:Y:S02]  /*48a0*/  MUFU.EX2 R41, R41 ;  /* 0x0000002900297308 */ /* 0x000fe40000000800 */
[----:B------:R-:W2:Y:S06]  /*48b0*/  SHFL.BFLY PT, R50, R51, 0x2, 0x1f ;  /* 0x0c401f0033327f89 */ /* 0x000eac00000e0000 */
[----:B------:R-:W-:Y:S08]  /*48c0*/  MUFU.EX2 R180, R180 ;  /* 0x000000b400b47308 */ /* 0x000ff00000000800 */
[----:B------:R-:W-:Y:S08]  /*48d0*/  MUFU.EX2 R55, R54 ;  /* 0x0000003600377308 */ /* 0x000ff00000000800 */
[----:B------:R-:W-:Y:S01]  /*48e0*/  MUFU.EX2 R53, R53 ;  /* 0x0000003500357308 */ /* 0x000fe20000000800 */
[----:B--2---:R-:W-:Y:S01]  /*48f0*/  FMNMX.FTZ R50, R51, R50, !PT ;  /* 0x0000003233327209 */ /* 0x004fe20007810000 */
[----:B------:R-:W-:-:S04]  /*4900*/  FFMA.FTZ R51, R2, UR10, -R60 ;  /* 0x0000000a02337c23 */ /* 0x000fc8000801083c */
[----:B------:R-:W2:Y:S02]  /*4910*/  SHFL.BFLY PT, R45, R50, 0x1, 0x1f ;  /* 0x0c201f00322d7f89 */ /* 0x000ea400000e0000 */
[----:B------:R-:W-:Y:S08]  /*4920*/  MUFU.EX2 R48, R48 ;  /* 0x0000003000307308 */ /* 0x000ff00000000800 */
[----:B------:R-:W3:Y:S08]  /*4930*/  MUFU.EX2 R47, R47 ;  /* 0x0000002f002f7308 */ /* 0x000ef00000000800 */
[----:B------:R-:W-:Y:S01]  /*4940*/  MUFU.EX2 R46, R46 ;  /* 0x0000002e002e7308 */ /* 0x000fe20000000800 */
[----:B--2---:R-:W-:Y:S01]  /*4950*/  FMNMX.FTZ R2, R50, R45, !PT ;  /* 0x0000002d32027209 */ /* 0x004fe20007810000 */
[----:B0-----:R-:W-:-:S06]  /*4960*/  FADD.FTZ R45, R188, R35 ;  /* 0x00000023bc2d7221 */ /* 0x001fcc0000010000 */
[----:B------:R-:W-:Y:S01]  /*4970*/  MUFU.EX2 R59, R52 ;  /* 0x00000034003b7308 */ /* 0x000fe20000000800 */
[----:B------:R-:W-:Y:S01]  /*4980*/  F2FP.F16.F32.PACK_AB R188, R35, R188 ;  /* 0x000000bc23bc723e */ /* 0x000fe200000000ff */
[C---:B-1----:R-:W-:Y:S01]  /*4990*/  FMUL.FTZ R10, R2.reuse, UR10 ;  /* 0x0000000a020a7c20 */ /* 0x042fe20008410000 */
[----:B------:R-:W-:Y:S02]  /*49a0*/  FSETP.NEU.FTZ.AND P2, PT, R2, -INF , PT ;  /* 0xff8000000200780b */ /* 0x000fe40003f5d000 */
[----:B---3--:R-:W-:Y:S02]  /*49b0*/  F2FP.F16.F32.PACK_AB R176, R47, R48 ;  /* 0x000000302fb0723e */ /* 0x008fe400000000ff */
[----:B------:R-:W-:Y:S01]  /*49c0*/  FSEL R9, R10, RZ, P2 ;  /* 0x000000ff0a097208 */ /* 0x000fe20001000000 */
[----:B------:R-:W-:Y:S01]  /*49d0*/  FADD.FTZ R10, R190, R45 ;  /* 0x0000002dbe0a7221 */ /* 0x000fe20000010000 */
[----:B------:R-:W-:Y:S01]  /*49e0*/  MUFU.EX2 R44, R44 ;  /* 0x0000002c002c7308 */ /* 0x000fe20000000800 */
[----:B------:R-:W-:-:S02]  /*49f0*/  F2FP.F16.F32.PACK_AB R190, R37, R190 ;  /* 0x000000be25be723e */ /* 0x000fc400000000ff */
[--C-:B------:R-:W-:Y:S01]  /*4a00*/  FFMA.FTZ R57, R57, UR10, -R9.reuse ;  /* 0x0000000a39397c23 */ /* 0x100fe20008010809 */
[--C-:B------:R-:W-:Y:S01]  /*4a10*/  FFMA.FTZ R12, R12, UR10, -R9.reuse ;  /* 0x0000000a0c0c7c23 */ /* 0x100fe20008010809 */
[----:B------:R-:W-:Y:S01]  /*4a20*/  FADD.FTZ R45, R37, R10 ;  /* 0x0000000a252d7221 */ /* 0x000fe20000010000 */
[--C-:B------:R-:W-:Y:S01]  /*4a30*/  FFMA.FTZ R13, R13, UR10, -R9.reuse ;  /* 0x0000000a0d0d7c23 */ /* 0x100fe20008010809 */
[--C-:B------:R-:W-:Y:S01]  /*4a40*/  FFMA.FTZ R14, R14, UR10, -R9.reuse ;  /* 0x0000000a0e0e7c23 */ /* 0x100fe20008010809 */
[----:B------:R-:W-:Y:S01]  /*4a50*/  FFMA.FTZ R15, R15, UR10, -R9 ;  /* 0x0000000a0f0f7c23 */ /* 0x000fe20008010809 */
[----:B------:R-:W-:Y:S01]  /*4a60*/  MUFU.EX2 R57, R57 ;  /* 0x0000003900397308 */ /* 0x000fe20000000800 */
[----:B------:R-:W-:Y:S01]  /*4a70*/  FADD.FTZ R10, R184, R45 ;  /* 0x0000002db80a7221 */ /* 0x000fe20000010000 */
[--C-:B------:R-:W-:Y:S01]  /*4a80*/  FFMA.FTZ R20, R20, UR10, -R9.reuse ;  /* 0x0000000a14147c23 */ /* 0x100fe20008010809 */
[--C-:B------:R-:W-:Y:S01]  /*4a90*/  FFMA.FTZ R21, R21, UR10, -R9.reuse ;  /* 0x0000000a15157c23 */ /* 0x100fe20008010809 */
[--C-:B------:R-:W-:Y:S01]  /*4aa0*/  FFMA.FTZ R24, R24, UR10, -R9.reuse ;  /* 0x0000000a18187c23 */ /* 0x100fe20008010809 */
[----:B------:R-:W-:Y:S01]  /*4ab0*/  FADD.FTZ R45, R39, R10 ;  /* 0x0000000a272d7221 */ /* 0x000fe20000010000 */
[--C-:B------:R-:W-:Y:S01]  /*4ac0*/  FFMA.FTZ R25, R25, UR10, -R9.reuse ;  /* 0x0000000a19197c23 */ /* 0x100fe20008010809 */
[----:B------:R-:W-:Y:S01]  /*4ad0*/  FFMA.FTZ R26, R26, UR10, -R9 ;  /* 0x0000000a1a1a7c23 */ /* 0x000fe20008010809 */
[----:B------:R-:W0:Y:S01]  /*4ae0*/  MUFU.EX2 R12, R12 ;  /* 0x0000000c000c7308 */ /* 0x000e220000000800 */
[----:B------:R-:W-:Y:S01]  /*4af0*/  FADD.FTZ R10, R186, R45 ;  /* 0x0000002dba0a7221 */ /* 0x000fe20000010000 */
[--C-:B------:R-:W-:Y:S01]  /*4b00*/  FFMA.FTZ R27, R27, UR10, -R9.reuse ;  /* 0x0000000a1b1b7c23 */ /* 0x100fe20008010809 */
[--C-:B------:R-:W-:Y:S01]  /*4b10*/  FFMA.FTZ R28, R28, UR10, -R9.reuse ;  /* 0x0000000a1c1c7c23 */ /* 0x100fe20008010809 */
[--C-:B------:R-:W-:Y:S01]  /*4b20*/  FFMA.FTZ R29, R29, UR10, -R9.reuse ;  /* 0x0000000a1d1d7c23 */ /* 0x100fe20008010809 */
[----:B------:R-:W-:Y:S01]  /*4b30*/  FADD.FTZ R45, R41, R10 ;  /* 0x0000000a292d7221 */ /* 0x000fe20000010000 */
[--C-:B------:R-:W-:Y:S01]  /*4b40*/  FFMA.FTZ R30, R30, UR10, -R9.reuse ;  /* 0x0000000a1e1e7c23 */ /* 0x100fe20008010809 */
[----:B------:R-:W-:Y:S01]  /*4b50*/  FFMA.FTZ R31, R31, UR10, -R9 ;  /* 0x0000000a1f1f7c23 */ /* 0x000fe20008010809 */
[----:B------:R-:W1:Y:S01]  /*4b60*/  MUFU.EX2 R13, R13 ;  /* 0x0000000d000d7308 */ /* 0x000e620000000800 */
[----:B------:R-:W-:Y:S01]  /*4b70*/  FADD.FTZ R50, R180, R45 ;  /* 0x0000002db4327221 */ /* 0x000fe20000010000 */
[--C-:B------:R-:W-:Y:S01]  /*4b80*/  FFMA.FTZ R32, R32, UR10, -R9.reuse ;  /* 0x0000000a20207c23 */ /* 0x100fe20008010809 */
[--C-:B------:R-:W-:Y:S01]  /*4b90*/  FFMA.FTZ R33, R33, UR10, -R9.reuse ;  /* 0x0000000a21217c23 */ /* 0x100fe20008010809 */
[--C-:B------:R-:W-:Y:S01]  /*4ba0*/  FFMA.FTZ R34, R34, UR10, -R9.reuse ;  /* 0x0000000a22227c23 */ /* 0x100fe20008010809 */
[----:B------:R-:W-:Y:S01]  /*4bb0*/  FADD.FTZ R50, R55, R50 ;  /* 0x0000003237327221 */ /* 0x000fe20000010000 */
[--C-:B------:R-:W-:Y:S01]  /*4bc0*/  FFMA.FTZ R0, R0, UR10, -R9.reuse ;  /* 0x0000000a00007c23 */ /* 0x100fe20008010809 */
[--C-:B------:R-:W-:Y:S01]  /*4bd0*/  FFMA.FTZ R36, R36, UR10, -R9.reuse ;  /* 0x0000000a24247c23 */ /* 0x100fe20008010809 */
[----:B------:R-:W2:Y:S01]  /*4be0*/  MUFU.EX2 R14, R14 ;  /* 0x0000000e000e7308 */ /* 0x000ea20000000800 */
[----:B0-----:R-:W-:Y:S01]  /*4bf0*/  FADD.FTZ R10, R57, R12 ;  /* 0x0000000c390a7221 */ /* 0x001fe20000010000 */
[----:B------:R-:W-:Y:S01]  /*4c00*/  FADD.FTZ R61, R53, R50 ;  /* 0x00000032353d7221 */ /* 0x000fe20000010000 */
[--C-:B------:R-:W-:Y:S01]  /*4c10*/  FFMA.FTZ R40, R40, UR10, -R9.reuse ;  /* 0x0000000a28287c23 */ /* 0x100fe20008010809 */
[--C-:B------:R-:W-:Y:S01]  /*4c20*/  FFMA.FTZ R38, R38, UR10, -R9.reuse ;  /* 0x0000000a26267c23 */ /* 0x100fe20008010809 */
[----:B------:R-:W-:Y:S01]  /*4c30*/  FFMA.FTZ R43, R43, UR10, -R9 ;  /* 0x0000000a2b2b7c23 */ /* 0x000fe20008010809 */
[----:B------:R-:W-:Y:S01]  /*4c40*/  FADD.FTZ R61, R182, R61 ;  /* 0x0000003db63d7221 */ /* 0x000fe20000010000 */
[----:B------:R-:W-:Y:S01]  /*4c50*/  FFMA.FTZ R9, R42, UR10, -R9 ;  /* 0x0000000a2a097c23 */ /* 0x000fe20008010809 */
[----:B------:R-:W0:Y:S01]  /*4c60*/  MUFU.EX2 R15, R15 ;  /* 0x0000000f000f7308 */ /* 0x000e220000000800 */
[----:B-1----:R-:W-:Y:S01]  /*4c70*/  FADD.FTZ R45, R13, R10 ;  /* 0x0000000a0d2d7221 */ /* 0x002fe20000010000 */
[----:B------:R-:W-:Y:S01]  /*4c80*/  FADD.FTZ R50, R48, R61 ;  /* 0x0000003d30327221 */ /* 0x000fe20000010000 */
[----:B------:R-:W-:-:S02]  /*4c90*/  PLOP3.LUT P2, PT, PT, PT, UP1, 0x40, 0x0 ;  /* 0x000000000000781c */ /* 0x000fc40003f4e818 */
[----:B------:R-:W-:Y:S01]  /*4ca0*/  F2FP.F16.F32.PACK_AB R184, R39, R184 ;  /* 0x000000b827b8723e */ /* 0x000fe200000000ff */
[----:B------:R-:W-:Y:S01]  /*4cb0*/  FADD.FTZ R61, R47, R50 ;  /* 0x000000322f3d7221 */ /* 0x000fe20000010000 */
[----:B------:R-:W-:Y:S01]  /*4cc0*/  F2FP.F16.F32.PACK_AB R186, R41, R186 ;  /* 0x000000ba29ba723e */ /* 0x000fe200000000ff */
[----:B------:R-:W1:Y:S01]  /*4cd0*/  MUFU.EX2 R20, R20 ;  /* 0x0000001400147308 */ /* 0x000e620000000800 */
[----:B--2---:R-:W-:Y:S01]  /*4ce0*/  FADD.FTZ R10, R14, R45 ;  /* 0x0000002d0e0a7221 */ /* 0x004fe20000010000 */
[----:B------:R-:W-:Y:S01]  /*4cf0*/  FADD.FTZ R50, R46, R61 ;  /* 0x0000003d2e327221 */ /* 0x000fe20000010000 */
[----:B------:R-:W-:Y:S02]  /*4d00*/  F2FP.F16.F32.PACK_AB R180, R55, R180 ;  /* 0x000000b437b4723e */ /* 0x000fe400000000ff */
[----:B------:R-:W-:Y:S02]  /*4d10*/  F2FP.F16.F32.PACK_AB R182, R182, R53 ;  /* 0x00000035b6b6723e */ /* 0x000fe400000000ff */
[----:B------:R-:W-:Y:S01]  /*4d20*/  F2FP.F16.F32.PACK_AB R178, R59, R46 ;  /* 0x0000002e3bb2723e */ /* 0x000fe200000000ff */
[----:B------:R-:W2:Y:S01]  /*4d30*/  MUFU.EX2 R21, R21 ;  /* 0x0000001500157308 */ /* 0x000ea20000000800 */
[----:B0-----:R-:W-:Y:S01]  /*4d40*/  FADD.FTZ R45, R15, R10 ;  /* 0x0000000a0f2d7221 */ /* 0x001fe20000010000 */
[----:B------:R-:W-:-:S02]  /*4d50*/  F2FP.F16.F32.PACK_AB R172, R49, R44 ;  /* 0x0000002c31ac723e */ /* 0x000fc400000000ff */
[----:B------:R-:W-:Y:S02]  /*4d60*/  F2FP.F16.F32.PACK_AB R189, R12, R57 ;  /* 0x000000390cbd723e */ /* 0x000fe400000000ff */
[----:B------:R-:W-:Y:S02]  /*4d70*/  F2FP.F16.F32.PACK_AB R191, R14, R13 ;  /* 0x0000000d0ebf723e */ /* 0x000fe400000000ff */
[----:B------:R-:W0:Y:S01]  /*4d80*/  MUFU.EX2 R24, R24 ;  /* 0x0000001800187308 */ /* 0x000e220000000800 */
[C---:B-1----:R-:W-:Y:S01]  /*4d90*/  FADD.FTZ R10, R20.reuse, R45 ;  /* 0x0000002d140a7221 */ /* 0x042fe20000010000 */
[----:B------:R-:W-:-:S06]  /*4da0*/  F2FP.F16.F32.PACK_AB R185, R20, R15 ;  /* 0x0000000f14b9723e */ /* 0x000fcc00000000ff */
[----:B------:R-:W1:Y:S01]  /*4db0*/  MUFU.EX2 R25, R25 ;  /* 0x0000001900197308 */ /* 0x000e620000000800 */
[----:B--2---:R-:W-:-:S07]  /*4dc0*/  FADD.FTZ R45, R21, R10 ;  /* 0x0000000a152d7221 */ /* 0x004fce0000010000 */
[----:B------:R-:W2:Y:S01]  /*4dd0*/  MUFU.EX2 R26, R26 ;  /* 0x0000001a001a7308 */ /* 0x000ea20000000800 */
[C---:B0-----:R-:W-:Y:S01]  /*4de0*/  FADD.FTZ R10, R24.reuse, R45 ;  /* 0x0000002d180a7221 */ /* 0x041fe20000010000 */
[----:B------:R-:W-:Y:S01]  /*4df0*/  FADD.FTZ R45, R59, R50 ;  /* 0x000000323b2d7221 */ /* 0x000fe20000010000 */
[----:B------:R-:W-:-:S03]  /*4e00*/  F2FP.F16.F32.PACK_AB R187, R24, R21 ;  /* 0x0000001518bb723e */ /* 0x000fc600000000ff */
[----:B------:R-:W-:Y:S02]  /*4e10*/  FADD.FTZ R42, R44, R45 ;  /* 0x0000002d2c2a7221 */ /* 0x000fe40000010000 */
[----:B------:R-:W0:Y:S01]  /*4e20*/  MUFU.EX2 R27, R27 ;  /* 0x0000001b001b7308 */ /* 0x000e220000000800 */
[----:B-1----:R-:W-:Y:S01]  /*4e30*/  FADD.FTZ R35, R25, R10 ;  /* 0x0000000a19237221 */ /* 0x002fe20000010000 */
[----:B------:R-:W-:-:S06]  /*4e40*/  FADD.FTZ R42, R49, R42 ;  /* 0x0000002a312a7221 */ /* 0x000fcc0000010000 */
[----:B------:R-:W1:Y:S01]  /*4e50*/  MUFU.EX2 R7, R7 ;  /* 0x0000000700077308 */ /* 0x000e620000000800 */
[C---:B--2---:R-:W-:Y:S01]  /*4e60*/  FADD.FTZ R10, R26.reuse, R35 ;  /* 0x000000231a0a7221 */ /* 0x044fe20000010000 */
[----:B------:R-:W-:-:S06]  /*4e70*/  F2FP.F16.F32.PACK_AB R181, R26, R25 ;  /* 0x000000191ab5723e */ /* 0x000fcc00000000ff */
[----:B------:R-:W2:Y:S01]  /*4e80*/  MUFU.EX2 R28, R28 ;  /* 0x0000001c001c7308 */ /* 0x000ea20000000800 */
[----:B0-----:R-:W-:-:S07]  /*4e90*/  FADD.FTZ R35, R27, R10 ;  /* 0x0000000a1b237221 */ /* 0x001fce0000010000 */
[----:B------:R-:W0:Y:S01]  /*4ea0*/  MUFU.EX2 R29, R29 ;  /* 0x0000001d001d7308 */ /* 0x000e220000000800 */
[----:B-1----:R-:W-:-:S04]  /*4eb0*/  FADD.FTZ R37, R7, R42 ;  /* 0x0000002a07257221 */ /* 0x002fc80000010000 */
[C---:B------:R-:W-:Y:S01]  /*4ec0*/  FADD.FTZ R42, R174.reuse, R37 ;  /* 0x00000025ae2a7221 */ /* 0x040fe20000010000 */
[----:B------:R-:W-:Y:S02]  /*4ed0*/  F2FP.F16.F32.PACK_AB R174, R174, R7 ;  /* 0x00000007aeae723e */ /* 0x000fe400000000ff */
[----:B------:R-:W1:Y:S01]  /*4ee0*/  MUFU.EX2 R51, R51 ;  /* 0x0000003300337308 */ /* 0x000e620000000800 */
[C---:B--2---:R-:W-:Y:S01]  /*4ef0*/  FADD.FTZ R10, R28.reuse, R35 ;  /* 0x000000231c0a7221 */ /* 0x044fe20000010000 */
[----:B------:R-:W-:-:S06]  /*4f00*/  F2FP.F16.F32.PACK_AB R183, R28, R27 ;  /* 0x0000001b1cb7723e */ /* 0x000fcc00000000ff */
[----:B------:R-:W2:Y:S01]  /*4f10*/  MUFU.EX2 R30, R30 ;  /* 0x0000001e001e7308 */ /* 0x000ea20000000800 */
[----:B0-----:R-:W-:-:S07]  /*4f20*/  FADD.FTZ R35, R29, R10 ;  /* 0x0000000a1d237221 */ /* 0x001fce0000010000 */
[----:B------:R-:W0:Y:S01]  /*4f30*/  MUFU.EX2 R8, R8 ;  /* 0x0000000800087308 */ /* 0x000e220000000800 */
[----:B-1----:R-:W-:-:S07]  /*4f40*/  FADD.FTZ R37, R51, R42 ;  /* 0x0000002a33257221 */ /* 0x002fce0000010000 */
[----:B------:R-:W1:Y:S01]  /*4f50*/  MUFU.EX2 R31, R31 ;  /* 0x0000001f001f7308 */ /* 0x000e620000000800 */
[C---:B--2---:R-:W-:Y:S01]  /*4f60*/  FADD.FTZ R10, R30.reuse, R35 ;  /* 0x000000231e0a7221 */ /* 0x044fe20000010000 */
[----:B------:R-:W-:-:S06]  /*4f70*/  F2FP.F16.F32.PACK_AB R177, R30, R29 ;  /* 0x0000001d1eb1723e */ /* 0x000fcc00000000ff */
[----:B------:R-:W2:Y:S01]  /*4f80*/  MUFU.EX2 R6, R6 ;  /* 0x0000000600067308 */ /* 0x000ea20000000800 */
[C---:B0-----:R-:W-:Y:S01]  /*4f90*/  FADD.FTZ R37, R8.reuse, R37 ;  /* 0x0000002508257221 */ /* 0x041fe20000010000 */
[----:B------:R-:W-:-:S06]  /*4fa0*/  F2FP.F16.F32.PACK_AB R168, R8, R51 ;  /* 0x0000003308a8723e */ /* 0x000fcc00000000ff */
[----:B------:R-:W0:Y:S01]  /*4fb0*/  MUFU.EX2 R32, R32 ;  /* 0x0000002000207308 */ /* 0x000e220000000800 */
[----:B-1----:R-:W-:-:S07]  /*4fc0*/  FADD.FTZ R7, R31, R10 ;  /* 0x0000000a1f077221 */ /* 0x002fce0000010000 */
[----:B------:R-:W1:Y:S01]  /*4fd0*/  MUFU.EX2 R11, R11 ;  /* 0x0000000b000b7308 */ /* 0x000e620000000800 */
[----:B--2---:R-:W-:-:S07]  /*4fe0*/  FADD.FTZ R10, R6, R37 ;  /* 0x00000025060a7221 */ /* 0x004fce0000010000 */
[----:B------:R-:W2:Y:S01]  /*4ff0*/  MUFU.EX2 R33, R33 ;  /* 0x0000002100217308 */ /* 0x000ea20000000800 */
[C---:B0-----:R-:W-:Y:S01]  /*5000*/  FADD.FTZ R8, R32.reuse, R7 ;  /* 0x0000000720087221 */ /* 0x041fe20000010000 */
[----:B------:R-:W-:-:S06]  /*5010*/  F2FP.F16.F32.PACK_AB R179, R32, R31 ;  /* 0x0000001f20b3723e */ /* 0x000fcc00000000ff */
[----:B------:R-:W0:Y:S01]  /*5020*/  MUFU.EX2 R34, R34 ;  /* 0x0000002200227308 */ /* 0x000e220000000800 */
[C---:B-1----:R-:W-:Y:S01]  /*5030*/  FADD.FTZ R7, R11.reuse, R10 ;  /* 0x0000000a0b077221 */ /* 0x042fe20000010000 */
[----:B------:R-:W-:-:S06]  /*5040*/  F2FP.F16.F32.PACK_AB R170, R11, R6 ;  /* 0x000000060baa723e */ /* 0x000fcc00000000ff */
[----:B------:R-:W1:Y:S01]  /*5050*/  MUFU.EX2 R0, R0 ;  /* 0x0000000000007308 */ /* 0x000e620000000800 */
[----:B--2---:R-:W-:-:S07]  /*5060*/  FADD.FTZ R11, R33, R8 ;  /* 0x00000008210b7221 */ /* 0x004fce0000010000 */
        /* <DEDUP_REMOVED lines=8> */
[----:B------:R-:W2:Y:S01]  /*50f0*/  MUFU.EX2 R43, R43 ;  /* 0x0000002b002b7308 */ /* 0x000ea20000000800 */
[----:B0-----:R-:W-:-:S07]  /*5100*/  FADD.FTZ R6, R40, R11 ;  /* 0x0000000b28067221 */ /* 0x001fce0000010000 */
[----:B------:R2:W0:Y:S01]  /*5110*/  MUFU.EX2 R8, R9 ;  /* 0x0000000900087308 */ /* 0x0004220000000800 */
[C---:B-1----:R-:W-:Y:S01]  /*5120*/  FADD.FTZ R6, R169.reuse, R6 ;  /* 0x00000006a9067221 */ /* 0x042fe20000010000 */
[----:B------:R-:W-:-:S03]  /*5130*/  F2FP.F16.F32.PACK_AB R169, R169, R40 ;  /* 0x00000028a9a9723e */ /* 0x000fc600000000ff */
[----:B--2---:R-:W-:-:S04]  /*5140*/  FADD.FTZ R9, R43, R6 ;  /* 0x000000062b097221 */ /* 0x004fc80000010000 */
[C---:B0-----:R-:W-:Y:S01]  /*5150*/  FADD.FTZ R6, R8.reuse, R9 ;  /* 0x0000000908067221 */ /* 0x041fe20000010000 */
[----:B------:R-:W-:Y:S01]  /*5160*/  F2FP.F16.F32.PACK_AB R171, R8, R43 ;  /* 0x0000002b08ab723e */ /* 0x000fe200000000ff */
[----:B------:R-:W-:Y:S01]  /*5170*/  VIADD R8, R80, 0xfffffffe ;  /* 0xfffffffe50087836 */ /* 0x000fe20000000000 */
        /* <DEDUP_REMOVED lines=11> */
.L_x_1171:
[----:B------:R-:W-:-:S11]  /*5230*/  UISETP.NE.AND UP2, UPT, UR5, 0x1, UPT ;  /* 0x000000010500788c */ /* 0x000fd6000bf45270 */
[----:B------:R-:W-:Y:S02]  /*5240*/  @UP2 ULDC.64 UR6, c[0x0][0x9e8] ;  /* 0x00027a0000062ab9 */ /* 0x000fe40000000a00 */
[----:B------:R-:W-:-:S04]  /*5250*/  UIMAD.WIDE.U32 UR14, UR11, UR6, URZ ;  /* 0x000000060b0e72a5 */ /* 0x000fc8000f8e003f */
[----:B------:R-:W-:-:S12]  /*5260*/  @UP2 USHF.R.U32.HI UR11, URZ, UR7, UR15 ;  /* 0x000000073f0b2299 */ /* 0x000fd8000801160f */
.L_x_1172:
[----:B------:R-:W-:-:S04]  /*5270*/  UIMAD UR5, UR11, UR5, UR5 ;  /* 0x000000050b0572a4 */ /* 0x000fc8000f8e0205 */
[----:B------:R-:W-:-:S04]  /*5280*/  UISETP.LT.AND UP2, UPT, UR4, UR5, UPT ;  /* 0x000000050400728c */ /* 0x000fc8000bf41270 */
[----:B------:R-:W-:-:S12]  /*5290*/  USEL UR4, UR4, UR5, UP2 ;  /* 0x0000000504047287 */ /* 0x000fd80009000000 */
.L_x_1170:
[----:B------:R-:W-:Y:S01]  /*52a0*/  R2UR UR6, R192 ;  /* 0x00000000c00672ca */ /* 0x000fe200000e0000 */
[----:B------:R-:W-:Y:S01]  /*52b0*/  UIMAD.WIDE UR4, UR4, 0x2aaaaaab, URZ ;  /* 0x2aaaaaab040478a5 */ /* 0x000fe2000f8e023f */
[----:B------:R-:W-:Y:S01]  /*52c0*/  IMAD.MOV.U32 R0, RZ, RZ, 0x3f800000 ;  /* 0x3f800000ff007424 */ /* 0x000fe200078e00ff */
[----:B------:R-:W-:Y:S01]  /*52d0*/  CS2R R118, SRZ ;  /* 0x0000000000767805 */ /* 0x000fe2000001ff00 */
        /* <DEDUP_REMOVED lines=15> */
[----:B------:R-:W-:Y:S02]  /*53d0*/  CS2R R96, SRZ ;  /* 0x0000000000607805 */ /* 0x000fe4000001ff00 */
[----:B------:R-:W-:Y:S02]  /*53e0*/  CS2R R94, SRZ ;  /* 0x00000000005e7805 */ /* 0x000fe4000001ff00 */
[----:B------:R-:W-:Y:S02]  /*53f0*/  CS2R R92, SRZ ;  /* 0x00000000005c7805 */ /* 0x000fe4000001ff00 */
[----:B------:R-:W-:Y:S02]  /*5400*/  CS2R R90, SRZ ;  /* 0x00000000005a7805 */ /* 0x000fe4000001ff00 */
[----:B------:R-:W-:Y:S02]  /*5410*/  ISETP.GE.AND P2, PT, R8, UR50, PT ;  /* 0x0000003208007c0c */ /* 0x000fe4000bf46270 */
        /* <DEDUP_REMOVED lines=33> */
[----:B------:R-:W-:Y:S06]  /*5630*/  @!P2 BRA `(.L_x_1173) ;  /* 0x0000003400c0a947 */ /* 0x000fec0003800000 */
[----:B------:R-:W-:Y:S01]  /*5640*/  IMAD.MOV.U32 R0, RZ, RZ, 0x3f800000 ;  /* 0x3f800000ff007424 */ /* 0x000fe200078e00ff */
[----:B------:R-:W-:Y:S01]  /*5650*/  ULDC UR51, c[0x0][0x9e4] ;  /* 0x0002790000337ab9 */ /* 0x000fe20000000800 */
[----:B------:R-:W-:Y:S01]  /*5660*/  IMAD.MOV.U32 R119, RZ, RZ, RZ ;  /* 0x000000ffff777224 */ /* 0x000fe200078e00ff */
[----:B------:R-:W-:Y:S01]  /*5670*/  ULDC UR4, c[0x0][0x9d8] ;  /* 0x0002760000047ab9 */ /* 0x000fe20000000800 */
[----:B------:R-:W-:Y:S01]  /*5680*/  ULDC UR55, c[0x0][0x988] ;  /* 0x0002620000377ab9 */ /* 0x000fe20000000800 */
[----:B------:R-:W-:-:S05]  /*5690*/  ULDC UR58, c[0x0][0x9e0] ;  /* 0x00027800003a7ab9 */ /* 0x000fca0000000800 */
.L_x_1190:
[----:B------:R-:W-:-:S04]  /*56a0*/  UIADD3 UR5, UR37, 0x1, URZ ;  /* 0x0000000125057890 */ /* 0x000fc8000fffe03f */
[----:B------:R-:W-:-:S04]  /*56b0*/  UISETP.NE.AND UP2, UPT, UR5, 0x2, UPT ;  /* 0x000000020500788c */ /* 0x000fc8000bf45270 */
[----:B------:R-:W-:Y:S02]  /*56c0*/  USEL UR39, URZ, 0x1, UP2 ;  /* 0x000000013f277887 */ /* 0x000fe40009000000 */
[----:B------:R-:W-:Y:S02]  /*56d0*/  USEL UR5, UR5, URZ, UP2 ;  /* 0x0000003f05057287 */ /* 0x000fe40009000000 */
[----:B------:R-:W-:Y:S01]  /*56e0*/  ULOP3.LUT UR39, UR36, UR39, URZ, 0x3c, !UPT ;  /* 0x0000002724277292 */ /* 0x000fe2000f8e3c3f */
[----:B------:R-:W-:Y:S11]  /*56f0*/  @!P0 BRA `(.L_x_1174) ;  /* 0x0000000000048947 */ /* 0x000ff60003800000 */
[----:B------:R-:W-:Y:S01]  /*5700*/  BPT.TRAP 0x1 ;  /* 0x000000040000795c */ /* 0x000fe20000300000 */
.L_x_1174:
[----:B------:R-:W-:Y:S01]  /*5710*/  ULEA UR7, UR5, UR38, 0x3 ;  /* 0x0000002605077291 */ /* 0x000fe2000f8e183f */
[----:B------:R-:W-:-:S05]  /*5720*/  IMAD.U32 R9, RZ, RZ, UR39 ;  /* 0x00000027ff097e24 */ /* 0x000fca000f8e00ff */
[----:B------:R-:W-:-:S04]  /*5730*/  SHF.L.U32 R9, R9, 0x1f, RZ ;  /* 0x0000001f09097819 */ /* 0x000fc800000006ff */
[----:B------:R0:W1:Y:S01]  /*5740*/  SYNCS.PHASECHK.TRANS64.TRYWAIT P2, [UR7+0x30830], R9 ;  /* 0x03083009ff0075a7 */ /* 0x0000620008040147 */
[----:B------:R-:W-:Y:S05]  /*5750*/  @!P0 BRA `(.L_x_1175) ;  /* 0x0000000000048947 */ /* 0x000fea0003800000 */
[----:B------:R-:W-:Y:S01]  /*5760*/  BPT.TRAP 0x1 ;  /* 0x000000040000795c */ /* 0x000fe20000300000 */
.L_x_1175:
[-C--:B------:R-:W-:Y:S01]  /*5770*/  FMUL.FTZ R24, R24, R12.reuse ;  /* 0x0000000c18187220 */ /* 0x080fe20000410000 */
[----:B------:R-:W-:Y:S01]  /*5780*/  FMUL.FTZ R25, R25, R12 ;  /* 0x0000000c19197220 */ /* 0x000fe20000410000 */
[----:B-1----:R-:W-:Y:S06]  /*5790*/  @P2 BRA `(.L_x_1176) ;  /* 0x0000000000082947 */ /* 0x002fec0003800000 */
[----:B------:R-:W1:Y:S02]  /*57a0*/  SYNCS.PHASECHK.TRANS64.TRYWAIT P2, [UR7+0x30830], R9 ;  /* 0x03083009ff0075a7 */ /* 0x000e640008040147 */
[----:B-1----:R-:W-:Y:S05]  /*57b0*/  @!P2 BRA `(.L_x_1177) ;  /* 0x0000015c0044a947 */ /* 0x002fea0003800000 */
.L_x_1176:
        /* <DEDUP_REMOVED lines=18> */
[----:B------:R-:W-:Y:S01]  /*58e0*/  UMOV UR44, UR56 ;  /* 0x00000038002c7c82 */ /* 0x000fe20008000000 */
[----:B------:R-:W-:Y:S01]  /*58f0*/  UMOV UR45, UR57 ;  /* 0x00000039002d7c82 */ /* 0x000fe20008000000 */
        /* <DEDUP_REMOVED lines=102> */
[----:B------:R-:W-:Y:S02]  /*5f60*/  FMUL.FTZ R119, R119, R0 ;  /* 0x0000000077777220 */ /* 0x000fe40000410000 */
[----:B------:R-:W-:Y:S01]  /*5f70*/  HGMMA.64x96x16.F32 R120, gdesc[UR44], R120, gsb0 ;  /* 0x016000002c7879f0 */ /* 0x000fe20008000878 */
[----:B------:R-:W-:Y:S01]  /*5f80*/  UIADD3 UR46, UR6, 0x4, URZ ;  /* 0x00000004062e7890 */ /* 0x000fe2000fffe03f */
[----:B------:R-:W-:Y:S01]  /*5f90*/  UMOV UR44, UR52 ;  /* 0x00000034002c7c82 */ /* 0x000fe20008000000 */
[----:B------:R-:W-:Y:S01]  /*5fa0*/  UMOV UR45, UR53 ;  /* 0x00000035002d7c82 */ /* 0x000fe20008000000 */
[----:B------:R-:W-:Y:S01]  /*5fb0*/  UMOV UR47, 0x40000040 ;  /* 0x40000040002f7882 */ /* 0x000fe20000000000 */
[----:B------:R-:W-:-:S02]  /*5fc0*/  WARPGROUP.DEPBAR.LE gsb0, 0x0 ;  /* 0x00008000000079c5 */ /* 0x000fc40000010000 */
        /* <DEDUP_REMOVED lines=36> */
.L_x_1178:
[----:B------:R-:W-:Y:S01]  /*6210*/  ULEA UR6, UR37, UR38, 0x3 ;  /* 0x0000002625067291 */ /* 0x000fe2000f8e183f */
[----:B------:R-:W-:-:S05]  /*6220*/  IMAD.U32 R0, RZ, RZ, UR36 ;  /* 0x00000024ff007e24 */ /* 0x000fca000f8e00ff */
[----:B------:R-:W-:-:S04]  /*6230*/  SHF.L.U32 R0, R0, 0x1f, RZ ;  /* 0x0000001f00007819 */ /* 0x000fc800000006ff */
[----:B------:R2:W3:Y:S01]  /*6240*/  SYNCS.PHASECHK.TRANS64.TRYWAIT P2, [UR6+0x30850], R0 ;  /* 0x03085000ff0075a7 */ /* 0x0004e20008040146 */
[----:B------:R-:W-:Y:S05]  /*6250*/  @!P0 BRA `(.L_x_1179) ;  /* 0x0000000000048947 */ /* 0x000fea0003800000 */
[----:B------:R-:W-:Y:S01]  /*6260*/  BPT.TRAP 0x1 ;  /* 0x000000040000795c */ /* 0x000fe20000300000 */
.L_x_1179:
[----:B---3--:R-:W-:Y:S05]  /*6270*/  @P2 BRA `(.L_x_1180) ;  /* 0x0000000000082947 */ /* 0x008fea0003800000 */
[----:B------:R-:W3:Y:S02]  /*6280*/  SYNCS.PHASECHK.TRANS64.TRYWAIT P2, [UR6+0x30850], R0 ;  /* 0x03085000ff0075a7 */ /* 0x000ee40008040146 */
[----:B---3--:R-:W-:Y:S05]  /*6290*/  @!P2 BRA `(.L_x_1181) ;  /* 0x0000015000a4a947 */ /* 0x008fea0003800000 */
.L_x_1180:
[----:B------:R-:W-:Y:S01]  /*62a0*/  UIADD3 UR10, UR38, 0x400, URZ ;  /* 0x00000400260a7890 */ /* 0x000fe2000fffe03f */
[----:B------:R-:W-:Y:S01]  /*62b0*/  WARPGROUP.ARRIVE ;  /* 0x00000000000079c5 */ /* 0x000fe20000000000 */
[----:B------:R-:W-:Y:S01]  /*62c0*/  UMOV UR11, 0x40000040 ;  /* 0x40000040000b7882 */ /* 0x000fe20000000000 */
[----:B------:R-:W-:Y:S01]  /*62d0*/  PLOP3.LUT P2, PT, PT, PT, UP0, 0x80, 0x0 ;  /* 0x000000000000781c */ /* 0x000fe20003f4f008 */
[----:B------:R-:W-:Y:S01]  /*62e0*/  USHF.R.U32.HI UR10, URZ, 0x4, UR10 ;  /* 0x000000043f0a7899 */ /* 0x000fe2000801160a */
[----:B0-2---:R-:W-:Y:S01]  /*62f0*/  FMUL.FTZ R0, R122, UR4 ;  /* 0x000000047a007c20 */ /* 0x005fe20008410000 */
[----:B------:R-:W-:Y:S01]  /*6300*/  FMUL.FTZ R122, R128, UR4 ;  /* 0x00000004807a7c20 */ /* 0x000fe20008410000 */
[----:B------:R-:W-:Y:S01]  /*6310*/  FMUL.FTZ R128, R138, UR4 ;  /* 0x000000048a807c20 */ /* 0x000fe20008410000 */
[----:B------:R-:W-:Y:S01]  /*6320*/  ULOP3.LUT UR10, UR10, 0x3fff, URZ, 0xc0, !UPT ;  /* 0x00003fff0a0a7892 */ /* 0x000fe2000f8ec03f */
[----:B------:R-:W-:Y:S01]  /*6330*/  PLOP3.LUT P3, PT, PT, PT, UP0, 0x80, 0x0 ;  /* 0x000000000000781c */ /* 0x000fe20003f6f008 */
[----:B------:R-:W-:Y:S01]  /*6340*/  FMUL.FTZ R138, R144, UR4 ;  /* 0x00000004908a7c20 */ /* 0x000fe20008410000 */
[----:B------:R-:W-:Y:S01]  /*6350*/  FMUL.FTZ R144, R154, UR4 ;  /* 0x000000049a907c20 */ /* 0x000fe20008410000 */
[----:B------:R-:W-:Y:S01]  /*6360*/  ULOP3.LUT UR10, UR10, 0x3000000, URZ, 0xfc, !UPT ;  /* 0x030000000a0a7892 */ /* 0x000fe2000f8efc3f */
[----:B------:R-:W-:Y:S01]  /*6370*/  FMUL.FTZ R154, R160, UR4 ;  /* 0x00000004a09a7c20 */ /* 0x000fe20008410000 */
[----:B------:R-:W-:-:S02]  /*6380*/  VIADD R160, R23, UR60 ;  /* 0x0000003c17a07c36 */ /* 0x000fc40008000000 */
[----:B------:R-:W-:Y:S01]  /*6390*/  FMUL.FTZ R12, R120, UR4 ;  /* 0x00000004780c7c20 */ /* 0x000fe20008410000 */
[----:B------:R-:W-:Y:S01]  /*63a0*/  UIMAD UR14, UR37, 0x900, UR10 ;  /* 0x00000900250e78a4 */ /* 0x000fe2000f8e020a */
[----:B-1----:R-:W-:Y:S01]  /*63b0*/  FMUL.FTZ R9, R123, UR4 ;  /* 0x000000047b097c20 */ /* 0x002fe20008410000 */
        /* <DEDUP_REMOVED lines=43> */
[----:B------:R-:W-:-:S02]  /*6670*/  IMAD R162, R8, -0x60, RZ ;  /* 0xffffffa008a27824 */ /* 0x000fc400078e02ff */
[----:B------:R-:W-:Y:S01]  /*6680*/  FMUL.FTZ R158, R167, UR4 ;  /* 0x00000004a79e7c20 */ /* 0x000fe20008410000 */
[----:B------:R-:W0:Y:S01]  /*6690*/  MUFU.TANH R12, R12 ;  /* 0x0000000c000c7308 */ /* 0x000e220000002400 */
[----:B------:R-:W-:-:S07]  /*66a0*/  IMAD.IADD R157, R162, 0x1, -R19 ;  /* 0x00000001a29d7824 */ /* 0x000fce00078e0a13 */
        /* <DEDUP_REMOVED lines=70> */
[----:B------:R-:W-:Y:S02]  /*6b10*/  @UP0 ULDC UR10, c[0x0][0x44c] ;  /* 0x00011300000a0ab9 */ /* 0x000fe40000000800 */
[----:B------:R-:W-:Y:S01]  /*6b20*/  @P2 IMAD.HI.U32 R10, R160, UR10, RZ ;  /* 0x0000000aa00a2c27 */ /* 0x000fe2000f8e00ff */
[----:B------:R-:W-:Y:S01]  /*6b30*/  @UP0 ULDC UR10, c[0x0][0x450] ;  /* 0x00011400000a0ab9 */ /* 0x000fe20000000800 */
[----:B------:R-:W-:-:S03]  /*6b40*/  PLOP3.LUT P2, PT, PT, PT, UP1, 0x40, 0x0 ;  /* 0x000000000000781c */ /* 0x000fc60003f4e818 */
[----:B------:R-:W-:Y:S01]  /*6b50*/  @P3 SHF.R.U32.HI R160, RZ, UR10, R10 ;  /* 0x0000000affa03c19 */ /* 0x000fe2000801160a */
[----:B------:R-:W-:-:S04]  /*6b60*/  IMAD.U32 R10, RZ, RZ, UR7 ;  /* 0x00000007ff0a7e24 */ /* 0x000fc8000f8e00ff */
[----:B------:R-:W5:Y:S01]  /*6b70*/  SHFL.IDX PT, R11, R160, RZ, 0x1c1f ;  /* 0x001c1fffa00b7589 */ /* 0x000f6200000e0000 */
[----:B------:R-:W-:-:S05]  /*6b80*/  @!P1 VIADD R10, R10, 0x30840 ;  /* 0x000308400a0a9836 */ /* 0x000fca0000000000 */
[----:B------:R-:W-:Y:S01]  /*6b90*/  @!P1 PRMT R10, RZ, 0x654, R10 ;  /* 0x00000654ff0a9816 */ /* 0x000fe2000000000a */
[----:B------:R-:W-:-:S03]  /*6ba0*/  WARPGROUP.DEPBAR.LE gsb0, 0x0 ;  /* 0x00008000000079c5 */ /* 0x000fc60000010000 */
[----:B------:R1:W-:Y:S02]  /*6bb0*/  @!P1 SYNCS.ARRIVE.TRANS64.RED.A1T0 RZ, [R10+URZ], RZ ;  /* 0x000000ff0aff99a7 */ /* 0x0003e4000810043f */
[----:B-1----:R-:W-:-:S04]  /*6bc0*/  IADD3 R10, -R19, 0x1, R162 ;  /* 0x00000001130a7810 */ /* 0x002fc80007ffe1a2 */
[----:B------:R-:W-:-:S05]  /*6bd0*/  IADD3 R10, -R17, R10, R16 ;  /* 0x0000000a110a7210 */ /* 0x000fca0007ffe110 */
[C---:B------:R-:W-:Y:S02]  /*6be0*/  VIADD R166, R10.reuse, UR58 ;  /* 0x0000003a0aa67c36 */ /* 0x040fe40008000000 */
[----:B------:R-:W-:Y:S02]  /*6bf0*/  VIADD R165, R10, UR54 ;  /* 0x000000360aa57c36 */ /* 0x000fe40008000000 */
[--C-:B-----5:R-:W-:Y:S02]  /*6c00*/  IMAD.IADD R164, R166, 0x1, R11.reuse ;  /* 0x00000001a6a47824 */ /* 0x120fe400078e020b */
[----:B------:R-:W-:Y:S01]  /*6c10*/  IMAD.IADD R163, R165, 0x1, R11 ;  /* 0x00000001a5a37824 */ /* 0x000fe200078e020b */
[----:B0-234-:R-:W-:Y:S06]  /*6c20*/  @P2 BRA `(.L_x_1182) ;  /* 0x0000000000542947 */ /* 0x01dfec0003800000 */
[----:B------:R-:W-:Y:S01]  /*6c30*/  IADD3 R167, -R17, R16, R11 ;  /* 0x0000001011a77210 */ /* 0x000fe20007ffe10b */
[----:B------:R-:W-:Y:S03]  /*6c40*/  BSSY B0, `(.L_x_1183) ;  /* 0x0000010000007945 */ /* 0x000fe60003800000 */
        /* <DEDUP_REMOVED lines=10> */
.L_x_1184:
[----:B------:R-:W-:-:S05]  /*6cf0*/  IMAD.U32 R168, RZ, RZ, UR51 ;  /* 0x00000033ffa87e24 */ /* 0x000fca000f8e00ff */
[----:B------:R-:W-:-:S13]  /*6d00*/  ISETP.NE.AND P2, PT, R168, 0x1, PT ;  /* 0x00000001a800780c */ /* 0x000fda0003f45270 */
[----:B------:R-:W0:Y:S02]  /*6d10*/  @P2 LDC.64 R10, c[0x0][0x9e8] ;  /* 0x00027a00ff0a2b82 */ /* 0x000e240000000a00 */
[----:B0-----:R-:W-:-:S05]  /*6d20*/  @P2 IMAD.HI.U32 R10, R167, R10, RZ ;  /* 0x0000000aa70a2227 */ /* 0x001fca00078e00ff */
[----:B------:R-:W-:-:S07]  /*6d30*/  @P2 SHF.R.U32.HI R167, RZ, R11, R10 ;  /* 0x0000000bffa72219 */ /* 0x000fce000001160a */
.L_x_1185:
[----:B------:R-:W-:Y:S05]  /*6d40*/  BSYNC B0 ;  /* 0x0000000000007941 */ /* 0x000fea0003800000 */
.L_x_1183:
[----:B------:R-:W-:-:S05]  /*6d50*/  IMAD R167, R167, R168, R157 ;  /* 0x000000a8a7a77224 */ /* 0x000fca00078e029d */
[----:B------:R-:W-:Y:S02]  /*6d60*/  VIADDMNMX R164, R167, R168, R164, PT ;  /* 0x000000a8a7a47246 */ /* 0x000fe400038001a4 */
[----:B------:R-:W-:-:S07]  /*6d70*/  VIMNMX R163, R163, R167, !PT ;  /* 0x000000a7a3a37248 */ /* 0x000fce0007fe0100 */
.L_x_1182:
[C---:B------:R-:W-:Y:S01]  /*6d80*/  ISETP.GE.AND P2, PT, R162.reuse, 0x2, PT ;  /* 0x00000002a200780c */ /* 0x040fe20003f46270 */
[----:B------:R-:W0:Y:S01]  /*6d90*/  SHFL.IDX PT, R160, R160, 0x1, 0x1c1f ;  /* 0x003c1f00a0a07f89 */ /* 0x000e2200000e0000 */
[C---:B------:R-:W-:Y:S02]  /*6da0*/  ISETP.GE.AND P6, PT, R162.reuse, 0xa, PT ;  /* 0x0000000aa200780c */ /* 0x040fe40003fc6270 */
[----:B------:R-:W-:Y:S02]  /*6db0*/  ISETP.GT.AND P4, PT, R163, 0x1, !P2 ;  /* 0x00000001a300780c */ /* 0x000fe40005784270 */
[----:B------:R-:W-:Y:S02]  /*6dc0*/  ISETP.GE.AND P3, PT, R162, 0x9, PT ;  /* 0x00000009a200780c */ /* 0x000fe40003f66270 */
[----:B------:R-:W-:Y:S02]  /*6dd0*/  ISETP.LT.OR P4, PT, R164, 0x2, P4 ;  /* 0x00000002a400780c */ /* 0x000fe40002781670 */
[----:B------:R-:W-:-:S02]  /*6de0*/  LOP3.LUT R18, R18, 0xfffffffb, RZ, 0xc0, !PT ;  /* 0xfffffffb12127812 */ /* 0x000fc400078ec0ff */
[----:B------:R-:W-:Y:S02]  /*6df0*/  FSEL R13, R13, -INF , !P4 ;  /* 0xff8000000d0d7808 */ /* 0x000fe40006000000 */
[C---:B------:R-:W-:Y:S02]  /*6e00*/  ISETP.GT.AND P5, PT, R163.reuse, 0x8, !P3 ;  /* 0x00000008a300780c */ /* 0x040fe40005fa4270 */
[----:B------:R-:W-:Y:S02]  /*6e10*/  @P6 LOP3.LUT R18, R18, 0x4, RZ, 0xfc, !PT ;  /* 0x0000000412126812 */ /* 0x000fe400078efcff */
[----:B------:R-:W-:Y:S02]  /*6e20*/  ISETP.GT.AND P4, PT, R163, 0x9, !P6 ;  /* 0x00000009a300780c */ /* 0x000fe40007784270 */
[----:B------:R-:W-:Y:S02]  /*6e30*/  ISETP.GE.AND P6, PT, R162, 0x11, PT ;  /* 0x00000011a200780c */ /* 0x000fe40003fc6270 */
[----:B------:R-:W-:-:S02]  /*6e40*/  ISETP.LT.OR P5, PT, R164, 0x9, P5 ;  /* 0x00000009a400780c */ /* 0x000fc40002fa1670 */
[----:B------:R-:W-:Y:S01]  /*6e50*/  ISETP.LT.OR P4, PT, R164, 0xa, P4 ;  /* 0x0000000aa400780c */ /* 0x000fe20002781670 */
[--C-:B0-----:R-:W-:Y:S01]  /*6e60*/  IMAD.IADD R166, R166, 0x1, R160.reuse ;  /* 0x00000001a6a67824 */ /* 0x101fe200078e02a0 */
[----:B------:R-:W-:Y:S01]  /*6e70*/  FSEL R20, R20, -INF , !P5 ;  /* 0xff80000014147808 */ /* 0x000fe20006800000 */
[----:B------:R-:W-:Y:S01]  /*6e80*/  IMAD.IADD R165, R165, 0x1, R160 ;  /* 0x00000001a5a57824 */ /* 0x000fe200078e02a0 */
[----:B------:R-:W-:Y:S02]  /*6e90*/  ISETP.GE.AND P5, PT, R162, 0x12, PT ;  /* 0x00000012a200780c */ /* 0x000fe40003fa6270 */
[----:B------:R-:W-:Y:S02]  /*6ea0*/  LOP3.LUT R18, R18, 0xfffffff7, RZ, 0xc0, !PT ;  /* 0xfffffff712127812 */ /* 0x000fe400078ec0ff */
[----:B------:R-:W-:Y:S02]  /*6eb0*/  FSEL R21, R21, -INF , !P4 ;  /* 0xff80000015157808 */ /* 0x000fe40006000000 */
[----:B------:R-:W-:-:S02]  /*6ec0*/  ISETP.GT.AND P4, PT, R163, 0x10, !P6 ;  /* 0x00000010a300780c */ /* 0x000fc40007784270 */
[----:B------:R-:W-:Y:S02]  /*6ed0*/  @P6 LOP3.LUT R18, R18, 0x8, RZ, 0xfc, !PT ;  /* 0x0000000812126812 */ /* 0x000fe400078efcff */
[----:B------:R-:W-:Y:S02]  /*6ee0*/  ISETP.LT.OR P4, PT, R164, 0x11, P4 ;  /* 0x00000011a400780c */ /* 0x000fe40002781670 */
[----:B------:R-:W-:Y:S02]  /*6ef0*/  LOP3.LUT R18, R18, 0xfff7ffff, RZ, 0xc0, !PT ;  /* 0xfff7ffff12127812 */ /* 0x000fe400078ec0ff */
[----:B------:R-:W-:Y:S02]  /*6f00*/  FSEL R122, R122, -INF , !P4 ;  /* 0xff8000007a7a7808 */ /* 0x000fe40006000000 */
[----:B------:R-:W-:Y:S02]  /*6f10*/  @P5 LOP3.LUT R18, R18, 0x80000, RZ, 0xfc, !PT ;  /* 0x0008000012125812 */ /* 0x000fe400078efcff */
[----:B------:R-:W-:-:S02]  /*6f20*/  ISETP.GT.AND P4, PT, R163, 0x11, !P5 ;  /* 0x00000011a300780c */ /* 0x000fc40006f84270 */
[----:B------:R-:W-:Y:S02]  /*6f30*/  ISETP.GE.AND P5, PT, R162, 0x19, PT ;  /* 0x00000019a200780c */ /* 0x000fe40003fa6270 */
[----:B------:R-:W-:Y:S02]  /*6f40*/  ISETP.LT.OR P4, PT, R164, 0x12, P4 ;  /* 0x00000012a400780c */ /* 0x000fe40002781670 */
[----:B------:R-:W-:Y:S02]  /*6f50*/  LOP3.LUT R18, R18, 0xfffbffff, RZ, 0xc0, !PT ;  /* 0xfffbffff12127812 */ /* 0x000fe400078ec0ff */
[----:B------:R-:W-:Y:S02]  /*6f60*/  FSEL R123, R123, -INF , !P4 ;  /* 0xff8000007b7b7808 */ /* 0x000fe40006000000 */
[----:B------:R-:W-:-:S04]  /*6f70*/  ISETP.GT.AND P4, PT, R163, 0x18, !P5 ;  /* 0x00000018a300780c */ /* 0x000fc80006f84270 */
[----:B------:R-:W-:Y:S02]  /*6f80*/  ISETP.LT.OR P4, PT, R164, 0x19, P4 ;  /* 0x00000019a400780c */ /* 0x000fe40002781670 */
[----:B------:R-:W-:Y:S02]  /*6f90*/  @P5 LOP3.LUT R18, R18, 0x40000, RZ, 0xfc, !PT ;  /* 0x0004000012125812 */ /* 0x000fe400078efcff */
[----:B------:R-:W-:Y:S02]  /*6fa0*/  ISETP.GE.AND P5, PT, R162, 0x1a, PT ;  /* 0x0000001aa200780c */ /* 0x000fe40003fa6270 */
[----:B------:R-:W-:Y:S02]  /*6fb0*/  LOP3.LUT R18, R18, 0xfffdffff, RZ, 0xc0, !PT ;  /* 0xfffdffff12127812 */ /* 0x000fe400078ec0ff */
[----:B------:R-:W-:Y:S02]  /*6fc0*/  FSEL R126, R126, -INF , !P4 ;  /* 0xff8000007e7e7808 */ /* 0x000fe40006000000 */
[----:B------:R-:W-:-:S04]  /*6fd0*/  ISETP.GT.AND P4, PT, R163, 0x19, !P5 ;  /* 0x00000019a300780c */ /* 0x000fc80006f84270 */
[----:B------:R-:W-:-:S03]  /*6fe0*/  ISETP.LT.OR P4, PT, R164, 0x1a, P4 ;  /* 0x0000001aa400780c */ /* 0x000fc60002781670 */
        /* <DEDUP_REMOVED lines=68> */
[----:B------:R-:W-:Y:S02]  /*7430*/  FSEL R150, R150, -INF , !P4 ;  /* 0xff80000096967808 */ /* 0x000fe40006000000 */
[----:B------:R-:W-:Y:S02]  /*7440*/  LOP3.LUT R18, R18, 0xffffffdf, RZ, 0xc0, !PT ;  /* 0xffffffdf12127812 */ /* 0x000fe400078ec0ff */
[----:B------:R-:W-:-:S04]  /*7450*/  ISETP.GT.AND P4, PT, R163, 0x49, !P5 ;  /* 0x00000049a300780c */ /* 0x000fc80006f84270 */
[----:B------:R-:W-:-:S03]  /*7460*/  ISETP.LT.OR P4, PT, R164, 0x4a, P4 ;  /* 0x0000004aa400780c */ /* 0x000fc60002781670 */
[----:B------:R-:W-:Y:S02]  /*7470*/  @P5 LOP3.LUT R18, R18, 0x20, RZ, 0xfc, !PT ;  /* 0x0000002012125812 */ /* 0x000fe400078efcff */
[----:B------:R-:W-:Y:S02]  /*7480*/  ISETP.GE.AND P5, PT, R162, 0x51, PT ;  /* 0x00000051a200780c */ /* 0x000fe40003fa6270 */
[----:B------:R-:W-:Y:S02]  /*7490*/  FSEL R151, R151, -INF , !P4 ;  /* 0xff80000097977808 */ /* 0x000fe40006000000 */
[----:B------:R-:W-:Y:S02]  /*74a0*/  ISETP.GT.AND P4, PT, R163, 0x50, !P5 ;  /* 0x00000050a300780c */ /* 0x000fe40006f84270 */
[----:B------:R-:W-:Y:S02]  /*74b0*/  LOP3.LUT R18, R18, 0xffffffef, RZ, 0xc0, !PT ;  /* 0xffffffef12127812 */ /* 0x000fe400078ec0ff */
[----:B------:R-:W-:-:S04]  /*74c0*/  ISETP.LT.OR P4, PT, R164, 0x51, P4 ;  /* 0x00000051a400780c */ /* 0x000fc80002781670 */
[----:B------:R-:W-:Y:S02]  /*74d0*/  FSEL R154, R154, -INF , !P4 ;  /* 0xff8000009a9a7808 */ /* 0x000fe40006000000 */
[----:B------:R-:W-:Y:S02]  /*74e0*/  ISETP.GE.AND P4, PT, R162, 0x52, PT ;  /* 0x00000052a200780c */ /* 0x000fe40003f86270 */
[----:B------:R-:W-:Y:S02]  /*74f0*/  @P5 LOP3.LUT R18, R18, 0x10, RZ, 0xfc, !PT ;  /* 0x0000001012125812 */ /* 0x000fe400078efcff */
[----:B------:R-:W-:Y:S02]  /*7500*/  ISETP.GT.AND P5, PT, R163, 0x51, !P4 ;  /* 0x00000051a300780c */ /* 0x000fe400067a4270 */
[----:B------:R-:W-:Y:S02]  /*7510*/  LOP3.LUT R18, R18, 0xfffffffd, RZ, 0xc0, !PT ;  /* 0xfffffffd12127812 */ /* 0x000fe400078ec0ff */
[----:B------:R-:W-:-:S04]  /*7520*/  ISETP.LT.OR P5, PT, R164, 0x52, P5 ;  /* 0x00000052a400780c */ /* 0x000fc80002fa1670 */
[----:B------:R-:W-:Y:S02]  /*7530*/  FSEL R155, R155, -INF , !P5 ;  /* 0xff8000009b9b7808 */ /* 0x000fe40006800000 */
[----:B------:R-:W-:-:S04]  /*7540*/  ISETP.GE.AND P5, PT, R162, 0x59, PT ;  /* 0x00000059a200780c */ /* 0x000fc80003fa6270 */
[----:B------:R-:W-:-:S04]  /*7550*/  ISETP.GT.AND P6, PT, R163, 0x58, !P5 ;  /* 0x00000058a300780c */ /* 0x000fc80006fc4270 */
[----:B------:R-:W-:-:S04]  /*7560*/  ISETP.LT.OR P6, PT, R164, 0x59, P6 ;  /* 0x00000059a400780c */ /* 0x000fc800037c1670 */
[----:B------:R-:W-:Y:S02]  /*7570*/  FSEL R159, R159, -INF , !P6 ;  /* 0xff8000009f9f7808 */ /* 0x000fe40007000000 */
[----:B------:R-:W-:-:S13]  /*7580*/  ISETP.GE.AND P6, PT, R162, 0x1, PT ;  /* 0x00000001a200780c */ /* 0x000fda0003fc6270 */
[----:B------:R-:W-:Y:S02]  /*7590*/  @P6 LOP3.LUT R18, R18, 0x2, RZ, 0xfc, !PT ;  /* 0x0000000212126812 */ /* 0x000fe400078efcff */
[----:B------:R-:W-:Y:S02]  /*75a0*/  ISETP.GT.AND P6, PT, R163, RZ, !P6 ;  /* 0x000000ffa300720c */ /* 0x000fe400077c4270 */
[----:B------:R-:W-:Y:S02]  /*75b0*/  LOP3.LUT R18, R18, 0xfffffffe, RZ, 0xc0, !PT ;  /* 0xfffffffe12127812 */ /* 0x000fe400078ec0ff */
[----:B------:R-:W-:-:S04]  /*75c0*/  ISETP.LT.OR P6, PT, R164, 0x1, P6 ;  /* 0x00000001a400780c */ /* 0x000fc800037c1670 */
[----:B------:R-:W-:Y:S02]  /*75d0*/  FSEL R12, R12, -INF , !P6 ;  /* 0xff8000000c0c7808 */ /* 0x000fe40007000000 */
[----:B------:R-:W-:-:S13]  /*75e0*/  ISETP.GE.AND P6, PT, R162, 0x5a, PT ;  /* 0x0000005aa200780c */ /* 0x000fda0003fc6270 */
[----:B------:R-:W-:Y:S02]  /*75f0*/  @P6 LOP3.LUT R18, R18, 0x1, RZ, 0xfc, !PT ;  /* 0x0000000112126812 */ /* 0x000fe400078efcff */
[----:B------:R-:W-:-:S04]  /*7600*/  ISETP.GT.AND P6, PT, R163, 0x59, !P6 ;  /* 0x00000059a300780c */ /* 0x000fc800077c4270 */
[----:B------:R-:W-:-:S04]  /*7610*/  ISETP.LT.OR P6, PT, R164, 0x5a, P6 ;  /* 0x0000005aa400780c */ /* 0x000fc800037c1670 */
[----:B------:R-:W-:Y:S02]  /*7620*/  FSEL R161, R161, -INF , !P6 ;  /* 0xff800000a1a17808 */ /* 0x000fe40007000000 */
[----:B------:R-:W-:-:S13]  /*7630*/  PLOP3.LUT P6, PT, PT, PT, UP1, 0x40, 0x0 ;  /* 0x000000000000781c */ /* 0x000fda0003fce818 */
[----:B------:R-:W-:Y:S05]  /*7640*/  @P6 BRA `(.L_x_1186) ;  /* 0x0000000000546947 */ /* 0x000fea0003800000 */
        /* <DEDUP_REMOVED lines=12> */
.L_x_1188:
[----:B------:R-:W-:-:S05]  /*7710*/  IMAD.U32 R162, RZ, RZ, UR51 ;  /* 0x00000033ffa27e24 */ /* 0x000fca000f8e00ff */
[----:B------:R-:W-:-:S13]  /*7720*/  ISETP.NE.AND P6, PT, R162, 0x1, PT ;  /* 0x00000001a200780c */ /* 0x000fda0003fc5270 */
[----:B------:R-:W0:Y:S02]  /*7730*/  @P6 LDC.64 R10, c[0x0][0x9e8] ;  /* 0x00027a00ff0a6b82 */ /* 0x000e240000000a00 */
[----:B0-----:R-:W-:-:S05]  /*7740*/  @P6 IMAD.HI.U32 R10, R160, R10, RZ ;  /* 0x0000000aa00a6227 */ /* 0x001fca00078e00ff */
[----:B------:R-:W-:-:S07]  /*7750*/  @P6 SHF.R.U32.HI R160, RZ, R11, R10 ;  /* 0x0000000bffa06219 */ /* 0x000fce000001160a */
.L_x_1189:
[----:B------:R-:W-:Y:S05]  /*7760*/  BSYNC B0 ;  /* 0x0000000000007941 */ /* 0x000fea0003800000 */
.L_x_1187:
[----:B------:R-:W-:-:S05]  /*7770*/  IMAD R157, R160, R162, R157 ;  /* 0x000000a2a09d7224 */ /* 0x000fca00078e029d */
[----:B------:R-:W-:Y:S02]  /*7780*/  VIADDMNMX R166, R157, R162, R166, PT ;  /* 0x000000a29da67246 */ /* 0x000fe400038001a6 */
[----:B------:R-:W-:-:S07]  /*7790*/  VIMNMX R165, R165, R157, !PT ;  /* 0x0000009da5a57248 */ /* 0x000fce0007fe0100 */
.L_x_1186:
[----:B------:R-:W-:Y:S01]  /*77a0*/  ISETP.GT.AND P2, PT, R165, 0x1, !P2 ;  /* 0x00000001a500780c */ /* 0x000fe20005744270 */
[----:B------:R-:W-:Y:S01]  /*77b0*/  UMOV UR10, UR55 ;  /* 0x00000037000a7c82 */ /* 0x000fe20008000000 */
[----:B------:R-:W-:Y:S01]  /*77c0*/  FMNMX.FTZ R160, R12, R3, !PT ;  /* 0x000000030ca07209 */ /* 0x000fe20007810000 */
[----:B------:R-:W-:Y:S01]  /*77d0*/  UMOV UR36, UR39 ;  /* 0x0000002700247c82 */ /* 0x000fe20008000000 */
[----:B------:R-:W-:Y:S01]  /*77e0*/  ISETP.LT.OR P2, PT, R166, 0x2, P2 ;  /* 0x00000002a600780c */ /* 0x000fe20001741670 */
[----:B------:R-:W-:Y:S01]  /*77f0*/  UMOV UR37, UR5 ;  /* 0x0000000500257c82 */ /* 0x000fe20008000000 */
[C---:B------:R-:W-:Y:S02]  /*7800*/  LOP3.LUT P6, RZ, R18.reuse, 0x10000, RZ, 0xc0, !PT ;  /* 0x0001000012ff7812 */ /* 0x040fe400078cc0ff */
[----:B------:R-:W-:Y:S02]  /*7810*/  FSEL R10, R9, -INF , !P2 ;  /* 0xff800000090a7808 */ /* 0x000fe40005000000 */
[----:B------:R-:W-:-:S02]  /*7820*/  LOP3.LUT P2, RZ, R18, 0x4, RZ, 0xc0, !PT ;  /* 0x0000000412ff7812 */ /* 0x000fc4000784c0ff */
[C---:B------:R-:W-:Y:S02]  /*7830*/  ISETP.GT.AND P3, PT, R165.reuse, 0x8, !P3 ;  /* 0x00000008a500780c */ /* 0x040fe40005f64270 */
[----:B------:R-:W-:Y:S02]  /*7840*/  ISETP.GT.AND P2, PT, R165, 0x9, !P2 ;  /* 0x00000009a500780c */ /* 0x000fe40005744270 */
[----:B------:R-:W-:Y:S02]  /*7850*/  FMNMX.FTZ R9, R13, R160, !PT ;  /* 0x000000a00d097209 */ /* 0x000fe40007810000 */
[C---:B------:R-:W-:Y:S02]  /*7860*/  ISETP.LT.OR P2, PT, R166.reuse, 0xa, P2 ;  /* 0x0000000aa600780c */ /* 0x040fe40001741670 */
[----:B------:R-:W-:Y:S02]  /*7870*/  ISETP.LT.OR P3, PT, R166, 0x9, P3 ;  /* 0x00000009a600780c */ /* 0x000fe40001f61670 */
[----:B------:R-:W-:-:S02]  /*7880*/  FSEL R15, R15, -INF , !P2 ;  /* 0xff8000000f0f7808 */ /* 0x000fc40005000000 */
[----:B------:R-:W-:Y:S02]  /*7890*/  LOP3.LUT P2, RZ, R18, 0x8, RZ, 0xc0, !PT ;  /* 0x0000000812ff7812 */ /* 0x000fe4000784c0ff */
[----:B------:R-:W-:Y:S02]  /*78a0*/  FMNMX.FTZ R160, R20, R9, !PT ;  /* 0x0000000914a07209 */ /* 0x000fe40007810000 */
[----:B------:R-:W-:Y:S02]  /*78b0*/  ISETP.GT.AND P2, PT, R165, 0x10, !P2 ;  /* 0x00000010a500780c */ /* 0x000fe40005744270 */
[----:B------:R-:W-:Y:S02]  /*78c0*/  FSEL R14, R14, -INF , !P3 ;  /* 0xff8000000e0e7808 */ /* 0x000fe40005800000 */
[----:B------:R-:W-:Y:S02]  /*78d0*/  ISETP.LT.OR P2, PT, R166, 0x11, P2 ;  /* 0x00000011a600780c */ /* 0x000fe40001741670 */
[----:B------:R-:W-:-:S02]  /*78e0*/  LOP3.LUT P3, RZ, R18, 0x8000, RZ, 0xc0, !PT ;  /* 0x0000800012ff7812 */ /* 0x000fc4000786c0ff */
[----:B------:R-:W-:Y:S02]  /*78f0*/  FSEL R120, R120, -INF , !P2 ;  /* 0xff80000078787808 */ /* 0x000fe40005000000 */
[----:B------:R-:W-:Y:S02]  /*7900*/  LOP3.LUT P2, RZ, R18, 0x80000, RZ, 0xc0, !PT ;  /* 0x0008000012ff7812 */ /* 0x000fe4000784c0ff */
[----:B------:R-:W-:Y:S02]  /*7910*/  FMNMX.FTZ R9, R21, R160, !PT ;  /* 0x000000a015097209 */ /* 0x000fe40007810000 */
[----:B------:R-:W-:Y:S02]  /*7920*/  ISETP.GT.AND P2, PT, R165, 0x11, !P2 ;  /* 0x00000011a500780c */ /* 0x000fe40005744270 */
[----:B------:R-:W-:Y:S02]  /*7930*/  FMNMX.FTZ R160, R122, R9, !PT ;  /* 0x000000097aa07209 */ /* 0x000fe40007810000 */
[----:B------:R-:W-:-:S02]  /*7940*/  ISETP.LT.OR P2, PT, R166, 0x12, P2 ;  /* 0x00000012a600780c */ /* 0x000fc40001741670 */
[----:B------:R-:W-:Y:S02]  /*7950*/  FMNMX.FTZ R9, R123, R160, !PT ;  /* 0x000000a07b097209 */ /* 0x000fe40007810000 */
[----:B------:R-:W-:Y:S02]  /*7960*/  FSEL R121, R121, -INF , !P2 ;  /* 0xff80000079797808 */ /* 0x000fe40005000000 */
[----:B------:R-:W-:Y:S02]  /*7970*/  LOP3.LUT P2, RZ, R18, 0x40000, RZ, 0xc0, !PT ;  /* 0x0004000012ff7812 */ /* 0x000fe4000784c0ff */
[----:B------:R-:W-:Y:S02]  /*7980*/  FMNMX.FTZ R160, R126, R9, !PT ;  /* 0x000000097ea07209 */ /* 0x000fe40007810000 */
[----:B------:R-:W-:Y:S02]  /*7990*/  ISETP.GT.AND P2, PT, R165, 0x18, !P2 ;  /* 0x00000018a500780c */ /* 0x000fe40005744270 */
[----:B------:R-:W-:-:S02]  /*79a0*/  FMNMX.FTZ R9, R127, R160, !PT ;  /* 0x000000a07f097209 */ /* 0x000fc40007810000 */
[----:B------:R-:W-:Y:S02]  /*79b0*/  ISETP.LT.OR P2, PT, R166, 0x19, P2 ;  /* 0x00000019a600780c */ /* 0x000fe40001741670 */
[----:B------:R-:W-:Y:S02]  /*79c0*/  FMNMX.FTZ R160, R130, R9, !PT ;  /* 0x0000000982a07209 */ /* 0x000fe40007810000 */
[----:B------:R-:W-:Y:S02]  /*79d0*/  FSEL R124, R124, -INF , !P2 ;  /* 0xff8000007c7c7808 */ /* 0x000fe40005000000 */
[----:B------:R-:W-:Y:S02]  /*79e0*/  LOP3.LUT P2, RZ, R18, 0x20000, RZ, 0xc0, !PT ;  /* 0x0002000012ff7812 */ /* 0x000fe4000784c0ff */
[----:B------:R-:W-:Y:S02]  /*79f0*/  FMNMX.FTZ R9, R131, R160, !PT ;  /* 0x000000a083097209 */ /* 0x000fe40007810000 */
[----:B------:R-:W-:-:S02]  /*7a00*/  ISETP.GT.AND P2, PT, R165, 0x19, !P2 ;  /* 0x00000019a500780c */ /* 0x000fc40005744270 */
[----:B------:R-:W-:Y:S02]  /*7a10*/  FMNMX.FTZ R160, R134, R9, !PT ;  /* 0x0000000986a07209 */ /* 0x000fe40007810000 */
[----:B------:R-:W-:Y:S02]  /*7a20*/  ISETP.LT.OR P2, PT, R166, 0x1a, P2 ;  /* 0x0000001aa600780c */ /* 0x000fe40001741670 */
[----:B------:R-:W-:Y:S02]  /*7a30*/  FMNMX.FTZ R9, R135, R160, !PT ;  /* 0x000000a087097209 */ /* 0x000fe40007810000 */
[----:B------:R-:W-:Y:S02]  /*7a40*/  FSEL R125, R125, -INF , !P2 ;  /* 0xff8000007d7d7808 */ /* 0x000fe40005000000 */
[----:B------:R-:W-:Y:S02]  /*7a50*/  ISETP.GT.AND P2, PT, R165, 0x20, !P6 ;  /* 0x00000020a500780c */ /* 0x000fe40007744270 */
[----:B------:R-:W-:-:S02]  /*7a60*/  FMNMX.FTZ R160, R138, R9, !PT ;  /* 0x000000098aa07209 */ /* 0x000fc40007810000 */
[----:B------:R-:W-:Y:S02]  /*7a70*/  ISETP.LT.OR P2, PT, R166, 0x21, P2 ;  /* 0x00000021a600780c */ /* 0x000fe40001741670 */
[----:B------:R-:W-:Y:S02]  /*7a80*/  FMNMX.FTZ R9, R139, R160, !PT ;  /* 0x000000a08b097209 */ /* 0x000fe40007810000 */
[----:B------:R-:W-:Y:S02]  /*7a90*/  FSEL R128, R128, -INF , !P2 ;  /* 0xff80000080807808 */ /* 0x000fe40005000000 */
        /* <DEDUP_REMOVED lines=19> */
[----:B------:R-:W-:Y:S02]  /*7bd0*/  LOP3.LUT P2, RZ, R18, 0x1000, RZ, 0xc0, !PT ;  /* 0x0000100012ff7812 */ /* 0x000fe4000784c0ff */
[----:B------:R-:W-:-:S02]  /*7be0*/  FMNMX.FTZ R160, R159, R160, !PT ;  /* 0x000000a09fa07209 */ /* 0x000fc40007810000 */
[----:B------:R-:W-:Y:S02]  /*7bf0*/  ISETP.GT.AND P2, PT, R165, 0x30, !P2 ;  /* 0x00000030a500780c */ /* 0x000fe40005744270 */
[----:B------:R-:W-:Y:S02]  /*7c00*/  FMNMX.FTZ R160, R161, R160, !PT ;  /* 0x000000a0a1a07209 */ /* 0x000fe40007810000 */
[----:B------:R-:W-:Y:S02]  /*7c10*/  ISETP.LT.OR P2, PT, R166, 0x31, P2 ;  /* 0x00000031a600780c */ /* 0x000fe40001741670 */
[----:B------:R-:W-:Y:S01]  /*7c20*/  LOP3.LUT P6, RZ, R18, 0x40, RZ, 0xc0, !PT ;  /* 0x0000004012ff7812 */ /* 0x000fe200078cc0ff */
[----:B------:R-:W0:Y:S01]  /*7c30*/  SHFL.BFLY PT, R9, R160, 0x2, 0x1f ;  /* 0x0c401f00a0097f89 */ /* 0x000e2200000e0000 */
[----:B------:R-:W-:Y:S02]  /*7c40*/  FSEL R136, R136, -INF , !P2 ;  /* 0xff80000088887808 */ /* 0x000fe40005000000 */
[----:B------:R-:W-:-:S02]  /*7c50*/  LOP3.LUT P2, RZ, R18, 0x800, RZ, 0xc0, !PT ;  /* 0x0000080012ff7812 */ /* 0x000fc4000784c0ff */
[----:B------:R-:W-:Y:S02]  /*7c60*/  LOP3.LUT P3, RZ, R18, 0x20, RZ, 0xc0, !PT ;  /* 0x0000002012ff7812 */ /* 0x000fe4000786c0ff */
[C---:B------:R-:W-:Y:S02]  /*7c70*/  ISETP.GT.AND P2, PT, R165.reuse, 0x31, !P2 ;  /* 0x00000031a500780c */ /* 0x040fe40005744270 */
[C---:B------:R-:W-:Y:S02]  /*7c80*/  ISETP.GT.AND P4, PT, R165.reuse, 0x51, !P4 ;  /* 0x00000051a500780c */ /* 0x040fe40006784270 */
[----:B------:R-:W-:Y:S02]  /*7c90*/  ISETP.LT.OR P2, PT, R166, 0x32, P2 ;  /* 0x00000032a600780c */ /* 0x000fe40001741670 */
[----:B------:R-:W-:Y:S02]  /*7ca0*/  ISETP.GT.AND P5, PT, R165, 0x58, !P5 ;  /* 0x00000058a500780c */ /* 0x000fe40006fa4270 */
[----:B------:R-:W-:-:S02]  /*7cb0*/  FSEL R137, R137, -INF , !P2 ;  /* 0xff80000089897808 */ /* 0x000fc40005000000 */
[----:B------:R-:W-:Y:S02]  /*7cc0*/  LOP3.LUT P2, RZ, R18, 0x400, RZ, 0xc0, !PT ;  /* 0x0000040012ff7812 */ /* 0x000fe4000784c0ff */
[C---:B------:R-:W-:Y:S02]  /*7cd0*/  ISETP.LT.OR P4, PT, R166.reuse, 0x52, P4 ;  /* 0x00000052a600780c */ /* 0x040fe40002781670 */
[----:B------:R-:W-:Y:S02]  /*7ce0*/  ISETP.GT.AND P2, PT, R165, 0x38, !P2 ;  /* 0x00000038a500780c */ /* 0x000fe40005744270 */
[C---:B------:R-:W-:Y:S02]  /*7cf0*/  ISETP.LT.OR P5, PT, R166.reuse, 0x59, P5 ;  /* 0x00000059a600780c */ /* 0x040fe40002fa1670 */
[----:B------:R-:W-:Y:S02]  /*7d00*/  ISETP.LT.OR P2, PT, R166, 0x39, P2 ;  /* 0x00000039a600780c */ /* 0x000fe40001741670 */
[----:B0-----:R-:W-:-:S02]  /*7d10*/  FMNMX.FTZ R11, R160, R9, !PT ;  /* 0x00000009a00b7209 */ /* 0x001fc40007810000 */
[----:B------:R-:W-:Y:S02]  /*7d20*/  FSEL R141, R141, -INF , !P2 ;  /* 0xff8000008d8d7808 */ /* 0x000fe40005000000 */
[----:B------:R-:W-:Y:S01]  /*7d30*/  LOP3.LUT P2, RZ, R18, 0x200, RZ, 0xc0, !PT ;  /* 0x0000020012ff7812 */ /* 0x000fe2000784c0ff */
[----:B------:R-:W0:Y:S01]  /*7d40*/  SHFL.BFLY PT, R162, R11, 0x1, 0x1f ;  /* 0x0c201f000ba27f89 */ /* 0x000e2200000e0000 */
[----:B------:R-:W-:Y:S02]  /*7d50*/  FSEL R153, R153, -INF , !P4 ;  /* 0xff80000099997808 */ /* 0x000fe40006000000 */
[----:B------:R-:W-:Y:S02]  /*7d60*/  ISETP.GT.AND P2, PT, R165, 0x39, !P2 ;  /* 0x00000039a500780c */ /* 0x000fe40005744270 */
[----:B------:R-:W-:Y:S02]  /*7d70*/  FSEL R156, R156, -INF , !P5 ;  /* 0xff8000009c9c7808 */ /* 0x000fe40006800000 */
[----:B------:R-:W-:-:S04]  /*7d80*/  ISETP.LT.OR P2, PT, R166, 0x3a, P2 ;  /* 0x0000003aa600780c */ /* 0x000fc80001741670 */
[----:B------:R-:W-:Y:S02]  /*7d90*/  FSEL R142, R142, -INF , !P2 ;  /* 0xff8000008e8e7808 */ /* 0x000fe40005000000 */
[----:B------:R-:W-:-:S04]  /*7da0*/  LOP3.LUT P2, RZ, R18, 0x100, RZ, 0xc0, !PT ;  /* 0x0000010012ff7812 */ /* 0x000fc8000784c0ff */
[----:B------:R-:W-:-:S04]  /*7db0*/  ISETP.GT.AND P2, PT, R165, 0x40, !P2 ;  /* 0x00000040a500780c */ /* 0x000fc80005744270 */
[----:B------:R-:W-:Y:S02]  /*7dc0*/  ISETP.LT.OR P2, PT, R166, 0x41, P2 ;  /* 0x00000041a600780c */ /* 0x000fe40001741670 */
[----:B0-----:R-:W-:Y:S02]  /*7dd0*/  FMNMX.FTZ R9, R11, R162, !PT ;  /* 0x000000a20b097209 */ /* 0x001fe40007810000 */
[----:B------:R-:W-:Y:S02]  /*7de0*/  FSEL R144, R144, -INF , !P2 ;  /* 0xff80000090907808 */ /* 0x000fe40005000000 */
[----:B------:R-:W-:Y:S01]  /*7df0*/  LOP3.LUT P2, RZ, R18, 0x80, RZ, 0xc0, !PT ;  /* 0x0000008012ff7812 */ /* 0x000fe2000784c0ff */
[----:B------:R-:W-:-:S03]  /*7e00*/  FMUL.FTZ R157, R9, UR10 ;  /* 0x0000000a099d7c20 */ /* 0x000fc60008410000 */
[----:B------:R-:W-:-:S04]  /*7e10*/  ISETP.GT.AND P2, PT, R165, 0x41, !P2 ;  /* 0x00000041a500780c */ /* 0x000fc80005744270 */
[----:B------:R-:W-:-:S04]  /*7e20*/  ISETP.LT.OR P2, PT, R166, 0x42, P2 ;  /* 0x00000042a600780c */ /* 0x000fc80001741670 */
[----:B------:R-:W-:Y:S02]  /*7e30*/  FSEL R145, R145, -INF , !P2 ;  /* 0xff80000091917808 */ /* 0x000fe40005000000 */
[----:B------:R-:W-:Y:S02]  /*7e40*/  ISETP.GT.AND P2, PT, R165, 0x48, !P6 ;  /* 0x00000048a500780c */ /* 0x000fe40007744270 */
[----:B------:R-:W-:Y:S02]  /*7e50*/  LOP3.LUT P6, RZ, R18, 0x2, RZ, 0xc0, !PT ;  /* 0x0000000212ff7812 */ /* 0x000fe400078cc0ff */
[----:B------:R-:W-:-:S04]  /*7e60*/  ISETP.LT.OR P2, PT, R166, 0x49, P2 ;  /* 0x00000049a600780c */ /* 0x000fc80001741670 */
[----:B------:R-:W-:Y:S02]  /*7e70*/  FSEL R148, R148, -INF , !P2 ;  /* 0xff80000094947808 */ /* 0x000fe40005000000 */
[C---:B------:R-:W-:Y:S02]  /*7e80*/  ISETP.GT.AND P2, PT, R165.reuse, 0x49, !P3 ;  /* 0x00000049a500780c */ /* 0x040fe40005f44270 */
[----:B------:R-:W-:Y:S02]  /*7e90*/  LOP3.LUT P3, RZ, R18, 0x10, RZ, 0xc0, !PT ;  /* 0x0000001012ff7812 */ /* 0x000fe4000786c0ff */
[----:B------:R-:W-:Y:S02]  /*7ea0*/  ISETP.LT.OR P2, PT, R166, 0x4a, P2 ;  /* 0x0000004aa600780c */ /* 0x000fe40001741670 */
[----:B------:R-:W-:Y:S02]  /*7eb0*/  ISETP.GT.AND P3, PT, R165, 0x50, !P3 ;  /* 0x00000050a500780c */ /* 0x000fe40005f64270 */
[----:B------:R-:W-:-:S02]  /*7ec0*/  FSEL R149, R149, -INF , !P2 ;  /* 0xff80000095957808 */ /* 0x000fc40005000000 */
[----:B------:R-:W-:Y:S02]  /*7ed0*/  ISETP.GT.AND P2, PT, R165, RZ, !P6 ;  /* 0x000000ffa500720c */ /* 0x000fe40007744270 */
[C---:B------:R-:W-:Y:S02]  /*7ee0*/  ISETP.LT.OR P3, PT, R166.reuse, 0x51, P3 ;  /* 0x00000051a600780c */ /* 0x040fe40001f61670 */
[----:B------:R-:W-:Y:S02]  /*7ef0*/  ISETP.LT.OR P2, PT, R166, 0x1, P2 ;  /* 0x00000001a600780c */ /* 0x000fe40001741670 */
[----:B------:R-:W-:Y:S02]  /*7f00*/  LOP3.LUT P6, RZ, R18, 0x1, RZ, 0xc0, !PT ;  /* 0x0000000112ff7812 */ /* 0x000fe400078cc0ff */
[----:B------:R-:W-:Y:S02]  /*7f10*/  FSEL R0, R0, -INF , !P2 ;  /* 0xff80000000007808 */ /* 0x000fe40005000000 */
[----:B------:R-:W-:-:S02]  /*7f20*/  FSETP.NEU.FTZ.AND P2, PT, R9, -INF , PT ;  /* 0xff8000000900780b */ /* 0x000fc40003f5d000 */
[----:B------:R-:W-:Y:S02]  /*7f30*/  FMNMX.FTZ R11, R0, R2, !PT ;  /* 0x00000002000b7209 */ /* 0x000fe40007810000 */
[----:B------:R-:W-:Y:S02]  /*7f40*/  FSEL R157, R157, RZ, P2 ;  /* 0x000000ff9d9d7208 */ /* 0x000fe40001000000 */
[----:B------:R-:W-:Y:S02]  /*7f50*/  FSEL R152, R152, -INF , !P3 ;  /* 0xff80000098987808 */ /* 0x000fe40005800000 */
[----:B------:R-:W-:Y:S01]  /*7f60*/  ISETP.GT.AND P6, PT, R165, 0x59, !P6 ;  /* 0x00000059a500780c */ /* 0x000fe200077c4270 */
[--C-:B------:R-:W-:Y:S01]  /*7f70*/  FFMA.FTZ R160, R13, UR10, -R157.reuse ;  /* 0x0000000a0da07c23 */ /* 0x100fe2000801089d */
[----:B------:R-:W-:Y:S01]  /*7f80*/  FMNMX.FTZ R13, R10, R11, !PT ;  /* 0x0000000b0a0d7209 */ /* 0x000fe20007810000 */
[--C-:B------:R-:W-:Y:S01]  /*7f90*/  FFMA.FTZ R188, R12, UR10, -R157.reuse ;  /* 0x0000000a0cbc7c23 */ /* 0x100fe2000801089d */
[--C-:B------:R-:W-:Y:S01]  /*7fa0*/  FFMA.FTZ R190, R20, UR10, -R157.reuse ;  /* 0x0000000a14be7c23 */ /* 0x100fe2000801089d */
[--C-:B------:R-:W-:Y:S01]  /*7fb0*/  FFMA.FTZ R20, R123, UR10, -R157.reuse ;  /* 0x0000000a7b147c23 */ /* 0x100fe2000801089d */
[----:B------:R-:W-:Y:S01]  /*7fc0*/  FMNMX.FTZ R12, R14, R13, !PT ;  /* 0x0000000d0e0c7209 */ /* 0x000fe20007810000 */
[--C-:B------:R-:W-:Y:S01]  /*7fd0*/  FFMA.FTZ R186, R126, UR10, -R157.reuse ;  /* 0x0000000a7eba7c23 */ /* 0x100fe2000801089d */
[----:B------:R-:W-:Y:S01]  /*7fe0*/  ISETP.LT.OR P6, PT, R166, 0x5a, P6 ;  /* 0x0000005aa600780c */ /* 0x000fe200037c1670 */
[--C-:B------:R-:W-:Y:S01]  /*7ff0*/  FFMA.FTZ R126, R135, UR10, -R157.reuse ;  /* 0x0000000a877e7c23 */ /* 0x100fe2000801089d */
[----:B------:R-:W-:Y:S01]  /*8000*/  FMNMX.FTZ R13, R15, R12, !PT ;  /* 0x0000000c0f0d7209 */ /* 0x000fe20007810000 */
[--C-:B------:R-:W-:Y:S01]  /*8010*/  FFMA.FTZ R184, R122, UR10, -R157.reuse ;  /* 0x0000000a7ab87c23 */ /* 0x100fe2000801089d */
[----:B------:R-:W-:Y:S01]  /*8020*/  FSEL R158, R158, -INF , !P6 ;  /* 0xff8000009e9e7808 */ /* 0x000fe20007000000 */
[--C-:B------:R-:W-:Y:S01]  /*8030*/  FFMA.FTZ R176, R138, UR10, -R157.reuse ;  /* 0x0000000a8ab07c23 */ /* 0x100fe2000801089d */
[----:B------:R-:W-:Y:S01]  /*8040*/  FMNMX.FTZ R12, R120, R13, !PT ;  /* 0x0000000d780c7209 */ /* 0x000fe20007810000 */
[--C-:B------:R-:W-:Y:S01]  /*8050*/  FFMA.FTZ R13, R21, UR10, -R157.reuse ;  /* 0x0000000a150d7c23 */ /* 0x100fe2000801089d */
[----:B------:R-:W-:Y:S01]  /*8060*/  MUFU.EX2 R188, R188 ;  /* 0x000000bc00bc7308 */ /* 0x000fe20000000800 */
[--C-:B------:R-:W-:Y:S01]  /*8070*/  FFMA.FTZ R180, R130, UR10, -R157.reuse ;  /* 0x0000000a82b47c23 */ /* 0x100fe2000801089d */
[----:B------:R-:W-:Y:S01]  /*8080*/  FMNMX.FTZ R21, R121, R12, !PT ;  /* 0x0000000c79157209 */ /* 0x000fe20007810000 */
[--C-:B------:R-:W-:Y:S01]  /*8090*/  FFMA.FTZ R182, R134, UR10, -R157.reuse ;  /* 0x0000000a86b67c23 */ /* 0x100fe2000801089d */
[--C-:B------:R-:W-:Y:S01]  /*80a0*/  FFMA.FTZ R178, R140, UR10, -R157.reuse ;  /* 0x0000000a8cb27c23 */ /* 0x100fe2000801089d */
        /* <DEDUP_REMOVED lines=8> */
[----:B------:R-:W-:Y:S01]  /*8130*/  FFMA.FTZ R170, R159, UR10, -R157 ;  /* 0x0000000a9faa7c23 */ /* 0x000fe2000801089d */
[----:B------:R-:W-:-:S02]  /*8140*/  FMNMX.FTZ R12, R128, R21, !PT ;  /* 0x00000015800c7209 */ /* 0x000fc40007810000 */
[----:B------:R-:W-:Y:S02]  /*8150*/  MUFU.EX2 R190, R190 ;  /* 0x000000be00be7308 */ /* 0x000fe40000000800 */
[----:B------:R-:W-:-:S04]  /*8160*/  FMNMX.FTZ R21, R129, R12, !PT ;  /* 0x0000000c81157209 */ /* 0x000fc80007810000 */
[----:B------:R-:W-:Y:S02]  /*8170*/  FMNMX.FTZ R12, R132, R21, !PT ;  /* 0x00000015840c7209 */ /* 0x000fe40007810000 */
[----:B------:R-:W-:Y:S02]  /*8180*/  MUFU.EX2 R13, R13 ;  /* 0x0000000d000d7308 */ /* 0x000fe40000000800 */
[----:B------:R-:W-:-:S04]  /*8190*/  FMNMX.FTZ R21, R133, R12, !PT ;  /* 0x0000000c85157209 */ /* 0x000fc80007810000 */
[----:B------:R-:W-:Y:S01]  /*81a0*/  FMNMX.FTZ R12, R136, R21, !PT ;  /* 0x00000015880c7209 */ /* 0x000fe20007810000 */
[----:B------:R-:W-:Y:S01]  /*81b0*/  FFMA.FTZ R21, R127, UR10, -R157 ;  /* 0x0000000a7f157c23 */ /* 0x000fe2000801089d */
[----:B------:R-:W-:Y:S02]  /*81c0*/  MUFU.EX2 R184, R184 ;  /* 0x000000b800b87308 */ /* 0x000fe40000000800 */
[----:B------:R-:W-:-:S04]  /*81d0*/  FMNMX.FTZ R12, R137, R12, !PT ;  /* 0x0000000c890c7209 */ /* 0x000fc80007810000 */
[----:B------:R-:W-:Y:S02]  /*81e0*/  FMNMX.FTZ R123, R141, R12, !PT ;  /* 0x0000000c8d7b7209 */ /* 0x000fe40007810000 */
[----:B------:R-:W-:Y:S02]  /*81f0*/  MUFU.EX2 R20, R20 ;  /* 0x0000001400147308 */ /* 0x000fe40000000800 */
[----:B------:R-:W-:-:S04]  /*8200*/  FMNMX.FTZ R123, R142, R123, !PT ;  /* 0x0000007b8e7b7209 */ /* 0x000fc80007810000 */
[----:B------:R-:W-:Y:S01]  /*8210*/  FMNMX.FTZ R12, R144, R123, !PT ;  /* 0x0000007b900c7209 */ /* 0x000fe20007810000 */
[--C-:B------:R-:W-:Y:S01]  /*8220*/  FFMA.FTZ R123, R131, UR10, -R157.reuse ;  /* 0x0000000a837b7c23 */ /* 0x100fe2000801089d */
[----:B------:R-:W-:Y:S01]  /*8230*/  MUFU.EX2 R186, R186 ;  /* 0x000000ba00ba7308 */ /* 0x000fe20000000800 */
[----:B------:R-:W-:Y:S01]  /*8240*/  FFMA.FTZ R131, R147, UR10, -R157 ;  /* 0x0000000a93837c23 */ /* 0x000fe2000801089d */
[----:B------:R-:W-:-:S04]  /*8250*/  FMNMX.FTZ R127, R145, R12, !PT ;  /* 0x0000000c917f7209 */ /* 0x000fc80007810000 */
[----:B------:R-:W-:Y:S02]  /*8260*/  FMNMX.FTZ R12, R148, R127, !PT ;  /* 0x0000007f940c7209 */ /* 0x000fe40007810000 */
[----:B------:R-:W-:Y:S02]  /*8270*/  MUFU.EX2 R21, R21 ;  /* 0x0000001500157308 */ /* 0x000fe40000000800 */
[----:B------:R-:W-:-:S04]  /*8280*/  FMNMX.FTZ R127, R149, R12, !PT ;  /* 0x0000000c957f7209 */ /* 0x000fc80007810000 */
[----:B------:R-:W-:Y:S02]  /*8290*/  FMNMX.FTZ R12, R152, R127, !PT ;  /* 0x0000007f980c7209 */ /* 0x000fe40007810000 */
[----:B------:R-:W-:Y:S02]  /*82a0*/  MUFU.EX2 R180, R180 ;  /* 0x000000b400b47308 */ /* 0x000fe40000000800 */
[----:B------:R-:W-:-:S04]  /*82b0*/  FMNMX.FTZ R127, R153, R12, !PT ;  /* 0x0000000c997f7209 */ /* 0x000fc80007810000 */
[----:B------:R-:W-:Y:S02]  /*82c0*/  FMNMX.FTZ R127, R156, R127, !PT ;  /* 0x0000007f9c7f7209 */ /* 0x000fe40007810000 */
[----:B------:R-:W-:Y:S02]  /*82d0*/  MUFU.EX2 R123, R123 ;  /* 0x0000007b007b7308 */ /* 0x000fe40000000800 */
[----:B------:R-:W-:Y:S01]  /*82e0*/  FMNMX.FTZ R12, R158, R127, !PT ;  /* 0x0000007f9e0c7209 */ /* 0x000fe20007810000 */
[----:B------:R-:W-:-:S04]  /*82f0*/  FFMA.FTZ R127, R139, UR10, -R157 ;  /* 0x0000000a8b7f7c23 */ /* 0x000fc8000801089d */
[----:B------:R-:W0:Y:S01]  /*8300*/  SHFL.BFLY PT, R135, R12, 0x2, 0x1f ;  /* 0x0c401f000c877f89 */ /* 0x000e2200000e0000 */
[----:B------:R-:W-:Y:S08]  /*8310*/  MUFU.EX2 R182, R182 ;  /* 0x000000b600b67308 */ /* 0x000ff00000000800 */
[----:B------:R-:W-:Y:S08]  /*8320*/  MUFU.EX2 R126, R126 ;  /* 0x0000007e007e7308 */ /* 0x000ff00000000800 */
[----:B------:R-:W-:Y:S01]  /*8330*/  MUFU.EX2 R176, R176 ;  /* 0x000000b000b07308 */ /* 0x000fe20000000800 */
[----:B0-----:R-:W-:-:S07]  /*8340*/  FMNMX.FTZ R122, R12, R135, !PT ;  /* 0x000000870c7a7209 */ /* 0x001fce0007810000 */
[----:B------:R-:W-:Y:S01]  /*8350*/  MUFU.EX2 R127, R127 ;  /* 0x0000007f007f7308 */ /* 0x000fe20000000800 */
[----:B------:R-:W-:Y:S01]  /*8360*/  FSEL R12, R9, RZ, P2 ;  /* 0x000000ff090c7208 */ /* 0x000fe20001000000 */
[--C-:B------:R-:W-:Y:S01]  /*8370*/  FFMA.FTZ R135, R155, UR10, -R157.reuse ;  /* 0x0000000a9b877c23 */ /* 0x100fe2000801089d */
[----:B------:R-:W-:Y:S01]  /*8380*/  FFMA.FTZ R157, R161, UR10, -R157 ;  /* 0x0000000aa19d7c23 */ /* 0x000fe2000801089d */
[----:B------:R-:W0:Y:S02]  /*8390*/  SHFL.BFLY PT, R139, R122, 0x1, 0x1f ;  /* 0x0c201f007a8b7f89 */ /* 0x000e2400000e0000 */
[----:B------:R-:W-:Y:S02]  /*83a0*/  FADD.FTZ R12, -R12, R3 ;  /* 0x000000030c0c7221 */ /* 0x000fe40000010100 */
[----:B------:R-:W-:Y:S02]  /*83b0*/  MUFU.EX2 R178, R178 ;  /* 0x000000b200b27308 */ /* 0x000fe40000000800 */
[----:B------:R-:W-:-:S06]  /*83c0*/  FMUL.FTZ R12, R12, UR10 ;  /* 0x0000000a0c0c7c20 */ /* 0x000fcc0008410000 */
[----:B------:R-:W1:Y:S08]  /*83d0*/  MUFU.EX2 R12, R12 ;  /* 0x0000000c000c7308 */ /* 0x000e700000000800 */
[----:B------:R-:W-:Y:S01]  /*83e0*/  MUFU.EX2 R130, R130 ;  /* 0x0000008200827308 */ /* 0x000fe20000000800 */
[----:B0-----:R-:W-:-:S04]  /*83f0*/  FMNMX.FTZ R122, R122, R139, !PT ;  /* 0x0000008b7a7a7209 */ /* 0x001fc80007810000 */
[C---:B------:R-:W-:Y:S01]  /*8400*/  FSETP.NEU.FTZ.AND P2, PT, R122.reuse, -INF , PT ;  /* 0xff8000007a00780b */ /* 0x040fe20003f5d000 */
[----:B------:R-:W-:Y:S02]  /*8410*/  FMUL.FTZ R138, R122, UR10 ;  /* 0x0000000a7a8a7c20 */ /* 0x000fe40008410000 */
[----:B------:R-:W-:Y:S03]  /*8420*/  MUFU.EX2 R172, R172 ;  /* 0x000000ac00ac7308 */ /* 0x000fe60000000800 */
[----:B------:R-:W-:-:S05]  /*8430*/  FSEL R138, R138, RZ, P2 ;  /* 0x000000ff8a8a7208 */ /* 0x000fca0001000000 */
[----:B------:R-:W-:Y:S01]  /*8440*/  MUFU.EX2 R131, R131 ;  /* 0x0000008300837308 */ /* 0x000fe20000000800 */
[--C-:B------:R-:W-:Y:S01]  /*8450*/  FFMA.FTZ R185, R120, UR10, -R138.reuse ;  /* 0x0000000a78b97c23 */ /* 0x100fe2000801088a */
[--C-:B------:R-:W-:Y:S01]  /*8460*/  FFMA.FTZ R120, R125, UR10, -R138.reuse ;  /* 0x0000000a7d787c23 */ /* 0x100fe2000801088a */
[----:B------:R-:W-:Y:S01]  /*8470*/  FSEL R125, R122, RZ, P2 ;  /* 0x000000ff7a7d7208 */ /* 0x000fe20001000000 */
[--C-:B------:R-:W-:Y:S01]  /*8480*/  FFMA.FTZ R189, R0, UR10, -R138.reuse ;  /* 0x0000000a00bd7c23 */ /* 0x100fe2000801088a */
[--C-:B------:R-:W-:Y:S01]  /*8490*/  FFMA.FTZ R187, R124, UR10, -R138.reuse ;  /* 0x0000000a7cbb7c23 */ /* 0x100fe2000801088a */
[----:B------:R-:W-:Y:S01]  /*84a0*/  FFMA.FTZ R10, R10, UR10, -R138 ;  /* 0x0000000a0a0a7c23 */ /* 0x000fe2000801088a */
[----:B-1----:R-:W-:Y:S01]  /*84b0*/  FFMA.FTZ R124, R12, R7, R188 ;  /* 0x000000070c7c7223 */ /* 0x002fe200000100bc */
[----:B------:R-:W-:Y:S01]  /*84c0*/  FADD.FTZ R125, -R125, R2 ;  /* 0x000000027d7d7221 */ /* 0x000fe20000010100 */
[----:B------:R-:W-:Y:S01]  /*84d0*/  FFMA.FTZ R191, R14, UR10, -R138 ;  /* 0x0000000a0ebf7c23 */ /* 0x000fe2000801088a */
[----:B------:R-:W-:Y:S01]  /*84e0*/  MUFU.EX2 R189, R189 ;  /* 0x000000bd00bd7308 */ /* 0x000fe20000000800 */
[----:B------:R-:W-:Y:S01]  /*84f0*/  FADD.FTZ R7, R11, R124 ;  /* 0x0000007c0b077221 */ /* 0x000fe20000010000 */
[----:B------:R-:W-:Y:S01]  /*8500*/  FMUL.FTZ R125, R125, UR10 ;  /* 0x0000000a7d7d7c20 */ /* 0x000fe20008410000 */
        /* <DEDUP_REMOVED lines=12> */
[--C-:B------:R-:W-:Y:S01]  /*85d0*/  FFMA.FTZ R179, R141, UR10, -R138.reuse ;  /* 0x0000000a8db37c23 */ /* 0x100fe2000801088a */
[----:B------:R-:W1:Y:S01]  /*85e0*/  MUFU.EX2 R10, R10 ;  /* 0x0000000a000a7308 */ /* 0x000e620000000800 */
[----:B------:R-:W-:Y:S01]  /*85f0*/  FADD.FTZ R129, R20, R129 ;  /* 0x0000008114817221 */ /* 0x000fe20000010000 */
[--C-:B------:R-:W-:Y:S01]  /*8600*/  FFMA.FTZ R173, R144, UR10, -R138.reuse ;  /* 0x0000000a90ad7c23 */ /* 0x100fe2000801088a */
[--C-:B------:R-:W-:Y:S01]  /*8610*/  FFMA.FTZ R175, R148, UR10, -R138.reuse ;  /* 0x0000000a94af7c23 */ /* 0x100fe2000801088a */
[----:B------:R-:W-:Y:S01]  /*8620*/  F2FP.F16.F32.PACK_AB R184, R20, R184 ;  /* 0x000000b814b8723e */ /* 0x000fe200000000ff */
[----:B------:R-:W-:Y:S01]  /*8630*/  FADD.FTZ R132, R186, R129 ;  /* 0x00000081ba847221 */ /* 0x000fe20000010000 */
[----:B------:R-:W-:Y:S01]  /*8640*/  F2FP.F16.F32.PACK_AB R188, R11, R188 ;  /* 0x000000bc0bbc723e */ /* 0x000fe200000000ff */
[----:B------:R-:W-:Y:S01]  /*8650*/  FFMA.FTZ R169, R152, UR10, -R138 ;  /* 0x0000000a98a97c23 */ /* 0x000fe2000801088a */
[----:B------:R-:W2:Y:S01]  /*8660*/  MUFU.EX2 R191, R191 ;  /* 0x000000bf00bf7308 */ /* 0x000ea20000000800 */
[----:B0-----:R-:W-:Y:S01]  /*8670*/  FFMA.FTZ R7, R0, R6, R189 ;  /* 0x0000000600077223 */ /* 0x001fe200000100bd */
[----:B------:R-:W-:Y:S01]  /*8680*/  FADD.FTZ R125, R21, R132 ;  /* 0x00000084157d7221 */ /* 0x000fe20000010000 */
[--C-:B------:R-:W-:Y:S01]  /*8690*/  FFMA.FTZ R6, R142, UR10, -R138.reuse ;  /* 0x0000000a8e067c23 */ /* 0x100fe2000801088a */
[--C-:B------:R-:W-:Y:S01]  /*86a0*/  FFMA.FTZ R153, R153, UR10, -R138.reuse ;  /* 0x0000000a99997c23 */ /* 0x100fe2000801088a */
[----:B------:R-:W-:Y:S01]  /*86b0*/  FFMA.FTZ R156, R156, UR10, -R138 ;  /* 0x0000000a9c9c7c23 */ /* 0x000fe2000801088a */
[----:B------:R-:W-:Y:S01]  /*86c0*/  FADD.FTZ R132, R180, R125 ;  /* 0x0000007db4847221 */ /* 0x000fe20000010000 */
[----:B------:R-:W-:Y:S01]  /*86d0*/  IMAD.U32 R125, RZ, RZ, UR6 ;  /* 0x00000006ff7d7e24 */ /* 0x000fe2000f8e00ff */
[----:B------:R-:W0:Y:S01]  /*86e0*/  MUFU.EX2 R14, R14 ;  /* 0x0000000e000e7308 */ /* 0x000e220000000800 */
[C---:B-1----:R-:W-:Y:S01]  /*86f0*/  FADD.FTZ R128, R10.reuse, R7 ;  /* 0x000000070a807221 */ /* 0x042fe20000010000 */
[----:B------:R-:W-:Y:S01]  /*8700*/  F2FP.F16.F32.PACK_AB R189, R10, R189 ;  /* 0x000000bd0abd723e */ /* 0x000fe200000000ff */
[----:B------:R-:W-:Y:S01]  /*8710*/  @!P1 VIADD R125, R125, 0x30860 ;  /* 0x000308607d7d9836 */ /* 0x000fe20000000000 */
[C---:B------:R-:W-:Y:S01]  /*8720*/  ISETP.GT.AND P2, PT, R8.reuse, UR50, PT ;  /* 0x0000003208007c0c */ /* 0x040fe2000bf44270 */
[----:B------:R-:W-:Y:S01]  /*8730*/  VIADD R8, R8, 0xffffffff ;  /* 0xffffffff08087836 */ /* 0x000fe20000000000 */
[----:B------:R-:W-:-:S02]  /*8740*/  F2FP.F16.F32.PACK_AB R190, R13, R190 ;  /* 0x000000be0dbe723e */ /* 0x000fc400000000ff */
[----:B------:R-:W1:Y:S01]  /*8750*/  MUFU.EX2 R185, R185 ;  /* 0x000000b900b97308 */ /* 0x000e620000000800 */
[----:B--2---:R-:W-:Y:S01]  /*8760*/  FADD.FTZ R7, R191, R128 ;  /* 0x00000080bf077221 */ /* 0x004fe20000010000 */
[----:B------:R-:W-:Y:S02]  /*8770*/  F2FP.F16.F32.PACK_AB R186, R21, R186 ;  /* 0x000000ba15ba723e */ /* 0x000fe400000000ff */
[----:B------:R-:W-:-:S04]  /*8780*/  F2FP.F16.F32.PACK_AB R180, R123, R180 ;  /* 0x000000b47bb4723e */ /* 0x000fc800000000ff */
[----:B------:R-:W2:Y:S01]  /*8790*/  MUFU.EX2 R15, R15 ;  /* 0x0000000f000f7308 */ /* 0x000ea20000000800 */
[C---:B0-----:R-:W-:Y:S01]  /*87a0*/  FADD.FTZ R128, R14.reuse, R7 ;  /* 0x000000070e807221 */ /* 0x041fe20000010000 */
[----:B------:R-:W-:Y:S01]  /*87b0*/  FADD.FTZ R7, R123, R132 ;  /* 0x000000847b077221 */ /* 0x000fe20000010000 */
[----:B------:R-:W-:Y:S01]  /*87c0*/  @!P1 PRMT R132, RZ, 0x654, R125 ;  /* 0x00000654ff849816 */ /* 0x000fe2000000007d */
[----:B------:R-:W-:Y:S01]  /*87d0*/  FFMA.FTZ R125, R145, UR10, -R138 ;  /* 0x0000000a917d7c23 */ /* 0x000fe2000801088a */
[----:B------:R-:W-:Y:S01]  /*87e0*/  F2FP.F16.F32.PACK_AB R191, R14, R191 ;  /* 0x000000bf0ebf723e */ /* 0x000fe200000000ff */
[----:B------:R-:W-:Y:S01]  /*87f0*/  FADD.FTZ R129, R182, R7 ;  /* 0x00000007b6817221 */ /* 0x000fe20000010000 */
[----:B------:R0:W-:Y:S01]  /*8800*/  @!P1 SYNCS.ARRIVE.TRANS64.RED.A1T0 RZ, [R132+URZ], RZ ;  /* 0x000000ff84ff99a7 */ /* 0x0001e2000810043f */
[----:B------:R-:W3:Y:S01]  /*8810*/  MUFU.EX2 R187, R187 ;  /* 0x000000bb00bb7308 */ /* 0x000ee20000000800 */
[----:B-1----:R-:W-:Y:S01]  /*8820*/  FADD.FTZ R128, R185, R128 ;  /* 0x00000080b9807221 */ /* 0x002fe20000010000 */
[C---:B------:R-:W-:Y:S01]  /*8830*/  FADD.FTZ R129, R126.reuse, R129 ;  /* 0x000000817e817221 */ /* 0x040fe20000010000 */
[----:B------:R-:W-:-:S03]  /*8840*/  F2FP.F16.F32.PACK_AB R182, R126, R182 ;  /* 0x000000b67eb6723e */ /* 0x000fc600000000ff */
[----:B------:R-:W-:Y:S01]  /*8850*/  FADD.FTZ R136, R176, R129 ;  /* 0x00000081b0887221 */ /* 0x000fe20000010000 */
[----:B------:R-:W-:Y:S01]  /*8860*/  F2FP.F16.F32.PACK_AB R176, R127, R176 ;  /* 0x000000b07fb0723e */ /* 0x000fe200000000ff */
[----:B------:R-:W0:Y:S01]  /*8870*/  MUFU.EX2 R120, R120 ;  /* 0x0000007800787308 */ /* 0x000e220000000800 */
[C---:B--2---:R-:W-:Y:S01]  /*8880*/  FADD.FTZ R128, R15.reuse, R128 ;  /* 0x000000800f807221 */ /* 0x044fe20000010000 */
[----:B------:R-:W-:-:S06]  /*8890*/  F2FP.F16.F32.PACK_AB R185, R15, R185 ;  /* 0x000000b90fb9723e */ /* 0x000fcc00000000ff */
[----:B------:R-:W1:Y:S01]  /*88a0*/  MUFU.EX2 R181, R181 ;  /* 0x000000b500b57308 */ /* 0x000e620000000800 */
[----:B---3--:R-:W-:Y:S01]  /*88b0*/  FADD.FTZ R7, R187, R128 ;  /* 0x00000080bb077221 */ /* 0x008fe20000010000 */
[--C-:B------:R-:W-:Y:S01]  /*88c0*/  FFMA.FTZ R128, R149, UR10, -R138.reuse ;  /* 0x0000000a95807c23 */ /* 0x100fe2000801088a */
[----:B------:R-:W-:-:S05]  /*88d0*/  FFMA.FTZ R138, R158, UR10, -R138 ;  /* 0x0000000a9e8a7c23 */ /* 0x000fca000801088a */
[----:B------:R-:W2:Y:S01]  /*88e0*/  MUFU.EX2 R121, R121 ;  /* 0x0000007900797308 */ /* 0x000ea20000000800 */
[C---:B0-----:R-:W-:Y:S01]  /*88f0*/  FADD.FTZ R132, R120.reuse, R7 ;  /* 0x0000000778847221 */ /* 0x041fe20000010000 */
[----:B------:R-:W-:Y:S01]  /*8900*/  FADD.FTZ R7, R127, R136 ;  /* 0x000000887f077221 */ /* 0x000fe20000010000 */
[----:B------:R-:W-:-:S03]  /*8910*/  F2FP.F16.F32.PACK_AB R187, R120, R187 ;  /* 0x000000bb78bb723e */ /* 0x000fc600000000ff */
[----:B------:R-:W-:Y:S01]  /*8920*/  FADD.FTZ R129, R178, R7 ;  /* 0x00000007b2817221 */ /* 0x000fe20000010000 */
[C---:B------:R-:W-:Y:S01]  /*8930*/  F2FP.F16.F32.PACK_AB R178, R130.reuse, R178 ;  /* 0x000000b282b2723e */ /* 0x040fe200000000ff */
[----:B------:R-:W0:Y:S01]  /*8940*/  MUFU.EX2 R183, R183 ;  /* 0x000000b700b77308 */ /* 0x000e220000000800 */
[----:B-1----:R-:W-:Y:S01]  /*8950*/  FADD.FTZ R132, R181, R132 ;  /* 0x00000084b5847221 */ /* 0x002fe20000010000 */
[----:B------:R-:W-:-:S04]  /*8960*/  FADD.FTZ R129, R130, R129 ;  /* 0x0000008182817221 */ /* 0x000fc80000010000 */
[----:B------:R-:W-:Y:S01]  /*8970*/  FADD.FTZ R136, R172, R129 ;  /* 0x00000081ac887221 */ /* 0x000fe20000010000 */
[----:B------:R-:W-:Y:S01]  /*8980*/  F2FP.F16.F32.PACK_AB R172, R131, R172 ;  /* 0x000000ac83ac723e */ /* 0x000fe200000000ff */
[----:B------:R-:W1:Y:S01]  /*8990*/  MUFU.EX2 R2, R133 ;  /* 0x0000008500027308 */ /* 0x000e620000000800 */
[----:B--2---:R-:W-:Y:S01]  /*89a0*/  FADD.FTZ R132, R121, R132 ;  /* 0x0000008479847221 */ /* 0x004fe20000010000 */
[----:B------:R-:W-:Y:S01]  /*89b0*/  FADD.FTZ R11, R131, R136 ;  /* 0x00000088830b7221 */ /* 0x000fe20000010000 */
[----:B------:R-:W-:-:S05]  /*89c0*/  F2FP.F16.F32.PACK_AB R181, R121, R181 ;  /* 0x000000b579b5723e */ /* 0x000fca00000000ff */
[----:B------:R-:W2:Y:S01]  /*89d0*/  MUFU.EX2 R177, R177 ;  /* 0x000000b100b17308 */ /* 0x000ea20000000800 */
[----:B0-----:R-:W-:-:S07]  /*89e0*/  FADD.FTZ R7, R183, R132 ;  /* 0x00000084b7077221 */ /* 0x001fce0000010000 */
        /* <DEDUP_REMOVED lines=22> */
[----:B0-----:R-:W-:-:S07]  /*8b50*/  FADD.FTZ R132, R168, R11 ;  /* 0x0000000ba8847221 */ /* 0x001fce0000010000 */
[----:B------:R-:W0:Y:S01]  /*8b60*/  MUFU.EX2 R175, R175 ;  /* 0x000000af00af7308 */ /* 0x000e220000000800 */
[C---:B-1----:R-:W-:Y:S01]  /*8b70*/  FADD.FTZ R126, R125.reuse, R126 ;  /* 0x0000007e7d7e7221 */ /* 0x042fe20000010000 */
[----:B------:R-:W-:-:S06]  /*8b80*/  F2FP.F16.F32.PACK_AB R173, R125, R173 ;  /* 0x000000ad7dad723e */ /* 0x000fcc00000000ff */
        /* <DEDUP_REMOVED lines=16> */
[C---:B--2---:R-:W-:Y:S01]  /*8c90*/  FADD.FTZ R3, R20.reuse, R3 ;  /* 0x0000000314037221 */ /* 0x044fe20000010000 */
[----:B------:R-:W-:-:S03]  /*8ca0*/  F2FP.F16.F32.PACK_AB R169, R20, R169 ;  /* 0x000000a914a9723e */ /* 0x000fc600000000ff */
[----:B0-----:R-:W-:-:S04]  /*8cb0*/  FADD.FTZ R3, R156, R3 ;  /* 0x000000039c037221 */ /* 0x001fc80000010000 */
[C---:B-1----:R-:W-:Y:S01]  /*8cc0*/  FADD.FTZ R6, R138.reuse, R3 ;  /* 0x000000038a067221 */ /* 0x042fe20000010000 */
[----:B------:R-:W-:Y:S01]  /*8cd0*/  F2FP.F16.F32.PACK_AB R171, R138, R156 ;  /* 0x0000009c8aab723e */ /* 0x000fe200000000ff */
[----:B------:R-:W-:Y:S01]  /*8ce0*/  IMAD.MOV.U32 R3, RZ, RZ, R9 ;  /* 0x000000ffff037224 */ /* 0x000fe200078e0009 */
[----:B------:R-:W-:Y:S06]  /*8cf0*/  @P2 BRA `(.L_x_1190) ;  /* 0xffffffc800682947 */ /* 0x000fec000383ffff */
[----:B------:R-:W-:Y:S01]  /*8d00*/  IMAD.MOV.U32 R2, RZ, RZ, R122 ;  /* 0x000000ffff027224 */ /* 0x000fe200078e007a */
[----:B------:R-:W-:Y:S01]  /*8d10*/  UMOV UR37, UR5 ;  /* 0x0000000500257c82 */ /* 0x000fe20008000000 */
[----:B------:R-:W-:Y:S01]  /*8d20*/  IMAD.MOV.U32 R3, RZ, RZ, R9 ;  /* 0x000000ffff037224 */ /* 0x000fe200078e0009 */
[----:B------:R-:W-:-:S06]  /*8d30*/  UMOV UR36, UR39 ;  /* 0x0000002700247c82 */ /* 0x000fcc0008000000 */
.L_x_1173:
[----:B------:R-:W-:Y:S01]  /*8d40*/  ULDC UR4, c[0x0][0x448] ;  /* 0x0001120000047ab9 */ /* 0x000fe20000000800 */
[----:B------:R-:W-:Y:S01]  /*8d50*/  IADD3 R9, R16, 0x1, -R17 ;  /* 0x0000000110097810 */ /* 0x000fe20007ffe811 */
[----:B------:R-:W-:Y:S01]  /*8d60*/  UISETP.NE.AND UP0, UPT, UR4, 0x1, UPT ;  /* 0x000000010400788c */ /* 0x000fe2000bf05270 */
[----:B------:R-:W-:Y:S02]  /*8d70*/  ULDC UR11, c[0x0][0x9e4] ;  /* 0x00027900000b7ab9 */ /* 0x000fe40000000800 */
[----:B------:R-:W-:Y:S01]  /*8d80*/  R2UR UR7, R9 ;  /* 0x00000000090772ca */ /* 0x000fe200000e0000 */
[----:B------:R-:W-:Y:S02]  /*8d90*/  UISETP.GE.AND UP1, UPT, UR11, 0x1, UPT ;  /* 0x000000010b00788c */ /* 0x000fe4000bf26270 */
[----:B------:R-:W-:Y:S01]  /*8da0*/  UIADD3 UR6, UR60, 0x7f, URZ ;  /* 0x0000007f3c067890 */ /* 0x000fe2000fffe03f */
[----:B------:R-:W-:-:S03]  /*8db0*/  ULDC UR15, c[0x0][0x9dc] ;  /* 0x00027700000f7ab9 */ /* 0x000fc60000000800 */
[----:B------:R-:W-:Y:S01]  /*8dc0*/  PLOP3.LUT P2, PT, PT, PT, UP1, 0x40, 0x0 ;  /* 0x000000000000781c */ /* 0x000fe20003f4e818 */
[----:B------:R-:W-:Y:S01]  /*8dd0*/  @UP0 ULDC UR4, c[0x0][0x44c] ;  /* 0x0001130000040ab9 */ /* 0x000fe20000000800 */
[----:B------:R-:W-:Y:S01]  /*8de0*/  @UP0 ULDC UR14, c[0x0][0x450] ;  /* 0x00011400000e0ab9 */ /* 0x000fe20000000800 */
[----:B------:R-:W-:-:S04]  /*8df0*/  UIMAD.WIDE.U32 UR4, UR6, UR4, URZ ;  /* 0x00000004060472a5 */ /* 0x000fc8000f8e003f */
[----:B------:R-:W-:-:S04]  /*8e00*/  @UP0 USHF.R.U32.HI UR6, URZ, UR14, UR5 ;  /* 0x0000000e3f060299 */ /* 0x000fc80008011605 */
[----:B------:R-:W-:-:S04]  /*8e10*/  UIADD3 UR6, UR7, UR6, URZ ;  /* 0x0000000607067290 */ /* 0x000fc8000fffe03f */
[----:B------:R-:W-:Y:S01]  /*8e20*/  UIADD3 UR15, UR6, -UR15, URZ ;  /* 0x8000000f060f7290 */ /* 0x000fe2000fffe03f */
[----:B------:R-:W-:Y:S11]  /*8e30*/  @P2 BRA `(.L_x_1191) ;  /* 0x0000000000482947 */ /* 0x000ff60003800000 */
[----:B------:R-:W-:Y:S02]  /*8e40*/  UMOV UR14, UR6 ;  /* 0x00000006000e7c82 */ /* 0x000fe40008000000 */
        /* <DEDUP_REMOVED lines=10> */
.L_x_1192:
[----:B------:R-:W-:-:S11]  /*8ef0*/  UISETP.NE.AND UP2, UPT, UR11, 0x1, UPT ;  /* 0x000000010b00788c */ /* 0x000fd6000bf45270 */
[----:B------:R-:W-:Y:S02]  /*8f00*/  @UP2 ULDC.64 UR4, c[0x0][0x9e8] ;  /* 0x00027a0000042ab9 */ /* 0x000fe40000000a00 */
[----:B------:R-:W-:-:S04]  /*8f10*/  UIMAD.WIDE.U32 UR6, UR14, UR4, URZ ;  /* 0x000000040e0672a5 */ /* 0x000fc8000f8e003f */
[----:B------:R-:W-:-:S12]  /*8f20*/  @UP2 USHF.R.U32.HI UR14, URZ, UR5, UR7 ;  /* 0x000000053f0e2299 */ /* 0x000fd80008011607 */
.L_x_1193:
[----:B------:R-:W-:-:S04]  /*8f30*/  UIMAD UR11, UR14, UR11, URZ ;  /* 0x0000000b0e0b72a4 */ /* 0x000fc8000f8e023f */
[----:B------:R-:W-:-:S04]  /*8f40*/  UISETP.LT.AND UP2, UPT, UR15, UR11, UPT ;  /* 0x0000000b0f00728c */ /* 0x000fc8000bf41270 */
[----:B------:R-:W-:-:S12]  /*8f50*/  USEL UR15, UR15, UR11, !UP2 ;  /* 0x0000000b0f0f7287 */ /* 0x000fd8000d000000 */
.L_x_1191:
        /* <DEDUP_REMOVED lines=15> */
.L_x_1203:
[----:B------:R-:W-:-:S04]  /*9050*/  UIADD3 UR37, UR4, 0x1, URZ ;  /* 0x0000000104257890 */ /* 0x000fc8000fffe03f */
[----:B------:R-:W-:-:S04]  /*9060*/  UISETP.NE.AND UP2, UPT, UR37, 0x2, UPT ;  /* 0x000000022500788c */ /* 0x000fc8000bf45270 */
[----:B------:R-:W-:Y:S02]  /*9070*/  USEL UR36, URZ, 0x1, UP2 ;  /* 0x000000013f247887 */ /* 0x000fe40009000000 */
[----:B------:R-:W-:Y:S02]  /*9080*/  USEL UR37, UR37, URZ, UP2 ;  /* 0x0000003f25257287 */ /* 0x000fe40009000000 */
[----:B------:R-:W-:Y:S01]  /*9090*/  ULOP3.LUT UR36, UR7, UR36, URZ, 0x3c, !UPT ;  /* 0x0000002407247292 */ /* 0x000fe2000f8e3c3f */
[----:B------:R-:W-:Y:S11]  /*90a0*/  @!P0 BRA `(.L_x_1195) ;  /* 0x0000000000048947 */ /* 0x000ff60003800000 */
[----:B------:R-:W-:Y:S01]  /*90b0*/  BPT.TRAP 0x1 ;  /* 0x000000040000795c */ /* 0x000fe20000300000 */
.L_x_1195:
[----:B------:R-:W-:Y:S01]  /*90c0*/  ULEA UR6, UR37, UR38, 0x3 ;  /* 0x0000002625067291 */ /* 0x000fe2000f8e183f */
[----:B------:R-:W-:-:S05]  /*90d0*/  IMAD.U32 R2, RZ, RZ, UR36 ;  /* 0x00000024ff027e24 */ /* 0x000fca000f8e00ff */
[----:B------:R-:W-:-:S04]  /*90e0*/  SHF.L.U32 R2, R2, 0x1f, RZ ;  /* 0x0000001f02027819 */ /* 0x000fc800000006ff */
[----:B------:R0:W1:Y:S01]  /*90f0*/  SYNCS.PHASECHK.TRANS64.TRYWAIT P2, [UR6+0x30830], R2 ;  /* 0x03083002ff0075a7 */ /* 0x0000620008040146 */
[----:B------:R-:W-:Y:S05]  /*9100*/  @!P0 BRA `(.L_x_1196) ;  /* 0x0000000000048947 */ /* 0x000fea0003800000 */
[----:B------:R-:W-:Y:S01]  /*9110*/  BPT.TRAP 0x1 ;  /* 0x000000040000795c */ /* 0x000fe20000300000 */
.L_x_1196:
[-C--:B------:R-:W-:Y:S01]  /*9120*/  FMUL.FTZ R24, R24, R12.reuse ;  /* 0x0000000c18187220 */ /* 0x080fe20000410000 */
[----:B------:R-:W-:Y:S01]  /*9130*/  FMUL.FTZ R25, R25, R12 ;  /* 0x0000000c19197220 */ /* 0x000fe20000410000 */
[----:B-1----:R-:W-:Y:S06]  /*9140*/  @P2 BRA `(.L_x_1197) ;  /* 0x0000000000082947 */ /* 0x002fec0003800000 */
[----:B------:R-:W1:Y:S02]  /*9150*/  SYNCS.PHASECHK.TRANS64.TRYWAIT P2, [UR6+0x30830], R2 ;  /* 0x03083002ff0075a7 */ /* 0x000e640008040146 */
[----:B-1----:R-:W-:Y:S05]  /*9160*/  @!P2 BRA `(.L_x_1198) ;  /* 0x000001240008a947 */ /* 0x002fea0003800000 */
.L_x_1197:
        /* <DEDUP_REMOVED lines=165> */
.L_x_1199:
[----:B------:R-:W-:Y:S01]  /*9bc0*/  ULEA UR11, UR4, UR38, 0x3 ;  /* 0x00000026040b7291 */ /* 0x000fe2000f8e183f */
[----:B------:R-:W-:-:S05]  /*9bd0*/  IMAD.U32 R0, RZ, RZ, UR7 ;  /* 0x00000007ff007e24 */ /* 0x000fca000f8e00ff */
[----:B------:R-:W-:-:S04]  /*9be0*/  SHF.L.U32 R0, R0, 0x1f, RZ ;  /* 0x0000001f00007819 */ /* 0x000fc800000006ff */
[----:B------:R2:W3:Y:S01]  /*9bf0*/  SYNCS.PHASECHK.TRANS64.TRYWAIT P2, [UR11+0x30850], R0 ;  /* 0x03085000ff0075a7 */ /* 0x0004e2000804014b */
[----:B------:R-:W-:Y:S05]  /*9c00*/  @!P0 BRA `(.L_x_1200) ;  /* 0x0000000000048947 */ /* 0x000fea0003800000 */
[----:B------:R-:W-:Y:S01]  /*9c10*/  BPT.TRAP 0x1 ;  /* 0x000000040000795c */ /* 0x000fe20000300000 */
.L_x_1200:
[----:B---3--:R-:W-:Y:S05]  /*9c20*/  @P2 BRA `(.L_x_1201) ;  /* 0x0000000000082947 */ /* 0x008fea0003800000 */
[----:B------:R-:W3:Y:S02]  /*9c30*/  SYNCS.PHASECHK.TRANS64.TRYWAIT P2, [UR11+0x30850], R0 ;  /* 0x03085000ff0075a7 */ /* 0x000ee4000804014b */
[----:B---3--:R-:W-:Y:S05]  /*9c40*/  @!P2 BRA `(.L_x_1202) ;  /* 0x000001180068a947 */ /* 0x008fea0003800000 */
.L_x_1201:
[----:B------:R-:W-:Y:S01]  /*9c50*/  UIADD3 UR6, UR38, 0x400, URZ ;  /* 0x0000040026067890 */ /* 0x000fe2000fffe03f */
[----:B------:R-:W-:Y:S01]  /*9c60*/  WARPGROUP.ARRIVE ;  /* 0x00000000000079c5 */ /* 0x000fe20000000000 */
[----:B------:R-:W-:Y:S01]  /*9c70*/  UMOV UR7, 0x40000040 ;  /* 0x4000004000077882 */ /* 0x000fe20000000000 */
[----:B0-2---:R-:W-:Y:S01]  /*9c80*/  FMUL.FTZ R0, R120, UR5 ;  /* 0x0000000578007c20 */ /* 0x005fe20008410000 */
[----:B------:R-:W-:Y:S01]  /*9c90*/  USHF.R.U32.HI UR6, URZ, 0x4, UR6 ;  /* 0x000000043f067899 */ /* 0x000fe20008011606 */
[----:B-1----:R-:W-:Y:S01]  /*9ca0*/  FMUL.FTZ R2, R121, UR5 ;  /* 0x0000000579027c20 */ /* 0x002fe20008410000 */
[----:B------:R-:W-:Y:S01]  /*9cb0*/  FMUL.FTZ R15, R124, UR5 ;  /* 0x000000057c0f7c20 */ /* 0x000fe20008410000 */
[----:B------:R-:W-:Y:S01]  /*9cc0*/  FMUL.FTZ R21, R125, UR5 ;  /* 0x000000057d157c20 */ /* 0x000fe20008410000 */
[----:B------:R-:W-:Y:S01]  /*9cd0*/  ULOP3.LUT UR6, UR6, 0x3fff, URZ, 0xc0, !UPT ;  /* 0x00003fff06067892 */ /* 0x000fe2000f8ec03f */
[----:B------:R-:W0:Y:S01]  /*9ce0*/  MUFU.TANH R0, R0 ;  /* 0x0000000000007308 */ /* 0x000e220000002400 */
[----:B------:R-:W-:Y:S01]  /*9cf0*/  FMUL.FTZ R121, R128, UR5 ;  /* 0x0000000580797c20 */ /* 0x000fe20008410000 */
[----:B------:R-:W-:Y:S01]  /*9d00*/  FMUL.FTZ R11, R122, UR5 ;  /* 0x000000057a0b7c20 */ /* 0x000fe20008410000 */
[----:B------:R-:W-:Y:S01]  /*9d10*/  ULOP3.LUT UR6, UR6, 0x3000000, URZ, 0xfc, !UPT ;  /* 0x0300000006067892 */ /* 0x000fe2000f8efc3f */
[----:B------:R-:W-:Y:S01]  /*9d20*/  FMUL.FTZ R122, R129, UR5 ;  /* 0x00000005817a7c20 */ /* 0x000fe20008410000 */
[----:B------:R-:W-:Y:S01]  /*9d30*/  FMUL.FTZ R125, R132, UR5 ;  /* 0x00000005847d7c20 */ /* 0x000fe20008410000 */
[----:B------:R-:W-:Y:S01]  /*9d40*/  FMUL.FTZ R14, R126, UR5 ;  /* 0x000000057e0e7c20 */ /* 0x000fe20008410000 */
[----:B------:R-:W-:Y:S01]  /*9d50*/  UIMAD UR4, UR4, 0x900, UR6 ;  /* 0x00000900040478a4 */ /* 0x000fe2000f8e0206 */
[----:B------:R-:W1:Y:S01]  /*9d60*/  MUFU.TANH R2, R2 ;  /* 0x0000000200027308 */ /* 0x000e620000002400 */
        /* <DEDUP_REMOVED lines=9> */
[----:B------:R-:W2:Y:S01]  /*9e00*/  MUFU.TANH R15, R15 ;  /* 0x0000000f000f7308 */ /* 0x000ea20000002400 */
[----:B------:R-:W-:Y:S01]  /*9e10*/  UMOV UR7, 0x40000040 ;  /* 0x4000004000077882 */ /* 0x000fe20000000000 */
[----:B0-----:R-:W-:Y:S01]  /*9e20*/  FMNMX.FTZ R3, R0, R9, !PT ;  /* 0x0000000900037209 */ /* 0x001fe20007810000 */
[----:B------:R-:W-:Y:S01]  /*9e30*/  FMUL.FTZ R134, R141, UR5 ;  /* 0x000000058d867c20 */ /* 0x000fe20008410000 */
[----:B------:R-:W-:Y:S01]  /*9e40*/  FMUL.FTZ R20, R127, UR5 ;  /* 0x000000057f147c20 */ /* 0x000fe20008410000 */
[----:B------:R-:W-:Y:S01]  /*9e50*/  FMUL.FTZ R127, R135, UR5 ;  /* 0x00000005877f7c20 */ /* 0x000fe20008410000 */
[----:B------:R-:W-:Y:S01]  /*9e60*/  FMUL.FTZ R135, R144, UR5 ;  /* 0x0000000590877c20 */ /* 0x000fe20008410000 */
[----:B-1----:R-:W-:Y:S01]  /*9e70*/  FMNMX.FTZ R12, R2, R3, !PT ;  /* 0x00000003020c7209 */ /* 0x002fe20007810000 */
[----:B------:R-:W0:Y:S01]  /*9e80*/  MUFU.TANH R21, R21 ;  /* 0x0000001500157308 */ /* 0x000e220000002400 */
[----:B------:R-:W-:Y:S01]  /*9e90*/  FMUL.FTZ R136, R145, UR5 ;  /* 0x0000000591887c20 */ /* 0x000fe20008410000 */
        /* <DEDUP_REMOVED lines=19> */
[----:B------:R-:W-:Y:S01]  /*9fd0*/  UMOV UR10, UR50 ;  /* 0x00000032000a7c82 */ /* 0x000fe20008000000 */
        /* <DEDUP_REMOVED lines=17> */
[C---:B------:R-:W-:Y:S01]  /*a0f0*/  ISETP.GT.AND P2, PT, R8.reuse, UR39, PT ;  /* 0x0000002708007c0c */ /* 0x040fe2000bf44270 */
[----:B------:R-:W2:Y:S01]  /*a100*/  MUFU.TANH R128, R128 ;  /* 0x0000008000807308 */ /* 0x000ea20000002400 */
[----:B0-----:R-:W-:Y:S01]  /*a110*/  FMNMX.FTZ R3, R125, R12, !PT ;  /* 0x0000000c7d037209 */ /* 0x001fe20007810000 */
[----:B------:R-:W-:-:S06]  /*a120*/  VIADD R8, R8, 0xffffffff ;  /* 0xffffffff08087836 */ /* 0x000fcc0000000000 */
        /* <DEDUP_REMOVED lines=33> */
[----:B--2---:R-:W-:-:S05]  /*a340*/  FMNMX.FTZ R3, R148, R3, !PT ;  /* 0x0000000394037209 */ /* 0x004fca0007810000 */
[----:B------:R-:W2:Y:S02]  /*a350*/  SHFL.BFLY PT, R12, R3, 0x2, 0x1f ;  /* 0x0c401f00030c7f89 */ /* 0x000ea400000e0000 */
[----:B------:R-:W3:Y:S01]  /*a360*/  MUFU.TANH R14, R14 ;  /* 0x0000000e000e7308 */ /* 0x000ee20000002400 */
[----:B0-----:R-:W-:-:S07]  /*a370*/  FMNMX.FTZ R160, R11, R10, !PT ;  /* 0x0000000a0ba07209 */ /* 0x001fce0007810000 */
[----:B------:R-:W0:Y:S01]  /*a380*/  MUFU.TANH R20, R20 ;  /* 0x0000001400147308 */ /* 0x000e220000002400 */
[----:B-1----:R-:W-:Y:S01]  /*a390*/  FMNMX.FTZ R161, R13, R160, !PT ;  /* 0x000000a00da17209 */ /* 0x002fe20007810000 */
[----:B------:R-:W-:Y:S02]  /*a3a0*/  WARPGROUP.DEPBAR.LE gsb0, 0x0 ;  /* 0x00008000000079c5 */ /* 0x000fe40000010000 */
[----:B------:R-:W-:-:S04]  /*a3b0*/  WARPGROUP.ARRIVE ;  /* 0x00000000000079c5 */ /* 0x000fc80000000000 */
[----:B------:R-:W1:Y:S01]  /*a3c0*/  MUFU.TANH R120, R120 ;  /* 0x0000007800787308 */ /* 0x000e620000002400 */
[----:B---3--:R-:W-:Y:S01]  /*a3d0*/  FMNMX.FTZ R161, R14, R161, !PT ;  /* 0x000000a10ea17209 */ /* 0x008fe20007810000 */
[----:B------:R-:W-:Y:S01]  /*a3e0*/  HGMMA.64x192x16.F32 R24, R184, gdesc[UR4].tnspB, R24, gsb0 ;  /* 0x42e00004b8187df0 */ /* 0x000fe20008000818 */
[----:B------:R-:W-:Y:S01]  /*a3f0*/  UIADD3 UR6, UR4, 0x100, URZ ;  /* 0x0000010004067890 */ /* 0x000fe2000fffe03f */
[----:B--2---:R-:W-:Y:S01]  /*a400*/  FMNMX.FTZ R12, R3, R12, !PT ;  /* 0x0000000c030c7209 */ /* 0x004fe20007810000 */
[----:B------:R-:W-:-:S03]  /*a410*/  UMOV UR7, 0x40000040 ;  /* 0x4000004000077882 */ /* 0x000fc60000000000 */
[----:B------:R-:W2:Y:S01]  /*a420*/  MUFU.TANH R123, R123 ;  /* 0x0000007b007b7308 */ /* 0x000ea20000002400 */
[----:B0-----:R-:W-:Y:S01]  /*a430*/  FMNMX.FTZ R161, R20, R161, !PT ;  /* 0x000000a114a17209 */ /* 0x001fe20007810000 */
[----:B------:R-:W0:Y:S06]  /*a440*/  SHFL.BFLY PT, R3, R12, 0x1, 0x1f ;  /* 0x0c201f000c037f89 */ /* 0x000e2c00000e0000 */
[----:B------:R-:W3:Y:S08]  /*a450*/  MUFU.TANH R124, R124 ;  /* 0x0000007c007c7308 */ /* 0x000ef00000002400 */
[----:B------:R-:W4:Y:S08]  /*a460*/  MUFU.TANH R127, R127 ;  /* 0x0000007f007f7308 */ /* 0x000f300000002400 */
[----:B------:R-:W5:Y:S01]  /*a470*/  MUFU.TANH R129, R129 ;  /* 0x0000008100817308 */ /* 0x000f620000002400 */
[----:B0-----:R-:W-:-:S05]  /*a480*/  FMNMX.FTZ R3, R12, R3, !PT ;  /* 0x000000030c037209 */ /* 0x001fca0007810000 */
[----:B------:R-:W-:Y:S02]  /*a490*/  FADD.FTZ R9, -R3, R9 ;  /* 0x0000000903097221 */ /* 0x000fe40000010100 */
[----:B------:R-:W0:Y:S02]  /*a4a0*/  MUFU.TANH R131, R131 ;  /* 0x0000008300837308 */ /* 0x000e240000002400 */
[----:B------:R-:W-:Y:S01]  /*a4b0*/  FMUL.FTZ R12, R9, UR10 ;  /* 0x0000000a090c7c20 */ /* 0x000fe20008410000 */
[----:B------:R-:W-:-:S04]  /*a4c0*/  FMUL.FTZ R9, R3, UR10 ;  /* 0x0000000a03097c20 */ /* 0x000fc80008410000 */
[--C-:B------:R-:W-:Y:S01]  /*a4d0*/  FFMA.FTZ R188, R0, UR10, -R9.reuse ;  /* 0x0000000a00bc7c23 */ /* 0x100fe20008010809 */
[----:B-1----:R-:W-:Y:S01]  /*a4e0*/  FMNMX.FTZ R0, R120, R161, !PT ;  /* 0x000000a178007209 */ /* 0x002fe20007810000 */
[--C-:B------:R-:W-:Y:S01]  /*a4f0*/  FFMA.FTZ R190, R15, UR10, -R9.reuse ;  /* 0x0000000a0fbe7c23 */ /* 0x100fe20008010809 */
[----:B------:R-:W1:Y:S01]  /*a500*/  MUFU.TANH R132, R132 ;  /* 0x0000008400847308 */ /* 0x000e620000002400 */
[--C-:B------:R-:W-:Y:S01]  /*a510*/  FFMA.FTZ R161, R21, UR10, -R9.reuse ;  /* 0x0000000a15a17c23 */ /* 0x100fe20008010809 */
[----:B--2---:R-:W-:Y:S01]  /*a520*/  FMNMX.FTZ R15, R123, R0, !PT ;  /* 0x000000007b0f7209 */ /* 0x004fe20007810000 */
[--C-:B------:R-:W-:Y:S01]  /*a530*/  FFMA.FTZ R160, R2, UR10, -R9.reuse ;  /* 0x0000000a02a07c23 */ /* 0x100fe20008010809 */
[--C-:B------:R-:W-:Y:S01]  /*a540*/  FFMA.FTZ R134, R134, UR10, -R9.reuse ;  /* 0x0000000a86867c23 */ /* 0x100fe20008010809 */
[----:B------:R-:W-:Y:S01]  /*a550*/  FFMA.FTZ R149, R149, UR10, -R9 ;  /* 0x0000000a95957c23 */ /* 0x000fe20008010809 */
[----:B---3--:R-:W-:Y:S02]  /*a560*/  FMNMX.FTZ R0, R124, R15, !PT ;  /* 0x0000000f7c007209 */ /* 0x008fe40007810000 */
[----:B------:R-:W2:Y:S02]  /*a570*/  MUFU.TANH R143, R143 ;  /* 0x0000008f008f7308 */ /* 0x000ea40000002400 */
[----:B----4-:R-:W-:-:S04]  /*a580*/  FMNMX.FTZ R0, R127, R0, !PT ;  /* 0x000000007f007209 */ /* 0x010fc80007810000 */
[----:B-----5:R-:W-:Y:S02]  /*a590*/  FMNMX.FTZ R0, R129, R0, !PT ;  /* 0x0000000081007209 */ /* 0x020fe40007810000 */
[----:B------:R-:W3:Y:S02]  /*a5a0*/  MUFU.TANH R146, R146 ;  /* 0x0000009200927308 */ /* 0x000ee40000002400 */
[----:B0-----:R-:W-:-:S04]  /*a5b0*/  FMNMX.FTZ R15, R131, R0, !PT ;  /* 0x00000000830f7209 */ /* 0x001fc80007810000 */
[----:B-1----:R-:W-:Y:S01]  /*a5c0*/  FMNMX.FTZ R0, R132, R15, !PT ;  /* 0x0000000f84007209 */ /* 0x002fe20007810000 */
[--C-:B------:R-:W-:Y:S01]  /*a5d0*/  FFMA.FTZ R15, R122, UR10, -R9.reuse ;  /* 0x0000000a7a0f7c23 */ /* 0x100fe20008010809 */
[----:B------:R-:W0:Y:S01]  /*a5e0*/  MUFU.TANH R147, R147 ;  /* 0x0000009300937308 */ /* 0x000e220000002400 */
[----:B------:R-:W-:Y:S01]  /*a5f0*/  FFMA.FTZ R122, R144, UR10, -R9 ;  /* 0x0000000a907a7c23 */ /* 0x000fe20008010809 */
[----:B--2---:R-:W-:-:S06]  /*a600*/  FMNMX.FTZ R21, R143, R0, !PT ;  /* 0x000000008f157209 */ /* 0x004fcc0007810000 */
[----:B------:R-:W1:Y:S01]  /*a610*/  MUFU.TANH R150, R150 ;  /* 0x0000009600967308 */ /* 0x000e620000002400 */
[----:B---3--:R-:W-:-:S07]  /*a620*/  FMNMX.FTZ R0, R146, R21, !PT ;  /* 0x0000001592007209 */ /* 0x008fce0007810000 */
[----:B------:R-:W-:Y:S01]  /*a630*/  MUFU.TANH R151, R151 ;  /* 0x0000009700977308 */ /* 0x000fe20000002400 */
[----:B0-----:R-:W-:-:S07]  /*a640*/  FMNMX.FTZ R21, R147, R0, !PT ;  /* 0x0000000093157209 */ /* 0x001fce0007810000 */
[----:B------:R-:W-:Y:S01]  /*a650*/  MUFU.TANH R152, R152 ;  /* 0x0000009800987308 */ /* 0x000fe20000002400 */
[----:B-1----:R-:W-:Y:S01]  /*a660*/  FMNMX.FTZ R0, R150, R21, !PT ;  /* 0x0000001596007209 */ /* 0x002fe20007810000 */
[--C-:B------:R-:W-:Y:S01]  /*a670*/  FFMA.FTZ R21, R126, UR10, -R9.reuse ;  /* 0x0000000a7e157c23 */ /* 0x100fe20008010809 */
[----:B------:R-:W-:-:S05]  /*a680*/  FFMA.FTZ R126, R138, UR10, -R9 ;  /* 0x0000000a8a7e7c23 */ /* 0x000fca0008010809 */
[----:B------:R-:W-:Y:S08]  /*a690*/  MUFU.TANH R153, R153 ;  /* 0x0000009900997308 */ /* 0x000ff00000002400 */
[----:B------:R-:W-:Y:S08]  /*a6a0*/  MUFU.TANH R154, R154 ;  /* 0x0000009a009a7308 */ /* 0x000ff00000002400 */
[----:B------:R-:W-:Y:S08]  /*a6b0*/  MUFU.TANH R155, R155 ;  /* 0x0000009b009b7308 */ /* 0x000ff00000002400 */
[----:B------:R-:W-:Y:S08]  /*a6c0*/  MUFU.TANH R156, R156 ;  /* 0x0000009c009c7308 */ /* 0x000ff00000002400 */
[----:B------:R-:W-:Y:S08]  /*a6d0*/  MUFU.TANH R157, R157 ;  /* 0x0000009d009d7308 */ /* 0x000ff00000002400 */
[----:B------:R-:W-:Y:S08]  /*a6e0*/  MUFU.TANH R158, R158 ;  /* 0x0000009e009e7308 */ /* 0x000ff00000002400 */
[----:B------:R-:W-:Y:S08]  /*a6f0*/  MUFU.TANH R159, R159 ;  /* 0x0000009f009f7308 */ /* 0x000ff00000002400 */
[----:B------:R-:W-:Y:S08]  /*a700*/  MUFU.EX2 R12, R12 ;  /* 0x0000000c000c7308 */ /* 0x000ff00000000800 */
[----:B------:R-:W0:Y:S08]  /*a710*/  MUFU.EX2 R188, R188 ;  /* 0x000000bc00bc7308 */ /* 0x000e300000000800 */
[----:B------:R-:W1:Y:S08]  /*a720*/  MUFU.EX2 R160, R160 ;  /* 0x000000a000a07308 */ /* 0x000e700000000800 */
[----:B------:R-:W2:Y:S01]  /*a730*/  MUFU.EX2 R190, R190 ;  /* 0x000000be00be7308 */ /* 0x000ea20000000800 */
[----:B0-----:R-:W-:-:S07]  /*a740*/  FFMA.FTZ R7, R12, R7, R188 ;  /* 0x000000070c077223 */ /* 0x001fce00000100bc */
[----:B------:R-:W0:Y:S01]  /*a750*/  MUFU.EX2 R161, R161 ;  /* 0x000000a100a17308 */ /* 0x000e220000000800 */
[C---:B-1----:R-:W-:Y:S01]  /*a760*/  FADD.FTZ R7, R160.reuse, R7 ;  /* 0x00000007a0077221 */ /* 0x042fe20000010000 */
[----:B------:R-:W-:-:S06]  /*a770*/  F2FP.F16.F32.PACK_AB R188, R160, R188 ;  /* 0x000000bca0bc723e */ /* 0x000fcc00000000ff */
[----:B------:R-:W-:Y:S01]  /*a780*/  MUFU.EX2 R15, R15 ;  /* 0x0000000f000f7308 */ /* 0x000fe20000000800 */
[----:B------:R-:W-:Y:S02]  /*a790*/  WARPGROUP.DEPBAR.LE gsb0, 0x0 ;  /* 0x00008000000079c5 */ /* 0x000fe40000010000 */
[----:B------:R-:W-:Y:S01]  /*a7a0*/  WARPGROUP.ARRIVE ;  /* 0x00000000000079c5 */ /* 0x000fe20000000000 */
[--C-:B------:R-:W-:Y:S01]  /*a7b0*/  FFMA.FTZ R184, R121, UR10, -R9.reuse ;  /* 0x0000000a79b87c23 */ /* 0x100fe20008010809 */
[----:B------:R-:W-:Y:S01]  /*a7c0*/  FMNMX.FTZ R121, R151, R0, !PT ;  /* 0x0000000097797209 */ /* 0x000fe20007810000 */
[----:B------:R-:W-:Y:S02]  /*a7d0*/  FFMA.FTZ R186, R125, UR10, -R9 ;  /* 0x0000000a7dba7c23 */ /* 0x000fe40008010809 */
[----:B------:R-:W-:Y:S01]  /*a7e0*/  MUFU.EX2 R21, R21 ;  /* 0x0000001500157308 */ /* 0x000fe20000000800 */
[----:B------:R-:W-:Y:S01]  /*a7f0*/  HGMMA.64x192x16.F32 R24, R180, gdesc[UR4].tnspB, R24, gsb0 ;  /* 0x42e00004b4187df0 */ /* 0x000fe20008000818 */
[----:B------:R-:W-:Y:S01]  /*a800*/  UIADD3 UR6, UR4, 0x180, URZ ;  /* 0x0000018004067890 */ /* 0x000fe2000fffe03f */
[----:B------:R-:W-:Y:S01]  /*a810*/  FMNMX.FTZ R0, R152, R121, !PT ;  /* 0x0000007998007209 */ /* 0x000fe20007810000 */
[----:B------:R-:W-:-:S03]  /*a820*/  UMOV UR7, 0x40000040 ;  /* 0x4000004000077882 */ /* 0x000fc60000000000 */
[----:B------:R-:W-:Y:S01]  /*a830*/  FMNMX.FTZ R121, R153, R0, !PT ;  /* 0x0000000099797209 */ /* 0x000fe20007810000 */
[----:B------:R-:W-:Y:S03]  /*a840*/  MUFU.EX2 R184, R184 ;  /* 0x000000b800b87308 */ /* 0x000fe60000000800 */
[----:B------:R-:W-:Y:S01]  /*a850*/  FMNMX.FTZ R0, R154, R121, !PT ;  /* 0x000000799a007209 */ /* 0x000fe20007810000 */
[--C-:B------:R-:W-:Y:S01]  /*a860*/  FFMA.FTZ R121, R130, UR10, -R9.reuse ;  /* 0x0000000a82797c23 */ /* 0x100fe20008010809 */
[----:B------:R-:W-:Y:S02]  /*a870*/  FFMA.FTZ R130, R145, UR10, -R9 ;  /* 0x0000000a91827c23 */ /* 0x000fe40008010809 */
[----:B------:R-:W-:Y:S01]  /*a880*/  FMNMX.FTZ R125, R155, R0, !PT ;  /* 0x000000009b7d7209 */ /* 0x000fe20007810000 */
[----:B------:R-:W-:Y:S03]  /*a890*/  MUFU.EX2 R186, R186 ;  /* 0x000000ba00ba7308 */ /* 0x000fe60000000800 */
[----:B------:R-:W-:-:S04]  /*a8a0*/  FMNMX.FTZ R0, R156, R125, !PT ;  /* 0x0000007d9c007209 */ /* 0x000fc80007810000 */
[----:B------:R-:W-:Y:S01]  /*a8b0*/  FMNMX.FTZ R125, R157, R0, !PT ;  /* 0x000000009d7d7209 */ /* 0x000fe20007810000 */
[----:B------:R-:W-:Y:S03]  /*a8c0*/  MUFU.EX2 R121, R121 ;  /* 0x0000007900797308 */ /* 0x000fe60000000800 */
[----:B------:R-:W-:Y:S01]  /*a8d0*/  FMNMX.FTZ R0, R158, R125, !PT ;  /* 0x0000007d9e007209 */ /* 0x000fe20007810000 */
[----:B------:R-:W-:-:S03]  /*a8e0*/  FFMA.FTZ R125, R136, UR10, -R9 ;  /* 0x0000000a887d7c23 */ /* 0x000fc60008010809 */
[----:B------:R-:W-:Y:S01]  /*a8f0*/  FMNMX.FTZ R0, R159, R0, !PT ;  /* 0x000000009f007209 */ /* 0x000fe20007810000 */
        /* <DEDUP_REMOVED lines=10> */
[----:B------:R-:W-:Y:S01]  /*a9a0*/  FFMA.FTZ R128, R142, UR10, -R9 ;  /* 0x0000000a8e807c23 */ /* 0x000fe20008010809 */
[----:B--2---:R-:W-:Y:S01]  /*a9b0*/  FADD.FTZ R142, R190, R7 ;  /* 0x00000007be8e7221 */ /* 0x004fe20000010000 */
[----:B------:R-:W-:Y:S01]  /*a9c0*/  HGMMA.64x192x16.F32 R24, R176, gdesc[UR4].tnspB, R24, gsb0 ;  /* 0x42e00004b0187df0 */ /* 0x000fe20008000818 */
[----:B------:R-:W-:Y:S01]  /*a9d0*/  UIADD3 UR6, UR4, 0x200, URZ ;  /* 0x0000020004067890 */ /* 0x000fe2000fffe03f */
[----:B------:R-:W-:Y:S01]  /*a9e0*/  MUFU.EX2 R182, R182 ;  /* 0x000000b600b67308 */ /* 0x000fe20000000800 */
[----:B------:R-:W-:Y:S01]  /*a9f0*/  UMOV UR7, 0x40000040 ;  /* 0x4000004000077882 */ /* 0x000fe20000000000 */
[----:B0-----:R-:W-:-:S06]  /*aa00*/  F2FP.F16.F32.PACK_AB R190, R161, R190 ;  /* 0x000000bea1be723e */ /* 0x001fcc00000000ff */
[----:B------:R-:W-:Y:S08]  /*aa10*/  MUFU.EX2 R180, R180 ;  /* 0x000000b400b47308 */ /* 0x000ff00000000800 */
[----:B------:R-:W-:Y:S08]  /*aa20*/  MUFU.EX2 R133, R133 ;  /* 0x0000008500857308 */ /* 0x000ff00000000800 */
[----:B------:R-:W-:Y:S01]  /*aa30*/  MUFU.EX2 R128, R128 ;  /* 0x0000008000807308 */ /* 0x000fe20000000800 */
[----:B------:R-:W-:-:S02]  /*aa40*/  WARPGROUP.DEPBAR.LE gsb0, 0x0 ;  /* 0x00008000000079c5 */ /* 0x000fc40000010000 */
[----:B------:R-:W-:Y:S01]  /*aa50*/  WARPGROUP.ARRIVE ;  /* 0x00000000000079c5 */ /* 0x000fe20000000000 */
[--C-:B------:R-:W-:Y:S01]  /*aa60*/  FFMA.FTZ R176, R135, UR10, -R9.reuse ;  /* 0x0000000a87b07c23 */ /* 0x100fe20008010809 */
[----:B------:R-:W-:Y:S01]  /*aa70*/  FFMA.FTZ R178, R137, UR10, -R9 ;  /* 0x0000000a89b27c23 */ /* 0x000fe20008010809 */
[----:B------:R-:W0:Y:S03]  /*aa80*/  SHFL.BFLY PT, R135, R0, 0x2, 0x1f ;  /* 0x0c401f0000877f89 */ /* 0x000e2600000e0000 */
[----:B------:R-:W-:Y:S01]  /*aa90*/  HGMMA.64x192x16.F32 R24, R172, gdesc[UR4].tnspB, R24, gsb0 ;  /* 0x42e00004ac187df0 */ /* 0x000fe20008000818 */
[----:B------:R-:W-:Y:S01]  /*aaa0*/  UIADD3 UR6, UR4, 0x280, URZ ;  /* 0x0000028004067890 */ /* 0x000fe2000fffe03f */
[----:B------:R-:W-:Y:S01]  /*aab0*/  MUFU.EX2 R176, R176 ;  /* 0x000000b000b07308 */ /* 0x000fe20000000800 */
[----:B------:R-:W-:Y:S01]  /*aac0*/  UMOV UR7, 0x40000040 ;  /* 0x4000004000077882 */ /* 0x000fe20000000000 */
[----:B------:R-:W-:-:S06]  /*aad0*/  UMOV UR4, UR37 ;  /* 0x0000002500047c82 */ /* 0x000fcc0008000000 */
[----:B------:R-:W-:Y:S01]  /*aae0*/  MUFU.EX2 R178, R178 ;  /* 0x000000b200b27308 */ /* 0x000fe20000000800 */
[----:B0-----:R-:W-:-:S05]  /*aaf0*/  FMNMX.FTZ R135, R0, R135, !PT ;  /* 0x0000008700877209 */ /* 0x001fca0007810000 */
[----:B------:R-:W0:Y:S02]  /*ab00*/  SHFL.BFLY PT, R2, R135, 0x1, 0x1f ;  /* 0x0c201f0087027f89 */ /* 0x000e2400000e0000 */
[----:B0-----:R-:W-:Y:S02]  /*ab10*/  FMNMX.FTZ R2, R135, R2, !PT ;  /* 0x0000000287027209 */ /* 0x001fe40007810000 */
[----:B------:R-:W-:Y:S03]  /*ab20*/  MUFU.EX2 R135, R149 ;  /* 0x0000009500877308 */ /* 0x000fe60000000800 */
[C---:B------:R-:W-:Y:S01]  /*ab30*/  FADD.FTZ R0, -R2.reuse, R10 ;  /* 0x0000000a02007221 */ /* 0x040fe20000010100 */
[----:B------:R-:W-:-:S03]  /*ab40*/  FMUL.FTZ R10, R2, UR10 ;  /* 0x0000000a020a7c20 */ /* 0x000fc60008410000 */
[----:B------:R-:W-:Y:S01]  /*ab50*/  FMUL.FTZ R0, R0, UR10 ;  /* 0x0000000a00007c20 */ /* 0x000fe20008410000 */
[--C-:B------:R-:W-:Y:S01]  /*ab60*/  FFMA.FTZ R189, R11, UR10, -R10.reuse ;  /* 0x0000000a0bbd7c23 */ /* 0x100fe2000801080a */
[----:B------:R-:W-:Y:S02]  /*ab70*/  IMAD.U32 R11, RZ, RZ, UR37 ;  /* 0x00000025ff0b7e24 */ /* 0x000fe4000f8e00ff */
[--C-:B------:R-:W-:Y:S01]  /*ab80*/  FFMA.FTZ R136, R13, UR10, -R10.reuse ;  /* 0x0000000a0d887c23 */ /* 0x100fe2000801080a */
[--C-:B------:R-:W-:Y:S01]  /*ab90*/  FFMA.FTZ R191, R14, UR10, -R10.reuse ;  /* 0x0000000a0ebf7c23 */ /* 0x100fe2000801080a */
[--C-:B------:R-:W-:Y:S01]  /*aba0*/  FFMA.FTZ R14, R20, UR10, -R10.reuse ;  /* 0x0000000a140e7c23 */ /* 0x100fe2000801080a */
[----:B------:R-:W-:Y:S01]  /*abb0*/  MUFU.EX2 R0, R0 ;  /* 0x0000000000007308 */ /* 0x000fe20000000800 */
[----:B------:R-:W-:Y:S01]  /*abc0*/  @!P1 LEA R11, R11, UR38, 0x3 ;  /* 0x000000260b0b9c11 */ /* 0x000fe2000f8e18ff */
[--C-:B------:R-:W-:Y:S01]  /*abd0*/  FFMA.FTZ R185, R120, UR10, -R10.reuse ;  /* 0x0000000a78b97c23 */ /* 0x100fe2000801080a */
[--C-:B------:R-:W-:Y:S01]  /*abe0*/  FFMA.FTZ R20, R123, UR10, -R10.reuse ;  /* 0x0000000a7b147c23 */ /* 0x100fe2000801080a */
[--C-:B------:R-:W-:Y:S01]  /*abf0*/  FFMA.FTZ R187, R124, UR10, -R10.reuse ;  /* 0x0000000a7cbb7c23 */ /* 0x100fe2000801080a */
[----:B------:R-:W-:Y:S01]  /*ac00*/  FFMA.FTZ R124, R127, UR10, -R10 ;  /* 0x0000000a7f7c7c23 */ /* 0x000fe2000801080a */
[----:B------:R-:W-:-:S02]  /*ac10*/  @!P1 VIADD R11, R11, 0x30840 ;  /* 0x000308400b0b9836 */ /* 0x000fc40000000000 */
[--C-:B------:R-:W-:Y:S01]  /*ac20*/  FFMA.FTZ R181, R129, UR10, -R10.reuse ;  /* 0x0000000a81b57c23 */ /* 0x100fe2000801080a */
[----:B------:R-:W-:Y:S01]  /*ac30*/  MUFU.EX2 R189, R189 ;  /* 0x000000bd00bd7308 */ /* 0x000fe20000000800 */
[--C-:B------:R-:W-:Y:S01]  /*ac40*/  FFMA.FTZ R120, R131, UR10, -R10.reuse ;  /* 0x0000000a83787c23 */ /* 0x100fe2000801080a */
[--C-:B------:R-:W-:Y:S01]  /*ac50*/  FFMA.FTZ R183, R132, UR10, -R10.reuse ;  /* 0x0000000a84b77c23 */ /* 0x100fe2000801080a */
[----:B------:R-:W-:Y:S01]  /*ac60*/  @!P1 PRMT R11, RZ, 0x654, R11 ;  /* 0x00000654ff0b9816 */ /* 0x000fe2000000000b */
        /* <DEDUP_REMOVED lines=9> */
[----:B------:R-:W-:Y:S01]  /*ad00*/  FFMA.FTZ R158, R158, UR10, -R10 ;  /* 0x0000000a9e9e7c23 */ /* 0x000fe2000801080a */
[----:B------:R-:W-:-:S02]  /*ad10*/  IMAD.U32 R13, RZ, RZ, UR11 ;  /* 0x0000000bff0d7e24 */ /* 0x000fc4000f8e00ff */
[----:B------:R-:W-:Y:S02]  /*ad20*/  MUFU.EX2 R191, R191 ;  /* 0x000000bf00bf7308 */ /* 0x000fe40000000800 */
[----:B------:R-:W-:-:S05]  /*ad30*/  @!P1 VIADD R13, R13, 0x30860 ;  /* 0x000308600d0d9836 */ /* 0x000fca0000000000 */
[----:B------:R-:W-:Y:S01]  /*ad40*/  @!P1 PRMT R13, RZ, 0x654, R13 ;  /* 0x00000654ff0d9816 */ /* 0x000fe2000000000d */
        /* <DEDUP_REMOVED lines=13> */
[----:B------:R-:W0:Y:S01]  /*ae20*/  MUFU.EX2 R155, R155 ;  /* 0x0000009b009b7308 */ /* 0x000e220000000800 */
[----:B------:R-:W-:-:S02]  /*ae30*/  WARPGROUP.DEPBAR.LE gsb0, 0x0 ;  /* 0x00008000000079c5 */ /* 0x000fc40000010000 */
[----:B------:R-:W-:Y:S01]  /*ae40*/  WARPGROUP.ARRIVE ;  /* 0x00000000000079c5 */ /* 0x000fe20000000000 */
[--C-:B------:R-:W-:Y:S01]  /*ae50*/  FFMA.FTZ R172, R139, UR10, -R9.reuse ;  /* 0x0000000a8bac7c23 */ /* 0x100fe20008010809 */
[----:B------:R-:W-:Y:S01]  /*ae60*/  FFMA.FTZ R173, R152, UR10, -R10 ;  /* 0x0000000a98ad7c23 */ /* 0x000fe2000801080a */
[--C-:B------:R-:W-:Y:S02]  /*ae70*/  FFMA.FTZ R174, R141, UR10, -R9.reuse ;  /* 0x0000000a8dae7c23 */ /* 0x100fe40008010809 */
[----:B------:R-:W-:Y:S01]  /*ae80*/  MUFU.EX2 R156, R156 ;  /* 0x0000009c009c7308 */ /* 0x000fe20000000800 */
[----:B------:R-:W-:Y:S01]  /*ae90*/  FFMA.FTZ R9, R148, UR10, -R9 ;  /* 0x0000000a94097c23 */ /* 0x000fe20008010809 */
[----:B------:R-:W-:Y:S01]  /*aea0*/  HGMMA.64x192x16.F32 R24, R168, gdesc[UR4].tnspB, R24, gsb0 ;  /* 0x42e00004a8187df0 */ /* 0x000fe20008000818 */
[----:B------:R-:W-:Y:S01]  /*aeb0*/  UMOV UR7, UR36 ;  /* 0x0000002400077c82 */ /* 0x000fe20008000000 */
[----:B0-----:R-:W-:-:S04]  /*aec0*/  F2FP.F16.F32.PACK_AB R175, R155, R154 ;  /* 0x0000009a9baf723e */ /* 0x001fc800000000ff */
[----:B------:R-:W-:Y:S08]  /*aed0*/  MUFU.EX2 R172, R172 ;  /* 0x000000ac00ac7308 */ /* 0x000ff00000000800 */
[----:B------:R-:W-:Y:S08]  /*aee0*/  MUFU.EX2 R173, R173 ;  /* 0x000000ad00ad7308 */ /* 0x000ff00000000800 */
[----:B------:R-:W-:Y:S08]  /*aef0*/  MUFU.EX2 R174, R174 ;  /* 0x000000ae00ae7308 */ /* 0x000ff00000000800 */
[----:B------:R-:W-:Y:S08]  /*af00*/  MUFU.EX2 R157, R157 ;  /* 0x0000009d009d7308 */ /* 0x000ff00000000800 */
[----:B------:R-:W-:Y:S08]  /*af10*/  MUFU.EX2 R158, R158 ;  /* 0x0000009e009e7308 */ /* 0x000ff00000000800 */
[----:B------:R-:W0:Y:S01]  /*af20*/  MUFU.EX2 R9, R9 ;  /* 0x0000000900097308 */ /* 0x000e220000000800 */
[----:B------:R-:W-:-:S02]  /*af30*/  WARPGROUP.DEPBAR.LE gsb0, 0x0 ;  /* 0x00008000000079c5 */ /* 0x000fc40000010000 */
[----:B------:R1:W-:Y:S01]  /*af40*/  @!P1 SYNCS.ARRIVE.TRANS64.RED.A1T0 RZ, [R11+URZ], RZ ;  /* 0x000000ff0bff99a7 */ /* 0x0003e2000810043f */
[----:B0-----:R-:W-:Y:S02]  /*af50*/  F2FP.F16.F32.PACK_AB R170, R9, R135 ;  /* 0x0000008709aa723e */ /* 0x001fe400000000ff */
[----:B------:R-:W-:Y:S02]  /*af60*/  F2FP.F16.F32.PACK_AB R168, R130, R122 ;  /* 0x0000007a82a8723e */ /* 0x000fe400000000ff */
[----:B------:R-:W-:Y:S01]  /*af70*/  F2FP.F16.F32.PACK_AB R169, R157, R156 ;  /* 0x0000009c9da9723e */ /* 0x000fe200000000ff */
[----:B-1----:R-:W-:Y:S01]  /*af80*/  FFMA.FTZ R11, R0, R6, R189 ;  /* 0x00000006000b7223 */ /* 0x002fe200000100bd */
[----:B------:R-:W-:Y:S01]  /*af90*/  FFMA.FTZ R6, R151, UR10, -R10 ;  /* 0x0000000a97067c23 */ /* 0x000fe2000801080a */
[----:B------:R0:W-:Y:S01]  /*afa0*/  @!P1 SYNCS.ARRIVE.TRANS64.RED.A1T0 RZ, [R13+URZ], RZ ;  /* 0x000000ff0dff99a7 */ /* 0x0001e2000810043f */
[C---:B------:R-:W-:Y:S01]  /*afb0*/  F2FP.F16.F32.PACK_AB R189, R136.reuse, R189 ;  /* 0x000000bd88bd723e */ /* 0x040fe200000000ff */
[----:B------:R-:W-:Y:S01]  /*afc0*/  FADD.FTZ R140, R136, R11 ;  /* 0x0000000b888c7221 */ /* 0x000fe20000010000 */
[----:B------:R-:W-:-:S02]  /*afd0*/  FADD.FTZ R11, R161, R142 ;  /* 0x0000008ea10b7221 */ /* 0x000fc40000010000 */
[----:B------:R-:W1:Y:S01]  /*afe0*/  MUFU.EX2 R6, R6 ;  /* 0x0000000600067308 */ /* 0x000e620000000800 */
[----:B------:R-:W-:Y:S01]  /*aff0*/  FADD.FTZ R7, R191, R140 ;  /* 0x0000008cbf077221 */ /* 0x000fe20000010000 */
[----:B------:R-:W-:Y:S01]  /*b000*/  FADD.FTZ R144, R184, R11 ;  /* 0x0000000bb8907221 */ /* 0x000fe20000010000 */
[C---:B------:R-:W-:Y:S01]  /*b010*/  F2FP.F16.F32.PACK_AB R191, R14.reuse, R191 ;  /* 0x000000bf0ebf723e */ /* 0x040fe200000000ff */
[----:B------:R-:W-:Y:S01]  /*b020*/  FFMA.FTZ R140, R153, UR10, -R10 ;  /* 0x0000000a998c7c23 */ /* 0x000fe2000801080a */
[----:B------:R-:W-:Y:S01]  /*b030*/  FADD.FTZ R142, R14, R7 ;  /* 0x000000070e8e7221 */ /* 0x000fe20000010000 */
[----:B------:R-:W-:Y:S01]  /*b040*/  FADD.FTZ R11, R15, R144 ;  /* 0x000000900f0b7221 */ /* 0x000fe20000010000 */
[----:B------:R-:W-:Y:S01]  /*b050*/  FFMA.FTZ R10, R159, UR10, -R10 ;  /* 0x0000000a9f0a7c23 */ /* 0x000fe2000801080a */
[----:B------:R-:W-:Y:S01]  /*b060*/  F2FP.F16.F32.PACK_AB R184, R15, R184 ;  /* 0x000000b80fb8723e */ /* 0x000fe200000000ff */
[----:B------:R-:W-:Y:S01]  /*b070*/  FADD.FTZ R7, R185, R142 ;  /* 0x0000008eb9077221 */ /* 0x000fe20000010000 */
[----:B------:R-:W-:Y:S01]  /*b080*/  FADD.FTZ R144, R186, R11 ;  /* 0x0000000bba907221 */ /* 0x000fe20000010000 */
[C---:B------:R-:W-:Y:S01]  /*b090*/  F2FP.F16.F32.PACK_AB R185, R20.reuse, R185 ;  /* 0x000000b914b9723e */ /* 0x040fe200000000ff */
[----:B------:R-:W2:Y:S01]  /*b0a0*/  MUFU.EX2 R140, R140 ;  /* 0x0000008c008c7308 */ /* 0x000ea20000000800 */
[----:B------:R-:W-:Y:S01]  /*b0b0*/  FADD.FTZ R142, R20, R7 ;  /* 0x00000007148e7221 */ /* 0x000fe20000010000 */
[C---:B------:R-:W-:Y:S01]  /*b0c0*/  FADD.FTZ R11, R21.reuse, R144 ;  /* 0x00000090150b7221 */ /* 0x040fe20000010000 */
[----:B------:R-:W-:-:S02]  /*b0d0*/  F2FP.F16.F32.PACK_AB R186, R21, R186 ;  /* 0x000000ba15ba723e */ /* 0x000fc400000000ff */
[----:B------:R-:W-:Y:S01]  /*b0e0*/  FADD.FTZ R7, R187, R142 ;  /* 0x0000008ebb077221 */ /* 0x000fe20000010000 */
[----:B------:R-:W-:Y:S01]  /*b0f0*/  FADD.FTZ R144, R180, R11 ;  /* 0x0000000bb4907221 */ /* 0x000fe20000010000 */
[C---:B------:R-:W-:Y:S01]  /*b100*/  F2FP.F16.F32.PACK_AB R187, R124.reuse, R187 ;  /* 0x000000bb7cbb723e */ /* 0x040fe200000000ff */
[----:B------:R3:W4:Y:S01]  /*b110*/  MUFU.EX2 R171, R10 ;  /* 0x0000000a00ab7308 */ /* 0x0007220000000800 */
[----:B------:R-:W-:Y:S01]  /*b120*/  FADD.FTZ R142, R124, R7 ;  /* 0x000000077c8e7221 */ /* 0x000fe20000010000 */
[C---:B------:R-:W-:Y:S01]  /*b130*/  FADD.FTZ R11, R121.reuse, R144 ;  /* 0x00000090790b7221 */ /* 0x040fe20000010000 */
[----:B------:R-:W-:Y:S02]  /*b140*/  F2FP.F16.F32.PACK_AB R180, R121, R180 ;  /* 0x000000b479b4723e */ /* 0x000fe400000000ff */
[----:B------:R-:W-:Y:S01]  /*b150*/  FADD.FTZ R7, R181, R142 ;  /* 0x0000008eb5077221 */ /* 0x000fe20000010000 */
[----:B------:R-:W-:Y:S01]  /*b160*/  FADD.FTZ R11, R182, R11 ;  /* 0x0000000bb60b7221 */ /* 0x000fe20000010000 */
[----:B------:R-:W-:-:S02]  /*b170*/  F2FP.F16.F32.PACK_AB R181, R120, R181 ;  /* 0x000000b578b5723e */ /* 0x000fc400000000ff */
[----:B------:R-:W-:Y:S01]  /*b180*/  FADD.FTZ R142, R120, R7 ;  /* 0x00000007788e7221 */ /* 0x000fe20000010000 */
[C---:B------:R-:W-:Y:S01]  /*b190*/  FADD.FTZ R11, R134.reuse, R11 ;  /* 0x0000000b860b7221 */ /* 0x040fe20000010000 */
[----:B------:R-:W-:Y:S02]  /*b1a0*/  F2FP.F16.F32.PACK_AB R182, R134, R182 ;  /* 0x000000b686b6723e */ /* 0x000fe400000000ff */
[----:B------:R-:W-:Y:S01]  /*b1b0*/  FADD.FTZ R7, R183, R142 ;  /* 0x0000008eb7077221 */ /* 0x000fe20000010000 */
[----:B------:R-:W-:Y:S01]  /*b1c0*/  FADD.FTZ R20, R176, R11 ;  /* 0x0000000bb0147221 */ /* 0x000fe20000010000 */
[C---:B------:R-:W-:Y:S02]  /*b1d0*/  F2FP.F16.F32.PACK_AB R183, R132.reuse, R183 ;  /* 0x000000b784b7723e */ /* 0x040fe400000000ff */
[----:B------:R-:W-:Y:S01]  /*b1e0*/  FADD.FTZ R14, R132, R7 ;  /* 0x00000007840e7221 */ /* 0x000fe20000010000 */
[C---:B------:R-:W-:Y:S01]  /*b1f0*/  FADD.FTZ R11, R125.reuse, R20 ;  /* 0x000000147d0b7221 */ /* 0x040fe20000010000 */
[----:B------:R-:W-:-:S02]  /*b200*/  F2FP.F16.F32.PACK_AB R176, R125, R176 ;  /* 0x000000b07db0723e */ /* 0x000fc400000000ff */
[----:B------:R-:W-:Y:S01]  /*b210*/  FADD.FTZ R7, R177, R14 ;  /* 0x0000000eb1077221 */ /* 0x000fe20000010000 */
[----:B------:R-:W-:Y:S01]  /*b220*/  FADD.FTZ R11, R178, R11 ;  /* 0x0000000bb20b7221 */ /* 0x000fe20000010000 */
[C---:B------:R-:W-:Y:S02]  /*b230*/  F2FP.F16.F32.PACK_AB R177, R138.reuse, R177 ;  /* 0x000000b18ab1723e */ /* 0x040fe400000000ff */
[----:B------:R-:W-:Y:S01]  /*b240*/  FADD.FTZ R14, R138, R7 ;  /* 0x000000078a0e7221 */ /* 0x000fe20000010000 */
[C---:B------:R-:W-:Y:S01]  /*b250*/  FADD.FTZ R11, R126.reuse, R11 ;  /* 0x0000000b7e0b7221 */ /* 0x040fe20000010000 */
[----:B------:R-:W-:Y:S02]  /*b260*/  F2FP.F16.F32.PACK_AB R178, R126, R178 ;  /* 0x000000b27eb2723e */ /* 0x000fe400000000ff */
[----:B------:R-:W-:Y:S01]  /*b270*/  FADD.FTZ R7, R179, R14 ;  /* 0x0000000eb3077221 */ /* 0x000fe20000010000 */
[----:B------:R-:W-:Y:S01]  /*b280*/  FADD.FTZ R20, R172, R11 ;  /* 0x0000000bac147221 */ /* 0x000fe20000010000 */
[----:B-1----:R-:W-:-:S02]  /*b290*/  F2FP.F16.F32.PACK_AB R179, R6, R179 ;  /* 0x000000b306b3723e */ /* 0x002fc400000000ff */
[----:B------:R-:W-:Y:S01]  /*b2a0*/  FADD.FTZ R14, R6, R7 ;  /* 0x00000007060e7221 */ /* 0x000fe20000010000 */
[C---:B------:R-:W-:Y:S01]  /*b2b0*/  FADD.FTZ R11, R133.reuse, R20 ;  /* 0x00000014850b7221 */ /* 0x040fe20000010000 */
[----:B------:R-:W-:Y:S02]  /*b2c0*/  F2FP.F16.F32.PACK_AB R172, R133, R172 ;  /* 0x000000ac85ac723e */ /* 0x000fe400000000ff */
[----:B------:R-:W-:Y:S01]  /*b2d0*/  FADD.FTZ R7, R173, R14 ;  /* 0x0000000ead077221 */ /* 0x000fe20000010000 */
[----:B------:R-:W-:Y:S01]  /*b2e0*/  FADD.FTZ R11, R174, R11 ;  /* 0x0000000bae0b7221 */ /* 0x000fe20000010000 */
[C---:B--2---:R-:W-:Y:S02]  /*b2f0*/  F2FP.F16.F32.PACK_AB R173, R140.reuse, R173 ;  /* 0x000000ad8cad723e */ /* 0x044fe400000000ff */
[----:B------:R-:W-:Y:S01]  /*b300*/  FADD.FTZ R7, R140, R7 ;  /* 0x000000078c077221 */ /* 0x000fe20000010000 */
[C---:B------:R-:W-:Y:S01]  /*b310*/  FADD.FTZ R11, R128.reuse, R11 ;  /* 0x0000000b800b7221 */ /* 0x040fe20000010000 */
[----:B------:R-:W-:-:S02]  /*b320*/  F2FP.F16.F32.PACK_AB R174, R128, R174 ;  /* 0x000000ae80ae723e */ /* 0x000fc400000000ff */
[----:B------:R-:W-:Y:S01]  /*b330*/  FADD.FTZ R6, R154, R7 ;  /* 0x000000079a067221 */ /* 0x000fe20000010000 */
[----:B------:R-:W-:-:S03]  /*b340*/  FADD.FTZ R11, R122, R11 ;  /* 0x0000000b7a0b7221 */ /* 0x000fc60000010000 */
[----:B------:R-:W-:Y:S01]  /*b350*/  FADD.FTZ R7, R155, R6 ;  /* 0x000000069b077221 */ /* 0x000fe20000010000 */
[----:B------:R-:W-:-:S03]  /*b360*/  FADD.FTZ R6, R130, R11 ;  /* 0x0000000b82067221 */ /* 0x000fc60000010000 */
[----:B------:R-:W-:Y:S01]  /*b370*/  FADD.FTZ R7, R156, R7 ;  /* 0x000000079c077221 */ /* 0x000fe20000010000 */
[----:B------:R-:W-:-:S03]  /*b380*/  FADD.FTZ R6, R135, R6 ;  /* 0x0000000687067221 */ /* 0x000fc60000010000 */
[----:B------:R-:W-:-:S04]  /*b390*/  FADD.FTZ R7, R157, R7 ;  /* 0x000000079d077221 */ /* 0x000fc80000010000 */
[----:B---3--:R-:W-:Y:S01]  /*b3a0*/  FADD.FTZ R10, R158, R7 ;  /* 0x000000079e0a7221 */ /* 0x008fe20000010000 */
[----:B------:R-:W-:Y:S01]  /*b3b0*/  FADD.FTZ R7, R9, R6 ;  /* 0x0000000609077221 */ /* 0x000fe20000010000 */
[----:B------:R-:W-:Y:S02]  /*b3c0*/  IMAD.MOV.U32 R9, RZ, RZ, R3 ;  /* 0x000000ffff097224 */ /* 0x000fe400078e0003 */
[C---:B----4-:R-:W-:Y:S01]  /*b3d0*/  FADD.FTZ R6, R171.reuse, R10 ;  /* 0x0000000aab067221 */ /* 0x050fe20000010000 */
[----:B------:R-:W-:Y:S01]  /*b3e0*/  F2FP.F16.F32.PACK_AB R171, R171, R158 ;  /* 0x0000009eabab723e */ /* 0x000fe200000000ff */
[----:B------:R-:W-:Y:S01]  /*b3f0*/  IMAD.MOV.U32 R10, RZ, RZ, R2 ;  /* 0x000000ffff0a7224 */ /* 0x000fe200078e0002 */
[----:B0-----:R-:W-:Y:S06]  /*b400*/  @P2 BRA `(.L_x_1203) ;  /* 0xffffffdc00102947 */ /* 0x001fec000383ffff */
.L_x_1194:
        /* <DEDUP_REMOVED lines=8> */
[----:B------:R-:W-:Y:S01]  /*b490*/  ULDC UR5, c[0x0][0x9d8] ;  /* 0x0002760000057ab9 */ /* 0x000fe20000000800 */
[----:B------:R-:W-:Y:S01]  /*b4a0*/  ULDC UR50, c[0x0][0x988] ;  /* 0x0002620000327ab9 */ /* 0x000fe20000000800 */
[----:B------:R-:W-:-:S05]  /*b4b0*/  ULDC UR51, c[0x0][0x9e0] ;  /* 0x0002780000337ab9 */ /* 0x000fca0000000800 */
.L_x_1221:
[----:B------:R-:W-:-:S04]  /*b4c0*/  UIADD3 UR37, UR4, 0x1, URZ ;  /* 0x0000000104257890 */ /* 0x000fc8000fffe03f */
[----:B------:R-:W-:-:S04]  /*b4d0*/  UISETP.NE.AND UP2, UPT, UR37, 0x2, UPT ;  /* 0x000000022500788c */ /* 0x000fc8000bf45270 */
[----:B------:R-:W-:Y:S02]  /*b4e0*/  USEL UR36, URZ, 0x1, UP2 ;  /* 0x000000013f247887 */ /* 0x000fe40009000000 */
[----:B------:R-:W-:Y:S02]  /*b4f0*/  USEL UR37, UR37, URZ, UP2 ;  /* 0x0000003f25257287 */ /* 0x000fe40009000000 */
[----:B------:R-:W-:Y:S01]  /*b500*/  ULOP3.LUT UR36, UR7, UR36, URZ, 0x3c, !UPT ;  /* 0x0000002407247292 */ /* 0x000fe2000f8e3c3f */
[----:B------:R-:W-:Y:S11]  /*b510*/  @!P0 BRA `(.L_x_1205) ;  /* 0x0000000000048947 */ /* 0x000ff60003800000 */
[----:B------:R-:W-:Y:S01]  /*b520*/  BPT.TRAP 0x1 ;  /* 0x000000040000795c */ /* 0x000fe20000300000 */
.L_x_1205:
[----:B------:R-:W-:Y:S01]  /*b530*/  ULEA UR6, UR37, UR38, 0x3 ;  /* 0x0000002625067291 */ /* 0x000fe2000f8e183f */
[----:B------:R-:W-:-:S05]  /*b540*/  IMAD.U32 R2, RZ, RZ, UR36 ;  /* 0x00000024ff027e24 */ /* 0x000fca000f8e00ff */
[----:B------:R-:W-:-:S04]  /*b550*/  SHF.L.U32 R2, R2, 0x1f, RZ ;  /* 0x0000001f02027819 */ /* 0x000fc800000006ff */
[----:B------:R0:W1:Y:S01]  /*b560*/  SYNCS.PHASECHK.TRANS64.TRYWAIT P2, [UR6+0x30830], R2 ;  /* 0x03083002ff0075a7 */ /* 0x0000620008040146 */
[----:B------:R-:W-:Y:S05]  /*b570*/  @!P0 BRA `(.L_x_1206) ;  /* 0x0000000000048947 */ /* 0x000fea0003800000 */
[----:B------:R-:W-:Y:S01]  /*b580*/  BPT.TRAP 0x1 ;  /* 0x000000040000795c */ /* 0x000fe20000300000 */
.L_x_1206:
[-C--:B------:R-:W-:Y:S01]  /*b590*/  FMUL.FTZ R24, R24, R12.reuse ;  /* 0x0000000c18187220 */ /* 0x080fe20000410000 */
[----:B------:R-:W-:Y:S01]  /*b5a0*/  FMUL.FTZ R25, R25, R12 ;  /* 0x0000000c19197220 */ /* 0x000fe20000410000 */
[----:B-1----:R-:W-:Y:S06]  /*b5b0*/  @P2 BRA `(.L_x_1207) ;  /* 0x0000000000082947 */ /* 0x002fec0003800000 */
[----:B------:R-:W1:Y:S02]  /*b5c0*/  SYNCS.PHASECHK.TRANS64.TRYWAIT P2, [UR6+0x30830], R2 ;  /* 0x03083002ff0075a7 */ /* 0x000e640008040146 */
[----:B-1----:R-:W-:Y:S05]  /*b5d0*/  @!P2 BRA `(.L_x_1208) ;  /* 0x00000100001ca947 */ /* 0x002fea0003800000 */
.L_x_1207:
        /* <DEDUP_REMOVED lines=165> */
.L_x_1209:
[----:B------:R-:W-:Y:S01]  /*c030*/  ULEA UR11, UR4, UR38, 0x3 ;  /* 0x00000026040b7291 */ /* 0x000fe2000f8e183f */
[----:B------:R-:W-:-:S05]  /*c040*/  IMAD.U32 R0, RZ, RZ, UR7 ;  /* 0x00000007ff007e24 */ /* 0x000fca000f8e00ff */
[----:B------:R-:W-:-:S04]  /*c050*/  SHF.L.U32 R0, R0, 0x1f, RZ ;  /* 0x0000001f00007819 */ /* 0x000fc800000006ff */
[----:B------:R2:W3:Y:S01]  /*c060*/  SYNCS.PHASECHK.TRANS64.TRYWAIT P2, [UR11+0x30850], R0 ;  /* 0x03085000ff0075a7 */ /* 0x0004e2000804014b */
[----:B------:R-:W-:Y:S05]  /*c070*/  @!P0 BRA `(.L_x_1210) ;  /* 0x0000000000048947 */ /* 0x000fea0003800000 */
[----:B------:R-:W-:Y:S01]  /*c080*/  BPT.TRAP 0x1 ;  /* 0x000000040000795c */ /* 0x000fe20000300000 */
.L_x_1210:
[----:B---3--:R-:W-:Y:S05]  /*c090*/  @P2 BRA `(.L_x_1211) ;  /* 0x0000000000082947 */ /* 0x008fea0003800000 */
[----:B------:R-:W3:Y:S02]  /*c0a0*/  SYNCS.PHASECHK.TRANS64.TRYWAIT P2, [UR11+0x30850], R0 ;  /* 0x03085000ff0075a7 */ /* 0x000ee4000804014b */
[----:B---3--:R-:W-:Y:S05]  /*c0b0*/  @!P2 BRA `(.L_x_1212) ;  /* 0x000000f4007ca947 */ /* 0x008fea0003800000 */
.L_x_1211:
        /* <DEDUP_REMOVED lines=17> */
[----:B-1----:R-:W-:Y:S02]  /*c1d0*/  IMAD.U32 R3, RZ, RZ, UR37 ;  /* 0x00000025ff037e24 */ /* 0x002fe4000f8e00ff */
        /* <DEDUP_REMOVED lines=114> */
[----:B------:R-:W-:Y:S02]  /*c900*/  UMOV UR7, 0x40000040 ;  /* 0x4000004000077882 */ /* 0x000fe40000000000 */
[----:B------:R-:W-:Y:S02]  /*c910*/  @UP0 ULDC UR4, c[0x0][0x44c] ;  /* 0x0001130000040ab9 */ /* 0x000fe40000000800 */
[----:B------:R-:W-:Y:S01]  /*c920*/  @P2 IMAD.HI.U32 R2, R160, UR4, RZ ;  /* 0x00000004a0022c27 */ /* 0x000fe2000f8e00ff */
[----:B------:R-:W-:Y:S01]  /*c930*/  @UP0 ULDC UR4, c[0x0][0x450] ;  /* 0x0001140000040ab9 */ /* 0x000fe20000000800 */
[----:B------:R-:W-:-:S03]  /*c940*/  PLOP3.LUT P2, PT, PT, PT, UP1, 0x40, 0x0 ;  /* 0x000000000000781c */ /* 0x000fc60003f4e818 */
[----:B------:R-:W-:Y:S02]  /*c950*/  @P3 SHF.R.U32.HI R160, RZ, UR4, R2 ;  /* 0x00000004ffa03c19 */ /* 0x000fe40008011602 */
[----:B------:R-:W-:-:S03]  /*c960*/  @!P1 LEA R2, R3, UR38, 0x3 ;  /* 0x0000002603029c11 */ /* 0x000fc6000f8e18ff */
[----:B------:R-:W5:Y:S02]  /*c970*/  SHFL.IDX PT, R3, R160, RZ, 0x1c1f ;  /* 0x001c1fffa0037589 */ /* 0x000f6400000e0000 */
[----:B------:R-:W-:-:S05]  /*c980*/  @!P1 VIADD R2, R2, 0x30840 ;  /* 0x0003084002029836 */ /* 0x000fca0000000000 */
[----:B------:R-:W-:Y:S01]  /*c990*/  @!P1 PRMT R2, RZ, 0x654, R2 ;  /* 0x00000654ff029816 */ /* 0x000fe20000000002 */
[----:B------:R-:W-:Y:S02]  /*c9a0*/  WARPGROUP.DEPBAR.LE gsb0, 0x0 ;  /* 0x00008000000079c5 */ /* 0x000fe40000010000 */
[----:B------:R-:W-:-:S06]  /*c9b0*/  WARPGROUP.ARRIVE ;  /* 0x00000000000079c5 */ /* 0x000fcc0000000000 */
[----:B------:R-:W-:Y:S03]  /*c9c0*/  HGMMA.64x192x16.F32 R24, R168, gdesc[UR4].tnspB, R24, gsb0 ;  /* 0x42e00004a8187df0 */ /* 0x000fe60008000818 */
[----:B------:R-:W-:Y:S02]  /*c9d0*/  WARPGROUP.DEPBAR.LE gsb0, 0x0 ;  /* 0x00008000000079c5 */ /* 0x000fe40000010000 */
        /* <DEDUP_REMOVED lines=20> */
.L_x_1215:
[----:B------:R-:W-:-:S05]  /*cb20*/  IMAD.U32 R168, RZ, RZ, UR39 ;  /* 0x00000027ffa87e24 */ /* 0x000fca000f8e00ff */
[----:B------:R-:W-:-:S13]  /*cb30*/  ISETP.NE.AND P2, PT, R168, 0x1, PT ;  /* 0x00000001a800780c */ /* 0x000fda0003f45270 */
[----:B------:R-:W0:Y:S02]  /*cb40*/  @P2 LDC.64 R2, c[0x0][0x9e8] ;  /* 0x00027a00ff022b82 */ /* 0x000e240000000a00 */
[----:B0-----:R-:W-:-:S05]  /*cb50*/  @P2 IMAD.HI.U32 R2, R167, R2, RZ ;  /* 0x00000002a7022227 */ /* 0x001fca00078e00ff */
[----:B------:R-:W-:-:S07]  /*cb60*/  @P2 SHF.R.U32.HI R167, RZ, R3, R2 ;  /* 0x00000003ffa72219 */ /* 0x000fce0000011602 */
.L_x_1216:
[----:B------:R-:W-:Y:S05]  /*cb70*/  BSYNC B0 ;  /* 0x0000000000007941 */ /* 0x000fea0003800000 */
.L_x_1214:
[----:B------:R-:W-:-:S05]  /*cb80*/  IMAD R167, R167, R168, R158 ;  /* 0x000000a8a7a77224 */ /* 0x000fca00078e029e */
[----:B------:R-:W-:Y:S02]  /*cb90*/  VIADDMNMX R164, R167, R168, R164, PT ;  /* 0x000000a8a7a47246 */ /* 0x000fe400038001a4 */
[----:B------:R-:W-:-:S07]  /*cba0*/  VIMNMX R163, R163, R167, !PT ;  /* 0x000000a7a3a37248 */ /* 0x000fce0007fe0100 */
.L_x_1213:
        /* <DEDUP_REMOVED lines=153> */
.L_x_1219:
[----:B------:R-:W-:-:S05]  /*d540*/  IMAD.U32 R167, RZ, RZ, UR39 ;  /* 0x00000027ffa77e24 */ /* 0x000fca000f8e00ff */
[----:B------:R-:W-:-:S13]  /*d550*/  ISETP.NE.AND P6, PT, R167, 0x1, PT ;  /* 0x00000001a700780c */ /* 0x000fda0003fc5270 */
[----:B------:R-:W0:Y:S02]  /*d560*/  @P6 LDC.64 R2, c[0x0][0x9e8] ;  /* 0x00027a00ff026b82 */ /* 0x000e240000000a00 */
[----:B0-----:R-:W-:-:S05]  /*d570*/  @P6 IMAD.HI.U32 R2, R163, R2, RZ ;  /* 0x00000002a3026227 */ /* 0x001fca00078e00ff */
[----:B------:R-:W-:-:S07]  /*d580*/  @P6 SHF.R.U32.HI R163, RZ, R3, R2 ;  /* 0x00000003ffa36219 */ /* 0x000fce0000011602 */
.L_x_1220:
[----:B------:R-:W-:Y:S05]  /*d590*/  BSYNC B0 ;  /* 0x0000000000007941 */ /* 0x000fea0003800000 */
.L_x_1218:
[----:B------:R-:W-:-:S05]  /*d5a0*/  IMAD R158, R163, R167, R158 ;  /* 0x000000a7a39e7224 */ /* 0x000fca00078e029e */
[----:B------:R-:W-:Y:S02]  /*d5b0*/  VIADDMNMX R166, R158, R167, R166, PT ;  /* 0x000000a79ea67246 */ /* 0x000fe400038001a6 */
[----:B------:R-:W-:-:S07]  /*d5c0*/  VIMNMX R165, R165, R158, !PT ;  /* 0x0000009ea5a57248 */ /* 0x000fce0007fe0100 */
.L_x_1217:
[----:B------:R-:W-:Y:S01]  /*d5d0*/  ISETP.GT.AND P2, PT, R165, 0x1, !P2 ;  /* 0x00000001a500780c */ /* 0x000fe20005744270 */
[----:B------:R-:W-:Y:S01]  /*d5e0*/  UMOV UR10, UR50 ;  /* 0x00000032000a7c82 */ /* 0x000fe20008000000 */
[----:B------:R-:W-:Y:S01]  /*d5f0*/  FMNMX.FTZ R2, R12, R10, !PT ;  /* 0x0000000a0c027209 */ /* 0x000fe20007810000 */
[----:B------:R-:W-:Y:S01]  /*d600*/  UMOV UR7, UR36 ;  /* 0x0000002400077c82 */ /* 0x000fe20008000000 */
[----:B------:R-:W-:Y:S02]  /*d610*/  ISETP.LT.OR P2, PT, R166, 0x2, P2 ;  /* 0x00000002a600780c */ /* 0x000fe40001741670 */
        /* <DEDUP_REMOVED lines=88> */
[----:B------:R-:W-:-:S02]  /*dba0*/  ISETP.LT.OR P2, PT, R166, 0x3a, P2 ;  /* 0x0000003aa600780c */ /* 0x000fc40001741670 */
[----:B------:R-:W-:Y:S02]  /*dbb0*/  R2UR UR4, R192 ;  /* 0x00000000c00472ca */ /* 0x000fe400000e0000 */
        /* <DEDUP_REMOVED lines=26> */
[----:B------:R-:W-:Y:S02]  /*dd60*/  FSEL R151, R151, -INF , !P3 ;  /* 0xff80000097977808 */ /* 0x000fe40005800000 */
[----:B------:R-:W-:Y:S02]  /*dd70*/  FSEL R2, R2, RZ, P2 ;  /* 0x000000ff02027208 */ /* 0x000fe40001000000 */
[----:B------:R-:W-:-:S03]  /*dd80*/  ISETP.GT.AND P6, PT, R165, 0x59, !P6 ;  /* 0x00000059a500780c */ /* 0x000fc600077c4270 */
        /* <DEDUP_REMOVED lines=15> */
[--C-:B------:R-:W-:Y:S01]  /*de80*/  FFMA.FTZ R182, R134, UR10, -R2.reuse ;  /* 0x0000000a86b67c23 */ /* 0x100fe20008010802 */
        /* <DEDUP_REMOVED lines=11> */
[----:B------:R-:W-:Y:S01]  /*df40*/  FSEL R143, R3, RZ, P2 ;  /* 0x000000ff038f7208 */ /* 0x000fe20001000000 */
[----:B------:R-:W-:Y:S01]  /*df50*/  FFMA.FTZ R161, R161, UR10, -R2 ;  /* 0x0000000aa1a17c23 */ /* 0x000fe20008010802 */
[----:B------:R-:W-:Y:S01]  /*df60*/  FMNMX.FTZ R21, R125, R12, !PT ;  /* 0x0000000c7d157209 */ /* 0x000fe20007810000 */
[----:B------:R-:W-:Y:S02]  /*df70*/  MUFU.EX2 R188, R188 ;  /* 0x000000bc00bc7308 */ /* 0x000fe40000000800 */
[----:B------:R-:W-:Y:S01]  /*df80*/  FADD.FTZ R143, -R143, R10 ;  /* 0x0000000a8f8f7221 */ /* 0x000fe20000010100 */
[----:B------:R-:W-:Y:S01]  /*df90*/  FMNMX.FTZ R12, R128, R21, !PT ;  /* 0x00000015800c7209 */ /* 0x000fe20007810000 */
[----:B------:R-:W-:-:S02]  /*dfa0*/  FFMA.FTZ R21, R123, UR10, -R2 ;  /* 0x0000000a7b157c23 */ /* 0x000fc40008010802 */
[----:B------:R-:W-:Y:S01]  /*dfb0*/  FMUL.FTZ R143, R143, UR10 ;  /* 0x0000000a8f8f7c20 */ /* 0x000fe20008410000 */
        /* <DEDUP_REMOVED lines=11> */
[----:B------:R-:W-:Y:S01]  /*e070*/  FMNMX.FTZ R12, R144, R123, !PT ;  /* 0x0000007b900c7209 */ /* 0x000fe20007810000 */
[--C-:B------:R-:W-:Y:S01]  /*e080*/  FFMA.FTZ R123, R131, UR10, -R2.reuse ;  /* 0x0000000a837b7c23 */ /* 0x100fe20008010802 */
[--C-:B------:R-:W-:Y:S02]  /*e090*/  FFMA.FTZ R131, R147, UR10, -R2.reuse ;  /* 0x0000000a93837c23 */ /* 0x100fe40008010802 */
[----:B------:R-:W-:Y:S01]  /*e0a0*/  FMNMX.FTZ R127, R145, R12, !PT ;  /* 0x0000000c917f7209 */ /* 0x000fe20007810000 */
[----:B------:R-:W-:Y:S03]  /*e0b0*/  MUFU.EX2 R21, R21 ;  /* 0x0000001500157308 */ /* 0x000fe60000000800 */
[----:B------:R-:W-:Y:S01]  /*e0c0*/  FMNMX.FTZ R12, R148, R127, !PT ;  /* 0x0000007f940c7209 */ /* 0x000fe20007810000 */
[----:B------:R-:W-:-:S03]  /*e0d0*/  FFMA.FTZ R127, R139, UR10, -R2 ;  /* 0x0000000a8b7f7c23 */ /* 0x000fc60008010802 */
[----:B------:R-:W-:Y:S01]  /*e0e0*/  FMNMX.FTZ R12, R149, R12, !PT ;  /* 0x0000000c950c7209 */ /* 0x000fe20007810000 */
[----:B------:R-:W-:Y:S03]  /*e0f0*/  MUFU.EX2 R186, R186 ;  /* 0x000000ba00ba7308 */ /* 0x000fe60000000800 */
[----:B------:R-:W-:-:S04]  /*e100*/  FMNMX.FTZ R12, R151, R12, !PT ;  /* 0x0000000c970c7209 */ /* 0x000fc80007810000 */
[----:B------:R-:W-:Y:S01]  /*e110*/  FMNMX.FTZ R12, R153, R12, !PT ;  /* 0x0000000c990c7209 */ /* 0x000fe20007810000 */
[----:B------:R-:W-:Y:S03]  /*e120*/  MUFU.EX2 R122, R122 ;  /* 0x0000007a007a7308 */ /* 0x000fe60000000800 */
[----:B------:R-:W-:-:S04]  /*e130*/  FMNMX.FTZ R12, R155, R12, !PT ;  /* 0x0000000c9b0c7209 */ /* 0x000fc80007810000 */
[----:B------:R-:W-:Y:S01]  /*e140*/  FMNMX.FTZ R12, R157, R12, !PT ;  /* 0x0000000c9d0c7209 */ /* 0x000fe20007810000 */
[----:B------:R-:W-:Y:S04]  /*e150*/  MUFU.EX2 R180, R180 ;  /* 0x000000b400b47308 */ /* 0x000fe80000000800 */
[----:B------:R-:W0:Y:S04]  /*e160*/  SHFL.BFLY PT, R135, R12, 0x2, 0x1f ;  /* 0x0c401f000c877f89 */ /* 0x000e2800000e0000 */
[----:B------:R-:W-:Y:S08]  /*e170*/  MUFU.EX2 R123, R123 ;  /* 0x0000007b007b7308 */ /* 0x000ff00000000800 */
[----:B------:R-:W-:Y:S08]  /*e180*/  MUFU.EX2 R182, R182 ;  /* 0x000000b600b67308 */ /* 0x000ff00000000800 */
[----:B------:R-:W-:Y:S01]  /*e190*/  MUFU.EX2 R126, R126 ;  /* 0x0000007e007e7308 */ /* 0x000fe20000000800 */
[----:B0-----:R-:W-:Y:S01]  /*e1a0*/  FMNMX.FTZ R138, R12, R135, !PT ;  /* 0x000000870c8a7209 */ /* 0x001fe20007810000 */
[----:B------:R-:W-:-:S06]  /*e1b0*/  FFMA.FTZ R135, R156, UR10, -R2 ;  /* 0x0000000a9c877c23 */ /* 0x000fcc0008010802 */
[----:B------:R-:W0:Y:S01]  /*e1c0*/  MUFU.EX2 R12, R143 ;  /* 0x0000008f000c7308 */ /* 0x000e220000000800 */
[----:B------:R-:W1:Y:S07]  /*e1d0*/  SHFL.BFLY PT, R139, R138, 0x1, 0x1f ;  /* 0x0c201f008a8b7f89 */ /* 0x000e6e00000e0000 */
[----:B------:R-:W-:Y:S08]  /*e1e0*/  MUFU.EX2 R176, R176 ;  /* 0x000000b000b07308 */ /* 0x000ff00000000800 */
[----:B------:R-:W-:Y:S08]  /*e1f0*/  MUFU.EX2 R127, R127 ;  /* 0x0000007f007f7308 */ /* 0x000ff00000000800 */
[----:B------:R-:W-:Y:S01]  /*e200*/  MUFU.EX2 R178, R178 ;  /* 0x000000b200b27308 */ /* 0x000fe20000000800 */
[----:B-1----:R-:W-:-:S04]  /*e210*/  FMNMX.FTZ R2, R138, R139, !PT ;  /* 0x0000008b8a027209 */ /* 0x002fc80007810000 */
[C---:B------:R-:W-:Y:S01]  /*e220*/  FSETP.NEU.FTZ.AND P2, PT, R2.reuse, -INF , PT ;  /* 0xff8000000200780b */ /* 0x040fe20003f5d000 */
[----:B------:R-:W-:Y:S02]  /*e230*/  FMUL.FTZ R138, R2, UR10 ;  /* 0x0000000a028a7c20 */ /* 0x000fe40008410000 */
[----:B------:R-:W-:Y:S03]  /*e240*/  MUFU.EX2 R130, R130 ;  /* 0x0000008200827308 */ /* 0x000fe60000000800 */
[----:B------:R-:W-:-:S05]  /*e250*/  FSEL R138, R138, RZ, P2 ;  /* 0x000000ff8a8a7208 */ /* 0x000fca0001000000 */
[--C-:B------:R-:W-:Y:S01]  /*e260*/  FFMA.FTZ R189, R0, UR10, -R138.reuse ;  /* 0x0000000a00bd7c23 */ /* 0x100fe2000801088a */
[----:B------:R-:W-:Y:S01]  /*e270*/  FSEL R0, R2, RZ, P2 ;  /* 0x000000ff02007208 */ /* 0x000fe20001000000 */
[--C-:B------:R-:W-:Y:S01]  /*e280*/  FFMA.FTZ R187, R124, UR10, -R138.reuse ;  /* 0x0000000a7cbb7c23 */ /* 0x100fe2000801088a */
[----:B------:R-:W-:Y:S01]  /*e290*/  FFMA.FTZ R11, R11, UR10, -R138 ;  /* 0x0000000a0b0b7c23 */ /* 0x000fe2000801088a */
[----:B0-----:R-:W-:Y:S01]  /*e2a0*/  FFMA.FTZ R124, R12, R7, R188 ;  /* 0x000000070c7c7223 */ /* 0x001fe200000100bc */
[----:B------:R-:W-:Y:S01]  /*e2b0*/  FFMA.FTZ R191, R14, UR10, -R138 ;  /* 0x0000000a0ebf7c23 */ /* 0x000fe2000801088a */
[----:B------:R-:W-:Y:S01]  /*e2c0*/  FADD.FTZ R0, -R0, R9 ;  /* 0x0000000900007221 */ /* 0x000fe20000010100 */
[----:B------:R-:W-:Y:S01]  /*e2d0*/  MUFU.EX2 R189, R189 ;  /* 0x000000bd00bd7308 */ /* 0x000fe20000000800 */
[----:B------:R-:W-:Y:S01]  /*e2e0*/  FADD.FTZ R7, R13, R124 ;  /* 0x0000007c0d077221 */ /* 0x000fe20000010000 */
[--C-:B------:R-:W-:Y:S01]  /*e2f0*/  FFMA.FTZ R14, R15, UR10, -R138.reuse ;  /* 0x0000000a0f0e7c23 */ /* 0x100fe2000801088a */
[----:B------:R-:W-:Y:S01]  /*e300*/  FMUL.FTZ R0, R0, UR10 ;  /* 0x0000000a00007c20 */ /* 0x000fe20008410000 */
[--C-:B------:R-:W-:Y:S01]  /*e310*/  FFMA.FTZ R185, R120, UR10, -R138.reuse ;  /* 0x0000000a78b97c23 */ /* 0x100fe2000801088a */
[----:B------:R-:W-:Y:S01]  /*e320*/  FADD.FTZ R7, R190, R7 ;  /* 0x00000007be077221 */ /* 0x000fe20000010000 */
[--C-:B------:R-:W-:Y:S01]  /*e330*/  FFMA.FTZ R181, R128, UR10, -R138.reuse ;  /* 0x0000000a80b57c23 */ /* 0x100fe2000801088a */
[--C-:B------:R-:W-:Y:S01]  /*e340*/  FFMA.FTZ R15, R121, UR10, -R138.reuse ;  /* 0x0000000a790f7c23 */ /* 0x100fe2000801088a */
        /* <DEDUP_REMOVED lines=15> */
[----:B------:R-:W-:Y:S01]  /*e440*/  F2FP.F16.F32.PACK_AB R188, R13, R188 ;  /* 0x000000bc0dbc723e */ /* 0x000fe200000000ff */
[----:B------:R-:W1:Y:S01]  /*e450*/  MUFU.EX2 R191, R191 ;  /* 0x000000bf00bf7308 */ /* 0x000e620000000800 */
[----:B------:R-:W-:Y:S01]  /*e460*/  FADD.FTZ R125, R122, R125 ;  /* 0x0000007d7a7d7221 */ /* 0x000fe20000010000 */
[----:B------:R-:W-:Y:S01]  /*e470*/  F2FP.F16.F32.PACK_AB R190, R20, R190 ;  /* 0x000000be14be723e */ /* 0x000fe200000000ff */
[----:B------:R-:W-:Y:S01]  /*e480*/  FFMA.FTZ R169, R151, UR10, -R138 ;  /* 0x0000000a97a97c23 */ /* 0x000fe2000801088a */
[----:B------:R-:W-:Y:S01]  /*e490*/  F2FP.F16.F32.PACK_AB R186, R122, R186 ;  /* 0x000000ba7aba723e */ /* 0x000fe200000000ff */
[----:B------:R-:W-:Y:S01]  /*e4a0*/  FADD.FTZ R132, R180, R125 ;  /* 0x0000007db4847221 */ /* 0x000fe20000010000 */
[----:B------:R-:W-:-:S02]  /*e4b0*/  IMAD.U32 R125, RZ, RZ, UR11 ;  /* 0x0000000bff7d7e24 */ /* 0x000fc4000f8e00ff */
[--C-:B------:R-:W-:Y:S01]  /*e4c0*/  FFMA.FTZ R153, R153, UR10, -R138.reuse ;  /* 0x0000000a99997c23 */ /* 0x100fe2000801088a */
[----:B------:R-:W2:Y:S01]  /*e4d0*/  MUFU.EX2 R14, R14 ;  /* 0x0000000e000e7308 */ /* 0x000ea20000000800 */
[----:B0-----:R-:W-:Y:S01]  /*e4e0*/  FFMA.FTZ R6, R0, R6, R189 ;  /* 0x0000000600067223 */ /* 0x001fe200000100bd */
[----:B------:R-:W-:Y:S02]  /*e4f0*/  @!P1 VIADD R125, R125, 0x30860 ;  /* 0x000308607d7d9836 */ /* 0x000fe40000000000 */
[----:B------:R-:W-:Y:S01]  /*e500*/  FFMA.FTZ R155, R155, UR10, -R138 ;  /* 0x0000000a9b9b7c23 */ /* 0x000fe2000801088a */
[----:B------:R-:W-:Y:S01]  /*e510*/  ISETP.GT.AND P2, PT, R8, UR4, PT ;  /* 0x0000000408007c0c */ /* 0x000fe2000bf44270 */
[C---:B------:R-:W-:Y:S01]  /*e520*/  FADD.FTZ R128, R11.reuse, R6 ;  /* 0x000000060b807221 */ /* 0x040fe20000010000 */
[----:B------:R-:W-:Y:S01]  /*e530*/  FFMA.FTZ R6, R142, UR10, -R138 ;  /* 0x0000000a8e067c23 */ /* 0x000fe2000801088a */
[----:B------:R-:W-:Y:S01]  /*e540*/  F2FP.F16.F32.PACK_AB R189, R11, R189 ;  /* 0x000000bd0bbd723e */ /* 0x000fe200000000ff */
[----:B------:R-:W0:Y:S01]  /*e550*/  MUFU.EX2 R185, R185 ;  /* 0x000000b900b97308 */ /* 0x000e220000000800 */
[----:B-1----:R-:W-:Y:S01]  /*e560*/  FADD.FTZ R7, R191, R128 ;  /* 0x00000080bf077221 */ /* 0x002fe20000010000 */
[----:B------:R-:W-:Y:S01]  /*e570*/  UMOV UR4, UR37 ;  /* 0x0000002500047c82 */ /* 0x000fe20008000000 */
[----:B------:R-:W-:Y:S01]  /*e580*/  F2FP.F16.F32.PACK_AB R184, R21, R184 ;  /* 0x000000b815b8723e */ /* 0x000fe200000000ff */
[----:B------:R-:W-:Y:S01]  /*e590*/  VIADD R8, R8, 0xffffffff ;  /* 0xffffffff08087836 */ /* 0x000fe20000000000 */
[----:B------:R-:W-:-:S03]  /*e5a0*/  F2FP.F16.F32.PACK_AB R180, R123, R180 ;  /* 0x000000b47bb4723e */ /* 0x000fc600000000ff */
[----:B------:R-:W1:Y:S01]  /*e5b0*/  MUFU.EX2 R15, R15 ;  /* 0x0000000f000f7308 */ /* 0x000e620000000800 */
[C---:B--2---:R-:W-:Y:S01]  /*e5c0*/  FADD.FTZ R128, R14.reuse, R7 ;  /* 0x000000070e807221 */ /* 0x044fe20000010000 */
[----:B------:R-:W-:Y:S01]  /*e5d0*/  FADD.FTZ R7, R123, R132 ;  /* 0x000000847b077221 */ /* 0x000fe20000010000 */
[----:B------:R-:W-:Y:S01]  /*e5e0*/  @!P1 PRMT R132, RZ, 0x654, R125 ;  /* 0x00000654ff849816 */ /* 0x000fe2000000007d */
[----:B------:R-:W-:Y:S01]  /*e5f0*/  FFMA.FTZ R125, R145, UR10, -R138 ;  /* 0x0000000a917d7c23 */ /* 0x000fe2000801088a */
[----:B------:R-:W-:Y:S01]  /*e600*/  F2FP.F16.F32.PACK_AB R191, R14, R191 ;  /* 0x000000bf0ebf723e */ /* 0x000fe200000000ff */
[----:B------:R-:W-:Y:S01]  /*e610*/  FADD.FTZ R129, R182, R7 ;  /* 0x00000007b6817221 */ /* 0x000fe20000010000 */
[----:B------:R2:W-:Y:S01]  /*e620*/  @!P1 SYNCS.ARRIVE.TRANS64.RED.A1T0 RZ, [R132+URZ], RZ ;  /* 0x000000ff84ff99a7 */ /* 0x0005e2000810043f */
[----:B------:R-:W3:Y:S01]  /*e630*/  MUFU.EX2 R187, R187 ;  /* 0x000000bb00bb7308 */ /* 0x000ee20000000800 */
[----:B0-----:R-:W-:Y:S01]  /*e640*/  FADD.FTZ R128, R185, R128 ;  /* 0x00000080b9807221 */ /* 0x001fe20000010000 */
[C---:B------:R-:W-:Y:S01]  /*e650*/  FADD.FTZ R129, R126.reuse, R129 ;  /* 0x000000817e817221 */ /* 0x040fe20000010000 */
[----:B------:R-:W-:-:S03]  /*e660*/  F2FP.F16.F32.PACK_AB R182, R126, R182 ;  /* 0x000000b67eb6723e */ /* 0x000fc600000000ff */
[----:B------:R-:W-:Y:S01]  /*e670*/  FADD.FTZ R136, R176, R129 ;  /* 0x00000081b0887221 */ /* 0x000fe20000010000 */
[----:B------:R-:W-:Y:S01]  /*e680*/  F2FP.F16.F32.PACK_AB R176, R127, R176 ;  /* 0x000000b07fb0723e */ /* 0x000fe200000000ff */
[----:B------:R-:W2:Y:S01]  /*e690*/  MUFU.EX2 R120, R120 ;  /* 0x0000007800787308 */ /* 0x000ea20000000800 */
[C---:B-1----:R-:W-:Y:S01]  /*e6a0*/  FADD.FTZ R128, R15.reuse, R128 ;  /* 0x000000800f807221 */ /* 0x042fe20000010000 */
[----:B------:R-:W-:-:S06]  /*e6b0*/  F2FP.F16.F32.PACK_AB R185, R15, R185 ;  /* 0x000000b90fb9723e */ /* 0x000fcc00000000ff */
[----:B------:R-:W0:Y:S01]  /*e6c0*/  MUFU.EX2 R181, R181 ;  /* 0x000000b500b57308 */ /* 0x000e220000000800 */
[----:B---3--:R-:W-:Y:S01]  /*e6d0*/  FADD.FTZ R7, R187, R128 ;  /* 0x00000080bb077221 */ /* 0x008fe20000010000 */
[--C-:B------:R-:W-:Y:S01]  /*e6e0*/  FFMA.FTZ R128, R149, UR10, -R138.reuse ;  /* 0x0000000a95807c23 */ /* 0x100fe2000801088a */
[----:B------:R-:W-:-:S05]  /*e6f0*/  FFMA.FTZ R138, R157, UR10, -R138 ;  /* 0x0000000a9d8a7c23 */ /* 0x000fca000801088a */
[----:B------:R-:W1:Y:S01]  /*e700*/  MUFU.EX2 R121, R121 ;  /* 0x0000007900797308 */ /* 0x000e620000000800 */
[C---:B--2---:R-:W-:Y:S01]  /*e710*/  FADD.FTZ R132, R120.reuse, R7 ;  /* 0x0000000778847221 */ /* 0x044fe20000010000 */
[----:B------:R-:W-:Y:S01]  /*e720*/  FADD.FTZ R7, R127, R136 ;  /* 0x000000887f077221 */ /* 0x000fe20000010000 */
[----:B------:R-:W-:-:S03]  /*e730*/  F2FP.F16.F32.PACK_AB R187, R120, R187 ;  /* 0x000000bb78bb723e */ /* 0x000fc600000000ff */
[----:B------:R-:W-:Y:S01]  /*e740*/  FADD.FTZ R7, R178, R7 ;  /* 0x00000007b2077221 */ /* 0x000fe20000010000 */
[C---:B------:R-:W-:Y:S01]  /*e750*/  F2FP.F16.F32.PACK_AB R178, R130.reuse, R178 ;  /* 0x000000b282b2723e */ /* 0x040fe200000000ff */
[----:B------:R-:W2:Y:S01]  /*e760*/  MUFU.EX2 R183, R183 ;  /* 0x000000b700b77308 */ /* 0x000ea20000000800 */
[----:B0-----:R-:W-:Y:S01]  /*e770*/  FADD.FTZ R132, R181, R132 ;  /* 0x00000084b5847221 */ /* 0x001fe20000010000 */
[----:B------:R-:W-:-:S06]  /*e780*/  FADD.FTZ R7, R130, R7 ;  /* 0x0000000782077221 */ /* 0x000fcc0000010000 */
[----:B------:R-:W0:Y:S01]  /*e790*/  MUFU.EX2 R9, R133 ;  /* 0x0000008500097308 */ /* 0x000e220000000800 */
[C---:B-1----:R-:W-:Y:S01]  /*e7a0*/  FADD.FTZ R132, R121.reuse, R132 ;  /* 0x0000008479847221 */ /* 0x042fe20000010000 */
[----:B------:R-:W-:-:S06]  /*e7b0*/  F2FP.F16.F32.PACK_AB R181, R121, R181 ;  /* 0x000000b579b5723e */ /* 0x000fcc00000000ff */
[----:B------:R-:W1:Y:S01]  /*e7c0*/  MUFU.EX2 R172, R172 ;  /* 0x000000ac00ac7308 */ /* 0x000e620000000800 */
[----:B--2---:R-:W-:-:S07]  /*e7d0*/  FADD.FTZ R132, R183, R132 ;  /* 0x00000084b7847221 */ /* 0x004fce0000010000 */
[----:B------:R-:W2:Y:S01]  /*e7e0*/  MUFU.EX2 R177, R177 ;  /* 0x000000b100b17308 */ /* 0x000ea20000000800 */
[C---:B0-----:R-:W-:Y:S01]  /*e7f0*/  FADD.FTZ R132, R9.reuse, R132 ;  /* 0x0000008409847221 */ /* 0x041fe20000010000 */
[----:B------:R-:W-:Y:S01]  /*e800*/  F2FP.F16.F32.PACK_AB R183, R9, R183 ;  /* 0x000000b709b7723e */ /* 0x000fe200000000ff */
[----:B------:R-:W-:-:S05]  /*e810*/  IMAD.MOV.U32 R9, RZ, RZ, R2 ;  /* 0x000000ffff097224 */ /* 0x000fca00078e0002 */
        /* <DEDUP_REMOVED lines=44> */
[----:B------:R-:W-:-:S03]  /*eae0*/  F2FP.F16.F32.PACK_AB R169, R20, R169 ;  /* 0x000000a914a9723e */ /* 0x000fc600000000ff */
[----:B-1----:R-:W-:-:S04]  /*eaf0*/  FADD.FTZ R10, R155, R10 ;  /* 0x0000000a9b0a7221 */ /* 0x002fc80000010000 */
[C---:B--2---:R-:W-:Y:S01]  /*eb00*/  FADD.FTZ R6, R138.reuse, R10 ;  /* 0x0000000a8a067221 */ /* 0x044fe20000010000 */
[----:B------:R-:W-:Y:S01]  /*eb10*/  F2FP.F16.F32.PACK_AB R171, R138, R155 ;  /* 0x0000009b8aab723e */ /* 0x000fe200000000ff */
[----:B------:R-:W-:Y:S01]  /*eb20*/  IMAD.MOV.U32 R10, RZ, RZ, R3 ;  /* 0x000000ffff0a7224 */ /* 0x000fe200078e0003 */
[----:B------:R-:W-:Y:S06]  /*eb30*/  @P2 BRA `(.L_x_1221) ;  /* 0xffffffc800602947 */ /* 0x000fec000383ffff */
.L_x_1204:
        /* <DEDUP_REMOVED lines=99> */
.L_x_1222:
[----:B------:R-:W-:Y:S01]  /*f170*/  ULEA UR5, UR37, UR38, 0x3 ;  /* 0x0000002625057291 */ /* 0x000fe2000f8e183f */
[----:B------:R-:W-:-:S05]  /*f180*/  IMAD.U32 R0, RZ, RZ, UR36 ;  /* 0x00000024ff007e24 */ /* 0x000fca000f8e00ff */
[----:B------:R-:W-:-:S04]  /*f190*/  SHF.L.U32 R0, R0, 0x1f, RZ ;  /* 0x0000001f00007819 */ /* 0x000fc800000006ff */
[----:B------:R0:W1:Y:S01]  /*f1a0*/  SYNCS.PHASECHK.TRANS64.TRYWAIT P2, [UR5+0x30850], R0 ;  /* 0x03085000ff0075a7 */ /* 0x0000620008040145 */
[----:B------:R-:W-:Y:S05]  /*f1b0*/  @!P0 BRA `(.L_x_1223) ;  /* 0x0000000000048947 */ /* 0x000fea0003800000 */
[----:B------:R-:W-:Y:S01]  /*f1c0*/  BPT.TRAP 0x1 ;  /* 0x000000040000795c */ /* 0x000fe20000300000 */
.L_x_1223:
[----:B-1----:R-:W-:Y:S05]  /*f1d0*/  @P2 BRA `(.L_x_1224) ;  /* 0x0000000000082947 */ /* 0x002fea0003800000 */
[----:B------:R-:W1:Y:S02]  /*f1e0*/  SYNCS.PHASECHK.TRANS64.TRYWAIT P0, [UR5+0x30850], R0 ;  /* 0x03085000ff0075a7 */ /* 0x000e640008000145 */
[----:B-1----:R-:W-:Y:S05]  /*f1f0*/  @!P0 BRA `(.L_x_1225) ;  /* 0x000000c400448947 */ /* 0x002fea0003800000 */
.L_x_1224:
[----:B------:R-:W-:Y:S01]  /*f200*/  UIADD3 UR38, UR38, 0x400, URZ ;  /* 0x0000040026267890 */ /* 0x000fe2000fffe03f */
[----:B------:R-:W-:Y:S01]  /*f210*/  WARPGROUP.ARRIVE ;  /* 0x00000000000079c5 */ /* 0x000fe20000000000 */
[----:B------:R-:W-:Y:S01]  /*f220*/  UMOV UR7, 0x40000040 ;  /* 0x4000004000077882 */ /* 0x000fe20000000000 */
[----:B01----:R-:W0:Y:S01]  /*f230*/  SHFL.BFLY PT, R0, R7, 0x2, 0x1f ;  /* 0x0c401f0007007f89 */ /* 0x003e2200000e0000 */
[----:B------:R-:W-:Y:S01]  /*f240*/  USHF.R.U32.HI UR38, URZ, 0x4, UR38 ;  /* 0x000000043f267899 */ /* 0x000fe20008011626 */
[----:B------:R-:W-:Y:S01]  /*f250*/  IMAD.U32 R10, RZ, RZ, UR5 ;  /* 0x00000005ff0a7e24 */ /* 0x000fe2000f8e00ff */
[----:B------:R-:W-:Y:S01]  /*f260*/  R2UR UR8, R223 ;  /* 0x00000000df0872ca */ /* 0x000fe200000e0000 */
[----:B------:R-:W1:Y:S01]  /*f270*/  SHFL.BFLY PT, R5, R6, 0x2, 0x1f ;  /* 0x0c401f0006057f89 */ /* 0x000e6200000e0000 */
[----:B------:R-:W-:Y:S01]  /*f280*/  ULOP3.LUT UR38, UR38, 0x3fff, URZ, 0xc0, !UPT ;  /* 0x00003fff26267892 */ /* 0x000fe2000f8ec03f */
[----:B------:R-:W-:Y:S02]  /*f290*/  @!P1 VIADD R10, R10, 0x30860 ;  /* 0x000308600a0a9836 */ /* 0x000fe40000000000 */
[----:B------:R-:W-:Y:S01]  /*f2a0*/  IMAD.MOV.U32 R8, RZ, RZ, RZ ;  /* 0x000000ffff087224 */ /* 0x000fe200078e00ff */
[----:B------:R-:W-:Y:S01]  /*f2b0*/  ULOP3.LUT UR4, UR38, 0x3000000, URZ, 0xfc, !UPT ;  /* 0x0300000026047892 */ /* 0x000fe2000f8efc3f */
[----:B------:R-:W-:Y:S01]  /*f2c0*/  IMAD.U32 R14, RZ, RZ, UR10 ;  /* 0x0000000aff0e7e24 */ /* 0x000fe2000f8e00ff */
[----:B------:R-:W-:-:S02]  /*f2d0*/  @!P1 PRMT R10, RZ, 0x654, R10 ;  /* 0x00000654ff0a9816 */ /* 0x000fc4000000000a */
[----:B------:R-:W-:Y:S02]  /*f2e0*/  UIMAD UR4, UR37, 0x900, UR4 ;  /* 0x00000900250478a4 */ /* 0x000fe4000f8e0204 */
[----:B------:R-:W-:Y:S02]  /*f2f0*/  UIADD3 UR37, UR37, 0x1, URZ ;  /* 0x0000000125257890 */ /* 0x000fe4000fffe03f */
[----:B------:R-:W-:Y:S02]  /*f300*/  UIADD3 UR8, UR8, 0x1, URZ ;  /* 0x0000000108087890 */ /* 0x000fe4000fffe03f */
[----:B------:R-:W-:Y:S01]  /*f310*/  UISETP.NE.AND UP0, UPT, UR37, 0x2, UPT ;  /* 0x000000022500788c */ /* 0x000fe2000bf05270 */
[----:B------:R-:W-:Y:S02]  /*f320*/  UMOV UR6, UR4 ;  /* 0x0000000400067c82 */ /* 0x000fe40008000000 */
[----:B------:R-:W-:Y:S01]  /*f330*/  HGMMA.64x192x16.F32 R24, R188, gdesc[UR4].tnspB, R24, gsb0 ;  /* 0x42e00004bc187df0 */ /* 0x000fe20008000818 */
[----:B------:R-:W-:Y:S01]  /*f340*/  UIADD3 UR6, UR4, 0x80, URZ ;  /* 0x0000008004067890 */ /* 0x000fe2000fffe03f */
[----:B0-----:R-:W-:Y:S01]  /*f350*/  FADD.FTZ R0, R0, R7 ;  /* 0x0000000700007221 */ /* 0x001fe20000010000 */
[----:B------:R-:W-:Y:S01]  /*f360*/  UMOV UR7, 0x40000040 ;  /* 0x4000004000077882 */ /* 0x000fe20000000000 */
[----:B------:R-:W-:-:S02]  /*f370*/  IMAD.U32 R223, RZ, RZ, UR8 ;  /* 0x00000008ffdf7e24 */ /* 0x000fc4000f8e00ff */
[----:B-1----:R-:W-:Y:S01]  /*f380*/  FADD.FTZ R4, R5, R6 ;  /* 0x0000000605047221 */ /* 0x002fe20000010000 */
[----:B------:R-:W-:Y:S01]  /*f390*/  IMAD.U32 R6, RZ, RZ, UR10 ;  /* 0x0000000aff067e24 */ /* 0x000fe2000f8e00ff */
[----:B------:R-:W0:Y:S01]  /*f3a0*/  SHFL.BFLY PT, R5, R0, 0x1, 0x1f ;  /* 0x0c201f0000057f89 */ /* 0x000e2200000e0000 */
[----:B------:R-:W-:-:S03]  /*f3b0*/  USEL UR37, UR37, URZ, UP0 ;  /* 0x0000003f25257287 */ /* 0x000fc60008000000 */
[----:B------:R-:W1:Y:S01]  /*f3c0*/  SHFL.BFLY PT, R9, R4, 0x1, 0x1f ;  /* 0x0c201f0004097f89 */ /* 0x000e6200000e0000 */
[----:B0-----:R-:W-:Y:S01]  /*f3d0*/  FADD.FTZ R11, R0, R5 ;  /* 0x00000005000b7221 */ /* 0x001fe20000010000 */
[----:B------:R-:W-:Y:S02]  /*f3e0*/  IMAD.MOV.U32 R5, RZ, RZ, RZ ;  /* 0x000000ffff057224 */ /* 0x000fe400078e00ff */
[----:B------:R-:W-:Y:S02]  /*f3f0*/  IMAD.MOV.U32 R0, RZ, RZ, -0x800000 ;  /* 0xff800000ff007424 */ /* 0x000fe400078e00ff */
[----:B-1----:R-:W-:Y:S01]  /*f400*/  FADD.FTZ R12, R4, R9 ;  /* 0x00000009040c7221 */ /* 0x002fe20000010000 */
[----:B------:R-:W-:Y:S01]  /*f410*/  FSETP.NE.FTZ.AND P0, PT, R11, RZ, PT ;  /* 0x000000ff0b00720b */ /* 0x000fe20003f15000 */
[----:B------:R-:W-:-:S03]  /*f420*/  IMAD.MOV.U32 R4, RZ, RZ, -0x800000 ;  /* 0xff800000ff047424 */ /* 0x000fc600078e00ff */
[----:B------:R-:W-:-:S09]  /*f430*/  FSETP.NE.FTZ.AND P2, PT, R12, RZ, PT ;  /* 0x000000ff0c00720b */ /* 0x000fd20003f55000 */
[----:B------:R-:W0:Y:S01]  /*f440*/  @P0 MUFU.LG2 R7, R11 ;  /* 0x0000000b00070308 */ /* 0x000e220000000c00 */
[----:B------:R-:W-:-:S03]  /*f450*/  @P0 FMUL.FTZ R6, R6, 0.69314718246459960938 ;  /* 0x3f31721806060820 */ /* 0x000fc60000410000 */
[----:B------:R-:W-:-:S04]  /*f460*/  @P2 FMUL.FTZ R14, R14, 0.69314718246459960938 ;  /* 0x3f3172180e0e2820 */ /* 0x000fc80000410000 */
        /* <DEDUP_REMOVED lines=29> */
[----:B------:R-:W-:-:S04]  /*f640*/  USEL UR4, URZ, 0x1, UP0 ;  /* 0x000000013f047887 */ /* 0x000fc80008000000 */
[----:B------:R-:W-:Y:S01]  /*f650*/  ULOP3.LUT UR36, UR36, UR4, URZ, 0x3c, !UPT ;  /* 0x0000000424247292 */ /* 0x000fe2000f8e3c3f */
[----:B------:R-:W-:Y:S02]  /*f660*/  WARPGROUP.DEPBAR.LE gsb0, 0x0 ;  /* 0x00008000000079c5 */ /* 0x000fe40000010000 */
[----:B------:R-:W-:-:S10]  /*f670*/  WARPGROUP.ARRIVE ;  /* 0x00000000000079c5 */ /* 0x000fd40000000000 */
        /* <DEDUP_REMOVED lines=99> */
.L_x_1155:
        /* <DEDUP_REMOVED lines=16> */
[----:B------:R-:W-:Y:S01]  /*fdb0*/  ULDC.64 UR12, c[0x0][0xc00] ;  /* 0x00030000000c7ab9 */ /* 0x000fe20000000a00 */
[----:B------:R-:W-:Y:S01]  /*fdc0*/  ULDC.64 UR18, c[0x0][0x208] ;  /* 0x0000820000127ab9 */ /* 0x000fe20000000a00 */
[----:B------:R-:W-:Y:S02]  /*fdd0*/  R2UR UR17, R195 ;  /* 0x00000000c31172ca */ /* 0x000fe400000e0000 */
[----:B------:R-:W-:Y:S02]  /*fde0*/  R2UR UR16, R196 ;  /* 0x00000000c41072ca */ /* 0x000fe400000e0000 */
[----:B------:R-:W-:-:S05]  /*fdf0*/  R2UR UR23, R197 ;  /* 0x00000000c51772ca */ /* 0x000fca00000e0000 */
[----:B------:R-:W-:Y:S01]  /*fe00*/  UIMAD.WIDE UR12, UR9, 0x4, UR12 ;  /* 0x00000004090c78a5 */ /* 0x000fe2000f8e020c */
[----:B------:R-:W-:Y:S01]  /*fe10*/  UMOV UR10, UR8 ;  /* 0x00000008000a7c82 */ /* 0x000fe20008000000 */
[----:B0-----:R-:W-:Y:S01]  /*fe20*/  UMOV UR11, UR4 ;  /* 0x00000004000b7c82 */ /* 0x001fe20008000000 */
[----:B------:R-:W-:Y:S01]  /*fe30*/  BAR.SYNC.DEFER_BLOCKING 0x1, 0x100 ;  /* 0x0044000000007b1d */ /* 0x000fe20000010000 */
[----:B--2---:R-:W-:-:S03]  /*fe40*/  IMAD.WIDE R8, R5, R8, UR10 ;  /* 0x0000000a05087e25 */ /* 0x004fc6000f8e0208 */
[C---:B------:R-:W-:Y:S02]  /*fe50*/  IADD3 R12, P1, R8.reuse, 0x40, RZ ;  /* 0x00000040080c7810 */ /* 0x040fe40007f3e0ff */
[C---:B------:R-:W-:Y:S02]  /*fe60*/  LOP3.LUT R5, R8.reuse, 0x380, RZ, 0xc0, !PT ;  /* 0x0000038008057812 */ /* 0x040fe400078ec0ff */
[C---:B------:R-:W-:Y:S01]  /*fe70*/  IADD3 R10, P2, R8.reuse, 0x20, RZ ;  /* 0x00000020080a7810 */ /* 0x040fe20007f5e0ff */
[--C-:B------:R-:W-:Y:S01]  /*fe80*/  IMAD.X R81, RZ, RZ, R9.reuse, P1 ;  /* 0x000000ffff517224 */ /* 0x100fe200008e0609 */
[C---:B------:R-:W-:Y:S02]  /*fe90*/  IADD3 R131, P6, R8.reuse, 0x60, RZ ;  /* 0x0000006008837810 */ /* 0x040fe40007fde0ff */
[----:B------:R-:W-:Y:S01]  /*fea0*/  IADD3 R133, P5, R8, 0x4000, RZ ;  /* 0x0000400008857810 */ /* 0x000fe20007fbe0ff */
[--C-:B------:R-:W-:Y:S01]  /*feb0*/  IMAD.X R17, RZ, RZ, R9.reuse, P2 ;  /* 0x000000ffff117224 */ /* 0x100fe200010e0609 */
[----:B------:R-:W-:Y:S01]  /*fec0*/  LOP3.LUT R11, R12, 0x380, RZ, 0xc0, !PT ;  /* 0x000003800c0b7812 */ /* 0x000fe200078ec0ff */
[--C-:B------:R-:W-:Y:S01]  /*fed0*/  IMAD.X R83, RZ, RZ, R9.reuse, P6 ;  /* 0x000000ffff537224 */ /* 0x100fe200030e0609 */
[----:B------:R-:W-:Y:S01]  /*fee0*/  SHF.R.U64 R5, R5, 0x3, RZ ;  /* 0x0000000305057819 */ /* 0x000fe200000012ff */
[----:B------:R-:W-:Y:S01]  /*fef0*/  IMAD.X R85, RZ, RZ, R9, P5 ;  /* 0x000000ffff557224 */ /* 0x000fe200028e0609 */
[----:B------:R-:W-:-:S02]  /*ff00*/  SHF.R.U64 R11, R11, 0x3, RZ ;  /* 0x000000030b0b7819 */ /* 0x000fc400000012ff */
[C---:B------:R-:W-:Y:S02]  /*ff10*/  IADD3 R86, P0, R8.reuse, 0x4020, RZ ;  /* 0x0000402008567810 */ /* 0x040fe40007f1e0ff */
[C---:B------:R-:W-:Y:S02]  /*ff20*/  IADD3 R135, P4, R8.reuse, 0x4040, RZ ;  /* 0x0000404008877810 */ /* 0x040fe40007f9e0ff */
[C---:B------:R-:W-:Y:S01]  /*ff30*/  IADD3 R90, P3, R8.reuse, 0x4060, RZ ;  /* 0x00004060085a7810 */ /* 0x040fe20007f7e0ff */
[--C-:B------:R-:W-:Y:S01]  /*ff40*/  IMAD.X R87, RZ, RZ, R9.reuse, P0 ;  /* 0x000000ffff577224 */ /* 0x100fe200000e0609 */
[C---:B------:R-:W-:Y:S01]  /*ff50*/  IADD3 R137, P2, R8.reuse, 0x8000, RZ ;  /* 0x0000800008897810 */ /* 0x040fe20007f5e0ff */
[--C-:B------:R-:W-:Y:S01]  /*ff60*/  IMAD.X R89, RZ, RZ, R9.reuse, P4 ;  /* 0x000000ffff597224 */ /* 0x100fe200020e0609 */
[C---:B------:R-:W-:Y:S01]  /*ff70*/  IADD3 R139, P1, R8.reuse, 0x8020, RZ ;  /* 0x00008020088b7810 */ /* 0x040fe20007f3e0ff */
[--C-:B------:R-:W-:Y:S01]  /*ff80*/  IMAD.X R91, RZ, RZ, R9.reuse, P3 ;  /* 0x000000ffff5b7224 */ /* 0x100fe200018e0609 */
[C---:B------:R-:W-:Y:S01]  /*ff90*/  IADD3 R141, P6, R8.reuse, 0x8040, RZ ;  /* 0x00008040088d7810 */ /* 0x040fe20007fde0ff */
[--C-:B------:R-:W-:Y:S01]  /*ffa0*/  IMAD.X R93, RZ, RZ, R9.reuse, P2 ;  /* 0x000000ffff5d7224 */ /* 0x100fe200010e0609 */
[----:B------:R-:W-:Y:S01]  /*ffb0*/  IADD3 R143, P5, R8, 0x8060, RZ ;  /* 0x00008060088f7810 */ /* 0x000fe20007fbe0ff */
[--C-:B------:R-:W-:Y:S01]  /*ffc0*/  IMAD.X R95, RZ, RZ, R9.reuse, P1 ;  /* 0x000000ffff5f7224 */ /* 0x100fe200008e0609 */
[----:B------:R-:W-:Y:S01]  /*ffd0*/  LOP3.LUT R8, R5, R8, RZ, 0x3c, !PT ;  /* 0x0000000805087212 */ /* 0x000fe200078e3cff */
[--C-:B------:R-:W-:Y:S01]  /*ffe0*/  IMAD.X R13, RZ, RZ, R9.reuse, P6 ;  /* 0x000000ffff0d7224 */ /* 0x100fe200030e0609 */
[----:B------:R-:W-:Y:S01]  /*fff0*/  LOP3.LUT R5, R10, 0x380, RZ, 0xc0, !PT ;  /* 0x000003800a057812 */ /* 0x000fe200078ec0ff */
[----:B------:R-:W-:Y:S01]  /*10000*/  IMAD.X R15, RZ, RZ, R9, P5 ;  /* 0x000000ffff0f7224 */ /* 0x000fe200028e0609 */
[----:B------:R-:W-:-:S02]  /*10010*/  LOP3.LUT R80, R11, R12, RZ, 0x3c, !PT ;  /* 0x0000000c0b507212 */ /* 0x000fc400078e3cff */
[----:B------:R-:W-:Y:S02]  /*10020*/  LOP3.LUT R12, R137, 0x380, RZ, 0xc0, !PT ;  /* 0x00000380890c7812 */ /* 0x000fe400078ec0ff */
[----:B------:R-:W-:Y:S02]  /*10030*/  LOP3.LUT R14, R131, 0x380, RZ, 0xc0, !PT ;  /* 0x00000380830e7812 */ /* 0x000fe400078ec0ff */
[----:B------:R-:W-:Y:S02]  /*10040*/  SHF.R.U64 R5, R5, 0x3, RZ ;  /* 0x0000000305057819 */ /* 0x000fe400000012ff */
[----:B------:R-:W-:Y:S02]  /*10050*/  SHF.R.U64 R12, R12, 0x3, RZ ;  /* 0x000000030c0c7819 */ /* 0x000fe400000012ff */
[----:B------:R-:W-:Y:S02]  /*10060*/  SHF.R.U64 R14, R14, 0x3, RZ ;  /* 0x000000030e0e7819 */ /* 0x000fe400000012ff */
[----:B------:R-:W-:-:S02]  /*10070*/  LOP3.LUT R16, R5, R10, RZ, 0x3c, !PT ;  /* 0x0000000a05107212 */ /* 0x000fc400078e3cff */
[----:B------:R-:W-:Y:S02]  /*10080*/  LOP3.LUT R84, R133, 0x380, RZ, 0xc0, !PT ;  /* 0x0000038085547812 */ /* 0x000fe400078ec0ff */
[----:B------:R-:W-:Y:S02]  /*10090*/  LOP3.LUT R5, R86, 0x380, RZ, 0xc0, !PT ;  /* 0x0000038056057812 */ /* 0x000fe400078ec0ff */
[----:B------:R-:W-:Y:S02]  /*100a0*/  LOP3.LUT R10, R135, 0x380, RZ, 0xc0, !PT ;  /* 0x00000380870a7812 */ /* 0x000fe400078ec0ff */
[----:B------:R-:W-:Y:S02]  /*100b0*/  LOP3.LUT R11, R90, 0x380, RZ, 0xc0, !PT ;  /* 0x000003805a0b7812 */ /* 0x000fe400078ec0ff */
[----:B------:R-:W-:Y:S02]  /*100c0*/  LOP3.LUT R92, R12, R137, RZ, 0x3c, !PT ;  /* 0x000000890c5c7212 */ /* 0x000fe400078e3cff */
[----:B------:R-:W-:-:S02]  /*100d0*/  LOP3.LUT R82, R14, R131, RZ, 0x3c, !PT ;  /* 0x000000830e527212 */ /* 0x000fc400078e3cff */
[----:B------:R-:W-:Y:S02]  /*100e0*/  LOP3.LUT R12, R139, 0x380, RZ, 0xc0, !PT ;  /* 0x000003808b0c7812 */ /* 0x000fe400078ec0ff */
[----:B------:R-:W-:Y:S02]  /*100f0*/  LOP3.LUT R14, R141, 0x380, RZ, 0xc0, !PT ;  /* 0x000003808d0e7812 */ /* 0x000fe400078ec0ff */
[----:B------:R-:W-:Y:S02]  /*10100*/  SHF.R.U64 R84, R84, 0x3, RZ ;  /* 0x0000000354547819 */ /* 0x000fe400000012ff */
[----:B------:R-:W-:Y:S02]  /*10110*/  SHF.R.U64 R5, R5, 0x3, RZ ;  /* 0x0000000305057819 */ /* 0x000fe400000012ff */
[----:B------:R-:W-:Y:S02]  /*10120*/  LOP3.LUT R130, R143, 0x380, RZ, 0xc0, !PT ;  /* 0x000003808f827812 */ /* 0x000fe400078ec0ff */
[----:B------:R-:W-:-:S02]  /*10130*/  SHF.R.U64 R10, R10, 0x3, RZ ;  /* 0x000000030a0a7819 */ /* 0x000fc400000012ff */
[----:B------:R-:W-:Y:S02]  /*10140*/  SHF.R.U64 R11, R11, 0x3, RZ ;  /* 0x000000030b0b7819 */ /* 0x000fe400000012ff */
[----:B------:R-:W-:Y:S02]  /*10150*/  SHF.R.U64 R12, R12, 0x3, RZ ;  /* 0x000000030c0c7819 */ /* 0x000fe400000012ff */
[----:B------:R-:W-:Y:S02]  /*10160*/  SHF.R.U64 R14, R14, 0x3, RZ ;  /* 0x000000030e0e7819 */ /* 0x000fe400000012ff */
[----:B------:R-:W-:Y:S02]  /*10170*/  LOP3.LUT R84, R84, R133, RZ, 0x3c, !PT ;  /* 0x0000008554547212 */ /* 0x000fe400078e3cff */
[----:B------:R-:W-:Y:S02]  /*10180*/  LOP3.LUT R86, R5, R86, RZ, 0x3c, !PT ;  /* 0x0000005605567212 */ /* 0x000fe400078e3cff */
[----:B------:R-:W-:-:S02]  /*10190*/  SHF.R.U64 R130, R130, 0x3, RZ ;  /* 0x0000000382827819 */ /* 0x000fc400000012ff */
[----:B------:R-:W-:Y:S02]  /*101a0*/  LOP3.LUT R88, R10, R135, RZ, 0x3c, !PT ;  /* 0x000000870a587212 */ /* 0x000fe400078e3cff */
[----:B------:R-:W-:Y:S02]  /*101b0*/  LOP3.LUT R90, R11, R90, RZ, 0x3c, !PT ;  /* 0x0000005a0b5a7212 */ /* 0x000fe400078e3cff */
[----:B------:R-:W-:Y:S02]  /*101c0*/  MOV R5, R8 ;  /* 0x0000000800057202 */ /* 0x000fe40000000f00 */
[----:B------:R-:W-:Y:S02]  /*101d0*/  F2FP.F16.F32.PACK_AB R8, R25, R24 ;  /* 0x000000181908723e */ /* 0x000fe400000000ff */
[----:B------:R-:W-:Y:S02]  /*101e0*/  F2FP.F16.F32.PACK_AB R9, R27, R26 ;  /* 0x0000001a1b09723e */ /* 0x000fe400000000ff */
[----:B------:R-:W-:-:S02]  /*101f0*/  F2FP.F16.F32.PACK_AB R10, R29, R28 ;  /* 0x0000001c1d0a723e */ /* 0x000fc400000000ff */
[----:B------:R-:W-:Y:S02]  /*10200*/  F2FP.F16.F32.PACK_AB R11, R31, R30 ;  /* 0x0000001e1f0b723e */ /* 0x000fe400000000ff */
[----:B------:R-:W-:Y:S02]  /*10210*/  LOP3.LUT R94, R12, R139, RZ, 0x3c, !PT ;  /* 0x0000008b0c5e7212 */ /* 0x000fe400078e3cff */
[----:B------:R-:W-:Y:S01]  /*10220*/  LOP3.LUT R12, R14, R141, RZ, 0x3c, !PT ;  /* 0x0000008d0e0c7212 */ /* 0x000fe200078e3cff */
[----:B------:R0:W-:Y:S01]  /*10230*/  STSM.16.M88.4 [R5], R8 ;  /* 0x0000000805007844 */ /* 0x0001e20000000200 */
[----:B------:R-:W-:Y:S02]  /*10240*/  LOP3.LUT R14, R130, R143, RZ, 0x3c, !PT ;  /* 0x0000008f820e7212 */ /* 0x000fe400078e3cff */
[----:B------:R-:W-:Y:S02]  /*10250*/  MOV R137, R16 ;  /* 0x0000001000897202 */ /* 0x000fe40000000f00 */
[----:B------:R-:W-:-:S02]  /*10260*/  MOV R134, R84 ;  /* 0x0000005400867202 */ /* 0x000fc40000000f00 */
[----:B------:R-:W-:Y:S02]  /*10270*/  MOV R133, R86 ;  /* 0x0000005600857202 */ /* 0x000fe40000000f00 */
[----:B------:R-:W-:Y:S02]  /*10280*/  MOV R17, R88 ;  /* 0x0000005800117202 */ /* 0x000fe40000000f00 */
[----:B------:R-:W-:Y:S02]  /*10290*/  MOV R16, R90 ;  /* 0x0000005a00107202 */ /* 0x000fe40000000f00 */
[----:B------:R-:W-:Y:S02]  /*102a0*/  F2FP.F16.F32.PACK_AB R84, R33, R32 ;  /* 0x000000202154723e */ /* 0x000fe400000000ff */
[----:B------:R-:W-:Y:S02]  /*102b0*/  F2FP.F16.F32.PACK_AB R85, R35, R34 ;  /* 0x000000222355723e */ /* 0x000fe400000000ff */
[----:B------:R-:W-:-:S02]  /*102c0*/  F2FP.F16.F32.PACK_AB R86, R37, R36 ;  /* 0x000000242556723e */ /* 0x000fc400000000ff */
[----:B------:R-:W-:Y:S02]  /*102d0*/  F2FP.F16.F32.PACK_AB R87, R39, R38 ;  /* 0x000000262757723e */ /* 0x000fe400000000ff */
[----:B------:R-:W-:Y:S02]  /*102e0*/  MOV R136, R80 ;  /* 0x0000005000887202 */ /* 0x000fe40000000f00 */
[----:B------:R-:W-:Y:S01]  /*102f0*/  F2FP.F16.F32.PACK_AB R88, R41, R40 ;  /* 0x000000282958723e */ /* 0x000fe200000000ff */
[----:B------:R1:W-:Y:S01]  /*10300*/  STSM.16.M88.4 [R137], R84 ;  /* 0x0000005489007844 */ /* 0x0003e20000000200 */
[----:B------:R-:W-:Y:S02]  /*10310*/  F2FP.F16.F32.PACK_AB R89, R43, R42 ;  /* 0x0000002a2b59723e */ /* 0x000fe400000000ff */
[----:B------:R-:W-:Y:S02]  /*10320*/  F2FP.F16.F32.PACK_AB R90, R45, R44 ;  /* 0x0000002c2d5a723e */ /* 0x000fe400000000ff */
[----:B------:R-:W-:-:S02]  /*10330*/  F2FP.F16.F32.PACK_AB R91, R47, R46 ;  /* 0x0000002e2f5b723e */ /* 0x000fc400000000ff */
[----:B------:R-:W-:Y:S02]  /*10340*/  MOV R135, R82 ;  /* 0x0000005200877202 */ /* 0x000fe40000000f00 */
[----:B------:R-:W-:Y:S01]  /*10350*/  MOV R130, R12 ;  /* 0x0000000c00827202 */ /* 0x000fe20000000f00 */
[----:B------:R2:W-:Y:S01]  /*10360*/  STSM.16.M88.4 [R136], R88 ;  /* 0x0000005888007844 */ /* 0x0005e20000000200 */
[----:B0-----:R-:W-:Y:S02]  /*10370*/  MOV R5, R14 ;  /* 0x0000000e00057202 */ /* 0x001fe40000000f00 */
[----:B------:R-:W-:Y:S02]  /*10380*/  F2FP.F16.F32.PACK_AB R8, R49, R48 ;  /* 0x000000303108723e */ /* 0x000fe400000000ff */
[----:B------:R-:W-:Y:S02]  /*10390*/  F2FP.F16.F32.PACK_AB R9, R51, R50 ;  /* 0x000000323309723e */ /* 0x000fe400000000ff */
[----:B------:R-:W-:-:S02]  /*103a0*/  F2FP.F16.F32.PACK_AB R10, R53, R52 ;  /* 0x00000034350a723e */ /* 0x000fc400000000ff */
[----:B------:R-:W-:Y:S02]  /*103b0*/  F2FP.F16.F32.PACK_AB R11, R55, R54 ;  /* 0x00000036370b723e */ /* 0x000fe400000000ff */
[----:B------:R-:W-:Y:S02]  /*103c0*/  F2FP.F16.F32.PACK_AB R12, R57, R56 ;  /* 0x00000038390c723e */ /* 0x000fe400000000ff */
[----:B------:R-:W-:Y:S01]  /*103d0*/  F2FP.F16.F32.PACK_AB R13, R59, R58 ;  /* 0x0000003a3b0d723e */ /* 0x000fe200000000ff */
[----:B------:R-:W-:Y:S01]  /*103e0*/  STSM.16.M88.4 [R135], R8 ;  /* 0x0000000887007844 */ /* 0x000fe20000000200 */
[----:B------:R-:W-:Y:S02]  /*103f0*/  F2FP.F16.F32.PACK_AB R14, R61, R60 ;  /* 0x0000003c3d0e723e */ /* 0x000fe400000000ff */
[----:B------:R-:W-:Y:S02]  /*10400*/  F2FP.F16.F32.PACK_AB R15, R63, R62 ;  /* 0x0000003e3f0f723e */ /* 0x000fe400000000ff */
[----:B------:R-:W-:-:S02]  /*10410*/  F2FP.F16.F32.PACK_AB R80, R65, R64 ;  /* 0x000000404150723e */ /* 0x000fc400000000ff */
[----:B------:R-:W-:Y:S01]  /*10420*/  F2FP.F16.F32.PACK_AB R81, R67, R66 ;  /* 0x000000424351723e */ /* 0x000fe200000000ff */
[----:B------:R-:W-:Y:S01]  /*10430*/  STSM.16.M88.4 [R134], R12 ;  /* 0x0000000c86007844 */ /* 0x000fe20000000200 */
[----:B------:R-:W-:Y:S02]  /*10440*/  F2FP.F16.F32.PACK_AB R82, R69, R68 ;  /* 0x000000444552723e */ /* 0x000fe400000000ff */
[----:B------:R-:W-:Y:S02]  /*10450*/  F2FP.F16.F32.PACK_AB R83, R71, R70 ;  /* 0x000000464753723e */ /* 0x000fe400000000ff */
[----:B-1----:R-:W-:Y:S02]  /*10460*/  F2FP.F16.F32.PACK_AB R84, R73, R72 ;  /* 0x000000484954723e */ /* 0x002fe400000000ff */
[----:B------:R-:W-:Y:S01]  /*10470*/  F2FP.F16.F32.PACK_AB R85, R75, R74 ;  /* 0x0000004a4b55723e */ /* 0x000fe200000000ff */
[----:B------:R-:W-:Y:S01]  /*10480*/  STSM.16.M88.4 [R133], R80 ;  /* 0x0000005085007844 */ /* 0x000fe20000000200 */
[----:B------:R-:W-:-:S02]  /*10490*/  F2FP.F16.F32.PACK_AB R86, R77, R76 ;  /* 0x0000004c4d56723e */ /* 0x000fc400000000ff */
[----:B------:R-:W-:Y:S02]  /*104a0*/  F2FP.F16.F32.PACK_AB R87, R79, R78 ;  /* 0x0000004e4f57723e */ /* 0x000fe400000000ff */
[----:B------:R-:W-:Y:S02]  /*104b0*/  MOV R132, R92 ;  /* 0x0000005c00847202 */ /* 0x000fe40000000f00 */
[----:B------:R-:W-:Y:S01]  /*104c0*/  MOV R131, R94 ;  /* 0x0000005e00837202 */ /* 0x000fe20000000f00 */
[----:B------:R0:W-:Y:S01]  /*104d0*/  STSM.16.M88.4 [R17], R84 ;  /* 0x0000005411007844 */ /* 0x0001e20000000200 */
[----:B--2---:R-:W-:Y:S02]  /*104e0*/  F2FP.F16.F32.PACK_AB R88, R3, R2 ;  /* 0x000000020358723e */ /* 0x004fe400000000ff */
[----:B------:R-:W-:Y:S02]  /*104f0*/  F2FP.F16.F32.PACK_AB R89, R123, R122 ;  /* 0x0000007a7b59723e */ /* 0x000fe400000000ff */
[----:B------:R-:W-:-:S02]  /*10500*/  F2FP.F16.F32.PACK_AB R90, R7, R6 ;  /* 0x00000006075a723e */ /* 0x000fc400000000ff */
[----:B------:R-:W-:Y:S02]  /*10510*/  F2FP.F16.F32.PACK_AB R91, R125, R124 ;  /* 0x0000007c7d5b723e */ /* 0x000fe400000000ff */
[----:B------:R-:W-:Y:S02]  /*10520*/  F2FP.F16.F32.PACK_AB R92, R21, R20 ;  /* 0x00000014155c723e */ /* 0x000fe400000000ff */
[----:B------:R-:W-:Y:S01]  /*10530*/  F2FP.F16.F32.PACK_AB R93, R127, R126 ;  /* 0x0000007e7f5d723e */ /* 0x000fe200000000ff */
[----:B------:R1:W-:Y:S01]  /*10540*/  STSM.16.M88.4 [R16], R88 ;  /* 0x0000005810007844 */ /* 0x0003e20000000200 */
[----:B------:R-:W-:Y:S02]  /*10550*/  F2FP.F16.F32.PACK_AB R94, R121, R120 ;  /* 0x00000078795e723e */ /* 0x000fe400000000ff */
[----:B------:R-:W-:Y:S01]  /*10560*/  F2FP.F16.F32.PACK_AB R95, R129, R128 ;  /* 0x00000080815f723e */ /* 0x000fe200000000ff */
[----:B0-----:R-:W-:Y:S01]  /*10570*/  IMAD.U32 R17, RZ, RZ, UR13 ;  /* 0x0000000dff117e24 */ /* 0x001fe2000f8e00ff */
[----:B------:R-:W-:Y:S01]  /*10580*/  F2FP.F16.F32.PACK_AB R8, R97, R96 ;  /* 0x000000606108723e */ /* 0x000fe200000000ff */
[----:B------:R-:W0:Y:S01]  /*10590*/  LDC.64 R86, c[0x0][0xc08] ;  /* 0x00030200ff567b82 */ /* 0x000e220000000a00 */
[----:B------:R-:W-:Y:S01]  /*105a0*/  F2FP.F16.F32.PACK_AB R9, R99, R98 ;  /* 0x000000626309723e */ /* 0x000fe200000000ff */
[----:B------:R-:W-:Y:S01]  /*105b0*/  STSM.16.M88.4 [R132], R92 ;  /* 0x0000005c84007844 */ /* 0x000fe20000000200 */
[----:B------:R-:W-:-:S02]  /*105c0*/  F2FP.F16.F32.PACK_AB R10, R101, R100 ;  /* 0x00000064650a723e */ /* 0x000fc400000000ff */
[----:B------:R-:W-:Y:S02]  /*105d0*/  F2FP.F16.F32.PACK_AB R11, R103, R102 ;  /* 0x00000066670b723e */ /* 0x000fe400000000ff */
[----:B------:R-:W-:Y:S02]  /*105e0*/  F2FP.F16.F32.PACK_AB R12, R105, R104 ;  /* 0x00000068690c723e */ /* 0x000fe400000000ff */
[----:B------:R-:W-:Y:S01]  /*105f0*/  F2FP.F16.F32.PACK_AB R13, R107, R106 ;  /* 0x0000006a6b0d723e */ /* 0x000fe200000000ff */
[----:B------:R-:W-:Y:S01]  /*10600*/  STSM.16.M88.4 [R131], R8 ;  /* 0x0000000883007844 */ /* 0x000fe20000000200 */
[----:B------:R-:W-:Y:S01]  /*10610*/  F2FP.F16.F32.PACK_AB R14, R109, R108 ;  /* 0x0000006c6d0e723e */ /* 0x000fe200000000ff */
[----:B-1----:R-:W-:Y:S01]  /*10620*/  IMAD.U32 R16, RZ, RZ, UR12 ;  /* 0x0000000cff107e24 */ /* 0x002fe2000f8e00ff */
[----:B------:R-:W-:Y:S02]  /*10630*/  F2FP.F16.F32.PACK_AB R15, R111, R110 ;  /* 0x0000006e6f0f723e */ /* 0x000fe400000000ff */
[----:B------:R-:W-:-:S02]  /*10640*/  F2FP.F16.F32.PACK_AB R80, R113, R112 ;  /* 0x000000707150723e */ /* 0x000fc400000000ff */
[----:B------:R-:W-:Y:S01]  /*10650*/  F2FP.F16.F32.PACK_AB R81, R115, R114 ;  /* 0x000000727351723e */ /* 0x000fe200000000ff */
[----:B------:R-:W-:Y:S01]  /*10660*/  STSM.16.M88.4 [R130], R12 ;  /* 0x0000000c82007844 */ /* 0x000fe20000000200 */
[----:B------:R-:W-:Y:S02]  /*10670*/  F2FP.F16.F32.PACK_AB R82, R117, R116 ;  /* 0x000000747552723e */ /* 0x000fe400000000ff */
[----:B------:R-:W-:Y:S02]  /*10680*/  F2FP.F16.F32.PACK_AB R83, R119, R118 ;  /* 0x000000767753723e */ /* 0x000fe400000000ff */
[----:B------:R-:W-:-:S03]  /*10690*/  ISETP.NE.U32.AND P0, PT, RZ, UR14, PT ;  /* 0x0000000eff007c0c */ /* 0x000fc6000bf05070 */
[----:B------:R1:W-:Y:S01]  /*106a0*/  STSM.16.M88.4 [R5], R80 ;  /* 0x0000005005007844 */ /* 0x0003e20000000200 */
[----:B------:R-:W-:Y:S01]  /*106b0*/  BAR.SYNC.DEFER_BLOCKING 0x1, 0x100 ;  /* 0x0044000000007b1d */ /* 0x000fe20000010000 */
[----:B------:R-:W-:Y:S02]  /*106c0*/  ISETP.NE.AND.EX P0, PT, RZ, UR15, PT, P0 ;  /* 0x0000000fff007c0c */ /* 0x000fe4000bf05300 */
[----:B0-----:R-:W-:-:S05]  /*106d0*/  ISETP.NE.U32.AND P1, PT, R86, RZ, PT ;  /* 0x000000ff5600720c */ /* 0x001fca0003f25070 */
[----:B-1----:R-:W0:Y:S06]  /*106e0*/  LDC R80, c[0x0][0xbe8] ;  /* 0x0002fa00ff507b82 */ /* 0x002e2c0000000800 */
[----:B------:R-:W2:Y:S01]  /*106f0*/  @P0 LDG.E R84, desc[UR18][R16.64] ;  /* 0x0000001210540981 */ /* 0x000ea2000c1e1900 */
[----:B------:R-:W-:Y:S01]  /*10700*/  R2UR UR4, R87 ;  /* 0x00000000570472ca */ /* 0x000fe200000e0000 */
[----:B------:R-:W-:-:S12]  /*10710*/  VOTEU.ANY UP0, P1 ;  /* 0x00000000003f7886 */ /* 0x000fd80000800100 */
[----:B------:R-:W-:Y:S01]  /*10720*/  UISETP.NE.AND.EX UP0, UPT, UR4, URZ, UPT, UP0 ;  /* 0x0000003f0400728c */ /* 0x000fe2000bf05300 */
[----:B0-----:R-:W-:Y:S02]  /*10730*/  ISETP.NE.AND P1, PT, R80, 0x1, PT ;  /* 0x000000015000780c */ /* 0x001fe40003f25270 */
[----:B------:R-:W-:Y:S02]  /*10740*/  ULDC UR4, c[0x0][0xa88] ;  /* 0x0002a20000047ab9 */ /* 0x000fe40000000800 */
[----:B------:R-:W-:Y:S01]  /*10750*/  IMAD.U32 R5, RZ, RZ, UR4 ;  /* 0x00000004ff057e24 */ /* 0x000fe2000f8e00ff */
[----:B------:R-:W-:Y:S01]  /*10760*/  PLOP3.LUT P4, PT, PT, PT, UP0, 0x80, 0x0 ;  /* 0x000000000000781c */ /* 0x000fe20003f8f008 */
[----:B------:R-:W-:-:S04]  /*10770*/  ULDC UR4, c[0x0][0xad4] ;  /* 0x0002b50000047ab9 */ /* 0x000fc80000000800 */
[----:B------:R-:W-:Y:S02]  /*10780*/  @UP0 ULDC.64 UR12, c[0x0][0xc08] ;  /* 0x00030200000c0ab9 */ /* 0x000fe40000000a00 */
[----:B------:R-:W-:Y:S01]  /*10790*/  @UP0 UIMAD.WIDE UR12, UR9, 0x4, UR12 ;  /* 0x00000004090c08a5 */ /* 0x000fe2000f8e020c */
[----:B------:R-:W0:Y:S01]  /*107a0*/  @P1 LDC R10, c[0x0][0xbec] ;  /* 0x0002fb00ff0a1b82 */ /* 0x000e220000000800 */
[----:B------:R-:W-:-:S04]  /*107b0*/  UISETP.NE.AND UP0, UPT, UR17, URZ, UPT ;  /* 0x0000003f1100728c */ /* 0x000fc8000bf05270 */
[----:B------:R-:W-:Y:S01]  /*107c0*/  USEL UR4, UR17, UR4, UP0 ;  /* 0x0000000411047287 */ /* 0x000fe20008000000 */
[----:B------:R-:W-:Y:S02]  /*107d0*/  IMAD.U32 R8, RZ, RZ, UR12 ;  /* 0x0000000cff087e24 */ /* 0x000fe4000f8e00ff */
[----:B------:R-:W1:Y:S01]  /*107e0*/  @P1 LDC R13, c[0x0][0xbf0] ;  /* 0x0002fc00ff0d1b82 */ /* 0x000e620000000800 */
[----:B------:R-:W-:Y:S01]  /*107f0*/  UISETP.GT.AND UP1, UPT, UR4, 0x1, UPT ;  /* 0x000000010400788c */ /* 0x000fe2000bf24270 */
[----:B------:R-:W-:Y:S01]  /*10800*/  IMAD.U32 R9, RZ, RZ, UR13 ;  /* 0x0000000dff097e24 */ /* 0x000fe2000f8e00ff */
[----:B------:R-:W-:Y:S02]  /*10810*/  UMOV UR22, 0x9b8 ;  /* 0x000009b800167882 */ /* 0x000fe40000000000 */
[----:B------:R-:W-:Y:S02]  /*10820*/  USEL UR22, UR22, 0x978, UP1 ;  /* 0x0000097816167887 */ /* 0x000fe40008800000 */
[----:B------:R-:W-:Y:S01]  /*10830*/  UISETP.NE.U32.AND UP0, UPT, UR14, URZ, UPT ;  /* 0x0000003f0e00728c */ /* 0x000fe2000bf05070 */
[----:B------:R-:W-:Y:S01]  /*10840*/  VIADD R15, R23, UR60 ;  /* 0x0000003c170f7c36 */ /* 0x000fe20008000000 */
[----:B------:R-:W-:Y:S01]  /*10850*/  USHF.R.S32.HI UR12, URZ, 0x1f, UR9 ;  /* 0x0000001f3f0c7899 */ /* 0x000fe20008011409 */
[----:B------:R0:W5:Y:S01]  /*10860*/  @P4 LDG.E R5, desc[UR18][R8.64] ;  /* 0x0000001208054981 */ /* 0x000162000c1e1900 */
[----:B------:R-:W-:Y:S01]  /*10870*/  UMOV UR4, URZ ;  /* 0x0000003f00047c82 */ /* 0x000fe20008000000 */
[----:B------:R-:W-:Y:S01]  /*10880*/  UISETP.NE.AND.EX UP0, UPT, UR15, URZ, UPT, UP0 ;  /* 0x0000003f0f00728c */ /* 0x000fe2000bf05300 */
[----:B------:R-:W-:Y:S01]  /*10890*/  IMAD.MOV.U32 R11, RZ, RZ, R15 ;  /* 0x000000ffff0b7224 */ /* 0x000fe200078e000f */
[----:B------:R-:W-:-:S02]  /*108a0*/  USEL UR20, UR16, URZ, UP1 ;  /* 0x0000003f10147287 */ /* 0x000fc40008800000 */
[----:B------:R-:W-:Y:S02]  /*108b0*/  USEL UR9, UR9, URZ, !UP0 ;  /* 0x0000003f09097287 */ /* 0x000fe4000c000000 */
[----:B------:R-:W-:Y:S01]  /*108c0*/  USEL UR21, UR12, URZ, !UP0 ;  /* 0x0000003f0c157287 */ /* 0x000fe2000c000000 */
[----:B------:R-:W-:Y:S02]  /*108d0*/  ULDC.64 UR16, c[0x0][UR22+0x220] ;  /* 0x0000880016107abb */ /* 0x000fe40008000a00 */
[----:B------:R-:W-:Y:S01]  /*108e0*/  ULDC.64 UR12, c[0x0][UR22+0x218] ;  /* 0x00008600160c7abb */ /* 0x000fe20008000a00 */
[----:B------:R-:W-:Y:S01]  /*108f0*/  ULDC.64 UR18, c[0x0][UR22+0x228] ;  /* 0x00008a0016127abb */ /* 0x000fe20008000a00 */
[----:B------:R-:W-:Y:S01]  /*10900*/  UIMAD.WIDE.U32 UR14, UR12, UR23, URZ ;  /* 0x000000170c0e72a5 */ /* 0x000fe2000f8e003f */
[----:B0-----:R-:W-:Y:S01]  /*10910*/  @P1 IMAD.HI.U32 R8, R15, R10, RZ ;  /* 0x0000000a0f081227 */ /* 0x001fe200078e00ff */
[----:B------:R-:W-:Y:S02]  /*10920*/  UIMAD UR23, UR13, UR23, URZ ;  /* 0x000000170d1772a4 */ /* 0x000fe4000f8e023f */
[----:B------:R-:W-:-:S02]  /*10930*/  UIMAD UR17, UR17, UR9, URZ ;  /* 0x00000009111172a4 */ /* 0x000fc4000f8e023f */
[----:B------:R-:W-:Y:S01]  /*10940*/  UIMAD.WIDE.U32 UR24, UR18, UR20, URZ ;  /* 0x00000014121872a5 */ /* 0x000fe2000f8e003f */
[----:B-1----:R-:W-:Y:S01]  /*10950*/  @P1 SHF.R.U32.HI R11, RZ, R13, R8 ;  /* 0x0000000dff0b1219 */ /* 0x002fe20000011608 */
[----:B------:R-:W-:Y:S02]  /*10960*/  UIMAD.WIDE.U32 UR12, UR16, UR9, URZ ;  /* 0x00000009100c72a5 */ /* 0x000fe4000f8e003f */
[----:B------:R-:W-:Y:S02]  /*10970*/  UIMAD UR18, UR19, UR20, URZ ;  /* 0x00000014131272a4 */ /* 0x000fe4000f8e023f */
[----:B------:R-:W-:Y:S01]  /*10980*/  UIMAD UR17, UR16, UR21, UR17 ;  /* 0x00000015101172a4 */ /* 0x000fe2000f8e0211 */
[----:B------:R-:W-:Y:S01]  /*10990*/  IMAD.U32 R8, RZ, RZ, UR24 ;  /* 0x00000018ff087e24 */ /* 0x000fe2000f8e00ff */
[----:B------:R-:W-:Y:S01]  /*109a0*/  UIADD3 UR18, UR25, UR18, URZ ;  /* 0x0000001219127290 */ /* 0x000fe2000fffe03f */
[----:B------:R-:W-:Y:S01]  /*109b0*/  IMAD.MOV R13, RZ, RZ, -R11 ;  /* 0x000000ffff0d7224 */ /* 0x000fe200078e0a0b */
[----:B------:R-:W-:Y:S01]  /*109c0*/  UIADD3 UR23, UR15, UR23, URZ ;  /* 0x000000170f177290 */ /* 0x000fe2000fffe03f */
[----:B------:R-:W-:Y:S01]  /*109d0*/  IMAD.U32 R9, RZ, RZ, UR25 ;  /* 0x00000019ff097e24 */ /* 0x000fe2000f8e00ff */
[----:B------:R-:W-:Y:S01]  /*109e0*/  UIADD3 UR17, UR13, UR17, URZ ;  /* 0x000000110d117290 */ /* 0x000fe2000fffe03f */
[----:B------:R-:W-:Y:S01]  /*109f0*/  IMAD R13, R80, R13, R15 ;  /* 0x0000000d500d7224 */ /* 0x000fe200078e020f */
[----:B------:R-:W-:Y:S01]  /*10a00*/  SHF.R.S32.HI R9, RZ, 0x1f, R11 ;  /* 0x0000001fff097819 */ /* 0x000fe2000001140b */
[----:B------:R-:W-:-:S03]  /*10a10*/  IMAD.U32 R12, RZ, RZ, UR18 ;  /* 0x00000012ff0c7e24 */ /* 0x000fc6000f8e00ff */
[----:B------:R-:W-:Y:S02]  /*10a20*/  SHF.R.S32.HI R10, RZ, 0x1f, R13 ;  /* 0x0000001fff0a7819 */ /* 0x000fe4000001140d */
[----:B--2---:R-:W-:-:S13]  /*10a30*/  @P0 R2UR UR4, R84 ;  /* 0x00000000540402ca */ /* 0x004fda00000e0000 */
[----:B------:R-:W-:Y:S02]  /*10a40*/  UIADD3 UR14, UP0, UP2, UR12, UR14, UR4 ;  /* 0x0000000e0c0e7290 */ /* 0x000fe4000fa1e004 */
[----:B------:R-:W-:Y:S01]  /*10a50*/  USHF.R.S32.HI UR16, URZ, 0x1f, UR4 ;  /* 0x0000001f3f107899 */ /* 0x000fe20008011404 */
[----:B------:R-:W-:-:S03]  /*10a60*/  ULDC.64 UR12, c[0x0][UR22+0x210] ;  /* 0x00008400160c7abb */ /* 0x000fc60008000a00 */
[----:B------:R-:W-:Y:S01]  /*10a70*/  IADD3 R8, P2, P3, R11, UR14, R8 ;  /* 0x0000000e0b087c10 */ /* 0x000fe2000fb5e008 */
[----:B------:R-:W-:Y:S01]  /*10a80*/  UIADD3.X UR14, UR17, UR23, UR16, UP0, UP2 ;  /* 0x00000017110e7290 */ /* 0x000fe200087e4410 */
[----:B------:R-:W-:-:S04]  /*10a90*/  IMAD R11, R13, UR13, RZ ;  /* 0x0000000d0d0b7c24 */ /* 0x000fc8000f8e02ff */
[----:B------:R-:W-:Y:S01]  /*10aa0*/  IMAD R11, R10, UR12, R11 ;  /* 0x0000000c0a0b7c24 */ /* 0x000fe2000f8e020b */
[----:B------:R-:W-:Y:S01]  /*10ab0*/  IADD3.X R9, R9, UR14, R12, P2, P3 ;  /* 0x0000000e09097c10 */ /* 0x000fe200097e640c */
[----:B------:R-:W-:Y:S01]  /*10ac0*/  ULDC.64 UR14, c[0x0][0xba8] ;  /* 0x0002ea00000e7ab9 */ /* 0x000fe20000000a00 */
        /* <DEDUP_REMOVED lines=12> */
.L_x_1228:
[----:B------:R-:W2:Y:S01]  /*10b90*/  LDL R13, [R1+0x2c] ;  /* 0x00002c00010d7983 */ /* 0x000ea20000100800 */
[----:B-----5:R-:W-:Y:S01]  /*10ba0*/  IMAD R16, R5, R80, RZ ;  /* 0x0000005005107224 */ /* 0x020fe200078e02ff */
[----:B------:R-:W-:Y:S01]  /*10bb0*/  LOP3.LUT P0, RZ, R224, 0x3, RZ, 0xc0, !PT ;  /* 0x00000003e0ff7812 */ /* 0x000fe2000780c0ff */
[----:B------:R-:W-:Y:S01]  /*10bc0*/  ULDC.64 UR12, c[0x0][0x208] ;  /* 0x00008200000c7ab9 */ /* 0x000fe20000000a00 */
[----:B------:R-:W-:Y:S04]  /*10bd0*/  SHFL.IDX PT, R8, R12, RZ, 0x1c1f ;  /* 0x001c1fff0c087589 */ /* 0x000fe800000e0000 */
[----:B------:R-:W0:Y:S04]  /*10be0*/  SHFL.IDX PT, R9, R14, RZ, 0x1c1f ;  /* 0x001c1fff0e097589 */ /* 0x000e2800000e0000 */
[----:B------:R-:W-:Y:S04]  /*10bf0*/  SHFL.IDX PT, R10, R12, 0x1, 0x1c1f ;  /* 0x003c1f000c0a7f89 */ /* 0x000fe800000e0000 */
[----:B------:R-:W1:Y:S01]  /*10c00*/  SHFL.IDX PT, R11, R14, 0x1, 0x1c1f ;  /* 0x003c1f000e0b7f89 */ /* 0x000e6200000e0000 */
[----:B--2---:R-:W-:-:S04]  /*10c10*/  VIADD R17, R13, UR60 ;  /* 0x0000003c0d117c36 */ /* 0x004fc80008000000 */
[C---:B------:R-:W-:Y:S01]  /*10c20*/  VIADD R13, R17.reuse, 0x8 ;  /* 0x00000008110d7836 */ /* 0x040fe20000000000 */
[----:B------:R-:W-:-:S04]  /*10c30*/  ISETP.GE.OR P2, PT, R17, R16, P0 ;  /* 0x000000101100720c */ /* 0x000fc80000746670 */
[----:B------:R-:W-:-:S09]  /*10c40*/  ISETP.GE.OR P0, PT, R13, R16, P0 ;  /* 0x000000100d00720c */ /* 0x000fd20000706670 */
[----:B0-----:R0:W-:Y:S04]  /*10c50*/  @!P2 ST.E desc[UR12][R8.64], R0 ;  /* 0x000000000800a985 */ /* 0x0011e8000c10190c */
[----:B-1----:R0:W-:Y:S01]  /*10c60*/  @!P0 ST.E desc[UR12][R10.64], R4 ;  /* 0x000000040a008985 */ /* 0x0021e2000c10190c */
[----:B------:R-:W-:-:S13]  /*10c70*/  PLOP3.LUT P0, PT, PT, PT, UP1, 0x80, 0x0 ;  /* 0x000000000000781c */ /* 0x000fda0003f0f018 */
[----:B0-----:R-:W-:Y:S05]  /*10c80*/  @P0 BRA `(.L_x_1229) ;  /* 0x0000000c00580947 */ /* 0x001fea0003800000 */
[----:B------:R-:W-:Y:S01]  /*10c90*/  IMAD R2, R221, 0x40, R22 ;  /* 0x00000040dd027824 */ /* 0x000fe200078e0216 */
[----:B------:R-:W-:Y:S01]  /*10ca0*/  ULDC.64 UR12, c[0x0][0x208] ;  /* 0x00008200000c7ab9 */ /* 0x000fe20000000a00 */
[----:B------:R-:W-:Y:S01]  /*10cb0*/  IMAD.MOV.U32 R3, RZ, RZ, 0x2 ;  /* 0x00000002ff037424 */ /* 0x000fe200078e00ff */
[----:B------:R-:W-:Y:S01]  /*10cc0*/  ULDC.64 UR14, c[0x0][0xaa0] ;  /* 0x0002a800000e7ab9 */ /* 0x000fe20000000a00 */
[----:B------:R-:W0:Y:S01]  /*10cd0*/  @P1 LDC R21, c[0x0][0xbf0] ;  /* 0x0002fc00ff151b82 */ /* 0x000e220000000800 */
[----:B------:R-:W-:Y:S01]  /*10ce0*/  R2UR UR17, R197 ;  /* 0x00000000c51172ca */ /* 0x000fe200000e0000 */
[----:B------:R-:W-:-:S03]  /*10cf0*/  IMAD.WIDE R2, R2, R3, UR10 ;  /* 0x0000000a02027e25 */ /* 0x000fc6000f8e0203 */
[C---:B------:R-:W-:Y:S02]  /*10d00*/  IADD3 R9, P4, R2.reuse, 0x1000, RZ ;  /* 0x0000100002097810 */ /* 0x040fe40007f9e0ff */
[C---:B------:R-:W-:Y:S02]  /*10d10*/  IADD3 R13, P3, R2.reuse, 0x2000, RZ ;  /* 0x00002000020d7810 */ /* 0x040fe40007f7e0ff */
[C---:B------:R-:W-:Y:S02]  /*10d20*/  IADD3 R25, P6, R2.reuse, 0x3000, RZ ;  /* 0x0000300002197810 */ /* 0x040fe40007fde0ff */
[C---:B------:R-:W-:Y:S02]  /*10d30*/  IADD3 R29, P5, R2.reuse, 0x4000, RZ ;  /* 0x00004000021d7810 */ /* 0x040fe40007fbe0ff */
[----:B------:R-:W-:Y:S02]  /*10d40*/  IADD3 R33, P2, R2, 0x5000, RZ ;  /* 0x0000500002217810 */ /* 0x000fe40007f5e0ff */
        /* <DEDUP_REMOVED lines=28> */
[C---:B------:R-:W-:Y:S02]  /*10f10*/  LOP3.LUT R7, R2.reuse, 0x380, RZ, 0xc0, !PT ;  /* 0x0000038002077812 */ /* 0x040fe400078ec0ff */
[----:B------:R-:W-:Y:S01]  /*10f20*/  IADD3 R5, P2, R2, 0xb000, RZ ;  /* 0x0000b00002057810 */ /* 0x000fe20007f5e0ff */
[----:B------:R-:W5:Y:S01]  /*10f30*/  LD.E.128 R28, desc[UR12][R28.64] ;  /* 0x0000000c1c1c7980 */ /* 0x000f62000c101d00 */
[----:B------:R-:W-:-:S02]  /*10f40*/  LOP3.LUT R36, R37, 0x380, RZ, 0xc0, !PT ;  /* 0x0000038025247812 */ /* 0x000fc400078ec0ff */
[----:B------:R-:W-:Y:S01]  /*10f50*/  LOP3.LUT R40, R41, 0x380, RZ, 0xc0, !PT ;  /* 0x0000038029287812 */ /* 0x000fe200078ec0ff */
[----:B------:R-:W-:Y:S01]  /*10f60*/  IMAD.X R57, RZ, RZ, R3, P2 ;  /* 0x000000ffff397224 */ /* 0x000fe200010e0603 */
[----:B------:R-:W-:Y:S01]  /*10f70*/  LOP3.LUT R44, R45, 0x380, RZ, 0xc0, !PT ;  /* 0x000003802d2c7812 */ /* 0x000fe200078ec0ff */
[----:B------:R-:W5:Y:S01]  /*10f80*/  LD.E.128 R32, desc[UR12][R32.64] ;  /* 0x0000000c20207980 */ /* 0x000f62000c101d00 */
[----:B------:R-:W-:Y:S02]  /*10f90*/  LOP3.LUT R48, R49, 0x380, RZ, 0xc0, !PT ;  /* 0x0000038031307812 */ /* 0x000fe400078ec0ff */
[----:B------:R-:W-:Y:S02]  /*10fa0*/  LOP3.LUT R52, R53, 0x380, RZ, 0xc0, !PT ;  /* 0x0000038035347812 */ /* 0x000fe400078ec0ff */
[----:B------:R-:W-:Y:S02]  /*10fb0*/  SHF.R.U64 R7, R7, 0x3, RZ ;  /* 0x0000000307077819 */ /* 0x000fe400000012ff */
[----:B------:R-:W-:-:S02]  /*10fc0*/  LOP3.LUT R0, R5, 0x380, RZ, 0xc0, !PT ;  /* 0x0000038005007812 */ /* 0x000fc400078ec0ff */
[----:B------:R-:W-:Y:S02]  /*10fd0*/  SHF.R.U64 R36, R36, 0x3, RZ ;  /* 0x0000000324247819 */ /* 0x000fe400000012ff */
[----:B------:R-:W-:Y:S02]  /*10fe0*/  SHF.R.U64 R40, R40, 0x3, RZ ;  /* 0x0000000328287819 */ /* 0x000fe400000012ff */
[----:B------:R-:W-:Y:S02]  /*10ff0*/  SHF.R.U64 R44, R44, 0x3, RZ ;  /* 0x000000032c2c7819 */ /* 0x000fe400000012ff */
[----:B------:R-:W-:Y:S02]  /*11000*/  SHF.R.U64 R48, R48, 0x3, RZ ;  /* 0x0000000330307819 */ /* 0x000fe400000012ff */
[----:B------:R-:W-:Y:S02]  /*11010*/  SHF.R.U64 R52, R52, 0x3, RZ ;  /* 0x0000000334347819 */ /* 0x000fe400000012ff */
[----:B------:R-:W-:-:S02]  /*11020*/  LOP3.LUT R2, R7, R2, RZ, 0x3c, !PT ;  /* 0x0000000207027212 */ /* 0x000fc400078e3cff */
        /* <DEDUP_REMOVED lines=12> */
[----:B------:R-:W5:Y:S04]  /*110f0*/  LD.E.128 R36, desc[UR12][R36.64] ;  /* 0x0000000c24247980 */ /* 0x000f68000c101d00 */
[----:B------:R1:W5:Y:S04]  /*11100*/  LD.E.128 R4, desc[UR12][R2.64] ;  /* 0x0000000c02047980 */ /* 0x000368000c101d00 */
[----:B------:R-:W5:Y:S04]  /*11110*/  LD.E.128 R40, desc[UR12][R40.64] ;  /* 0x0000000c28287980 */ /* 0x000f68000c101d00 */
[----:B------:R-:W5:Y:S01]  /*11120*/  LD.E.128 R44, desc[UR12][R44.64] ;  /* 0x0000000c2c2c7980 */ /* 0x000f62000c101d00 */
[----:B-1----:R-:W1:Y:S03]  /*11130*/  @P1 LDC R3, c[0x0][0xbec] ;  /* 0x0002fb00ff031b82 */ /* 0x002e660000000800 */
[----:B------:R-:W5:Y:S04]  /*11140*/  LD.E.128 R48, desc[UR12][R48.64] ;  /* 0x0000000c30307980 */ /* 0x000f68000c101d00 */
[----:B------:R-:W5:Y:S04]  /*11150*/  LD.E.128 R52, desc[UR12][R52.64] ;  /* 0x0000000c34347980 */ /* 0x000f68000c101d00 */
[----:B------:R-:W5:Y:S01]  /*11160*/  LD.E.128 R56, desc[UR12][R56.64] ;  /* 0x0000000c38387980 */ /* 0x000f62000c101d00 */
[----:B------:R-:W-:-:S02]  /*11170*/  UIMAD UR12, UR16, UR14, URZ ;  /* 0x0000000e100c72a4 */ /* 0x000fc4000f8e023f */
[----:B------:R-:W-:Y:S01]  /*11180*/  UIMAD.WIDE.U32 UR10, UR4, UR14, URZ ;  /* 0x0000000e040a72a5 */ /* 0x000fe2000f8e003f */
[----:B------:R-:W-:Y:S01]  /*11190*/  IMAD R0, R194, 0x20, R221 ;  /* 0x00000020c2007824 */ /* 0x000fe200078e02dd */
[----:B------:R-:W-:Y:S01]  /*111a0*/  UIMAD UR12, UR4, UR15, UR12 ;  /* 0x0000000f040c72a4 */ /* 0x000fe2000f8e020c */
[----:B------:R-:W-:Y:S01]  /*111b0*/  @!PT LDS RZ, [RZ] ;  /* 0x00000000fffff984 */ /* 0x000fe20000000800 */
[----:B------:R-:W-:Y:S01]  /*111c0*/  @!PT LDS RZ, [RZ] ;  /* 0x00000000fffff984 */ /* 0x000fe20000000800 */
[----:B------:R-:W-:Y:S01]  /*111d0*/  @!PT LDS RZ, [RZ] ;  /* 0x00000000fffff984 */ /* 0x000fe20000000800 */
[----:B------:R-:W-:Y:S01]  /*111e0*/  @!PT LDS RZ, [RZ] ;  /* 0x00000000fffff984 */ /* 0x000fe20000000800 */
[----:B------:R2:W-:Y:S06]  /*111f0*/  MEMBAR.ALL.CTA ;  /* 0x0000000000007992 */ /* 0x0005ec0000008000 */
[----:B--2---:R-:W2:Y:S01]  /*11200*/  FENCE.VIEW.ASYNC.S ;  /* 0x00000000000073c6 */ /* 0x004ea20000000000 */
[----:B------:R-:W-:-:S03]  /*11210*/  UIADD3 UR11, UR11, UR12, URZ ;  /* 0x0000000c0b0b7290 */ /* 0x000fc6000fffe03f */
[----:B------:R-:W-:Y:S01]  /*11220*/  ULDC.64 UR12, c[0x0][0xae8] ;  /* 0x0002ba00000c7ab9 */ /* 0x000fe20000000a00 */
[----:B------:R-:W-:Y:S01]  /*11230*/  VIADD R20, R0, UR60 ;  /* 0x0000003c00147c36 */ /* 0x000fe20008000000 */
[----:B------:R-:W-:Y:S02]  /*11240*/  UIMAD.WIDE.U32 UR10, UR17, UR12, UR10 ;  /* 0x0000000c110a72a5 */ /* 0x000fe4000f8e000a */
[----:B------:R-:W-:Y:S01]  /*11250*/  USHF.R.S32.HI UR4, URZ, 0x1f, UR9 ;  /* 0x0000001f3f047899 */ /* 0x000fe20008011409 */
[----:B-1----:R-:W-:Y:S01]  /*11260*/  @P1 IMAD.HI.U32 R0, R20, R3, RZ ;  /* 0x0000000314001227 */ /* 0x002fe200078e00ff */
[----:B------:R-:W-:-:S03]  /*11270*/  UIMAD UR11, UR17, UR13, UR11 ;  /* 0x0000000d110b72a4 */ /* 0x000fc6000f8e020b */
[----:B------:R-:W-:Y:S02]  /*11280*/  ULDC.64 UR12, c[0x0][0xaf0] ;  /* 0x0002bc00000c7ab9 */ /* 0x000fe40000000a00 */
[----:B------:R-:W-:Y:S01]  /*11290*/  UIMAD UR4, UR4, UR12, URZ ;  /* 0x0000000c040472a4 */ /* 0x000fe2000f8e023f */
[----:B------:R-:W-:Y:S01]  /*112a0*/  IMAD.MOV.U32 R17, RZ, RZ, R20 ;  /* 0x000000ffff117224 */ /* 0x000fe200078e0014 */
[----:B0-----:R-:W-:Y:S01]  /*112b0*/  @P1 SHF.R.U32.HI R17, RZ, R21, R0 ;  /* 0x00000015ff111219 */ /* 0x001fe20000011600 */
[----:B------:R-:W-:Y:S02]  /*112c0*/  UIMAD.WIDE.U32 UR10, UR9, UR12, UR10 ;  /* 0x0000000c090a72a5 */ /* 0x000fe4000f8e000a */
[----:B------:R-:W-:Y:S01]  /*112d0*/  UIMAD UR4, UR9, UR13, UR4 ;  /* 0x0000000d090472a4 */ /* 0x000fe2000f8e0204 */
[--C-:B------:R-:W-:Y:S01]  /*112e0*/  SHF.R.S32.HI R0, RZ, 0x1f, R17.reuse ;  /* 0x0000001fff007819 */ /* 0x100fe20000011411 */
[----:B------:R-:W-:Y:S01]  /*112f0*/  IMAD.MOV R21, RZ, RZ, -R17 ;  /* 0x000000ffff157224 */ /* 0x000fe200078e0a11 */
[----:B------:R-:W-:Y:S01]  /*11300*/  ULDC.64 UR12, c[0x0][0xae0] ;  /* 0x0002b800000c7ab9 */ /* 0x000fe20000000a00 */
[----:B------:R-:W-:-:S02]  /*11310*/  UIADD3 UR4, UR11, UR4, URZ ;  /* 0x000000040b047290 */ /* 0x000fc4000fffe03f */
[----:B------:R-:W-:Y:S02]  /*11320*/  IMAD.U32 R3, RZ, RZ, UR11 ;  /* 0x0000000bff037e24 */ /* 0x000fe4000f8e00ff */
[----:B------:R-:W-:Y:S02]  /*11330*/  IMAD R0, R0, UR12, RZ ;  /* 0x0000000c00007c24 */ /* 0x000fe4000f8e02ff */
[----:B------:R-:W-:Y:S02]  /*11340*/  IMAD R21, R80, R21, R20 ;  /* 0x0000001550157224 */ /* 0x000fe400078e0214 */
[----:B------:R-:W-:Y:S01]  /*11350*/  IMAD.U32 R2, RZ, RZ, UR10 ;  /* 0x0000000aff027e24 */ /* 0x000fe2000f8e00ff */
[----:B------:R-:W-:Y:S01]  /*11360*/  ULDC.64 UR10, c[0x0][0xad8] ;  /* 0x0002b600000a7ab9 */ /* 0x000fe20000000a00 */
[----:B------:R-:W-:Y:S02]  /*11370*/  IMAD.U32 R3, RZ, RZ, UR4 ;  /* 0x00000004ff037e24 */ /* 0x000fe4000f8e00ff */
[C---:B------:R-:W-:Y:S01]  /*11380*/  IMAD R61, R17.reuse, UR13, R0 ;  /* 0x0000000d113d7c24 */ /* 0x040fe2000f8e0200 */
[----:B------:R-:W-:Y:S01]  /*11390*/  SHF.R.S32.HI R0, RZ, 0x1f, R21 ;  /* 0x0000001fff007819 */ /* 0x000fe20000011415 */
[----:B------:R-:W-:-:S04]  /*113a0*/  IMAD.WIDE.U32 R2, R17, UR12, R2 ;  /* 0x0000000c11027c25 */ /* 0x000fc8000f8e0002 */
[----:B------:R-:W-:Y:S02]  /*113b0*/  VIADD R63, R221, UR60 ;  /* 0x0000003cdd3f7c36 */ /* 0x000fe40008000000 */
[----:B------:R-:W-:Y:S02]  /*113c0*/  IMAD.IADD R3, R3, 0x1, R61 ;  /* 0x0000000103037824 */ /* 0x000fe400078e023d */
[----:B------:R-:W-:Y:S02]  /*113d0*/  IMAD R0, R0, UR10, RZ ;  /* 0x0000000a00007c24 */ /* 0x000fe4000f8e02ff */
[----:B------:R-:W-:Y:S01]  /*113e0*/  VIADD R17, R63, 0x20 ;  /* 0x000000203f117836 */ /* 0x000fe20000000000 */
[----:B------:R-:W-:Y:S01]  /*113f0*/  UIADD3 UR8, UR8, 0x30820, URZ ;  /* 0x0003082008087890 */ /* 0x000fe2000fffe03f */
[C---:B------:R-:W-:Y:S02]  /*11400*/  IMAD R61, R21.reuse, UR11, R0 ;  /* 0x0000000b153d7c24 */ /* 0x040fe4000f8e0200 */
[----:B------:R-:W-:Y:S01]  /*11410*/  IMAD.WIDE.U32 R2, R21, UR10, R2 ;  /* 0x0000000a15027c25 */ /* 0x000fe2000f8e0002 */
[-C--:B------:R-:W-:Y:S01]  /*11420*/  ISETP.GE.AND P1, PT, R17, R16.reuse, PT ;  /* 0x000000101100720c */ /* 0x080fe20003f26270 */
[----:B------:R-:W-:Y:S01]  /*11430*/  ULDC.64 UR10, c[0x0][0xa80] ;  /* 0x0002a000000a7ab9 */ /* 0x000fe20000000a00 */
[C---:B------:R-:W-:Y:S01]  /*11440*/  ISETP.GE.AND P2, PT, R63.reuse, R16, PT ;  /* 0x000000103f00720c */ /* 0x040fe20003f46270 */
[----:B------:R-:W-:Y:S01]  /*11450*/  VIADD R17, R63, 0x40 ;  /* 0x000000403f117836 */ /* 0x000fe20000000000 */
[----:B------:R-:W-:Y:S01]  /*11460*/  UPRMT UR8, URZ, 0x654, UR8 ;  /* 0x000006543f087896 */ /* 0x000fe20008000008 */
[----:B------:R-:W-:Y:S01]  /*11470*/  IMAD.IADD R3, R3, 0x1, R61 ;  /* 0x0000000103037824 */ /* 0x000fe200078e023d */
[----:B------:R-:W-:-:S02]  /*11480*/  LEA R0, P3, R2, UR10, 0x1 ;  /* 0x0000000a02007c11 */ /* 0x000fc4000f8608ff */
[----:B------:R-:W-:Y:S02]  /*11490*/  ISETP.GE.AND P0, PT, R17, R16, PT ;  /* 0x000000101100720c */ /* 0x000fe40003f06270 */
[----:B------:R-:W-:Y:S01]  /*114a0*/  LEA.HI.X R17, R2, UR11, R3, 0x1, P3 ;  /* 0x0000000b02117c11 */ /* 0x000fe200098f0c03 */
[----:B------:R-:W-:Y:S01]  /*114b0*/  VIADD R64, R22, 0x40 ;  /* 0x0000004016407836 */ /* 0x000fe20000000000 */
[----:B--2---:R0:W1:Y:S01]  /*114c0*/  SHFL.IDX PT, R60, R0, RZ, 0x181f ;  /* 0x00181fff003c7589 */ /* 0x00406200000e0000 */
[----:B------:R-:W-:Y:S01]  /*114d0*/  SYNCS.ARRIVE.TRANS64.RED.A1T0 RZ, [UR8], RZ ;  /* 0x000000ffffff79a7 */ /* 0x000fe20008100408 */
[----:B------:R-:W-:Y:S02]  /*114e0*/  BSSY B1, `(.L_x_1230) ;  /* 0x0000014000017945 */ /* 0x000fe40003800000 */
[----:B------:R0:W2:Y:S01]  /*114f0*/  SHFL.IDX PT, R61, R17, RZ, 0x181f ;  /* 0x00181fff113d7589 */ /* 0x0000a200000e0000 */
[----:B------:R-:W-:Y:S02]  /*11500*/  SHF.R.S32.HI R62, RZ, 0x1f, R22 ;  /* 0x0000001fff3e7819 */ /* 0x000fe40000011416 */
[----:B------:R-:W-:-:S02]  /*11510*/  SHF.R.S32.HI R66, RZ, 0x1f, R193 ;  /* 0x0000001fff427819 */ /* 0x000fc400000114c1 */
        /* <DEDUP_REMOVED lines=8> */
[-C--:B------:R-:W-:Y:S02]  /*115a0*/  @!P3 LEA R20, P5, R64, R60.reuse, 0x1 ;  /* 0x0000003c4014b211 */ /* 0x080fe400078a08ff */
[-C--:B--2---:R-:W-:Y:S02]  /*115b0*/  @!P4 LEA.HI.X R3, R22, R61.reuse, R62, 0x1, P6 ;  /* 0x0000003d1603c211 */ /* 0x084fe400030f0c3e */
[C---:B------:R-:W-:Y:S02]  /*115c0*/  @!P2 LEA R60, P6, R193.reuse, R60, 0x1 ;  /* 0x0000003cc13ca211 */ /* 0x040fe400078c08ff */
[-C--:B------:R-:W-:Y:S01]  /*115d0*/  @!P3 LEA.HI.X R21, R64, R61.reuse, R65, 0x1, P5 ;  /* 0x0000003d4015b211 */ /* 0x080fe200028f0c41 */
[----:B-----5:R3:W-:Y:S01]  /*115e0*/  @!P4 ST.E.128 desc[UR8][R2.64], R4 ;  /* 0x000000040200c985 */ /* 0x0207e2000c101d08 */
[----:B------:R-:W-:-:S03]  /*115f0*/  @!P2 LEA.HI.X R61, R193, R61, R66, 0x1, P6 ;  /* 0x0000003dc13da211 */ /* 0x000fc600030f0c42 */
[----:B------:R3:W-:Y:S04]  /*11600*/  @!P3 ST.E.128 desc[UR8][R20.64], R28 ;  /* 0x0000001c1400b985 */ /* 0x0007e8000c101d08 */
[----:B------:R3:W-:Y:S02]  /*11610*/  @!P2 ST.E.128 desc[UR8][R60.64], R44 ;  /* 0x0000002c3c00a985 */ /* 0x0007e4000c101d08 */
.L_x_1231:
[----:B------:R-:W-:Y:S05]  /*11620*/  BSYNC B1 ;  /* 0x0000000000017941 */ /* 0x000fea0003800000 */
.L_x_1230:
[----:B---3-5:R3:W4:Y:S01]  /*11630*/  SHFL.IDX PT, R7, R17, 0x1, 0x181f ;  /* 0x00381f0011077f89 */ /* 0x02872200000e0000 */
[----:B------:R-:W-:Y:S03]  /*11640*/  BSSY B1, `(.L_x_1232) ;  /* 0x0000011000017945 */ /* 0x000fe60003800000 */
[----:B------:R3:W0:Y:S01]  /*11650*/  SHFL.IDX PT, R6, R0, 0x1, 0x181f ;  /* 0x00381f0000067f89 */ /* 0x00062200000e0000 */
[----:B------:R-:W-:Y:S05]  /*11660*/  @P1 BRA `(.L_x_1233) ;  /* 0x0000000000381947 */ /* 0x000fea0003800000 */
[----:B------:R-:W-:Y:S01]  /*11670*/  ULDC UR4, c[0x0][0xac8] ;  /* 0x0002b20000047ab9 */ /* 0x000fe20000000800 */
[----:B------:R-:W-:Y:S01]  /*11680*/  ULDC.64 UR8, c[0x0][0x208] ;  /* 0x0000820000087ab9 */ /* 0x000fe20000000a00 */
[----:B------:R-:W-:Y:S02]  /*11690*/  ISETP.GE.AND P4, PT, R22, UR4, PT ;  /* 0x0000000416007c0c */ /* 0x000fe4000bf86270 */
[----:B------:R-:W-:Y:S02]  /*116a0*/  ISETP.GE.AND P5, PT, R64, UR4, PT ;  /* 0x0000000440007c0c */ /* 0x000fe4000bfa6270 */
[----:B------:R-:W-:-:S09]  /*116b0*/  ISETP.GE.AND P6, PT, R193, UR4, PT ;  /* 0x00000004c1007c0c */ /* 0x000fd2000bfc6270 */
[-C--:B0-----:R-:W-:Y:S02]  /*116c0*/  @!P4 LEA R2, P1, R22, R6.reuse, 0x1 ;  /* 0x000000061602c211 */ /* 0x081fe400078208ff */
[-C--:B------:R-:W-:Y:S02]  /*116d0*/  @!P5 LEA R4, P2, R64, R6.reuse, 0x1 ;  /* 0x000000064004d211 */ /* 0x080fe400078408ff */
[C---:B------:R-:W-:Y:S02]  /*116e0*/  @!P6 LEA R6, P3, R193.reuse, R6, 0x1 ;  /* 0x00000006c106e211 */ /* 0x040fe400078608ff */
[-C--:B----4-:R-:W-:Y:S02]  /*116f0*/  @!P4 LEA.HI.X R3, R22, R7.reuse, R62, 0x1, P1 ;  /* 0x000000071603c211 */ /* 0x090fe400008f0c3e */
[-C--:B------:R-:W-:Y:S02]  /*11700*/  @!P5 LEA.HI.X R5, R64, R7.reuse, R65, 0x1, P2 ;  /* 0x000000074005d211 */ /* 0x080fe400010f0c41 */
[----:B------:R-:W-:Y:S01]  /*11710*/  @!P6 LEA.HI.X R7, R193, R7, R66, 0x1, P3 ;  /* 0x00000007c107e211 */ /* 0x000fe200018f0c42 */
[----:B------:R0:W-:Y:S04]  /*11720*/  @!P4 ST.E.128 desc[UR8][R2.64], R8 ;  /* 0x000000080200c985 */ /* 0x0001e8000c101d08 */
[----:B------:R0:W-:Y:S04]  /*11730*/  @!P5 ST.E.128 desc[UR8][R4.64], R32 ;  /* 0x000000200400d985 */ /* 0x0001e8000c101d08 */
[----:B------:R0:W-:Y:S02]  /*11740*/  @!P6 ST.E.128 desc[UR8][R6.64], R48 ;  /* 0x000000300600e985 */ /* 0x0001e4000c101d08 */
.L_x_1233:
[----:B------:R-:W-:Y:S05]  /*11750*/  BSYNC B1 ;  /* 0x0000000000017941 */ /* 0x000fea0003800000 */
.L_x_1232:
[----:B0---4-:R0:W4:Y:S01]  /*11760*/  SHFL.IDX PT, R7, R17, 0x2, 0x181f ;  /* 0x00581f0011077f89 */ /* 0x01112200000e0000 */
        /* <DEDUP_REMOVED lines=17> */
.L_x_1235:
[----:B------:R-:W-:Y:S05]  /*11880*/  BSYNC B1 ;  /* 0x0000000000017941 */ /* 0x000fea0003800000 */
.L_x_1234:
        /* <DEDUP_REMOVED lines=22> */
.L_x_1229:
        /* <DEDUP_REMOVED lines=39> */
[----:B------:R-:W-:Y:S02]  /*11c60*/  UIMAD UR4, UR17, UR13, UR11 ;  /* 0x0000000d110472a4 */ /* 0x000fe4000f8e020b */
[----:B------:R-:W-:Y:S01]  /*11c70*/  IMAD.U32 R5, RZ, RZ, UR11 ;  /* 0x0000000bff057e24 */ /* 0x000fe2000f8e00ff */
[----:B------:R-:W-:Y:S01]  /*11c80*/  SHF.R.S32.HI R95, RZ, 0x1f, R220 ;  /* 0x0000001fff5f7819 */ /* 0x000fe200000114dc */
[----:B------:R-:W-:Y:S01]  /*11c90*/  ULDC.64 UR12, c[0x0][0xb30] ;  /* 0x0002cc00000c7ab9 */ /* 0x000fe20000000a00 */
[----:B------:R-:W-:-:S02]  /*11ca0*/  IMAD R11, R80, R11, R15 ;  /* 0x0000000b500b7224 */ /* 0x000fc400078e020f */
[----:B------:R-:W-:Y:S02]  /*11cb0*/  IMAD R0, R0, UR12, RZ ;  /* 0x0000000c00007c24 */ /* 0x000fe4000f8e02ff */
[----:B------:R-:W-:Y:S01]  /*11cc0*/  IMAD.U32 R4, RZ, RZ, UR10 ;  /* 0x0000000aff047e24 */ /* 0x000fe2000f8e00ff */
[----:B------:R-:W-:Y:S01]  /*11cd0*/  ULDC.64 UR10, c[0x0][0xb28] ;  /* 0x0002ca00000a7ab9 */ /* 0x000fe20000000a00 */
[----:B------:R-:W-:Y:S02]  /*11ce0*/  IMAD.U32 R5, RZ, RZ, UR4 ;  /* 0x00000004ff057e24 */ /* 0x000fe4000f8e00ff */
[C---:B------:R-:W-:Y:S01]  /*11cf0*/  IMAD R15, R9.reuse, UR13, R0 ;  /* 0x0000000d090f7c24 */ /* 0x040fe2000f8e0200 */
[----:B------:R-:W-:Y:S01]  /*11d00*/  SHF.R.S32.HI R0, RZ, 0x1f, R11 ;  /* 0x0000001fff007819 */ /* 0x000fe2000001140b */
[----:B------:R-:W-:-:S04]  /*11d10*/  IMAD.WIDE.U32 R4, R9, UR12, R4 ;  /* 0x0000000c09047c25 */ /* 0x000fc8000f8e0004 */
[----:B------:R-:W-:Y:S02]  /*11d20*/  IMAD R0, R0, UR10, RZ ;  /* 0x0000000a00007c24 */ /* 0x000fe4000f8e02ff */
[----:B------:R-:W-:Y:S02]  /*11d30*/  IMAD.IADD R5, R5, 0x1, R15 ;  /* 0x0000000105057824 */ /* 0x000fe400078e020f */
[C---:B------:R-:W-:Y:S02]  /*11d40*/  IMAD R9, R11.reuse, UR11, R0 ;  /* 0x0000000b0b097c24 */ /* 0x040fe4000f8e0200 */
[----:B------:R-:W-:Y:S01]  /*11d50*/  IMAD.WIDE.U32 R4, R11, UR10, R4 ;  /* 0x0000000a0b047c25 */ /* 0x000fe2000f8e0004 */
[----:B------:R-:W-:-:S03]  /*11d60*/  ULDC.64 UR10, c[0x0][0xb00] ;  /* 0x0002c000000a7ab9 */ /* 0x000fc60000000a00 */
        /* <DEDUP_REMOVED lines=28> */
[----:B------:R-:W-:Y:S01]  /*11f30*/  @!P3 ST.E.64 desc[UR8][R80.64], R36 ;  /* 0x000000245000b985 */ /* 0x000fe2000c101b08 */
[----:B------:R-:W-:-:S02]  /*11f40*/  ISETP.GE.AND P2, PT, R213, UR4, PT ;  /* 0x00000004d5007c0c */ /* 0x000fc4000bf46270 */
[----:B------:R-:W-:Y:S01]  /*11f50*/  @!P5 LEA R84, P6, R216, R4, 0x2 ;  /* 0x00000004d854d211 */ /* 0x000fe200078c10ff */
[----:B------:R-:W-:Y:S01]  /*11f60*/  @!P4 ST.E.64 desc[UR8][R82.64], R40 ;  /* 0x000000285200c985 */ /* 0x000fe2000c101b08 */
[----:B------:R-:W-:Y:S02]  /*11f70*/  ISETP.GE.AND P3, PT, R212, UR4, PT ;  /* 0x00000004d4007c0c */ /* 0x000fe4000bf66270 */
[----:B------:R-:W-:-:S03]  /*11f80*/  @!P5 LEA.HI.X R85, R216, R5, R91, 0x2, P6 ;  /* 0x00000005d855d211 */ /* 0x000fc600030f145b */
[CC--:B-1----:R-:W-:Y:S02]  /*11f90*/  @!P0 LEA R8, P4, R215.reuse, R4.reuse, 0x2 ;  /* 0x00000004d7088211 */ /* 0x0c2fe400078810ff */
[----:B------:R-:W-:Y:S01]  /*11fa0*/  @!P5 ST.E.64 desc[UR8][R84.64], R44 ;  /* 0x0000002c5400d985 */ /* 0x000fe2000c101b08 */
        /* <DEDUP_REMOVED lines=9> */
[-C--:B------:R-:W-:Y:S02]  /*12040*/  @!P3 LEA R24, P6, R212, R4.reuse, 0x2 ;  /* 0x00000004d418b211 */ /* 0x080fe400078c10ff */
[----:B------:R-:W-:Y:S01]  /*12050*/  ISETP.GE.AND P1, PT, R208, UR4, PT ;  /* 0x00000004d0007c0c */ /* 0x000fe2000bf26270 */
[----:B------:R2:W-:Y:S01]  /*12060*/  @!P2 ST.E.64 desc[UR8][R14.64], R56 ;  /* 0x000000380e00a985 */ /* 0x0005e2000c101b08 */
[----:B------:R-:W-:Y:S02]  /*12070*/  ISETP.GE.AND P2, PT, R209, UR4, PT ;  /* 0x00000004d1007c0c */ /* 0x000fe4000bf46270 */
[----:B------:R-:W-:-:S02]  /*12080*/  @!P4 LEA R28, P0, R211, R4, 0x2 ;  /* 0x00000004d31cc211 */ /* 0x000fc400078010ff */
[-C--:B------:R-:W-:Y:S02]  /*12090*/  @!P3 LEA.HI.X R25, R212, R5.reuse, R87, 0x2, P6 ;  /* 0x00000005d419b211 */ /* 0x080fe400030f1457 */
[-C--:B------:R-:W-:Y:S02]  /*120a0*/  @!P4 LEA.HI.X R29, R211, R5.reuse, R86, 0x2, P0 ;  /* 0x00000005d31dc211 */ /* 0x080fe400000f1456 */
[----:B------:R-:W-:Y:S01]  /*120b0*/  ISETP.GE.AND P0, PT, R207, UR4, PT ;  /* 0x00000004cf007c0c */ /* 0x000fe2000bf06270 */
[----:B------:R-:W-:Y:S01]  /*120c0*/  @!P3 ST.E.64 desc[UR8][R24.64], R60 ;  /* 0x0000003c1800b985 */ /* 0x000fe2000c101b08 */
[-C--:B------:R-:W-:Y:S02]  /*120d0*/  @!P5 LEA R32, P6, R210, R4.reuse, 0x2 ;  /* 0x00000004d220d211 */ /* 0x080fe400078c10ff */
[----:B-1----:R-:W-:Y:S01]  /*120e0*/  @!P1 LEA R10, P3, R208, R4, 0x2 ;  /* 0x00000004d00a9211 */ /* 0x002fe200078610ff */
[----:B------:R1:W-:Y:S01]  /*120f0*/  @!P4 ST.E.64 desc[UR8][R28.64], R64 ;  /* 0x000000401c00c985 */ /* 0x0003e2000c101b08 */
[----:B------:R-:W-:-:S02]  /*12100*/  @!P5 LEA.HI.X R33, R210, R5, R237, 0x2, P6 ;  /* 0x00000005d221d211 */ /* 0x000fc400030f14ed */
[-C--:B------:R-:W-:Y:S02]  /*12110*/  @!P2 LEA R8, P6, R209, R4.reuse, 0x2 ;  /* 0x00000004d108a211 */ /* 0x080fe400078c10ff */
[----:B------:R-:W-:Y:S01]  /*12120*/  ISETP.GE.AND P4, PT, R205, UR4, PT ;  /* 0x00000004cd007c0c */ /* 0x000fe2000bf86270 */
[----:B------:R3:W-:Y:S01]  /*12130*/  @!P5 ST.E.64 desc[UR8][R32.64], R68 ;  /* 0x000000442000d985 */ /* 0x0007e2000c101b08 */
[----:B------:R-:W-:Y:S02]  /*12140*/  ISETP.GE.AND P5, PT, R206, UR4, PT ;  /* 0x00000004ce007c0c */ /* 0x000fe4000bfa6270 */
[-C--:B------:R-:W-:Y:S02]  /*12150*/  @!P2 LEA.HI.X R9, R209, R5.reuse, R236, 0x2, P6 ;  /* 0x00000005d109a211 */ /* 0x080fe400030f14ec */
[----:B--2---:R-:W-:Y:S02]  /*12160*/  @!P0 LEA R14, P6, R207, R4, 0x2 ;  /* 0x00000004cf0e8211 */ /* 0x004fe400078c10ff */
[----:B------:R-:W-:Y:S01]  /*12170*/  @!P1 LEA.HI.X R11, R208, R5, R235, 0x2, P3 ;  /* 0x00000005d00b9211 */ /* 0x000fe200018f14eb */
[----:B------:R-:W-:Y:S01]  /*12180*/  @!P2 ST.E.64 desc[UR8][R8.64], R72 ;  /* 0x000000480800a985 */ /* 0x000fe2000c101b08 */
[----:B------:R-:W-:-:S02]  /*12190*/  ISETP.GE.AND P3, PT, R204, UR4, PT ;  /* 0x00000004cc007c0c */ /* 0x000fc4000bf66270 */
[-C--:B------:R-:W-:Y:S01]  /*121a0*/  @!P0 LEA.HI.X R15, R207, R5.reuse, R234, 0x2, P6 ;  /* 0x00000005cf0f8211 */ /* 0x080fe200030f14ea */
[----:B------:R-:W-:Y:S01]  /*121b0*/  @!P1 ST.E.64 desc[UR8][R10.64], R76 ;  /* 0x0000004c0a009985 */ /* 0x000fe2000c101b08 */
[-C--:B-1----:R-:W-:Y:S02]  /*121c0*/  @!P4 LEA R28, P2, R205, R4.reuse, 0x2 ;  /* 0x00000004cd1cc211 */ /* 0x082fe400078410ff */
[C---:B------:R-:W-:Y:S01]  /*121d0*/  @!P5 LEA R24, P1, R206.reuse, R4, 0x2 ;  /* 0x00000004ce18d211 */ /* 0x040fe200078210ff */
[----:B------:R1:W-:Y:S01]  /*121e0*/  @!P0 ST.E.64 desc[UR8][R14.64], R2 ;  /* 0x000000020e008985 */ /* 0x0003e2000c101b08 */
[----:B------:R-:W-:Y:S02]  /*121f0*/  ISETP.GE.AND P0, PT, R203, UR4, PT ;  /* 0x00000004cb007c0c */ /* 0x000fe4000bf06270 */
[----:B------:R-:W-:Y:S02]  /*12200*/  @!P5 LEA.HI.X R25, R206, R5, R233, 0x2, P1 ;  /* 0x00000005ce19d211 */ /* 0x000fe400008f14e9 */
[----:B------:R-:W-:-:S02]  /*12210*/  ISETP.GE.AND P1, PT, R202, UR4, PT ;  /* 0x00000004ca007c0c */ /* 0x000fc4000bf26270 */
[CC--:B---3--:R-:W-:Y:S01]  /*12220*/  @!P3 LEA R32, P6, R204.reuse, R4.reuse, 0x2 ;  /* 0x00000004cc20b211 */ /* 0x0c8fe200078c10ff */
[----:B------:R2:W-:Y:S01]  /*12230*/  @!P5 ST.E.64 desc[UR8][R24.64], R6 ;  /* 0x000000061800d985 */ /* 0x0005e2000c101b08 */
[-C--:B------:R-:W-:Y:S02]  /*12240*/  @!P4 LEA.HI.X R29, R205, R5.reuse, R232, 0x2, P2 ;  /* 0x00000005cd1dc211 */ /* 0x080fe400010f14e8 */
[----:B------:R-:W-:Y:S02]  /*12250*/  @!P3 LEA.HI.X R33, R204, R5, R231, 0x2, P6 ;  /* 0x00000005cc21b211 */ /* 0x000fe400030f14e7 */
[----:B------:R-:W-:Y:S01]  /*12260*/  ISETP.GE.AND P2, PT, R199, UR4, PT ;  /* 0x00000004c7007c0c */ /* 0x000fe2000bf46270 */
[----:B------:R3:W-:Y:S01]  /*12270*/  @!P4 ST.E.64 desc[UR8][R28.64], R20 ;  /* 0x000000141c00c985 */ /* 0x0007e2000c101b08 */
[----:B------:R-:W-:Y:S02]  /*12280*/  ISETP.GE.AND P4, PT, R201, UR4, PT ;  /* 0x00000004c9007c0c */ /* 0x000fe4000bf86270 */
[----:B-1----:R-:W-:Y:S01]  /*12290*/  @!P0 LEA R2, P5, R203, R4, 0x2 ;  /* 0x00000004cb028211 */ /* 0x002fe200078a10ff */
[----:B------:R3:W-:Y:S01]  /*122a0*/  @!P3 ST.E.64 desc[UR8][R32.64], R120 ;  /* 0x000000782000b985 */ /* 0x0007e2000c101b08 */
[----:B------:R-:W-:-:S02]  /*122b0*/  ISETP.GE.AND P3, PT, R200, UR4, PT ;  /* 0x00000004c8007c0c */ /* 0x000fc4000bf66270 */
[-C--:B------:R-:W-:Y:S02]  /*122c0*/  @!P0 LEA.HI.X R3, R203, R5.reuse, R230, 0x2, P5 ;  /* 0x00000005cb038211 */ /* 0x080fe400028f14e6 */
[----:B------:R-:W-:Y:S02]  /*122d0*/  ISETP.GE.AND P5, PT, R198, UR4, PT ;  /* 0x00000004c6007c0c */ /* 0x000fe4000bfa6270 */
[CC--:B------:R-:W-:Y:S01]  /*122e0*/  @!P1 LEA R8, P6, R202.reuse, R4.reuse, 0x2 ;  /* 0x00000004ca089211 */ /* 0x0c0fe200078c10ff */
[----:B------:R3:W-:Y:S02]  /*122f0*/  @!P0 ST.E.64 desc[UR8][R2.64], R96 ;  /* 0x0000006002008985 */ /* 0x0007e4000c101b08 */
[-C--:B--2---:R-:W-:Y:S02]  /*12300*/  @!P4 LEA R6, P0, R201, R4.reuse, 0x2 ;  /* 0x00000004c906c211 */ /* 0x084fe400078010ff */
[----:B------:R-:W-:Y:S02]  /*12310*/  @!P1 LEA.HI.X R9, R202, R5, R229, 0x2, P6 ;  /* 0x00000005ca099211 */ /* 0x000fe400030f14e5 */
[----:B------:R-:W-:-:S02]  /*12320*/  @!P3 LEA R10, P6, R200, R4, 0x2 ;  /* 0x00000004c80ab211 */ /* 0x000fc400078c10ff */
[-C--:B------:R-:W-:Y:S01]  /*12330*/  @!P4 LEA.HI.X R7, R201, R5.reuse, R228, 0x2, P0 ;  /* 0x00000005c907c211 */ /* 0x080fe200000f14e4 */
[----:B------:R3:W-:Y:S01]  /*12340*/  @!P1 ST.E.64 desc[UR8][R8.64], R100 ;  /* 0x0000006408009985 */ /* 0x0007e2000c101b08 */
[CC--:B------:R-:W-:Y:S02]  /*12350*/  @!P2 LEA R14, P1, R199.reuse, R4.reuse, 0x2 ;  /* 0x00000004c70ea211 */ /* 0x0c0fe400078210ff */
        /* <DEDUP_REMOVED lines=8> */
.L_x_1238:
[----:B------:R-:W-:Y:S05]  /*123e0*/  BSYNC B1 ;  /* 0x0000000000017941 */ /* 0x000fea0003800000 */
.L_x_1237:
[----:B------:R-:W-:Y:S01]  /*123f0*/  ISETP.GE.AND P0, PT, R13, R16, PT ;  /* 0x000000100d00720c */ /* 0x000fe20003f06270 */
[----:B--23--:R2:W3:Y:S04]  /*12400*/  SHFL.IDX PT, R5, R12, 0x1, 0x1c1f ;  /* 0x003c1f000c057f89 */ /* 0x00c4e800000e0000 */
[----:B-1----:R2:W1:Y:S08]  /*12410*/  SHFL.IDX PT, R4, R0, 0x1, 0x1c1f ;  /* 0x003c1f0000047f89 */ /* 0x00247000000e0000 */
[----:B--2---:R-:W-:Y:S05]  /*12420*/  @P0 BRA `(.L_x_1236) ;  /* 0x0000001400600947 */ /* 0x004fea0003800000 */
        /* <DEDUP_REMOVED lines=8> */
[----:B---3--:R-:W-:Y:S02]  /*124b0*/  @!P1 IMAD.WIDE R2, R19, 0x4, R4 ;  /* 0x0000000413029825 */ /* 0x008fe400078e0204 */
        /* <DEDUP_REMOVED lines=11> */
[----:B0-----:R-:W-:-:S03]  /*12570*/  @!P3 LEA R12, P6, R217, R4, 0x2 ;  /* 0x00000004d90cb211 */ /* 0x001fc600078c10ff */
[----:B------:R0:W-:Y:S01]  /*12580*/  @!P4 ST.E.64 desc[UR8][R10.64], R38 ;  /* 0x000000260a00c985 */ /* 0x0001e2000c101b08 */
[CC--:B-1----:R-:W-:Y:S02]  /*12590*/  @!P0 LEA R2, P4, R216.reuse, R4.reuse, 0x2 ;  /* 0x00000004d8028211 */ /* 0x0c2fe400078810ff */
[-C--:B------:R-:W-:Y:S02]  /*125a0*/  @!P3 LEA.HI.X R13, R217, R5.reuse, R92, 0x2, P6 ;  /* 0x00000005d90db211 */ /* 0x080fe400030f145c */
[----:B------:R-:W-:Y:S02]  /*125b0*/  @!P0 LEA.HI.X R3, R216, R5, R91, 0x2, P4 ;  /* 0x00000005d8038211 */ /* 0x000fe400020f145b */
[----:B------:R-:W-:Y:S01]  /*125c0*/  ISETP.GE.AND P4, PT, R212, UR4, PT ;  /* 0x00000004d4007c0c */ /* 0x000fe2000bf86270 */
[----:B------:R1:W-:Y:S01]  /*125d0*/  @!P3 ST.E.64 desc[UR8][R12.64], R42 ;  /* 0x0000002a0c00b985 */ /* 0x0003e2000c101b08 */
[----:B------:R-:W-:Y:S02]  /*125e0*/  ISETP.GE.AND P3, PT, R213, UR4, PT ;  /* 0x00000004d5007c0c */ /* 0x000fe4000bf66270 */
[-C--:B--2---:R-:W-:Y:S01]  /*125f0*/  @!P1 LEA R6, P5, R215, R4.reuse, 0x2 ;  /* 0x00000004d7069211 */ /* 0x084fe200078a10ff */
[----:B------:R2:W-:Y:S01]  /*12600*/  @!P0 ST.E.64 desc[UR8][R2.64], R46 ;  /* 0x0000002e02008985 */ /* 0x0005e2000c101b08 */
[----:B------:R-:W-:-:S02]  /*12610*/  @!P2 LEA R14, P6, R214, R4, 0x2 ;  /* 0x00000004d60ea211 */ /* 0x000fc400078c10ff */
[-C--:B------:R-:W-:Y:S02]  /*12620*/  @!P1 LEA.HI.X R7, R215, R5.reuse, R90, 0x2, P5 ;  /* 0x00000005d7079211 */ /* 0x080fe400028f145a */
[----:B------:R-:W-:Y:S02]  /*12630*/  ISETP.GE.AND P5, PT, R211, UR4, PT ;  /* 0x00000004d3007c0c */ /* 0x000fe4000bfa6270 */
[----:B------:R-:W-:Y:S01]  /*12640*/  @!P2 LEA.HI.X R15, R214, R5, R89, 0x2, P6 ;  /* 0x00000005d60fa211 */ /* 0x000fe200030f1459 */
[----:B------:R3:W-:Y:S01]  /*12650*/  @!P1 ST.E.64 desc[UR8][R6.64], R50 ;  /* 0x0000003206009985 */ /* 0x0007e2000c101b08 */
[-C--:B0-----:R-:W-:Y:S02]  /*12660*/  @!P4 LEA R10, P0, R212, R4.reuse, 0x2 ;  /* 0x00000004d40ac211 */ /* 0x081fe400078010ff */
[----:B------:R-:W-:Y:S01]  /*12670*/  @!P3 LEA R8, P6, R213, R4, 0x2 ;  /* 0x00000004d508b211 */ /* 0x000fe200078c10ff */
[----:B------:R0:W-:Y:S01]  /*12680*/  @!P2 ST.E.64 desc[UR8][R14.64], R54 ;  /* 0x000000360e00a985 */ /* 0x0001e2000c101b08 */
[----:B------:R-:W-:-:S02]  /*12690*/  ISETP.GE.AND P2, PT, R210, UR4, PT ;  /* 0x00000004d2007c0c */ /* 0x000fc4000bf46270 */
[----:B------:R-:W-:Y:S02]  /*126a0*/  ISETP.GE.AND P1, PT, R209, UR4, PT ;  /* 0x00000004d1007c0c */ /* 0x000fe4000bf26270 */
[-C--:B------:R-:W-:Y:S02]  /*126b0*/  @!P4 LEA.HI.X R11, R212, R5.reuse, R87, 0x2, P0 ;  /* 0x00000005d40bc211 */ /* 0x080fe400000f1457 */
[----:B------:R-:W-:Y:S02]  /*126c0*/  ISETP.GE.AND P0, PT, R208, UR4, PT ;  /* 0x00000004d0007c0c */ /* 0x000fe4000bf06270 */
[----:B------:R-:W-:Y:S02]  /*126d0*/  @!P3 LEA.HI.X R9, R213, R5, R88, 0x2, P6 ;  /* 0x00000005d509b211 */ /* 0x000fe400030f1458 */
[----:B-1----:R-:W-:-:S03]  /*126e0*/  @!P5 LEA R12, P6, R211, R4, 0x2 ;  /* 0x00000004d30cd211 */ /* 0x002fc600078c10ff */
[----:B------:R1:W-:Y:S01]  /*126f0*/  @!P3 ST.E.64 desc[UR8][R8.64], R58 ;  /* 0x0000003a0800b985 */ /* 0x0003e2000c101b08 */
[-C--:B------:R-:W-:Y:S02]  /*12700*/  @!P5 LEA.HI.X R13, R211, R5.reuse, R86, 0x2, P6 ;  /* 0x00000005d30dd211 */ /* 0x080fe400030f1456 */
[CC--:B--2---:R-:W-:Y:S01]  /*12710*/  @!P2 LEA R2, P6, R210.reuse, R4.reuse, 0x2 ;  /* 0x00000004d202a211 */ /* 0x0c4fe200078c10ff */
[----:B------:R2:W-:Y:S01]  /*12720*/  @!P4 ST.E.64 desc[UR8][R10.64], R62 ;  /* 0x0000003e0a00c985 */ /* 0x0005e2000c101b08 */
[-C--:B---3--:R-:W-:Y:S02]  /*12730*/  @!P1 LEA R6, P3, R209, R4.reuse, 0x2 ;  /* 0x00000004d1069211 */ /* 0x088fe400078610ff */
[----:B------:R-:W-:Y:S01]  /*12740*/  @!P2 LEA.HI.X R3, R210, R5, R237, 0x2, P6 ;  /* 0x00000005d203a211 */ /* 0x000fe200030f14ed */
[----:B------:R3:W-:Y:S01]  /*12750*/  @!P5 ST.E.64 desc[UR8][R12.64], R66 ;  /* 0x000000420c00d985 */ /* 0x0007e2000c101b08 */
[----:B------:R-:W-:Y:S02]  /*12760*/  ISETP.GE.AND P5, PT, R207, UR4, PT ;  /* 0x00000004cf007c0c */ /* 0x000fe4000bfa6270 */
[----:B------:R-:W-:Y:S01]  /*12770*/  ISETP.GE.AND P4, PT, R206, UR4, PT ;  /* 0x00000004ce007c0c */ /* 0x000fe2000bf86270 */
[----:B------:R4:W-:Y:S01]  /*12780*/  @!P2 ST.E.64 desc[UR8][R2.64], R70 ;  /* 0x000000460200a985 */ /* 0x0009e2000c101b08 */
[----:B0-----:R-:W-:-:S02]  /*12790*/  @!P0 LEA R14, P6, R208, R4, 0x2 ;  /* 0x00000004d00e8211 */ /* 0x001fc400078c10ff */
[-C--:B------:R-:W-:Y:S02]  /*127a0*/  @!P1 LEA.HI.X R7, R209, R5.reuse, R236, 0x2, P3 ;  /* 0x00000005d1079211 */ /* 0x080fe400018f14ec */
[----:B------:R-:W-:Y:S02]  /*127b0*/  @!P0 LEA.HI.X R15, R208, R5, R235, 0x2, P6 ;  /* 0x00000005d00f8211 */ /* 0x000fe400030f14eb */
[----:B------:R-:W-:Y:S01]  /*127c0*/  ISETP.GE.AND P3, PT, R205, UR4, PT ;  /* 0x00000004cd007c0c */ /* 0x000fe2000bf66270 */
[----:B------:R0:W-:Y:S02]  /*127d0*/  @!P1 ST.E.64 desc[UR8][R6.64], R74 ;  /* 0x0000004a06009985 */ /* 0x0001e4000c101b08 */
[----:B-1----:R-:W-:Y:S02]  /*127e0*/  @!P5 LEA R8, P1, R207, R4, 0x2 ;  /* 0x00000004cf08d211 */ /* 0x002fe400078210ff */
[----:B------:R-:W-:Y:S01]  /*127f0*/  @!P0 ST.E.64 desc[UR8][R14.64], R78 ;  /* 0x0000004e0e008985 */ /* 0x000fe2000c101b08 */
[----:B------:R-:W-:-:S02]  /*12800*/  ISETP.GE.AND P0, PT, R204, UR4, PT ;  /* 0x00000004cc007c0c */ /* 0x000fc4000bf06270 */
[CC--:B--2---:R-:W-:Y:S02]  /*12810*/  @!P4 LEA R10, P2, R206.reuse, R4.reuse, 0x2 ;  /* 0x00000004ce0ac211 */ /* 0x0c4fe400078410ff */
        /* <DEDUP_REMOVED lines=15> */
[----:B0-----:R-:W-:-:S02]  /*12910*/  @!P1 LEA R6, P6, R203, R4, 0x2 ;  /* 0x00000004cb069211 */ /* 0x001fc400078c10ff */
[CC--:B-1----:R-:W-:Y:S02]  /*12920*/  @!P4 LEA R8, P0, R202.reuse, R4.reuse, 0x2 ;  /* 0x00000004ca08c211 */ /* 0x0c2fe400078010ff */
[-C--:B------:R-:W-:Y:S02]  /*12930*/  @!P1 LEA.HI.X R7, R203, R5.reuse, R230, 0x2, P6 ;  /* 0x00000005cb079211 */ /* 0x080fe400030f14e6 */
[-C--:B------:R-:W-:Y:S02]  /*12940*/  @!P4 LEA.HI.X R9, R202, R5.reuse, R229, 0x2, P0 ;  /* 0x00000005ca09c211 */ /* 0x080fe400000f14e5 */
[-C--:B--2---:R-:W-:Y:S01]  /*12950*/  @!P3 LEA R10, P6, R201, R4.reuse, 0x2 ;  /* 0x00000004c90ab211 */ /* 0x084fe200078c10ff */
        /* <DEDUP_REMOVED lines=17> */
.L_x_1227:
[----:B------:R-:W0:Y:S01]  /*12a70*/  LDC.64 R2, c[0x0][0xc00] ;  /* 0x00030000ff027b82 */ /* 0x000e220000000a00 */
[----:B------:R-:W-:Y:S01]  /*12a80*/  R2UR UR11, R222 ;  /* 0x00000000de0b72ca */ /* 0x000fe200000e0000 */
[----:B------:R-:W-:Y:S01]  /*12a90*/  ULDC.64 UR8, c[0x0][0xc00] ;  /* 0x0003000000087ab9 */ /* 0x000fe20000000a00 */
[----:B------:R-:W-:Y:S01]  /*12aa0*/  R2UR UR10, R195 ;  /* 0x00000000c30a72ca */ /* 0x000fe200000e0000 */
[----:B------:R-:W-:Y:S01]  /*12ab0*/  IMAD.MOV.U32 R7, RZ, RZ, RZ ;  /* 0x000000ffff077224 */ /* 0x000fe200078e00ff */
[----:B------:R-:W-:-:S03]  /*12ac0*/  ULDC.64 UR12, c[0x0][0x208] ;  /* 0x00008200000c7ab9 */ /* 0x000fc60000000a00 */
[----:B------:R-:W1:Y:S06]  /*12ad0*/  LDC.64 R4, c[0x0][0xc08] ;  /* 0x00030200ff047b82 */ /* 0x000e6c0000000a00 */
[----:B------:R-:W-:Y:S01]  /*12ae0*/  UIMAD.WIDE UR8, UR11, 0x4, UR8 ;  /* 0x000000040b0878a5 */ /* 0x000fe2000f8e0208 */
[----:B0-----:R-:W-:-:S05]  /*12af0*/  ISETP.NE.U32.AND P0, PT, R2, RZ, PT ;  /* 0x000000ff0200720c */ /* 0x001fca0003f05070 */
[----:B------:R-:W-:Y:S01]  /*12b00*/  IMAD.U32 R2, RZ, RZ, UR8 ;  /* 0x00000008ff027e24 */ /* 0x000fe2000f8e00ff */
[----:B------:R-:W-:Y:S01]  /*12b10*/  R2UR UR4, R3 ;  /* 0x00000000030472ca */ /* 0x000fe200000e0000 */
[----:B------:R-:W-:Y:S01]  /*12b20*/  IMAD.U32 R3, RZ, RZ, UR9 ;  /* 0x00000009ff037e24 */ /* 0x000fe2000f8e00ff */
[----:B-1----:R-:W-:-:S05]  /*12b30*/  ISETP.NE.U32.AND P1, PT, R4, RZ, PT ;  /* 0x000000ff0400720c */ /* 0x002fca0003f25070 */
[----:B------:R-:W-:-:S06]  /*12b40*/  VOTEU.ANY UP0, P0 ;  /* 0x00000000003f7886 */ /* 0x000fcc0000000100 */
[----:B------:R-:W-:Y:S01]  /*12b50*/  UISETP.NE.AND.EX UP0, UPT, UR4, URZ, UPT, UP0 ;  /* 0x0000003f0400728c */ /* 0x000fe2000bf05300 */
[----:B------:R-:W-:Y:S01]  /*12b60*/  R2UR UR4, R5 ;  /* 0x00000000050472ca */ /* 0x000fe200000e0000 */
[----:B------:R-:W-:-:S04]  /*12b70*/  VOTEU.ANY UP1, P1 ;  /* 0x00000000003f7886 */ /* 0x000fc80000820100 */
[----:B------:R-:W-:-:S08]  /*12b80*/  PLOP3.LUT P0, PT, PT, PT, UP0, 0x80, 0x0 ;  /* 0x000000000000781c */ /* 0x000fd00003f0f008 */
[----:B------:R-:W-:-:S06]  /*12b90*/  UISETP.NE.AND.EX UP1, UPT, UR4, URZ, UPT, UP1 ;  /* 0x0000003f0400728c */ /* 0x000fcc000bf25310 */
[----:B------:R-:W-:Y:S01]  /*12ba0*/  PLOP3.LUT P1, PT, PT, PT, UP1, 0x80, 0x0 ;  /* 0x000000000000781c */ /* 0x000fe20003f2f018 */
[----:B------:R0:W5:Y:S01]  /*12bb0*/  @P0 LDG.E R7, desc[UR12][R2.64] ;  /* 0x0000000c02070981 */ /* 0x000162000c1e1900 */
[----:B------:R-:W-:Y:S02]  /*12bc0*/  ULDC UR4, c[0x0][0xa88] ;  /* 0x0002a20000047ab9 */ /* 0x000fe40000000800 */
[----:B------:R-:W-:Y:S01]  /*12bd0*/  IMAD.U32 R0, RZ, RZ, UR4 ;  /* 0x00000004ff007e24 */ /* 0x000fe2000f8e00ff */
[----:B------:R-:W-:Y:S02]  /*12be0*/  @UP1 ULDC.64 UR8, c[0x0][0xc08] ;  /* 0x0003020000081ab9 */ /* 0x000fe40000000a00 */
[----:B------:R-:W-:Y:S02]  /*12bf0*/  @UP1 UIMAD.WIDE UR8, UR11, 0x4, UR8 ;  /* 0x000000040b0818a5 */ /* 0x000fe4000f8e0208 */
[----:B------:R-:W-:-:S04]  /*12c00*/  UISETP.NE.AND UP1, UPT, UR10, URZ, UPT ;  /* 0x0000003f0a00728c */ /* 0x000fc8000bf25270 */
[----:B------:R-:W-:Y:S02]  /*12c10*/  IMAD.U32 R4, RZ, RZ, UR8 ;  /* 0x00000008ff047e24 */ /* 0x000fe4000f8e00ff */
[----:B------:R-:W-:-:S05]  /*12c20*/  IMAD.U32 R5, RZ, RZ, UR9 ;  /* 0x00000009ff057e24 */ /* 0x000fca000f8e00ff */
[----:B------:R-:W-:Y:S01]  /*12c30*/  @!UP1 ULDC UR10, c[0x0][0xad4] ;  /* 0x0002b500000a9ab9 */ /* 0x000fe20000000800 */
[----:B------:R0:W5:Y:S01]  /*12c40*/  @P1 LDG.E R0, desc[UR12][R4.64] ;  /* 0x0000000c04001981 */ /* 0x000162000c1e1900 */
[----:B------:R-:W-:Y:S01]  /*12c50*/  IMAD.U32 R195, RZ, RZ, UR10 ;  /* 0x0000000affc37e24 */ /* 0x000fe2000f8e00ff */
[----:B------:R-:W-:Y:S06]  /*12c60*/  @P1 BRA `(.L_x_1239) ;  /* 0x0000000000141947 */ /* 0x000fec0003800000 */
[----:B------:R-:W-:Y:S05]  /*12c70*/  @!P0 BRA `(.L_x_1239) ;  /* 0x0000000000108947 */ /* 0x000fea0003800000 */
[----:B------:R-:W-:Y:S02]  /*12c80*/  ULDC.64 UR8, c[0x0][0x208] ;  /* 0x0000820000087ab9 */ /* 0x000fe40000000a00 */
[----:B0-----:R-:W2:Y:S04]  /*12c90*/  LDG.E R5, desc[UR8][R2.64] ;  /* 0x0000000802057981 */ /* 0x001ea8000c1e1900 */
[----:B-----5:R-:W2:Y:S02]  /*12ca0*/  LDG.E R0, desc[UR8][R2.64+0x4] ;  /* 0x0000040802007981 */ /* 0x020ea4000c1e1900 */
[----:B--2---:R-:W-:-:S07]  /*12cb0*/  IMAD.IADD R0, R0, 0x1, -R5 ;  /* 0x0000000100007824 */ /* 0x004fce00078e0a05 */
.L_x_1239:
[----:B0-----:R-:W0:Y:S01]  /*12cc0*/  S2R R2, SR_TID.X ;  /* 0x0000000000027919 */ /* 0x001e220000002100 */
[----:B------:R-:W-:Y:S01]  /*12cd0*/  R2UR UR4, R222 ;  /* 0x00000000de0472ca */ /* 0x000fe200000e0000 */
[----:B------:R-:W-:Y:S01]  /*12ce0*/  BSSY B1, `(.L_x_1240) ;  /* 0x0000043000017945 */ /* 0x000fe20003800000 */
[----:B-----5:R-:W-:-:S11]  /*12cf0*/  R2UR UR20, R7 ;  /* 0x00000000071472ca */ /* 0x020fd600000e0000 */
[----:B------:R-:W-:Y:S02]  /*12d00*/  USHF.R.S32.HI UR8, URZ, 0x1f, UR4 ;  /* 0x0000001f3f087899 */ /* 0x000fe40008011404 */
[----:B------:R-:W-:Y:S02]  /*12d10*/  USEL UR4, UR4, URZ, !UP0 ;  /* 0x0000003f04047287 */ /* 0x000fe4000c000000 */
[----:B------:R-:W-:Y:S02]  /*12d20*/  USEL UR8, UR8, URZ, !UP0 ;  /* 0x0000003f08087287 */ /* 0x000fe4000c000000 */
[----:B------:R-:W-:Y:S01]  /*12d30*/  USHF.R.S32.HI UR20, URZ, 0x1f, UR20 ;  /* 0x0000001f3f147899 */ /* 0x000fe20008011414 */
[----:B0-----:R-:W-:-:S05]  /*12d40*/  VIADD R2, R2, 0xffffff80 ;  /* 0xffffff8002027836 */ /* 0x001fca0000000000 */
[----:B------:R-:W-:-:S13]  /*12d50*/  ISETP.GT.AND P0, PT, R2, 0x7f, PT ;  /* 0x0000007f0200780c */ /* 0x000fda0003f04270 */
[----:B------:R-:W-:Y:S05]  /*12d60*/  @P0 BRA `(.L_x_1241) ;  /* 0x0000000000e80947 */ /* 0x000fea0003800000 */
[----:B------:R-:W0:Y:S01]  /*12d70*/  S2R R6, SR_TID.X ;  /* 0x0000000000067919 */ /* 0x000e220000002100 */
[----:B------:R-:W1:Y:S01]  /*12d80*/  LDC R9, c[0x0][0xbe8] ;  /* 0x0002fa00ff097b82 */ /* 0x000e620000000800 */
[----:B------:R-:W-:Y:S02]  /*12d90*/  IMAD.U32 R3, RZ, RZ, UR60 ;  /* 0x0000003cff037e24 */ /* 0x000fe4000f8e00ff */
[----:B-1----:R-:W-:-:S03]  /*12da0*/  IMAD R2, R0, R9, RZ ;  /* 0x0000000900027224 */ /* 0x002fc600078e02ff */
[----:B0-----:R-:W-:-:S04]  /*12db0*/  IADD3 R6, R3, -0x80, R6 ;  /* 0xffffff8003067810 */ /* 0x001fc80007ffe006 */
        /* <DEDUP_REMOVED lines=16> */
[----:B------:R-:W-:Y:S02]  /*12ec0*/  UIMAD.WIDE.U32 UR16, UR10, UR19, URZ ;  /* 0x000000130a1072a5 */ /* 0x000fe4000f8e003f */
[----:B------:R-:W-:Y:S01]  /*12ed0*/  UIMAD UR19, UR11, UR19, URZ ;  /* 0x000000130b1372a4 */ /* 0x000fe2000f8e023f */
[----:B0-----:R-:W-:Y:S01]  /*12ee0*/  @P0 IMAD.HI.U32 R5, R6, R5, RZ ;  /* 0x0000000506050227 */ /* 0x001fe200078e00ff */
[----:B------:R-:W-:Y:S02]  /*12ef0*/  UIMAD UR13, UR13, UR4, URZ ;  /* 0x000000040d0d72a4 */ /* 0x000fe4000f8e023f */
[----:B------:R-:W-:Y:S01]  /*12f00*/  UIMAD.WIDE.U32 UR10, UR12, UR4, URZ ;  /* 0x000000040c0a72a5 */ /* 0x000fe2000f8e003f */
[----:B------:R-:W-:Y:S01]  /*12f10*/  IMAD.U32 R2, RZ, RZ, UR16 ;  /* 0x00000010ff027e24 */ /* 0x000fe2000f8e00ff */
[----:B------:R-:W-:-:S02]  /*12f20*/  UIADD3 UR19, UR17, UR19, URZ ;  /* 0x0000001311137290 */ /* 0x000fc4000fffe03f */
[----:B------:R-:W-:Y:S01]  /*12f30*/  IMAD.U32 R3, RZ, RZ, UR17 ;  /* 0x00000011ff037e24 */ /* 0x000fe2000f8e00ff */
[----:B------:R-:W-:Y:S01]  /*12f40*/  UIMAD UR13, UR12, UR8, UR13 ;  /* 0x000000080c0d72a4 */ /* 0x000fe2000f8e020d */
[----:B-1----:R-:W-:Y:S01]  /*12f50*/  @P0 SHF.R.U32.HI R4, RZ, R8, R5 ;  /* 0x00000008ff040219 */ /* 0x002fe20000011605 */
[----:B------:R-:W-:Y:S01]  /*12f60*/  ULDC.64 UR14, c[0x0][UR18+0x228] ;  /* 0x00008a00120e7abb */ /* 0x000fe20008000a00 */
[----:B------:R-:W-:Y:S01]  /*12f70*/  IADD3 R3, P0, P1, R2, UR10, R7 ;  /* 0x0000000a02037c10 */ /* 0x000fe2000f91e007 */
[----:B------:R-:W-:Y:S01]  /*12f80*/  UIADD3 UR13, UR11, UR13, URZ ;  /* 0x0000000d0b0d7290 */ /* 0x000fe2000fffe03f */
[----:B------:R-:W-:Y:S01]  /*12f90*/  IMAD.U32 R2, RZ, RZ, UR20 ;  /* 0x00000014ff027e24 */ /* 0x000fe2000f8e00ff */
[----:B------:R-:W-:Y:S01]  /*12fa0*/  UIMAD.WIDE.U32 UR16, UR14, UR9, URZ ;  /* 0x000000090e1072a5 */ /* 0x000fe2000f8e003f */
[----:B------:R-:W-:Y:S01]  /*12fb0*/  IMAD.MOV R5, RZ, RZ, -R4 ;  /* 0x000000ffff057224 */ /* 0x000fe200078e0a04 */
[----:B------:R-:W-:Y:S01]  /*12fc0*/  UIMAD UR9, UR15, UR9, URZ ;  /* 0x000000090f0972a4 */ /* 0x000fe2000f8e023f */
[----:B------:R-:W-:Y:S01]  /*12fd0*/  IMAD.U32 R11, RZ, RZ, UR19 ;  /* 0x00000013ff0b7e24 */ /* 0x000fe2000f8e00ff */
[----:B------:R-:W-:Y:S01]  /*12fe0*/  ULDC.64 UR10, c[0x0][UR18+0x210] ;  /* 0x00008400120a7abb */ /* 0x000fe20008000a00 */
[----:B------:R-:W-:Y:S01]  /*12ff0*/  IMAD R5, R9, R5, R6 ;  /* 0x0000000509057224 */ /* 0x000fe200078e0206 */
[----:B------:R-:W-:-:S02]  /*13000*/  UIADD3 UR9, UR17, UR9, URZ ;  /* 0x0000000911097290 */ /* 0x000fc4000fffe03f */
[----:B------:R-:W-:Y:S01]  /*13010*/  IADD3.X R6, R11, UR13, R2, P0, P1 ;  /* 0x0000000d0b067c10 */ /* 0x000fe200087e2402 */
[----:B------:R-:W-:Y:S01]  /*13020*/  IMAD R9, R5, UR11, RZ ;  /* 0x0000000b05097c24 */ /* 0x000fe2000f8e02ff */
[----:B------:R-:W-:Y:S01]  /*13030*/  IADD3 R2, P0, P1, R4, UR16, R3 ;  /* 0x0000001004027c10 */ /* 0x000fe2000f91e003 */
[----:B------:R-:W-:Y:S01]  /*13040*/  ULDC.64 UR12, c[0x0][0xba8] ;  /* 0x0002ea00000c7ab9 */ /* 0x000fe20000000a00 */
[----:B------:R-:W-:Y:S01]  /*13050*/  SHF.R.S32.HI R3, RZ, 0x1f, R4 ;  /* 0x0000001fff037819 */ /* 0x000fe20000011404 */
[----:B------:R-:W-:Y:S01]  /*13060*/  @!UP0 ULDC UR12, c[0x0][0xb50] ;  /* 0x0002d400000c8ab9 */ /* 0x000fe20000000800 */
[----:B------:R-:W-:Y:S01]  /*13070*/  SHF.R.S32.HI R4, RZ, 0x1f, R5 ;  /* 0x0000001fff047819 */ /* 0x000fe20000011405 */
[----:B------:R-:W-:Y:S01]  /*13080*/  @!UP0 ULDC UR13, c[0x0][0xb54] ;  /* 0x0002d500000d8ab9 */ /* 0x000fe20000000800 */
[----:B------:R-:W-:-:S03]  /*13090*/  IADD3.X R3, R3, UR9, R6, P0, P1 ;  /* 0x0000000903037c10 */ /* 0x000fc600087e2406 */
[----:B------:R-:W-:Y:S02]  /*130a0*/  IMAD R9, R4, UR10, R9 ;  /* 0x0000000a04097c24 */ /* 0x000fe4000f8e0209 */
[----:B------:R-:W-:-:S04]  /*130b0*/  IMAD.WIDE.U32 R2, R5, UR10, R2 ;  /* 0x0000000a05027c25 */ /* 0x000fc8000f8e0002 */
[----:B------:R-:W-:Y:S01]  /*130c0*/  IMAD.IADD R3, R3, 0x1, R9 ;  /* 0x0000000103037824 */ /* 0x000fe200078e0209 */
[----:B------:R-:W-:-:S04]  /*130d0*/  LEA R4, P0, R2, UR12, 0x2 ;  /* 0x0000000c02047c11 */ /* 0x000fc8000f8010ff */
[----:B------:R-:W-:Y:S01]  /*130e0*/  LEA.HI.X R5, R2, UR13, R3, 0x2, P0 ;  /* 0x0000000d02057c11 */ /* 0x000fe200080f1403 */
[----:B------:R-:W-:-:S05]  /*130f0*/  IMAD.MOV.U32 R3, RZ, RZ, -0x800000 ;  /* 0xff800000ff037424 */ /* 0x000fca00078e00ff */
[----:B------:R0:W-:Y:S03]  /*13100*/  STG.E desc[UR22][R4.64], R3 ;  /* 0x0000000304007986 */ /* 0x0001e6000c101916 */
.L_x_1241:
[----:B------:R-:W-:Y:S05]  /*13110*/  BSYNC B1 ;  /* 0x0000000000017941 */ /* 0x000fea0003800000 */
.L_x_1240:
[----:B------:R-:W-:-:S13]  /*13120*/  R2UR UR9, R195 ;  /* 0x00000000c30972ca */ /* 0x000fda00000e0000 */
[----:B------:R-:W-:-:S06]  /*13130*/  UISETP.GT.AND UP0, UPT, UR9, 0x1, UPT ;  /* 0x000000010900788c */ /* 0x000fcc000bf04270 */
[----:B------:R-:W-:-:S13]  /*13140*/  PLOP3.LUT P0, PT, PT, PT, UP0, 0x80, 0x0 ;  /* 0x000000000000781c */ /* 0x000fda0003f0f008 */
[----:B------:R-:W-:Y:S05]  /*13150*/  @P0 BRA `(.L_x_1236) ;  /* 0x0000000800140947 */ /* 0x000fea0003800000 */
[----:B------:R-:W1:Y:S01]  /*13160*/  LDC R11, c[0x0][0xbe8] ;  /* 0x0002fa00ff0b7b82 */ /* 0x000e620000000800 */
[C---:B------:R-:W-:Y:S01]  /*13170*/  R2UR UR10, R7.reuse ;  /* 0x00000000070a72ca */ /* 0x040fe200000e0000 */
[----:B------:R-:W-:Y:S01]  /*13180*/  ULDC.64 UR12, c[0x0][0xaa0] ;  /* 0x0002a800000c7ab9 */ /* 0x000fe20000000a00 */
[----:B------:R-:W-:Y:S01]  /*13190*/  R2UR UR14, R7 ;  /* 0x00000000070e72ca */ /* 0x000fe200000e0000 */
[----:B------:R-:W-:Y:S01]  /*131a0*/  UIMAD UR9, UR20, UR12, URZ ;  /* 0x0000000c140972a4 */ /* 0x000fe2000f8e023f */
[----:B------:R-:W-:Y:S01]  /*131b0*/  R2UR UR15, R197 ;  /* 0x00000000c50f72ca */ /* 0x000fe200000e0000 */
[----:B------:R-:W-:Y:S01]  /*131c0*/  IMAD R2, R194, 0x20, R221 ;  /* 0x00000020c2027824 */ /* 0x000fe200078e02dd */
[----:B------:R-:W-:Y:S01]  /*131d0*/  BSSY B1, `(.L_x_1242) ;  /* 0x0000044000017945 */ /* 0x000fe20003800000 */
[----:B------:R-:W-:Y:S02]  /*131e0*/  SHF.R.S32.HI R8, RZ, 0x1f, R193 ;  /* 0x0000001fff087819 */ /* 0x000fe400000114c1 */
[----:B------:R-:W-:-:S04]  /*131f0*/  VIADD R6, R2, UR60 ;  /* 0x0000003c02067c36 */ /* 0x000fc80008000000 */
[----:B------:R-:W-:Y:S01]  /*13200*/  UIMAD.WIDE.U32 UR10, UR10, UR12, URZ ;  /* 0x0000000c0a0a72a5 */ /* 0x000fe2000f8e003f */
[----:B0-----:R-:W-:Y:S01]  /*13210*/  IMAD.MOV.U32 R5, RZ, RZ, R6 ;  /* 0x000000ffff057224 */ /* 0x001fe200078e0006 */
[----:B------:R-:W-:-:S03]  /*13220*/  UIMAD UR9, UR14, UR13, UR9 ;  /* 0x0000000d0e0972a4 */ /* 0x000fc6000f8e0209 */
[----:B------:R-:W-:Y:S01]  /*13230*/  ULDC.64 UR12, c[0x0][0xae8] ;  /* 0x0002ba00000c7ab9 */ /* 0x000fe20000000a00 */
[----:B------:R-:W-:Y:S01]  /*13240*/  UIADD3 UR11, UR11, UR9, URZ ;  /* 0x000000090b0b7290 */ /* 0x000fe2000fffe03f */
[----:B-1----:R-:W-:-:S03]  /*13250*/  ISETP.NE.AND P0, PT, R11, 0x1, PT ;  /* 0x000000010b00780c */ /* 0x002fc60003f05270 */
[----:B------:R-:W-:-:S04]  /*13260*/  UIMAD.WIDE.U32 UR10, UR15, UR12, UR10 ;  /* 0x0000000c0f0a72a5 */ /* 0x000fc8000f8e000a */
[----:B------:R-:W-:-:S03]  /*13270*/  UIMAD UR9, UR15, UR13, UR11 ;  /* 0x0000000d0f0972a4 */ /* 0x000fc6000f8e020b */
[----:B------:R-:W-:Y:S02]  /*13280*/  ULDC.64 UR12, c[0x0][0xaf0] ;  /* 0x0002bc00000c7ab9 */ /* 0x000fe40000000a00 */
[----:B------:R-:W-:Y:S01]  /*13290*/  UIMAD UR8, UR8, UR12, URZ ;  /* 0x0000000c080872a4 */ /* 0x000fe2000f8e023f */
[----:B------:R-:W0:Y:S03]  /*132a0*/  @P0 LDC R3, c[0x0][0xbec] ;  /* 0x0002fb00ff030b82 */ /* 0x000e260000000800 */
[----:B------:R-:W-:-:S03]  /*132b0*/  UIMAD UR11, UR4, UR13, UR8 ;  /* 0x0000000d040b72a4 */ /* 0x000fc6000f8e0208 */
[----:B------:R-:W-:Y:S02]  /*132c0*/  UMOV UR8, UR10 ;  /* 0x0000000a00087c82 */ /* 0x000fe40008000000 */
[----:B------:R-:W-:Y:S01]  /*132d0*/  UIMAD.WIDE.U32 UR8, UR4, UR12, UR8 ;  /* 0x0000000c040872a5 */ /* 0x000fe2000f8e0008 */
[----:B------:R-:W1:Y:S03]  /*132e0*/  @P0 LDC R7, c[0x0][0xbf0] ;  /* 0x0002fc00ff070b82 */ /* 0x000e660000000800 */
[----:B------:R-:W-:-:S03]  /*132f0*/  UIADD3 UR4, UR9, UR11, URZ ;  /* 0x0000000b09047290 */ /* 0x000fc6000fffe03f */
[----:B------:R-:W-:Y:S01]  /*13300*/  ULDC.64 UR10, c[0x0][0xae0] ;  /* 0x0002b800000a7ab9 */ /* 0x000fe20000000a00 */
[----:B0-----:R-:W-:-:S04]  /*13310*/  @P0 IMAD.HI.U32 R2, R6, R3, RZ ;  /* 0x0000000306020227 */ /* 0x001fc800078e00ff */
[----:B------:R-:W-:Y:S02]  /*13320*/  IMAD.U32 R3, RZ, RZ, UR9 ;  /* 0x00000009ff037e24 */ /* 0x000fe4000f8e00ff */
[----:B------:R-:W-:Y:S01]  /*13330*/  IMAD.U32 R3, RZ, RZ, UR4 ;  /* 0x00000004ff037e24 */ /* 0x000fe2000f8e00ff */
[----:B-1----:R-:W-:-:S04]  /*13340*/  @P0 SHF.R.U32.HI R5, RZ, R7, R2 ;  /* 0x00000007ff050219 */ /* 0x002fc80000011602 */
[--C-:B------:R-:W-:Y:S01]  /*13350*/  SHF.R.S32.HI R2, RZ, 0x1f, R5.reuse ;  /* 0x0000001fff027819 */ /* 0x100fe20000011405 */
[----:B------:R-:W-:-:S04]  /*13360*/  IMAD.MOV R7, RZ, RZ, -R5 ;  /* 0x000000ffff077224 */ /* 0x000fc800078e0a05 */
[----:B------:R-:W-:Y:S02]  /*13370*/  IMAD R4, R2, UR10, RZ ;  /* 0x0000000a02047c24 */ /* 0x000fe4000f8e02ff */
[----:B------:R-:W-:Y:S02]  /*13380*/  IMAD R7, R11, R7, R6 ;  /* 0x000000070b077224 */ /* 0x000fe400078e0206 */
[----:B------:R-:W-:Y:S01]  /*13390*/  IMAD.U32 R2, RZ, RZ, UR8 ;  /* 0x00000008ff027e24 */ /* 0x000fe2000f8e00ff */
[----:B------:R-:W-:Y:S01]  /*133a0*/  ULDC.64 UR8, c[0x0][0xad8] ;  /* 0x0002b60000087ab9 */ /* 0x000fe20000000a00 */
[C---:B------:R-:W-:Y:S01]  /*133b0*/  IMAD R9, R5.reuse, UR11, R4 ;  /* 0x0000000b05097c24 */ /* 0x040fe2000f8e0204 */
[----:B------:R-:W-:Y:S01]  /*133c0*/  SHF.R.S32.HI R4, RZ, 0x1f, R7 ;  /* 0x0000001fff047819 */ /* 0x000fe20000011407 */
[----:B------:R-:W-:-:S04]  /*133d0*/  IMAD.WIDE.U32 R2, R5, UR10, R2 ;  /* 0x0000000a05027c25 */ /* 0x000fc8000f8e0002 */
[----:B------:R-:W-:Y:S01]  /*133e0*/  IMAD.IADD R3, R3, 0x1, R9 ;  /* 0x0000000103037824 */ /* 0x000fe200078e0209 */
[----:B------:R-:W-:Y:S01]  /*133f0*/  SHF.R.S32.HI R9, RZ, 0x1f, R22 ;  /* 0x0000001fff097819 */ /* 0x000fe20000011416 */
[----:B------:R-:W-:Y:S02]  /*13400*/  IMAD R4, R4, UR8, RZ ;  /* 0x0000000804047c24 */ /* 0x000fe4000f8e02ff */
[----:B------:R-:W-:Y:S02]  /*13410*/  VIADD R6, R221, UR60 ;  /* 0x0000003cdd067c36 */ /* 0x000fe40008000000 */
[----:B------:R-:W-:Y:S02]  /*13420*/  IMAD R11, R0, R11, RZ ;  /* 0x0000000b000b7224 */ /* 0x000fe400078e02ff */
[C---:B------:R-:W-:Y:S02]  /*13430*/  IMAD R5, R7.reuse, UR9, R4 ;  /* 0x0000000907057c24 */ /* 0x040fe4000f8e0204 */
[----:B------:R-:W-:Y:S01]  /*13440*/  IMAD.WIDE.U32 R2, R7, UR8, R2 ;  /* 0x0000000807027c25 */ /* 0x000fe2000f8e0002 */
[----:B------:R-:W-:Y:S01]  /*13450*/  ISETP.GE.AND P2, PT, R6, R11, PT ;  /* 0x0000000b0600720c */ /* 0x000fe20003f46270 */
[----:B------:R-:W-:-:S02]  /*13460*/  ULDC.64 UR8, c[0x0][0xa80] ;  /* 0x0002a00000087ab9 */ /* 0x000fc40000000a00 */
[----:B------:R-:W-:Y:S01]  /*13470*/  VIADD R0, R6, 0x20 ;  /* 0x0000002006007836 */ /* 0x000fe20000000000 */
[----:B------:R-:W-:Y:S01]  /*13480*/  LEA R4, P3, R2, UR8, 0x1 ;  /* 0x0000000802047c11 */ /* 0x000fe2000f8608ff */
[----:B------:R-:W-:Y:S02]  /*13490*/  IMAD.IADD R3, R3, 0x1, R5 ;  /* 0x0000000103037824 */ /* 0x000fe400078e0205 */
[----:B------:R-:W-:Y:S01]  /*134a0*/  VIADD R7, R22, 0x40 ;  /* 0x0000004016077836 */ /* 0x000fe20000000000 */
[----:B------:R-:W-:Y:S01]  /*134b0*/  ISETP.GE.AND P1, PT, R0, R11, PT ;  /* 0x0000000b0000720c */ /* 0x000fe20003f26270 */
[----:B------:R-:W-:Y:S01]  /*134c0*/  VIADD R0, R6, 0x40 ;  /* 0x0000004006007836 */ /* 0x000fe20000000000 */
[----:B------:R-:W-:Y:S02]  /*134d0*/  LEA.HI.X R5, R2, UR9, R3, 0x1, P3 ;  /* 0x0000000902057c11 */ /* 0x000fe400098f0c03 */
[----:B------:R0:W1:Y:S01]  /*134e0*/  SHFL.IDX PT, R2, R4, RZ, 0x181f ;  /* 0x00181fff04027589 */ /* 0x00006200000e0000 */
[----:B------:R-:W-:-:S02]  /*134f0*/  SHF.R.S32.HI R10, RZ, 0x1f, R7 ;  /* 0x0000001fff0a7819 */ /* 0x000fc40000011407 */
[----:B------:R-:W-:Y:S02]  /*13500*/  ISETP.GE.AND P0, PT, R0, R11, PT ;  /* 0x0000000b0000720c */ /* 0x000fe40003f06270 */
[----:B------:R0:W2:Y:S01]  /*13510*/  SHFL.IDX PT, R0, R5, RZ, 0x181f ;  /* 0x00181fff05007589 */ /* 0x0000a200000e0000 */
[----:B------:R-:W-:Y:S10]  /*13520*/  @P2 BRA `(.L_x_1243) ;  /* 0x0000000000382947 */ /* 0x000ff40003800000 */
[----:B------:R-:W-:Y:S01]  /*13530*/  ULDC UR4, c[0x0][0xac8] ;  /* 0x0002b20000047ab9 */ /* 0x000fe20000000800 */
[----:B------:R-:W-:Y:S01]  /*13540*/  ULDC.64 UR8, c[0x0][0x208] ;  /* 0x0000820000087ab9 */ /* 0x000fe20000000a00 */
[----:B------:R-:W-:Y:S02]  /*13550*/  ISETP.GE.AND P4, PT, R22, UR4, PT ;  /* 0x0000000416007c0c */ /* 0x000fe4000bf86270 */
[----:B------:R-:W-:Y:S02]  /*13560*/  ISETP.GE.AND P3, PT, R7, UR4, PT ;  /* 0x0000000407007c0c */ /* 0x000fe4000bf66270 */
[----:B------:R-:W-:-:S09]  /*13570*/  ISETP.GE.AND P2, PT, R193, UR4, PT ;  /* 0x00000004c1007c0c */ /* 0x000fd2000bf46270 */
[CC--:B-1----:R-:W-:Y:S02]  /*13580*/  @!P4 LEA R12, P6, R22.reuse, R2.reuse, 0x1 ;  /* 0x00000002160cc211 */ /* 0x0c2fe400078c08ff */
        /* <DEDUP_REMOVED lines=8> */
.L_x_1243:
[----:B------:R-:W-:Y:S05]  /*13610*/  BSYNC B1 ;  /* 0x0000000000017941 */ /* 0x000fea0003800000 */
.L_x_1242:
        /* <DEDUP_REMOVED lines=9> */
[CC--:B-1----:R-:W-:Y:S02]  /*136b0*/  @!P4 LEA R12, P1, R22.reuse, R2.reuse, 0x1 ;  /* 0x00000002160cc211 */ /* 0x0c2fe400078208ff */
        /* <DEDUP_REMOVED lines=8> */
.L_x_1245:
[----:B------:R-:W-:Y:S05]  /*13740*/  BSYNC B1 ;  /* 0x0000000000017941 */ /* 0x000fea0003800000 */
.L_x_1244:
        /* <DEDUP_REMOVED lines=18> */
.L_x_1247:
[----:B------:R-:W-:Y:S05]  /*13870*/  BSYNC B1 ;  /* 0x0000000000017941 */ /* 0x000fea0003800000 */
.L_x_1246:
[----:B0-----:R-:W-:Y:S01]  /*13880*/  VIADD R0, R6, 0x60 ;  /* 0x0000006006007836 */ /* 0x001fe20000000000 */
[----:B--2-4-:R-:W2:Y:S04]  /*13890*/  SHFL.IDX PT, R5, R5, 0x3, 0x181f ;  /* 0x00781f0005057f89 */ /* 0x014ea800000e0000 */
[----:B------:R-:W-:Y:S01]  /*138a0*/  ISETP.GE.AND P0, PT, R0, R11, PT ;  /* 0x0000000b0000720c */ /* 0x000fe20003f06270 */
[----:B-1-3--:R1:W3:-:S12]  /*138b0*/  SHFL.IDX PT, R2, R4, 0x3, 0x181f ;  /* 0x00781f0004027f89 */ /* 0x00a2d800000e0000 */
[----:B-1----:R-:W-:Y:S05]  /*138c0*/  @P0 BRA `(.L_x_1236) ;  /* 0x0000000000380947 */ /* 0x002fea0003800000 */
[----:B------:R-:W-:Y:S01]  /*138d0*/  ULDC UR4, c[0x0][0xac8] ;  /* 0x0002b20000047ab9 */ /* 0x000fe20000000800 */
[----:B------:R-:W-:Y:S01]  /*138e0*/  ULDC.64 UR8, c[0x0][0x208] ;  /* 0x0000820000087ab9 */ /* 0x000fe20000000a00 */
[----:B------:R-:W-:Y:S02]  /*138f0*/  ISETP.GE.AND P3, PT, R22, UR4, PT ;  /* 0x0000000416007c0c */ /* 0x000fe4000bf66270 */
[----:B------:R-:W-:Y:S02]  /*13900*/  ISETP.GE.AND P4, PT, R7, UR4, PT ;  /* 0x0000000407007c0c */ /* 0x000fe4000bf86270 */
[----:B------:R-:W-:-:S09]  /*13910*/  ISETP.GE.AND P5, PT, R193, UR4, PT ;  /* 0x00000004c1007c0c */ /* 0x000fd2000bfa6270 */
[CC--:B---3--:R-:W-:Y:S02]  /*13920*/  @!P3 LEA R12, P0, R22.reuse, R2.reuse, 0x1 ;  /* 0x00000002160cb211 */ /* 0x0c8fe400078008ff */
[-C--:B------:R-:W-:Y:S02]  /*13930*/  @!P4 LEA R6, P1, R7, R2.reuse, 0x1 ;  /* 0x000000020706c211 */ /* 0x080fe400078208ff */
[----:B------:R-:W-:Y:S02]  /*13940*/  @!P5 LEA R2, P2, R193, R2, 0x1 ;  /* 0x00000002c102d211 */ /* 0x000fe400078408ff */
[-C--:B--2---:R-:W-:Y:S02]  /*13950*/  @!P3 LEA.HI.X R13, R22, R5.reuse, R9, 0x1, P0 ;  /* 0x00000005160db211 */ /* 0x084fe400000f0c09 */
[-C--:B------:R-:W-:Y:S02]  /*13960*/  @!P4 LEA.HI.X R7, R7, R5.reuse, R10, 0x1, P1 ;  /* 0x000000050707c211 */ /* 0x080fe400008f0c0a */
[----:B------:R-:W-:Y:S01]  /*13970*/  @!P5 LEA.HI.X R3, R193, R5, R8, 0x1, P2 ;  /* 0x00000005c103d211 */ /* 0x000fe200010f0c08 */
[----:B------:R1:W-:Y:S04]  /*13980*/  @!P3 ST.E.128 desc[UR8][R12.64], RZ ;  /* 0x000000ff0c00b985 */ /* 0x0003e8000c101d08 */
[----:B------:R1:W-:Y:S04]  /*13990*/  @!P4 ST.E.128 desc[UR8][R6.64], RZ ;  /* 0x000000ff0600c985 */ /* 0x0003e8000c101d08 */
[----:B------:R1:W-:Y:S02]  /*139a0*/  @!P5 ST.E.128 desc[UR8][R2.64], RZ ;  /* 0x000000ff0200d985 */ /* 0x0003e4000c101d08 */
.L_x_1236:
[----:B------:R-:W-:Y:S05]  /*139b0*/  BSYNC B0 ;  /* 0x0000000000007941 */ /* 0x000fea0003800000 */
.L_x_1226:
[----:B------:R-:W-:Y:S02]  /*139c0*/  ULDC UR4, c[0x0][0xc3c] ;  /* 0x00030f0000047ab9 */ /* 0x000fe40000000800 */
[----:B------:R-:W-:-:S06]  /*139d0*/  UISETP.GE.AND UP0, UPT, UR6, UR4, UPT ;  /* 0x000000040600728c */ /* 0x000fcc000bf06270 */
[----:B------:R-:W-:-:S13]  /*139e0*/  PLOP3.LUT P0, PT, PT, PT, UP0, 0x80, 0x0 ;  /* 0x000000000000781c */ /* 0x000fda0003f0f008 */
[----:B------:R-:W-:Y:S05]  /*139f0*/  @!P0 BRA `(.L_x_1248) ;  /* 0xfffffed400c88947 */ /* 0x000fea000383ffff */
[----:B------:R-:W-:Y:S05]  /*13a00*/  EXIT ;  /* 0x000000000000794d */ /* 0x000fea0003800000 */
.L_x_1143:
[----:B------:R-:W-:-:S08]  /*13a10*/  NOP ;  /* 0x0000000000007918 */ /* 0x000fd00000000000 */
[----:B0-----:R-:W0:-:S00]  /*13a20*/  USETMAXREG.DEALLOC.CTAPOOL 0x18 ;  /* 0x00000018000079c8 */ /* 0x001e0000080e0500 */
[----:B0-----:R-:W-:Y:S01]  /*13a30*/  LOP3.LUT R0, R0, 0x3, RZ, 0xc0, !PT ;  /* 0x0000000300007812 */ /* 0x001fe200078ec0ff */
[----:B------:R-:W-:Y:S01]  /*13a40*/  IMAD.MOV.U32 R7, RZ, RZ, RZ ;  /* 0x000000ffff077224 */ /* 0x000fe200078e00ff */
[----:B------:R-:W-:-:S04]  /*13a50*/  LOP3.LUT R18, R18, 0xfffffffd, RZ, 0xc0, !PT ;  /* 0xfffffffd12127812 */ /* 0x000fc800078ec0ff */
[----:B------:R-:W0:Y:S02]  /*13a60*/  SHFL.IDX PT, R0, R0, RZ, 0x1f ;  /* 0x00001fff00007589 */ /* 0x000e2400000e0000 */
[----:B0-----:R-:W-:-:S13]  /*13a70*/  ISETP.NE.AND P0, PT, R0, RZ, PT ;  /* 0x000000ff0000720c */ /* 0x001fda0003f05270 */
[----:B------:R-:W-:Y:S01]  /*13a80*/  @P0 LOP3.LUT R18, R18, 0x2, RZ, 0xfc, !PT ;  /* 0x0000000212120812 */ /* 0x000fe200078efcff */
[----:B------:R-:W-:Y:S06]  /*13a90*/  @!P0 BRA `(.L_x_1249) ;  /* 0x0000000000248947 */ /* 0x000fec0003800000 */
[----:B------:R-:W0:Y:S08]  /*13aa0*/  S2UR UR5, SR_CgaCtaId ;  /* 0x00000000000579c3 */ /* 0x000e300000008800 */
[----:B------:R-:W-:Y:S06]  /*13ab0*/  BAR.SYNC.DEFER_BLOCKING 0x5, 0x180 ;  /* 0x0146000000007b1d */ /* 0x000fec0000010000 */
[----:B------:R-:W-:-:S02]  /*13ac0*/  UMOV UR4, 0x400 ;  /* 0x0000040000047882 */ /* 0x000fc40000000000 */
[----:B0-----:R-:W-:-:S09]  /*13ad0*/  ULEA UR4, UR5, UR4, 0x18 ;  /* 0x0000000405047291 */ /* 0x001fd2000f8ec03f */
[----:B------:R-:W0:Y:S04]  /*13ae0*/  LDS.128 R8, [UR4+0x308d0] ;  /* 0x0308d004ff087984 */ /* 0x000e280008000c00 */
[----:B0-----:R3:W-:Y:S04]  /*13af0*/  STL.64 [R1], R8 ;  /* 0x0000000801007387 */ /* 0x0017e80000100a00 */
[----:B------:R3:W-:Y:S01]  /*13b00*/  STL.64 [R1+0x8], R10 ;  /* 0x0000080a01007387 */ /* 0x0007e20000100a00 */
[----:B------:R-:W-:Y:S06]  /*13b10*/  BAR.ARV 0x4, 0x180 ;  /* 0x0106000000007b1d */ /* 0x000fec0000002000 */
[----:B------:R-:W-:Y:S05]  /*13b20*/  BRA `(.L_x_1250) ;  /* 0x0000000c00bc7947 */ /* 0x000fea0003800000 */
.L_x_1249:
[----:B------:R-:W-:Y:S01]  /*13b30*/  LOP3.LUT R0, R6, 0x1f, RZ, 0xc0, !PT ;  /* 0x0000001f06007812 */ /* 0x000fe200078ec0ff */
[----:B------:R-:W-:Y:S01]  /*13b40*/  ULDC UR4, c[0x0][0xc3c] ;  /* 0x00030f0000047ab9 */ /* 0x000fe20000000800 */
[----:B------:R-:W-:Y:S01]  /*13b50*/  ULDC.64 UR6, c[0x0][0x208] ;  /* 0x0000820000067ab9 */ /* 0x000fe20000000a00 */
[----:B------:R-:W-:Y:S01]  /*13b60*/  IMAD.MOV.U32 R8, RZ, RZ, RZ ;  /* 0x000000ffff087224 */ /* 0x000fe200078e00ff */
[----:B------:R-:W-:Y:S01]  /*13b70*/  ISETP.NE.AND P0, PT, R0, 0x1f, PT ;  /* 0x0000001f0000780c */ /* 0x000fe20003f05270 */
[----:B------:R-:W-:-:S03]  /*13b80*/  ULDC UR5, c[0x0][0xc38] ;  /* 0x00030e0000057ab9 */ /* 0x000fc60000000800 */
        /* <DEDUP_REMOVED lines=38> */
.L_x_1253:
        /* <DEDUP_REMOVED lines=39> */
[----:B------:R-:W-:-:S07]  /*14060*/  IMAD.MOV.U32 R5, RZ, RZ, R2 ;  /* 0x000000ffff057224 */ /* 0x000fce00078e0002 */
.L_x_1251:
[----:B------:R-:W-:Y:S02]  /*14070*/  IMAD.IADD R10, R9, 0x1, -R4 ;  /* 0x00000001090a7824 */ /* 0x000fe400078e0a04 */
[----:B------:R-:W-:Y:S02]  /*14080*/  IMAD.MOV.U32 R3, RZ, RZ, RZ ;  /* 0x000000ffff037224 */ /* 0x000fe400078e00ff */
[----:B------:R-:W-:-:S05]  /*14090*/  IMAD R2, R5, UR5, R10 ;  /* 0x0000000505027c24 */ /* 0x000fca000f8e020a */
[----:B------:R-:W-:-:S13]  /*140a0*/  ISETP.GT.AND P0, PT, R2, UR6, PT ;  /* 0x0000000602007c0c */ /* 0x000fda000bf04270 */
[----:B------:R-:W-:-:S04]  /*140b0*/  VOTE.ANY R2, PT, !P0 ;  /* 0x0000000000027806 */ /* 0x000fc800040e0100 */
[----:B------:R-:W0:Y:S01]  /*140c0*/  POPC R9, R2 ;  /* 0x0000000200097309 */ /* 0x000e220000000000 */
[----:B------:R-:W-:Y:S01]  /*140d0*/  ISETP.NE.AND P0, PT, R2, RZ, PT ;  /* 0x000000ff0200720c */ /* 0x000fe20003f05270 */
[----:B0-----:R0:W1:Y:S04]  /*140e0*/  SHFL.IDX PT, R8, R8, R9, 0x1f ;  /* 0x00001f0908087589 */ /* 0x00106800000e0000 */
[----:B------:R0:W2:Y:S08]  /*140f0*/  SHFL.IDX PT, R4, R7, R9, 0x1f ;  /* 0x00001f0907047589 */ /* 0x0000b000000e0000 */
[----:B------:R-:W-:Y:S05]  /*14100*/  @!P0 BRA `(.L_x_1254) ;  /* 0x0000000000088947 */ /* 0x000fea0003800000 */
[----:B------:R-:W-:-:S05]  /*14110*/  VIADD R2, R9, 0xffffffff ;  /* 0xffffffff09027836 */ /* 0x000fca0000000000 */
[----:B------:R3:W4:Y:S02]  /*14120*/  SHFL.IDX PT, R3, R5, R2, 0x1f ;  /* 0x00001f0205037589 */ /* 0x00072400000e0000 */
.L_x_1254:
[----:B----4-:R-:W-:Y:S01]  /*14130*/  IMAD R3, R3, UR5, R10 ;  /* 0x0000000503037c24 */ /* 0x010fe2000f8e020a */
[----:B-1----:R-:W-:Y:S01]  /*14140*/  ISETP.NE.AND P0, PT, R8, 0x1, PT ;  /* 0x000000010800780c */ /* 0x002fe20003f05270 */
[----:B------:R-:W-:-:S03]  /*14150*/  VIADD R14, R9, UR4 ;  /* 0x00000004090e7c36 */ /* 0x000fc60008000000 */
[----:B------:R1:W-:Y:S01]  /*14160*/  STL [R1], R3 ;  /* 0x0000000301007387 */ /* 0x0003e20000100800 */
[----:B---3--:R-:W-:-:S03]  /*14170*/  IADD3 R5, -R3, UR6, RZ ;  /* 0x0000000603057c10 */ /* 0x008fc6000fffe1ff */
[----:B------:R1:W-:Y:S05]  /*14180*/  STL [R1+0xc], R14 ;  /* 0x00000c0e01007387 */ /* 0x0003ea0000100800 */
[----:B------:R-:W-:Y:S05]  /*14190*/  @!P0 BRA `(.L_x_1255) ;  /* 0x0000000000e08947 */ /* 0x000fea0003800000 */
[----:B0-2---:R-:W-:Y:S02]  /*141a0*/  IABS R7, R4 ;  /* 0x0000000400077213 */ /* 0x005fe40000000000 */
[----:B------:R-:W-:Y:S02]  /*141b0*/  IABS R9, R8 ;  /* 0x0000000800097213 */ /* 0x000fe40000000000 */
[----:B------:R-:W0:Y:S01]  /*141c0*/  I2F.RP R10, R7 ;  /* 0x00000007000a7306 */ /* 0x000e220000209400 */
[----:B------:R-:W-:-:S07]  /*141d0*/  IABS R12, R5 ;  /* 0x00000005000c7213 */ /* 0x000fce0000000000 */
[----:B------:R-:W-:Y:S08]  /*141e0*/  I2F.RP R13, R9 ;  /* 0x00000009000d7306 */ /* 0x000ff00000209400 */
[----:B0-----:R-:W1:Y:S02]  /*141f0*/  MUFU.RCP R10, R10 ;  /* 0x0000000a000a7308 */ /* 0x001e640000001000 */
[----:B-1----:R-:W-:-:S06]  /*14200*/  VIADD R3, R10, 0xffffffe ;  /* 0x0ffffffe0a037836 */ /* 0x002fcc0000000000 */
[----:B------:R-:W0:Y:S02]  /*14210*/  F2I.FTZ.U32.TRUNC.NTZ R3, R3 ;  /* 0x0000000300037305 */ /* 0x000e24000021f000 */
[----:B0-----:R-:W-:-:S04]  /*14220*/  IMAD.MOV R2, RZ, RZ, -R3 ;  /* 0x000000ffff027224 */ /* 0x001fc800078e0a03 */
[----:B------:R-:W-:Y:S02]  /*14230*/  IMAD R11, R2, R7, RZ ;  /* 0x00000007020b7224 */ /* 0x000fe400078e02ff */
[----:B------:R-:W-:-:S04]  /*14240*/  IMAD.MOV.U32 R2, RZ, RZ, RZ ;  /* 0x000000ffff027224 */ /* 0x000fc800078e00ff */
[----:B------:R-:W-:Y:S01]  /*14250*/  IMAD.HI.U32 R11, R3, R11, R2 ;  /* 0x0000000b030b7227 */ /* 0x000fe200078e0002 */
[----:B------:R-:W-:Y:S01]  /*14260*/  IABS R3, R4 ;  /* 0x0000000400037213 */ /* 0x000fe20000000000 */
[----:B------:R-:W0:Y:S04]  /*14270*/  MUFU.RCP R2, R13 ;  /* 0x0000000d00027308 */ /* 0x000e280000001000 */
[----:B------:R-:W-:Y:S02]  /*14280*/  IMAD.MOV R3, RZ, RZ, -R3 ;  /* 0x000000ffff037224 */ /* 0x000fe400078e0a03 */
[----:B------:R-:W-:-:S04]  /*14290*/  IMAD.HI.U32 R10, R11, R12, RZ ;  /* 0x0000000c0b0a7227 */ /* 0x000fc800078e00ff */
[----:B------:R-:W-:-:S05]  /*142a0*/  IMAD R12, R10, R3, R12 ;  /* 0x000000030a0c7224 */ /* 0x000fca00078e020c */
[----:B------:R-:W-:Y:S01]  /*142b0*/  ISETP.GT.U32.AND P1, PT, R7, R12, PT ;  /* 0x0000000c0700720c */ /* 0x000fe20003f24070 */
[----:B0-----:R-:W-:-:S06]  /*142c0*/  VIADD R3, R2, 0xffffffe ;  /* 0x0ffffffe02037836 */ /* 0x001fcc0000000000 */
[----:B------:R-:W0:Y:S06]  /*142d0*/  F2I.FTZ.U32.TRUNC.NTZ R3, R3 ;  /* 0x0000000300037305 */ /* 0x000e2c000021f000 */
[----:B------:R-:W-:Y:S02]  /*142e0*/  @!P1 IMAD.IADD R12, R12, 0x1, -R7 ;  /* 0x000000010c0c9824 */ /* 0x000fe400078e0a07 */
[----:B------:R-:W-:Y:S01]  /*142f0*/  @!P1 VIADD R10, R10, 0x1 ;  /* 0x000000010a0a9836 */ /* 0x000fe20000000000 */
[----:B------:R-:W-:Y:S02]  /*14300*/  ISETP.NE.AND P1, PT, R4, RZ, PT ;  /* 0x000000ff0400720c */ /* 0x000fe40003f25270 */
[----:B------:R-:W-:Y:S01]  /*14310*/  ISETP.GE.U32.AND P0, PT, R12, R7, PT ;  /* 0x000000070c00720c */ /* 0x000fe20003f06070 */
[----:B0-----:R-:W-:-:S04]  /*14320*/  IMAD.MOV R2, RZ, RZ, -R3 ;  /* 0x000000ffff027224 */ /* 0x001fc800078e0a03 */
[----:B------:R-:W-:Y:S02]  /*14330*/  IMAD R7, R2, R9, RZ ;  /* 0x0000000902077224 */ /* 0x000fe400078e02ff */
[----:B------:R-:W-:-:S06]  /*14340*/  IMAD.MOV.U32 R2, RZ, RZ, RZ ;  /* 0x000000ffff027224 */ /* 0x000fcc00078e00ff */
[----:B------:R-:W-:Y:S02]  /*14350*/  @P0 VIADD R10, R10, 0x1 ;  /* 0x000000010a0a0836 */ /* 0x000fe40000000000 */
[----:B------:R-:W-:Y:S01]  /*14360*/  IMAD.HI.U32 R7, R3, R7, R2 ;  /* 0x0000000703077227 */ /* 0x000fe200078e0002 */
[----:B------:R-:W-:Y:S02]  /*14370*/  LOP3.LUT R2, R5, R4, RZ, 0x3c, !PT ;  /* 0x0000000405027212 */ /* 0x000fe400078e3cff */
[----:B------:R-:W-:Y:S02]  /*14380*/  IABS R3, R8 ;  /* 0x0000000800037213 */ /* 0x000fe40000000000 */
[----:B------:R-:W-:-:S03]  /*14390*/  ISETP.GE.AND P2, PT, R2, RZ, PT ;  /* 0x000000ff0200720c */ /* 0x000fc60003f46270 */
[----:B------:R-:W-:-:S10]  /*143a0*/  IMAD.MOV R3, RZ, RZ, -R3 ;  /* 0x000000ffff037224 */ /* 0x000fd400078e0a03 */
[----:B------:R-:W-:Y:S01]  /*143b0*/  @!P2 IMAD.MOV R10, RZ, RZ, -R10 ;  /* 0x000000ffff0aa224 */ /* 0x000fe200078e0a0a */
[----:B------:R-:W-:-:S04]  /*143c0*/  @!P1 LOP3.LUT R10, RZ, R4, RZ, 0x33, !PT ;  /* 0x00000004ff0a9212 */ /* 0x000fc800078e33ff */
        /* <DEDUP_REMOVED lines=8> */
[----:B------:R-:W-:-:S04]  /*14450*/  LOP3.LUT R2, R10, R8, RZ, 0x3c, !PT ;  /* 0x000000080a027212 */ /* 0x000fc800078e3cff */
[----:B------:R-:W-:Y:S01]  /*14460*/  ISETP.GE.AND P2, PT, R2, RZ, PT ;  /* 0x000000ff0200720c */ /* 0x000fe20003f46270 */
[----:B------:R-:W-:-:S04]  /*14470*/  IMAD.MOV R2, RZ, RZ, -R10 ;  /* 0x000000ffff027224 */ /* 0x000fc800078e0a0a */
[----:B------:R-:W-:Y:S02]  /*14480*/  IMAD R2, R4, R2, R5 ;  /* 0x0000000204027224 */ /* 0x000fe400078e0205 */
        /* <DEDUP_REMOVED lines=8> */
[----:B------:R-:W-:Y:S05]  /*14510*/  BRA `(.L_x_1256) ;  /* 0x0000000000f87947 */ /* 0x000fea0003800000 */
.L_x_1255:
[----:B-1----:R-:W1:Y:S01]  /*14520*/  LDC.64 R2, c[0x0][0xc90] ;  /* 0x00032400ff027b82 */ /* 0x002e620000000a00 */
[----:B------:R-:W-:Y:S01]  /*14530*/  ULDC.64 UR6, c[0x0][0x208] ;  /* 0x0000820000067ab9 */ /* 0x000fe20000000a00 */
[----:B-1----:R-:W-:-:S05]  /*14540*/  IMAD.WIDE R2, R14, 0x4, R2 ;  /* 0x000000040e027825 */ /* 0x002fca00078e0202 */
[----:B0-----:R0:W2:Y:S02]  /*14550*/  LDG.E R7, desc[UR6][R2.64] ;  /* 0x0000000602077981 */ /* 0x0010a4000c1e1900 */
[----:B0-----:R-:W-:Y:S02]  /*14560*/  IMAD.MOV.U32 R2, RZ, RZ, RZ ;  /* 0x000000ffff027224 */ /* 0x001fe400078e00ff */
[----:B--2---:R-:W-:-:S05]  /*14570*/  IMAD R8, R4, R7, RZ ;  /* 0x0000000704087224 */ /* 0x004fca00078e02ff */
[----:B------:R-:W-:-:S04]  /*14580*/  IABS R9, R8 ;  /* 0x0000000800097213 */ /* 0x000fc80000000000 */
[----:B------:R-:W0:Y:S08]  /*14590*/  I2F.RP R10, R9 ;  /* 0x00000009000a7306 */ /* 0x000e300000209400 */
[----:B0-----:R-:W0:Y:S02]  /*145a0*/  MUFU.RCP R10, R10 ;  /* 0x0000000a000a7308 */ /* 0x001e240000001000 */
[----:B0-----:R-:W-:-:S06]  /*145b0*/  VIADD R11, R10, 0xffffffe ;  /* 0x0ffffffe0a0b7836 */ /* 0x001fcc0000000000 */
[----:B------:R-:W0:Y:S02]  /*145c0*/  F2I.FTZ.U32.TRUNC.NTZ R3, R11 ;  /* 0x0000000b00037305 */ /* 0x000e24000021f000 */
[----:B0-----:R-:W-:-:S04]  /*145d0*/  IMAD.MOV R12, RZ, RZ, -R3 ;  /* 0x000000ffff0c7224 */ /* 0x001fc800078e0a03 */
[----:B------:R-:W-:-:S04]  /*145e0*/  IMAD R13, R12, R9, RZ ;  /* 0x000000090c0d7224 */ /* 0x000fc800078e02ff */
[----:B------:R-:W-:Y:S01]  /*145f0*/  IMAD.HI.U32 R2, R3, R13, R2 ;  /* 0x0000000d03027227 */ /* 0x000fe200078e0002 */
[----:B------:R-:W-:Y:S02]  /*14600*/  IABS R13, R5 ;  /* 0x00000005000d7213 */ /* 0x000fe40000000000 */
[----:B------:R-:W-:-:S03]  /*14610*/  IABS R3, R8 ;  /* 0x0000000800037213 */ /* 0x000fc60000000000 */
[----:B------:R-:W-:-:S04]  /*14620*/  IMAD.HI.U32 R2, R2, R13, RZ ;  /* 0x0000000d02027227 */ /* 0x000fc800078e00ff */
[----:B------:R-:W-:-:S04]  /*14630*/  IMAD.MOV R3, RZ, RZ, -R3 ;  /* 0x000000ffff037224 */ /* 0x000fc800078e0a03 */
[----:B------:R-:W-:Y:S01]  /*14640*/  IMAD R10, R2, R3, R13 ;  /* 0x00000003020a7224 */ /* 0x000fe200078e020d */
[----:B------:R-:W-:-:S04]  /*14650*/  LOP3.LUT R3, R5, R8, RZ, 0x3c, !PT ;  /* 0x0000000805037212 */ /* 0x000fc800078e3cff */
[----:B------:R-:W-:Y:S02]  /*14660*/  ISETP.GT.U32.AND P1, PT, R9, R10, PT ;  /* 0x0000000a0900720c */ /* 0x000fe40003f24070 */
[----:B------:R-:W-:-:S11]  /*14670*/  ISETP.GE.AND P2, PT, R3, RZ, PT ;  /* 0x000000ff0300720c */ /* 0x000fd60003f46270 */
[----:B------:R-:W-:Y:S02]  /*14680*/  @!P1 IMAD.IADD R10, R10, 0x1, -R9 ;  /* 0x000000010a0a9824 */ /* 0x000fe400078e0a09 */
[----:B------:R-:W-:Y:S01]  /*14690*/  @!P1 VIADD R2, R2, 0x1 ;  /* 0x0000000102029836 */ /* 0x000fe20000000000 */
[----:B------:R-:W-:Y:S02]  /*146a0*/  ISETP.NE.AND P1, PT, R8, RZ, PT ;  /* 0x000000ff0800720c */ /* 0x000fe40003f25270 */
[----:B------:R-:W-:-:S13]  /*146b0*/  ISETP.GE.U32.AND P0, PT, R10, R9, PT ;  /* 0x000000090a00720c */ /* 0x000fda0003f06070 */
[----:B------:R-:W-:-:S04]  /*146c0*/  @P0 VIADD R2, R2, 0x1 ;  /* 0x0000000102020836 */ /* 0x000fc80000000000 */
[----:B------:R-:W-:Y:S01]  /*146d0*/  @!P2 IMAD.MOV R2, RZ, RZ, -R2 ;  /* 0x000000ffff02a224 */ /* 0x000fe200078e0a02 */
[----:B------:R-:W-:-:S05]  /*146e0*/  @!P1 LOP3.LUT R2, RZ, R8, RZ, 0x33, !PT ;  /* 0x00000008ff029212 */ /* 0x000fca00078e33ff */
[----:B------:R-:W-:Y:S02]  /*146f0*/  IMAD R9, R7, R2, RZ ;  /* 0x0000000207097224 */ /* 0x000fe400078e02ff */
[----:B------:R-:W-:Y:S02]  /*14700*/  IMAD.MOV R2, RZ, RZ, -R2 ;  /* 0x000000ffff027224 */ /* 0x000fe400078e0a02 */
[----:B------:R-:W-:Y:S02]  /*14710*/  IMAD.MOV R10, RZ, RZ, -R9 ;  /* 0x000000ffff0a7224 */ /* 0x000fe400078e0a09 */
[----:B------:R-:W-:Y:S02]  /*14720*/  IMAD R8, R8, R2, R5 ;  /* 0x0000000208087224 */ /* 0x000fe400078e0205 */
[----:B------:R-:W-:Y:S01]  /*14730*/  IMAD.MOV.U32 R2, RZ, RZ, RZ ;  /* 0x000000ffff027224 */ /* 0x000fe200078e00ff */
[----:B------:R-:W-:Y:S02]  /*14740*/  VIADDMNMX R7, R10, UR5, R7, PT ;  /* 0x000000050a077c46 */ /* 0x000fe4000b800107 */
[----:B------:R-:W-:-:S02]  /*14750*/  IADD3 R9, R9, 0x1000000, R8 ;  /* 0x0100000009097810 */ /* 0x000fc40007ffe008 */
[----:B------:R-:W-:-:S04]  /*14760*/  IABS R10, R7 ;  /* 0x00000007000a7213 */ /* 0x000fc80000000000 */
[----:B------:R-:W0:Y:S08]  /*14770*/  I2F.RP R11, R10 ;  /* 0x0000000a000b7306 */ /* 0x000e300000209400 */
[----:B0-----:R-:W0:Y:S02]  /*14780*/  MUFU.RCP R11, R11 ;  /* 0x0000000b000b7308 */ /* 0x001e240000001000 */
[----:B0-----:R-:W-:Y:S01]  /*14790*/  VIADD R3, R11, 0xffffffe ;  /* 0x0ffffffe0b037836 */ /* 0x001fe20000000000 */
[----:B------:R-:W-:-:S05]  /*147a0*/  IABS R11, R7 ;  /* 0x00000007000b7213 */ /* 0x000fca0000000000 */
[----:B------:R-:W0:Y:S02]  /*147b0*/  F2I.FTZ.U32.TRUNC.NTZ R3, R3 ;  /* 0x0000000300037305 */ /* 0x000e24000021f000 */
[----:B0-----:R-:W-:-:S04]  /*147c0*/  IMAD.MOV R5, RZ, RZ, -R3 ;  /* 0x000000ffff057224 */ /* 0x001fc800078e0a03 */
[----:B------:R-:W-:-:S04]  /*147d0*/  IMAD R5, R5, R10, RZ ;  /* 0x0000000a05057224 */ /* 0x000fc800078e02ff */
[----:B------:R-:W-:Y:S01]  /*147e0*/  IMAD.HI.U32 R2, R3, R5, R2 ;  /* 0x0000000503027227 */ /* 0x000fe200078e0002 */
[----:B------:R-:W-:-:S03]  /*147f0*/  IABS R5, R8 ;  /* 0x0000000800057213 */ /* 0x000fc60000000000 */
[----:B------:R-:W-:Y:S02]  /*14800*/  IMAD.MOV R3, RZ, RZ, -R11 ;  /* 0x000000ffff037224 */ /* 0x000fe400078e0a0b */
        /* <DEDUP_REMOVED lines=10> */
[----:B------:R-:W-:Y:S01]  /*148b0*/  @!P2 IMAD.MOV R2, RZ, RZ, -R2 ;  /* 0x000000ffff02a224 */ /* 0x000fe200078e0a02 */
[----:B------:R-:W-:Y:S01]  /*148c0*/  @!P1 LOP3.LUT R2, RZ, R7, RZ, 0x33, !PT ;  /* 0x00000007ff029212 */ /* 0x000fe200078e33ff */
[----:B------:R-:W-:-:S04]  /*148d0*/  IMAD.MOV R7, RZ, RZ, -R7 ;  /* 0x000000ffff077224 */ /* 0x000fc800078e0a07 */
[----:B------:R-:W-:-:S05]  /*148e0*/  IMAD R3, R2, R7, R9 ;  /* 0x0000000702037224 */ /* 0x000fca00078e0209 */
[----:B------:R1:W-:Y:S02]  /*148f0*/  STL [R1+0x8], R3 ;  /* 0x0000080301007387 */ /* 0x0003e40000100800 */
.L_x_1256:
[----:B01----:R-:W-:-:S05]  /*14900*/  LOP3.LUT R3, RZ, R2, RZ, 0x33, !PT ;  /* 0x00000002ff037212 */ /* 0x003fca00078e33ff */
[----:B------:R-:W-:-:S05]  /*14910*/  IMAD.IADD R2, R4, 0x1, R3 ;  /* 0x0000000104027824 */ /* 0x000fca00078e0203 */
[----:B------:R1:W-:Y:S01]  /*14920*/  STL [R1+0x4], R2 ;  /* 0x0000040201007387 */ /* 0x0003e20000100800 */
[----:B------:R-:W-:Y:S05]  /*14930*/  BRA `(.L_x_1257) ;  /* 0x0000000000107947 */ /* 0x000fea0003800000 */
.L_x_1252:
[----:B------:R-:W-:Y:S01]  /*14940*/  IMAD.U32 R2, RZ, RZ, UR6 ;  /* 0x00000006ff027e24 */ /* 0x000fe2000f8e00ff */
[----:B------:R0:W-:Y:S04]  /*14950*/  STL [R1+0x4], RZ ;  /* 0x000004ff01007387 */ /* 0x0001e80000100800 */
[----:B------:R0:W-:Y:S04]  /*14960*/  STL [R1+0x8], RZ ;  /* 0x000008ff01007387 */ /* 0x0001e80000100800 */
[----:B------:R0:W-:Y:S02]  /*14970*/  STL [R1], R2 ;  /* 0x0000000201007387 */ /* 0x0001e40000100800 */
.L_x_1257:
[----:B------:R-:W2:Y:S04]  /*14980*/  LDL R8, [R1] ;  /* 0x0000000001087983 */ /* 0x000ea80000100800 */
[----:B------:R-:W2:Y:S04]  /*14990*/  LDL R9, [R1+0x4] ;  /* 0x0000040001097983 */ /* 0x000ea80000100800 */
[----:B------:R-:W2:Y:S04]  /*149a0*/  LDL R10, [R1+0x8] ;  /* 0x00000800010a7983 */ /* 0x000ea80000100800 */
[----:B------:R-:W2:Y:S01]  /*149b0*/  LDL R11, [R1+0xc] ;  /* 0x00000c00010b7983 */ /* 0x000ea20000100800 */
[----:B------:R-:W-:-:S13]  /*149c0*/  ISETP.NE.AND P0, PT, R0, RZ, PT ;  /* 0x000000ff0000720c */ /* 0x000fda0003f05270 */
[----:B------:R-:W3:Y:S01]  /*149d0*/  @!P0 S2R R3, SR_CgaCtaId ;  /* 0x0000000000038919 */ /* 0x000ee20000008800 */
[----:B------:R-:W-:-:S04]  /*149e0*/  @!P0 MOV R0, 0x400 ;  /* 0x0000040000008802 */ /* 0x000fc80000000f00 */
[----:B---3--:R-:W-:-:S05]  /*149f0*/  @!P0 LEA R0, R3, R0, 0x18 ;  /* 0x0000000003008211 */ /* 0x008fca00078ec0ff */
[----:B--2---:R2:W-:Y:S01]  /*14a00*/  @!P0 STS.128 [R0+0x308d0], R8 ;  /* 0x0308d00800008388 */ /* 0x0045e20000000c00 */
[----:B------:R-:W-:Y:S06]  /*14a10*/  BAR.ARV 0x5, 0x180 ;  /* 0x0146000000007b1d */ /* 0x000fec0000002000 */
.L_x_1250:
[----:B--2---:R-:W2:Y:S01]  /*14a20*/  LDL R0, [R1+0xc] ;  /* 0x00000c0001007983 */ /* 0x004ea20000100800 */
[----:B------:R-:W-:-:S03]  /*14a30*/  ULDC UR4, c[0x0][0xc3c] ;  /* 0x00030f0000047ab9 */ /* 0x000fc60000000800 */
[----:B------:R4:W-:Y:S01]  /*14a40*/  STL [R1+0x10], RZ ;  /* 0x000010ff01007387 */ /* 0x0009e20000100800 */
[----:B--2---:R-:W-:Y:S01]  /*14a50*/  ISETP.GE.AND P0, PT, R0, UR4, PT ;  /* 0x0000000400007c0c */ /* 0x004fe2000bf06270 */
[----:B------:R-:W-:-:S05]  /*14a60*/  IMAD.MOV.U32 R0, RZ, RZ, 0x1 ;  /* 0x00000001ff007424 */ /* 0x000fca00078e00ff */
[----:B------:R4:W-:Y:S04]  /*14a70*/  STL [R1+0x14], R0 ;  /* 0x0000140001007387 */ /* 0x0009e80000100800 */
[----:B------:R4:W-:Y:S03]  /*14a80*/  STL [R1+0x50], RZ ;  /* 0x000050ff01007387 */ /* 0x0009e60000100800 */
[----:B------:R-:W-:Y:S05]  /*14a90*/  @P0 BRA `(.L_x_1258) ;  /* 0x0000006400640947 */ /* 0x000fea0003800000 */
[----:B------:R-:W2:Y:S01]  /*14aa0*/  S2UR UR5, SR_CgaCtaId ;  /* 0x00000000000579c3 */ /* 0x000ea20000008800 */
[C---:B----4-:R-:W-:Y:S01]  /*14ab0*/  IMAD.SHL.U32 R0, R6.reuse, 0x8, RZ ;  /* 0x0000000806007824 */ /* 0x050fe200078e00ff */
[----:B------:R-:W-:Y:S01]  /*14ac0*/  LOP3.LUT R4, R6, 0x7f, RZ, 0xc0, !PT ;  /* 0x0000007f06047812 */ /* 0x000fe200078ec0ff */
[----:B------:R-:W-:Y:S01]  /*14ad0*/  UMOV UR4, 0x400 ;  /* 0x0000040000047882 */ /* 0x000fe20000000000 */
[----:B------:R-:W-:Y:S01]  /*14ae0*/  BSSY B8, `(.L_x_1258) ;  /* 0x0000654000087945 */ /* 0x000fe20003800000 */
[----:B------:R-:W-:Y:S01]  /*14af0*/  ULDC UR38, c[0x0][0xc] ;  /* 0x0000030000267ab9 */ /* 0x000fe20000000800 */
[----:B------:R-:W-:Y:S01]  /*14b00*/  LOP3.LUT R3, R0, 0x1f8, RZ, 0xc0, !PT ;  /* 0x000001f800037812 */ /* 0x000fe200078ec0ff */
[----:B01----:R-:W-:Y:S01]  /*14b10*/  IMAD.SHL.U32 R2, R4, 0x8, RZ ;  /* 0x0000000804027824 */ /* 0x003fe200078e00ff */
[----:B------:R-:W-:Y:S01]  /*14b20*/  LOP3.LUT R0, R0, 0x38, RZ, 0xc0, !PT ;  /* 0x0000003800007812 */ /* 0x000fe200078ec0ff */
[----:B------:R-:W-:Y:S01]  /*14b30*/  ULDC.64 UR36, c[0x0][0x198] ;  /* 0x0000660000247ab9 */ /* 0x000fe20000000a00 */
[----:B------:R-:W-:Y:S01]  /*14b40*/  LOP3.LUT R3, R3, 0x38, R6, 0x78, !PT ;  /* 0x0000003803037812 */ /* 0x000fe200078e7806 */
[----:B------:R-:W-:-:S03]  /*14b50*/  IMAD.SHL.U32 R6, R6, 0x10, RZ ;  /* 0x0000001006067824 */ /* 0x000fc600078e00ff */
[----:B------:R-:W-:Y:S02]  /*14b60*/  LOP3.LUT R2, R3, 0x200, R2, 0xf8, !PT ;  /* 0x0000020003027812 */ /* 0x000fe400078ef802 */
[----:B------:R-:W-:-:S04]  /*14b70*/  SHF.R.U32.HI R3, RZ, 0x3, R4 ;  /* 0x00000003ff037819 */ /* 0x000fc80000011604 */
[----:B------:R-:W-:Y:S01]  /*14b80*/  LOP3.LUT R4, R3, 0x70, R6, 0xf8, !PT ;  /* 0x0000007003047812 */ /* 0x000fe200078ef806 */
[----:B--2---:R-:W-:-:S06]  /*14b90*/  ULEA UR4, UR5, UR4, 0x18 ;  /* 0x0000000405047291 */ /* 0x004fcc000f8ec03f */
[----:B------:R-:W-:-:S04]  /*14ba0*/  IMAD.U32 R19, RZ, RZ, UR4 ;  /* 0x00000004ff137e24 */ /* 0x000fc8000f8e00ff */
[----:B------:R-:W-:Y:S02]  /*14bb0*/  IMAD R3, R2, 0x2, R19 ;  /* 0x0000000202037824 */ /* 0x000fe400078e0213 */
[----:B------:R-:W-:-:S03]  /*14bc0*/  IMAD.MOV.U32 R2, RZ, RZ, 0x1 ;  /* 0x00000001ff027424 */ /* 0x000fc600078e00ff */
[----:B------:R-:W-:Y:S04]  /*14bd0*/  STL [R1+0x20], R3 ;  /* 0x0000200301007387 */ /* 0x000fe80000100800 */
[----:B------:R-:W-:Y:S04]  /*14be0*/  STL [R1+0x50], RZ ;  /* 0x000050ff01007387 */ /* 0x000fe80000100800 */
[----:B------:R0:W-:Y:S04]  /*14bf0*/  STL [R1+0x14], R2 ;  /* 0x0000140201007387 */ /* 0x0001e80000100800 */
[----:B------:R1:W-:Y:S01]  /*14c00*/  STL [R1+0x10], RZ ;  /* 0x000010ff01007387 */ /* 0x0003e20000100800 */
[----:B0-----:R-:W-:-:S02]  /*14c10*/  LOP3.LUT R2, R0, 0x40, RZ, 0xfc, !PT ;  /* 0x0000004000027812 */ /* 0x001fc400078efcff */
[----:B-1----:R-:W-:-:S07]  /*14c20*/  LOP3.LUT R0, R0, 0x80, RZ, 0xfc, !PT ;  /* 0x0000008000007812 */ /* 0x002fce00078efcff */
.L_x_1374:
[----:B--23--:R-:W2:Y:S01]  /*14c30*/  LDL R9, [R1+0xc] ;  /* 0x00000c0001097983 */ /* 0x00cea20000100800 */
[----:B------:R-:W-:Y:S05]  /*14c40*/  YIELD ;  /* 0x0000000000007946 */ /* 0x000fea0003800000 */
[----:B------:R-:W-:Y:S01]  /*14c50*/  ULDC.64 UR4, c[0x0][0xa28] ;  /* 0x00028a0000047ab9 */ /* 0x000fe20000000a00 */
[----:B------:R-:W-:Y:S01]  /*14c60*/  IMAD.MOV.U32 R0, RZ, RZ, RZ ;  /* 0x000000ffff007224 */ /* 0x000fe200078e00ff */
[----:B------:R-:W-:Y:S01]  /*14c70*/  ISETP.NE.U32.AND P0, PT, RZ, UR4, PT ;  /* 0x00000004ff007c0c */ /* 0x000fe2000bf05070 */
[----:B01----:R-:W0:Y:S01]  /*14c80*/  LDC.64 R4, c[0x0][0xa00] ;  /* 0x00028000ff047b82 */ /* 0x003e220000000a00 */
[----:B------:R-:W-:Y:S01]  /*14c90*/  ULDC.64 UR8, c[0x0][0x208] ;  /* 0x0000820000087ab9 */ /* 0x000fe20000000a00 */
[----:B------:R-:W-:Y:S01]  /*14ca0*/  IMAD.MOV.U32 R10, RZ, RZ, RZ ;  /* 0x000000ffff0a7224 */ /* 0x000fe200078e00ff */
[----:B------:R-:W-:Y:S01]  /*14cb0*/  ISETP.NE.AND.EX P0, PT, RZ, UR5, PT, P0 ;  /* 0x00000005ff007c0c */ /* 0x000fe2000bf05300 */
[----:B------:R-:W-:Y:S01]  /*14cc0*/  ULDC.64 UR4, c[0x0][0xa18] ;  /* 0x0002860000047ab9 */ /* 0x000fe20000000a00 */
[----:B------:R-:W-:-:S11]  /*14cd0*/  ULDC.64 UR6, c[0x0][0xa08] ;  /* 0x0002820000067ab9 */ /* 0x000fd60000000a00 */
[----:B------:R-:W2:Y:S02]  /*14ce0*/  @P0 LDC.64 R2, c[0x0][0xa28] ;  /* 0x00028a00ff020b82 */ /* 0x000ea40000000a00 */
[----:B--2---:R-:W-:-:S05]  /*14cf0*/  @P0 IMAD.WIDE R2, R9, 0x4, R2 ;  /* 0x0000000409020825 */ /* 0x004fca00078e0202 */
[----:B------:R1:W5:Y:S01]  /*14d00*/  @P0 LDG.E R0, desc[UR8][R2.64] ;  /* 0x0000000802000981 */ /* 0x000362000c1e1900 */
[----:B------:R-:W-:Y:S01]  /*14d10*/  ISETP.NE.U32.AND P0, PT, RZ, UR4, PT ;  /* 0x00000004ff007c0c */ /* 0x000fe2000bf05070 */
[----:B0-----:R-:W-:Y:S01]  /*14d20*/  IMAD.WIDE R4, R9, 0x4, R4 ;  /* 0x0000000409047825 */ /* 0x001fe200078e0204 */
[----:B------:R-:W-:Y:S02]  /*14d30*/  ISETP.NE.U32.AND P1, PT, RZ, UR6, PT ;  /* 0x00000006ff007c0c */ /* 0x000fe4000bf25070 */
[----:B------:R-:W-:Y:S01]  /*14d40*/  ISETP.NE.AND.EX P2, PT, RZ, UR5, PT, P0 ;  /* 0x00000005ff007c0c */ /* 0x000fe2000bf45300 */
[----:B------:R-:W-:Y:S01]  /*14d50*/  ULDC.64 UR4, c[0x0][0xa00] ;  /* 0x0002800000047ab9 */ /* 0x000fe20000000a00 */
[----:B------:R-:W-:Y:S01]  /*14d60*/  ISETP.NE.AND.EX P1, PT, RZ, UR7, PT, P1 ;  /* 0x00000007ff007c0c */ /* 0x000fe2000bf25310 */
[----:B------:R-:W-:Y:S01]  /*14d70*/  IMAD.MOV.U32 R8, RZ, RZ, RZ ;  /* 0x000000ffff087224 */ /* 0x000fe200078e00ff */
[----:B------:R-:W-:Y:S01]  /*14d80*/  ISETP.NE.U32.AND P0, PT, RZ, UR4, PT ;  /* 0x00000004ff007c0c */ /* 0x000fe2000bf05070 */
[----:B-1----:R-:W0:Y:S03]  /*14d90*/  LDC.64 R2, c[0x0][0xa08] ;  /* 0x00028200ff027b82 */ /* 0x002e260000000a00 */
[----:B------:R-:W-:-:S05]  /*14da0*/  ISETP.NE.AND.EX P0, PT, RZ, UR5, PT, P0 ;  /* 0x00000005ff007c0c */ /* 0x000fca000bf05300 */
[----:B------:R-:W1:Y:S08]  /*14db0*/  @P2 LDC.64 R6, c[0x0][0xa18] ;  /* 0x00028600ff062b82 */ /* 0x000e700000000a00 */
[----:B------:R-:W2:Y:S01]  /*14dc0*/  @P0 LDG.E R10, desc[UR8][R4.64] ;  /* 0x00000008040a0981 */ /* 0x000ea2000c1e1900 */
[----:B------:R-:W-:Y:S01]  /*14dd0*/  ULDC UR4, c[0x0][0x288] ;  /* 0x0000a20000047ab9 */ /* 0x000fe20000000800 */
[----:B0-----:R-:W-:-:S05]  /*14de0*/  IMAD.WIDE R2, R9, 0x4, R2 ;  /* 0x0000000409027825 */ /* 0x001fca00078e0202 */
[----:B------:R-:W5:Y:S01]  /*14df0*/  @P1 LDG.E R8, desc[UR8][R2.64] ;  /* 0x0000000802081981 */ /* 0x000f62000c1e1900 */
[----:B-1----:R-:W-:-:S03]  /*14e00*/  @P2 IMAD.WIDE R6, R9, 0x4, R6 ;  /* 0x0000000409062825 */ /* 0x002fc600078e0206 */
[----:B--2---:R0:W-:Y:S02]  /*14e10*/  STL [R1+0x30], R10 ;  /* 0x0000300a01007387 */ /* 0x0041e40000100800 */
[----:B0-----:R-:W-:Y:S01]  /*14e20*/  IMAD.U32 R10, RZ, RZ, UR4 ;  /* 0x00000004ff0a7e24 */ /* 0x001fe2000f8e00ff */
[----:B------:R-:W-:-:S05]  /*14e30*/  ULDC.64 UR4, c[0x0][0x418] ;  /* 0x0001060000047ab9 */ /* 0x000fca0000000a00 */
        /* <DEDUP_REMOVED lines=12> */
[----:B------:R-:W0:Y:S04]  /*14f00*/  LDG.E R7, desc[UR4][R4.64] ;  /* 0x0000000404077981 */ /* 0x000e28000c1e1900 */
[----:B------:R-:W0:Y:S02]  /*14f10*/  LDG.E R4, desc[UR4][R4.64+0x4] ;  /* 0x0000040404047981 */ /* 0x000e24000c1e1900 */
[----:B0-----:R-:W-:-:S05]  /*14f20*/  IMAD.IADD R10, R4, 0x1, -R7 ;  /* 0x00000001040a7824 */ /* 0x001fca00078e0a07 */
[----:B------:R1:W-:Y:S02]  /*14f30*/  STL [R1+0x2c], R10 ;  /* 0x00002c0a01007387 */ /* 0x0003e40000100800 */
.L_x_1259:
[----:B------:R-:W2:Y:S01]  /*14f40*/  LDL.LU R5, [R1+0x8] ;  /* 0x0000080001057983 */ /* 0x000ea20000300800 */
[----:B------:R-:W-:Y:S02]  /*14f50*/  ULDC.64 UR4, c[0x0][0xa20] ;  /* 0x0002880000047ab9 */ /* 0x000fe40000000a00 */
[----:B------:R-:W-:-:S04]  /*14f60*/  ISETP.NE.U32.AND P0, PT, RZ, UR4, PT ;  /* 0x00000004ff007c0c */ /* 0x000fc8000bf05070 */
[----:B------:R-:W-:Y:S02]  /*14f70*/  ISETP.NE.AND.EX P0, PT, RZ, UR5, PT, P0 ;  /* 0x00000005ff007c0c */ /* 0x000fe4000bf05300 */
[C---:B--2---:R-:W-:Y:S02]  /*14f80*/  LOP3.LUT R7, R5.reuse, 0xff000000, RZ, 0xc0, !PT ;  /* 0xff00000005077812 */ /* 0x044fe400078ec0ff */
[C---:B------:R-:W-:Y:S02]  /*14f90*/  LOP3.LUT R4, R5.reuse, 0xff0000, RZ, 0xc0, !PT ;  /* 0x00ff000005047812 */ /* 0x040fe400078ec0ff */
[----:B------:R-:W-:Y:S02]  /*14fa0*/  SHF.R.U32.HI R7, RZ, 0x8, R7 ;  /* 0x00000008ff077819 */ /* 0x000fe40000011607 */
[----:B------:R-:W-:Y:S02]  /*14fb0*/  LOP3.LUT R16, R5, 0xffff, RZ, 0xc0, !PT ;  /* 0x0000ffff05107812 */ /* 0x000fe400078ec0ff */
[----:B------:R-:W-:Y:S01]  /*14fc0*/  LEA.HI R7, R4, R7, RZ, 0x10 ;  /* 0x0000000704077211 */ /* 0x000fe200078f80ff */
[----:B-----5:R-:W-:-:S05]  /*14fd0*/  IMAD.IADD R4, R8, 0x1, R0 ;  /* 0x0000000108047824 */ /* 0x020fca00078e0200 */
[----:B------:R2:W-:Y:S01]  /*14fe0*/  STL [R1+0x18], R4 ;  /* 0x0000180401007387 */ /* 0x0005e20000100800 */
[----:B------:R-:W-:Y:S05]  /*14ff0*/  @!P0 BRA `(.L_x_1260) ;  /* 0x0000000000148947 */ /* 0x000fea0003800000 */
[----:B------:R-:W3:Y:S01]  /*15000*/  LDC.64 R2, c[0x0][0xa20] ;  /* 0x00028800ff027b82 */ /* 0x000ee20000000a00 */
[----:B------:R-:W-:Y:S01]  /*15010*/  ULDC.64 UR4, c[0x0][0x208] ;  /* 0x0000820000047ab9 */ /* 0x000fe20000000a00 */
[----:B---3--:R-:W-:-:S05]  /*15020*/  IMAD.WIDE R2, R9, 0x4, R2 ;  /* 0x0000000409027825 */ /* 0x008fca00078e0202 */
[----:B------:R3:W5:Y:S01]  /*15030*/  LDG.E R6, desc[UR4][R2.64] ;  /* 0x0000000402067981 */ /* 0x000762000c1e1900 */
[----:B------:R-:W-:Y:S05]  /*15040*/  BRA `(.L_x_1261) ;  /* 0x0000000000147947 */ /* 0x000fea0003800000 */
.L_x_1260:
[----:B------:R-:W-:Y:S05]  /*15050*/  @!P1 BRA `(.L_x_1261) ;  /* 0x0000000000109947 */ /* 0x000fea0003800000 */
[----:B------:R-:W-:Y:S02]  /*15060*/  ULDC.64 UR4, c[0x0][0x208] ;  /* 0x0000820000047ab9 */ /* 0x000fe40000000a00 */
[----:B------:R-:W3:Y:S04]  /*15070*/  LDG.E R6, desc[UR4][R2.64] ;  /* 0x0000000402067981 */ /* 0x000ee8000c1e1900 */
[----:B------:R-:W3:Y:S02]  /*15080*/  LDG.E R2, desc[UR4][R2.64+0x4] ;  /* 0x0000040402027981 */ /* 0x000ee4000c1e1900 */
[----:B---3--:R-:W-:-:S07]  /*15090*/  IMAD.IADD R6, R2, 0x1, -R6 ;  /* 0x0000000102067824 */ /* 0x008fce00078e0a06 */
.L_x_1261:
[----:B--2---:R-:W2:Y:S01]  /*150a0*/  LDL.LU R4, [R1+0x4] ;  /* 0x0000040001047983 */ /* 0x004ea20000300800 */
[----:B---3--:R-:W3:Y:S01]  /*150b0*/  LDC R2, c[0x0][0x448] ;  /* 0x00011200ff027b82 */ /* 0x008ee20000000800 */
[----:B-----5:R-:W-:Y:S01]  /*150c0*/  IMAD.IADD R0, R6, 0x1, -R0 ;  /* 0x0000000106007824 */ /* 0x020fe200078e0a00 */
[----:B---3--:R-:W-:-:S13]  /*150d0*/  ISETP.NE.AND P1, PT, R2, 0x1, PT ;  /* 0x000000010200780c */ /* 0x008fda0003f25270 */
[----:B------:R-:W3:Y:S08]  /*150e0*/  @P1 LDC R3, c[0x0][0x44c] ;  /* 0x00011300ff031b82 */ /* 0x000ef00000000800 */
[----:B------:R-:W4:Y:S01]  /*150f0*/  @P1 LDC R2, c[0x0][0x450] ;  /* 0x00011400ff021b82 */ /* 0x000f220000000800 */
[----:B--2---:R-:W-:-:S04]  /*15100*/  IMAD.SHL.U32 R11, R4, 0x80, RZ ;  /* 0x00000080040b7824 */ /* 0x004fc800078e00ff */
[----:B------:R-:W-:Y:S01]  /*15110*/  VIADD R4, R11, 0x7f ;  /* 0x0000007f0b047836 */ /* 0x000fe20000000000 */
[----:B------:R2:W-:Y:S03]  /*15120*/  STL [R1+0x28], R11 ;  /* 0x0000280b01007387 */ /* 0x0005e60000100800 */
[----:B---3--:R-:W-:-:S04]  /*15130*/  @P1 IMAD.HI.U32 R3, R4, R3, RZ ;  /* 0x0000000304031227 */ /* 0x008fc800078e00ff */
[----:B------:R-:W-:Y:S01]  /*15140*/  IMAD.MOV.U32 R6, RZ, RZ, R4 ;  /* 0x000000ffff067224 */ /* 0x000fe200078e0004 */
[----:B----4-:R-:W-:Y:S01]  /*15150*/  @P1 SHF.R.U32.HI R6, RZ, R2, R3 ;  /* 0x00000002ff061219 */ /* 0x010fe20000011603 */
[----:B------:R-:W-:-:S04]  /*15160*/  VIADD R2, R0, 0x5f ;  /* 0x0000005f00027836 */ /* 0x000fc80000000000 */
[----:B------:R-:W-:-:S05]  /*15170*/  IMAD.HI R2, R2, 0x2aaaaaab, RZ ;  /* 0x2aaaaaab02027827 */ /* 0x000fca00078e02ff */
[----:B------:R-:W-:-:S04]  /*15180*/  SHF.R.U32.HI R3, RZ, 0x1f, R2 ;  /* 0x0000001fff037819 */ /* 0x000fc80000011602 */
[----:B------:R-:W-:Y:S02]  /*15190*/  LEA.HI.SX32 R9, R2, R3, 0x1c ;  /* 0x0000000302097211 */ /* 0x000fe400078fe2ff */
[----:B------:R-:W-:-:S03]  /*151a0*/  IADD3 R2, R0, 0x1, -R10 ;  /* 0x0000000100027810 */ /* 0x000fc60007ffe80a */
[----:B------:R2:W-:Y:S02]  /*151b0*/  STL [R1+0x58], R9 ;  /* 0x0000580901007387 */ /* 0x0005e40000100800 */
[----:B------:R-:W-:Y:S02]  /*151c0*/  IMAD.IADD R6, R2, 0x1, R6 ;  /* 0x0000000102067824 */ /* 0x000fe400078e0206 */
[----:B------:R-:W3:Y:S02]  /*151d0*/  LDC.64 R2, c[0x0][0x9e0] ;  /* 0x00027800ff027b82 */ /* 0x000ee40000000a00 */
[----:B---3--:R-:W-:Y:S01]  /*151e0*/  ISETP.GE.AND P2, PT, R3, 0x1, PT ;  /* 0x000000010300780c */ /* 0x008fe20003f46270 */
[----:B------:R-:W-:-:S12]  /*151f0*/  IMAD.IADD R2, R6, 0x1, R2 ;  /* 0x0000000106027824 */ /* 0x000fd800078e0202 */
[----:B--2---:R-:W-:Y:S05]  /*15200*/  @!P2 BRA `(.L_x_1262) ;  /* 0x000000000048a947 */ /* 0x004fea0003800000 */
[C---:B------:R-:W-:Y:S01]  /*15210*/  ISETP.GT.AND P0, PT, R6.reuse, RZ, PT ;  /* 0x000000ff0600720c */ /* 0x040fe20003f04270 */
[----:B------:R-:W-:Y:S01]  /*15220*/  BSSY B0, `(.L_x_1263) ;  /* 0x000000e000007945 */ /* 0x000fe20003800000 */
[----:B------:R-:W-:-:S11]  /*15230*/  VIADD R8, R6, 0xffffffff ;  /* 0xffffffff06087836 */ /* 0x000fd60000000000 */
[----:B------:R-:W-:Y:S05]  /*15240*/  @P0 BRA `(.L_x_1264) ;  /* 0x00000000001c0947 */ /* 0x000fea0003800000 */
[----:B------:R-:W-:Y:S01]  /*15250*/  ISETP.NE.AND P0, PT, R3, 0x1, PT ;  /* 0x000000010300780c */ /* 0x000fe20003f05270 */
[----:B------:R-:W-:-:S12]  /*15260*/  IMAD.MOV R6, RZ, RZ, -R6 ;  /* 0x000000ffff067224 */ /* 0x000fd800078e0a06 */
[----:B------:R-:W2:Y:S02]  /*15270*/  @P0 LDC.64 R4, c[0x0][0x9e8] ;  /* 0x00027a00ff040b82 */ /* 0x000ea40000000a00 */
[----:B--2---:R-:W-:-:S05]  /*15280*/  @P0 IMAD.HI.U32 R4, R6, R4, RZ ;  /* 0x0000000406040227 */ /* 0x004fca00078e00ff */
[----:B------:R-:W-:-:S04]  /*15290*/  @P0 SHF.R.U32.HI R6, RZ, R5, R4 ;  /* 0x00000005ff060219 */ /* 0x000fc80000011604 */
[----:B------:R-:W-:Y:S01]  /*152a0*/  LOP3.LUT R8, RZ, R6, RZ, 0x33, !PT ;  /* 0x00000006ff087212 */ /* 0x000fe200078e33ff */
[----:B------:R-:W-:Y:S06]  /*152b0*/  BRA `(.L_x_1265) ;  /* 0x0000000000107947 */ /* 0x000fec0003800000 */
.L_x_1264:
[----:B------:R-:W-:-:S13]  /*152c0*/  ISETP.NE.AND P0, PT, R3, 0x1, PT ;  /* 0x000000010300780c */ /* 0x000fda0003f05270 */
[----:B------:R-:W2:Y:S02]  /*152d0*/  @P0 LDC.64 R4, c[0x0][0x9e8] ;  /* 0x00027a00ff040b82 */ /* 0x000ea40000000a00 */
[----:B--2---:R-:W-:-:S05]  /*152e0*/  @P0 IMAD.HI.U32 R4, R8, R4, RZ ;  /* 0x0000000408040227 */ /* 0x004fca00078e00ff */
[----:B------:R-:W-:-:S07]  /*152f0*/  @P0 SHF.R.U32.HI R8, RZ, R5, R4 ;  /* 0x00000005ff080219 */ /* 0x000fce0000011604 */
.L_x_1265:
[----:B------:R-:W-:Y:S05]  /*15300*/  BSYNC B0 ;  /* 0x0000000000007941 */ /* 0x000fea0003800000 */
.L_x_1263:
[----:B------:R-:W-:-:S05]  /*15310*/  IMAD R8, R8, R3, R3 ;  /* 0x0000000308087224 */ /* 0x000fca00078e0203 */
[----:B------:R-:W-:-:S07]  /*15320*/  VIMNMX R2, R2, R8, PT ;  /* 0x0000000802027248 */ /* 0x000fce0003fe0100 */
.L_x_1262:
[----:B------:R-:W2:Y:S01]  /*15330*/  @P1 LDC R4, c[0x0][0x44c] ;  /* 0x00011300ff041b82 */ /* 0x000ea20000000800 */
[----:B------:R-:W-:Y:S01]  /*15340*/  VIADD R2, R2, 0x5f ;  /* 0x0000005f02027836 */ /* 0x000fe20000000000 */
[----:B------:R-:W-:Y:S01]  /*15350*/  ULDC UR4, c[0x0][0x9dc] ;  /* 0x0002770000047ab9 */ /* 0x000fe20000000800 */
[----:B------:R-:W-:Y:S02]  /*15360*/  IMAD.MOV.U32 R5, RZ, RZ, R11 ;  /* 0x000000ffff057224 */ /* 0x000fe400078e000b */
[----:B------:R-:W-:-:S03]  /*15370*/  IMAD.HI R2, R2, 0x2aaaaaab, RZ ;  /* 0x2aaaaaab02027827 */ /* 0x000fc600078e02ff */
[----:B------:R-:W3:Y:S01]  /*15380*/  @P1 LDC R6, c[0x0][0x450] ;  /* 0x00011400ff061b82 */ /* 0x000ee20000000800 */
[----:B--2---:R-:W-:-:S05]  /*15390*/  @P1 IMAD.HI.U32 R4, R11, R4, RZ ;  /* 0x000000040b041227 */ /* 0x004fca00078e00ff */
[----:B---3--:R-:W-:-:S04]  /*153a0*/  @P1 SHF.R.U32.HI R5, RZ, R6, R4 ;  /* 0x00000006ff051219 */ /* 0x008fc80000011604 */
[----:B------:R-:W-:Y:S02]  /*153b0*/  IADD3 R6, R5, R0, -R10 ;  /* 0x0000000005067210 */ /* 0x000fe40007ffe80a */
[----:B------:R-:W-:-:S04]  /*153c0*/  SHF.R.U32.HI R0, RZ, 0x1f, R2 ;  /* 0x0000001fff007819 */ /* 0x000fc80000011602 */
[----:B------:R-:W-:Y:S01]  /*153d0*/  LEA.HI.SX32 R4, R2, R0, 0x1c ;  /* 0x0000000002047211 */ /* 0x000fe200078fe2ff */
[----:B------:R-:W-:-:S03]  /*153e0*/  VIADD R2, R6, -UR4 ;  /* 0x8000000406027c36 */ /* 0x000fc60008000000 */
[----:B------:R-:W-:Y:S01]  /*153f0*/  VIMNMX R0, R9, R4, PT ;  /* 0x0000000409007248 */ /* 0x000fe20003fe0100 */
[----:B------:R2:W-:Y:S01]  /*15400*/  STL [R1+0x54], R4 ;  /* 0x0000540401007387 */ /* 0x0005e20000100800 */
[----:B------:R-:W-:Y:S05]  /*15410*/  @!P2 BRA `(.L_x_1266) ;  /* 0x000000000044a947 */ /* 0x000fea0003800000 */
[----:B------:R-:W-:Y:S01]  /*15420*/  ISETP.GT.AND P0, PT, R6, -0x1, PT ;  /* 0xffffffff0600780c */ /* 0x000fe20003f04270 */
[----:B------:R-:W-:-:S12]  /*15430*/  BSSY B0, `(.L_x_1267) ;  /* 0x000000d000007945 */ /* 0x000fd80003800000 */
[----:B------:R-:W-:Y:S05]  /*15440*/  @P0 BRA `(.L_x_1268) ;  /* 0x00000000001c0947 */ /* 0x000fea0003800000 */
[----:B------:R-:W-:Y:S02]  /*15450*/  ISETP.NE.AND P0, PT, R3, 0x1, PT ;  /* 0x000000010300780c */ /* 0x000fe40003f05270 */
[----:B------:R-:W-:-:S11]  /*15460*/  LOP3.LUT R6, RZ, R6, RZ, 0x33, !PT ;  /* 0x00000006ff067212 */ /* 0x000fd600078e33ff */
[----:B--2---:R-:W2:Y:S02]  /*15470*/  @P0 LDC.64 R4, c[0x0][0x9e8] ;  /* 0x00027a00ff040b82 */ /* 0x004ea40000000a00 */
[----:B--2---:R-:W-:-:S05]  /*15480*/  @P0 IMAD.HI.U32 R4, R6, R4, RZ ;  /* 0x0000000406040227 */ /* 0x004fca00078e00ff */
[----:B------:R-:W-:-:S04]  /*15490*/  @P0 SHF.R.U32.HI R6, RZ, R5, R4 ;  /* 0x00000005ff060219 */ /* 0x000fc80000011604 */
[----:B------:R-:W-:Y:S01]  /*154a0*/  LOP3.LUT R6, RZ, R6, RZ, 0x33, !PT ;  /* 0x00000006ff067212 */ /* 0x000fe200078e33ff */
[----:B------:R-:W-:Y:S06]  /*154b0*/  BRA `(.L_x_1269) ;  /* 0x0000000000107947 */ /* 0x000fec0003800000 */
.L_x_1268:
[----:B------:R-:W-:-:S13]  /*154c0*/  ISETP.NE.AND P0, PT, R3, 0x1, PT ;  /* 0x000000010300780c */ /* 0x000fda0003f05270 */
[----:B--2---:R-:W2:Y:S02]  /*154d0*/  @P0 LDC.64 R4, c[0x0][0x9e8] ;  /* 0x00027a00ff040b82 */ /* 0x004ea40000000a00 */
[----:B--2---:R-:W-:-:S05]  /*154e0*/  @P0 IMAD.HI.U32 R4, R6, R4, RZ ;  /* 0x0000000406040227 */ /* 0x004fca00078e00ff */
[----:B------:R-:W-:-:S07]  /*154f0*/  @P0 SHF.R.U32.HI R6, RZ, R5, R4 ;  /* 0x00000005ff060219 */ /* 0x000fce0000011604 */
.L_x_1269:
[----:B------:R-:W-:Y:S05]  /*15500*/  BSYNC B0 ;  /* 0x0000000000007941 */ /* 0x000fea0003800000 */
.L_x_1267:
[----:B------:R-:W-:-:S05]  /*15510*/  IMAD R3, R6, R3, RZ ;  /* 0x0000000306037224 */ /* 0x000fca00078e02ff */
[----:B------:R-:W-:-:S07]  /*15520*/  VIMNMX R2, R2, R3, !PT ;  /* 0x0000000302027248 */ /* 0x000fce0007fe0100 */
.L_x_1266:
[----:B------:R-:W-:Y:S01]  /*15530*/  IMAD.HI R2, R2, 0x2aaaaaab, RZ ;  /* 0x2aaaaaab02027827 */ /* 0x000fe200078e02ff */
[----:B--2---:R-:W-:Y:S01]  /*15540*/  SHF.R.U32.HI R4, RZ, 0x10, R7 ;  /* 0x00000010ff047819 */ /* 0x004fe20000011607 */
[----:B------:R-:W-:Y:S01]  /*15550*/  BSSY B0, `(.L_x_1270) ;  /* 0x000002a000007945 */ /* 0x000fe20003800000 */
[----:B------:R-:W-:Y:S01]  /*15560*/  LOP3.LUT R8, R7, 0xff, RZ, 0xc0, !PT ;  /* 0x000000ff07087812 */ /* 0x000fe200078ec0ff */
[----:B------:R-:W-:Y:S01]  /*15570*/  IMAD.MOV.U32 R5, RZ, RZ, RZ ;  /* 0x000000ffff057224 */ /* 0x000fe200078e00ff */
[----:B------:R-:W-:Y:S02]  /*15580*/  SHF.R.U32.HI R3, RZ, 0x1f, R2 ;  /* 0x0000001fff037819 */ /* 0x000fe40000011602 */
[----:B------:R-:W-:Y:S01]  /*15590*/  ISETP.NE.AND P0, PT, R4, RZ, PT ;  /* 0x000000ff0400720c */ /* 0x000fe20003f05270 */
[----:B01----:R-:W-:Y:S01]  /*155a0*/  IMAD.MOV.U32 R10, RZ, RZ, R5 ;  /* 0x000000ffff0a7224 */ /* 0x003fe200078e0005 */
[----:B------:R-:W-:-:S04]  /*155b0*/  LEA.HI.SX32 R3, R2, R3, 0x1c ;  /* 0x0000000302037211 */ /* 0x000fc800078fe2ff */
[----:B------:R-:W-:-:S04]  /*155c0*/  VIMNMX R9, RZ, R3, !PT ;  /* 0x00000003ff097248 */ /* 0x000fc80007fe0100 */
[----:B------:R-:W-:Y:S01]  /*155d0*/  ISETP.GT.AND P1, PT, R0, R9, PT ;  /* 0x000000090000720c */ /* 0x000fe20003f24270 */
[----:B------:R0:W-:Y:S02]  /*155e0*/  STL [R1+0x34], R9 ;  /* 0x0000340901007387 */ /* 0x0001e40000100800 */
[----:B------:R-:W1:Y:S02]  /*155f0*/  @!P0 LDC R4, c[0x0][0x9f0] ;  /* 0x00027c00ff048b82 */ /* 0x000e640000000800 */
[----:B------:R0:W-:Y:S04]  /*15600*/  STL [R1+0x38], R5 ;  /* 0x0000380501007387 */ /* 0x0001e80000100800 */
[----:B------:R0:W-:Y:S04]  /*15610*/  STL [R1+0x40], R8 ;  /* 0x0000400801007387 */ /* 0x0001e80000100800 */
[----:B------:R-:W-:Y:S05]  /*15620*/  @!P1 BRA `(.L_x_1271) ;  /* 0x0000000000709947 */ /* 0x000fea0003800000 */
[-C--:B01----:R-:W-:Y:S02]  /*15630*/  IABS R5, R4.reuse ;  /* 0x0000000400057213 */ /* 0x083fe40000000000 */
[----:B------:R-:W-:Y:S02]  /*15640*/  IABS R7, R4 ;  /* 0x0000000400077213 */ /* 0x000fe40000000000 */
[----:B------:R-:W0:Y:S03]  /*15650*/  I2F.RP R2, R5 ;  /* 0x0000000500027306 */ /* 0x000e260000209400 */
[----:B------:R-:W-:-:S05]  /*15660*/  IMAD.MOV R7, RZ, RZ, -R7 ;  /* 0x000000ffff077224 */ /* 0x000fca00078e0a07 */
[----:B0-----:R-:W0:Y:S02]  /*15670*/  MUFU.RCP R2, R2 ;  /* 0x0000000200027308 */ /* 0x001e240000001000 */
[----:B0-----:R-:W-:-:S06]  /*15680*/  VIADD R2, R2, 0xffffffe ;  /* 0x0ffffffe02027836 */ /* 0x001fcc0000000000 */
[----:B------:R-:W0:Y:S02]  /*15690*/  F2I.FTZ.U32.TRUNC.NTZ R3, R2 ;  /* 0x0000000200037305 */ /* 0x000e24000021f000 */
[----:B0-----:R-:W-:-:S04]  /*156a0*/  IMAD.MOV R2, RZ, RZ, -R3 ;  /* 0x000000ffff027224 */ /* 0x001fc800078e0a03 */
[----:B------:R-:W-:Y:S02]  /*156b0*/  IMAD R6, R2, R5, RZ ;  /* 0x0000000502067224 */ /* 0x000fe400078e02ff */
[----:B------:R-:W-:-:S04]  /*156c0*/  IMAD.MOV.U32 R2, RZ, RZ, RZ ;  /* 0x000000ffff027224 */ /* 0x000fc800078e00ff */
[----:B------:R-:W-:Y:S01]  /*156d0*/  IMAD.HI.U32 R6, R3, R6, R2 ;  /* 0x0000000603067227 */ /* 0x000fe200078e0002 */
[----:B------:R-:W-:-:S05]  /*156e0*/  IADD3 R3, R4, -0x1, R0 ;  /* 0xffffffff04037810 */ /* 0x000fca0007ffe000 */
[----:B------:R-:W-:-:S05]  /*156f0*/  IMAD.IADD R3, R3, 0x1, -R9 ;  /* 0x0000000103037824 */ /* 0x000fca00078e0a09 */
[----:B------:R-:W-:Y:S02]  /*15700*/  IABS R2, R3 ;  /* 0x0000000300027213 */ /* 0x000fe40000000000 */
[----:B------:R-:W-:-:S03]  /*15710*/  LOP3.LUT R3, R3, R4, RZ, 0x3c, !PT ;  /* 0x0000000403037212 */ /* 0x000fc600078e3cff */
        /* <DEDUP_REMOVED lines=13> */
.L_x_1271:
[----:B------:R-:W-:Y:S05]  /*157f0*/  BSYNC B0 ;  /* 0x0000000000007941 */ /* 0x000fea0003800000 */
.L_x_1270:
[----:B------:R-:W-:Y:S01]  /*15800*/  IMAD.MOV.U32 R3, RZ, RZ, R10 ;  /* 0x000000ffff037224 */ /* 0x000fe200078e000a */
[----:B------:R-:W-:Y:S03]  /*15810*/  BSSY B7, `(.L_x_1272) ;  /* 0x0000460000077945 */ /* 0x000fe60003800000 */
[----:B------:R-:W-:-:S05]  /*15820*/  IMAD R2, R8, R3, R9 ;  /* 0x0000000308027224 */ /* 0x000fca00078e0209 */
        /* <DEDUP_REMOVED lines=9> */
[----:B0-----:R-:W0:Y:S01]  /*158c0*/  S2R R5, SR_LANEID ;  /* 0x0000000000057919 */ /* 0x001e220000000000 */
[----:B------:R-:W-:Y:S01]  /*158d0*/  VOTEU.ANY UR4, UPT, PT ;  /* 0x0000000000047886 */ /* 0x000fe200038e0100 */
[----:B------:R-:W3:Y:S01]  /*158e0*/  LDC.64 R2, c[0x0][0xc60] ;  /* 0x00031800ff027b82 */ /* 0x000ee20000000a00 */
[----:B------:R-:W0:Y:S01]  /*158f0*/  FLO.U32 R0, UR4 ;  /* 0x0000000400007d00 */ /* 0x000e2200080e0000 */
[----:B------:R-:W-:Y:S01]  /*15900*/  ULDC.64 UR6, c[0x0][0x208] ;  /* 0x0000820000067ab9 */ /* 0x000fe20000000a00 */
[----:B0-----:R-:W-:-:S06]  /*15910*/  ISETP.EQ.U32.AND P0, PT, R0, R5, PT ;  /* 0x000000050000720c */ /* 0x001fcc0003f02070 */
[----:B------:R-:W3:Y:S07]  /*15920*/  POPC R5, UR4 ;  /* 0x0000000400057d09 */ /* 0x000eee0008000000 */
[----:B---3--:R-:W3:Y:S01]  /*15930*/  @P0 ATOMG.E.ADD.STRONG.GPU PT, R3, desc[UR6][R2.64], R5 ;  /* 0x00000005020309a8 */ /* 0x008ee200081ee1c6 */
[----:B-1----:R-:W0:Y:S02]  /*15940*/  S2R R4, SR_LTMASK ;  /* 0x0000000000047919 */ /* 0x002e240000003900 */
[----:B0-----:R-:W-:-:S04]  /*15950*/  LOP3.LUT R4, R4, UR4, RZ, 0xc0, !PT ;  /* 0x0000000404047c12 */ /* 0x001fc8000f8ec0ff */
[----:B------:R-:W0:Y:S01]  /*15960*/  POPC R7, R4 ;  /* 0x0000000400077309 */ /* 0x000e220000000000 */
[----:B---3--:R-:W0:Y:S02]  /*15970*/  SHFL.IDX PT, R0, R3, R0, 0x1f ;  /* 0x00001f0003007589 */ /* 0x008e2400000e0000 */
[----:B0-----:R-:W-:-:S05]  /*15980*/  IADD3 R0, R0, UR38, R7 ;  /* 0x0000002600007c10 */ /* 0x001fca000fffe007 */
[----:B------:R3:W-:Y:S01]  /*15990*/  STL [R1], R0 ;  /* 0x0000000001007387 */ /* 0x0007e20000100800 */
[----:B------:R-:W-:Y:S05]  /*159a0*/  BRA `(.L_x_1274) ;  /* 0x0000004400187947 */ /* 0x000fea0003800000 */
.L_x_1273:
        /* <DEDUP_REMOVED lines=8> */
[----:B-1----:R-:W-:Y:S02]  /*15a30*/  IMAD.U32 R4, RZ, RZ, UR6 ;  /* 0x00000006ff047e24 */ /* 0x002fe4000f8e00ff */
[----:B------:R-:W1:Y:S01]  /*15a40*/  LDC.64 R2, c[0x4][R2] ;  /* 0x0100000002027b82 */ /* 0x000e620000000a00 */
[----:B0-----:R-:W-:Y:S02]  /*15a50*/  IMAD.U32 R5, RZ, RZ, UR7 ;  /* 0x00000007ff057e24 */ /* 0x001fe4000f8e00ff */
[----:B------:R-:W-:Y:S02]  /*15a60*/  IMAD.U32 R6, RZ, RZ, UR8 ;  /* 0x00000008ff067e24 */ /* 0x000fe4000f8e00ff */
[----:B------:R-:W-:-:S02]  /*15a70*/  IMAD.U32 R7, RZ, RZ, UR9 ;  /* 0x00000009ff077e24 */ /* 0x000fc4000f8e00ff */
[----:B--2---:R-:W-:Y:S02]  /*15a80*/  IMAD.U32 R10, RZ, RZ, UR4 ;  /* 0x00000004ff0a7e24 */ /* 0x004fe4000f8e00ff */
[----:B------:R-:W-:Y:S02]  /*15a90*/  IMAD.U32 R11, RZ, RZ, UR5 ;  /* 0x00000005ff0b7e24 */ /* 0x000fe4000f8e00ff */
[----:B------:R-:W-:Y:S02]  /*15aa0*/  IMAD.MOV.U32 R8, RZ, RZ, 0x70 ;  /* 0x00000070ff087424 */ /* 0x000fe400078e00ff */
[----:B------:R-:W-:Y:S02]  /*15ab0*/  IMAD.MOV.U32 R12, RZ, RZ, 0x1 ;  /* 0x00000001ff0c7424 */ /* 0x000fe400078e00ff */
[----:B------:R-:W-:-:S07]  /*15ac0*/  IMAD.MOV.U32 R13, RZ, RZ, RZ ;  /* 0x000000ffff0d7224 */ /* 0x000fce00078e00ff */
[----:B------:R-:W-:-:S07]  /*15ad0*/  LEPC R20, `(.L_x_1276) ;  /* 0x000000001014794e */ /* 0x000fce0000000000 */
[----:B-1----:R-:W-:Y:S05]  /*15ae0*/  CALL.ABS.NOINC R2 ;  /* 0x0000000002007343 */ /* 0x002fea0003c00000 */
.L_x_1276:
[----:B------:R-:W-:Y:S05]  /*15af0*/  BSYNC B6 ;  /* 0x0000000000067941 */ /* 0x000fea0003800000 */
.L_x_1275:
        /* <DEDUP_REMOVED lines=9> */
[----:B-1----:R-:W-:Y:S02]  /*15b90*/  IMAD.U32 R4, RZ, RZ, UR6 ;  /* 0x00000006ff047e24 */ /* 0x002fe4000f8e00ff */
[----:B0-----:R-:W-:Y:S02]  /*15ba0*/  IMAD.U32 R5, RZ, RZ, UR7 ;  /* 0x00000007ff057e24 */ /* 0x001fe4000f8e00ff */
[----:B------:R-:W-:Y:S02]  /*15bb0*/  IMAD.U32 R6, RZ, RZ, UR8 ;  /* 0x00000008ff067e24 */ /* 0x000fe4000f8e00ff */
[----:B------:R-:W-:-:S02]  /*15bc0*/  IMAD.U32 R7, RZ, RZ, UR9 ;  /* 0x00000009ff077e24 */ /* 0x000fc4000f8e00ff */
[----:B--2---:R-:W-:Y:S02]  /*15bd0*/  IMAD.U32 R10, RZ, RZ, UR4 ;  /* 0x00000004ff0a7e24 */ /* 0x004fe4000f8e00ff */
[----:B------:R-:W-:Y:S02]  /*15be0*/  IMAD.U32 R11, RZ, RZ, UR5 ;  /* 0x00000005ff0b7e24 */ /* 0x000fe4000f8e00ff */
[----:B------:R-:W-:Y:S02]  /*15bf0*/  IMAD.MOV.U32 R8, RZ, RZ, 0x70 ;  /* 0x00000070ff087424 */ /* 0x000fe400078e00ff */
[----:B------:R-:W-:Y:S02]  /*15c00*/  IMAD.MOV.U32 R12, RZ, RZ, 0x1 ;  /* 0x00000001ff0c7424 */ /* 0x000fe400078e00ff */
[----:B---3--:R-:W-:-:S07]  /*15c10*/  IMAD.MOV.U32 R13, RZ, RZ, RZ ;  /* 0x000000ffff0d7224 */ /* 0x008fce00078e00ff */
[----:B------:R-:W-:-:S07]  /*15c20*/  LEPC R20, `(.L_x_1279) ;  /* 0x000000001014794e */ /* 0x000fce0000000000 */
[----:B----4-:R-:W-:Y:S05]  /*15c30*/  CALL.ABS.NOINC R2 ;  /* 0x0000000002007343 */ /* 0x010fea0003c00000 */
.L_x_1279:
        /* <DEDUP_REMOVED lines=15> */
.L_x_1278:
[----:B------:R-:W-:Y:S05]  /*15d30*/  BSYNC B6 ;  /* 0x0000000000067941 */ /* 0x000fea0003800000 */
.L_x_1277:
[----:B------:R-:W3:Y:S01]  /*15d40*/  LDL R0, [R1+0xc] ;  /* 0x00000c0001007983 */ /* 0x000ee20000100800 */
[----:B------:R-:W-:Y:S02]  /*15d50*/  ULDC.64 UR4, c[0x0][0x9f8] ;  /* 0x00027e0000047ab9 */ /* 0x000fe40000000a00 */
[----:B------:R-:W-:Y:S01]  /*15d60*/  ISETP.NE.U32.AND P0, PT, RZ, UR4, PT ;  /* 0x00000004ff007c0c */ /* 0x000fe2000bf05070 */
[----:B------:R-:W4:Y:S01]  /*15d70*/  LDL R17, [R1+0x3c] ;  /* 0x00003c0001117983 */ /* 0x000f220000100800 */
[----:B------:R-:W-:Y:S02]  /*15d80*/  ULDC.64 UR6, c[0x0][0x208] ;  /* 0x0000820000067ab9 */ /* 0x000fe40000000a00 */
[----:B------:R-:W-:Y:S01]  /*15d90*/  ISETP.NE.AND.EX P0, PT, RZ, UR5, PT, P0 ;  /* 0x00000005ff007c0c */ /* 0x000fe2000bf05300 */
[----:B------:R-:W-:-:S12]  /*15da0*/  ULDC.64 UR4, c[0x0][0xa08] ;  /* 0x0002820000047ab9 */ /* 0x000fd80000000a00 */
[----:B------:R-:W5:Y:S01]  /*15db0*/  @P0 LDC.64 R2, c[0x0][0x9f8] ;  /* 0x00027e00ff020b82 */ /* 0x000f620000000a00 */
[----:B---3--:R-:W-:Y:S02]  /*15dc0*/  IMAD.MOV.U32 R7, RZ, RZ, R0 ;  /* 0x000000ffff077224 */ /* 0x008fe400078e0000 */
[----:B-----5:R-:W-:-:S05]  /*15dd0*/  @P0 IMAD.WIDE R2, R0, 0x4, R2 ;  /* 0x0000000400020825 */ /* 0x020fca00078e0202 */
[----:B------:R3:W0:Y:S01]  /*15de0*/  @P0 LDG.E R7, desc[UR6][R2.64] ;  /* 0x0000000602070981 */ /* 0x000622000c1e1900 */
[----:B----4-:R-:W-:Y:S01]  /*15df0*/  VIADD R0, R17, 0xffffffff ;  /* 0xffffffff11007836 */ /* 0x010fe20000000000 */
[----:B---3--:R-:W3:Y:S02]  /*15e00*/  LDC.64 R2, c[0x0][0x418] ;  /* 0x00010600ff027b82 */ /* 0x008ee40000000a00 */
[----:B---3--:R-:W-:Y:S01]  /*15e10*/  LOP3.LUT P0, RZ, R2, UR4, RZ, 0xfc, !PT ;  /* 0x0000000402ff7c12 */ /* 0x008fe2000f80fcff */
[----:B------:R-:W-:-:S03]  /*15e20*/  UMOV UR4, 0xffffffff ;  /* 0xffffffff00047882 */ /* 0x000fc60000000000 */
[----:B------:R-:W-:Y:S02]  /*15e30*/  LOP3.LUT P0, RZ, R3, UR5, RZ, 0xfc, P0 ;  /* 0x0000000503ff7c12 */ /* 0x000fe4000800fcff */
[----:B0-----:R-:W-:Y:S01]  /*15e40*/  SHF.R.S32.HI R8, RZ, 0x1f, R7 ;  /* 0x0000001fff087819 */ /* 0x001fe20000011407 */
[----:B------:R0:W-:Y:S01]  /*15e50*/  STL [R1+0x8], R7 ;  /* 0x0000080701007387 */ /* 0x0001e20000100800 */
[----:B------:R-:W-:-:S03]  /*15e60*/  SEL R17, R7, RZ, !P0 ;  /* 0x000000ff07117207 */ /* 0x000fc60004000000 */
[----:B------:R0:W-:Y:S01]  /*15e70*/  STL [R1+0x1c], R8 ;  /* 0x00001c0801007387 */ /* 0x0001e20000100800 */
[----:B------:R-:W-:Y:S05]  /*15e80*/  BRA.DIV UR4, `(.L_x_1280) ;  /* 0x0000005a04387947 */ /* 0x000fea000b800000 */
[----:B-1----:R-:W1:Y:S02]  /*15e90*/  S2R R4, SR_TID.X ;  /* 0x0000000000047919 */ /* 0x002e640000002100 */
[----:B-1----:R-:W-:-:S04]  /*15ea0*/  SHF.R.U32.HI R4, RZ, 0x5, R4 ;  /* 0x00000005ff047819 */ /* 0x002fc80000011604 */
[----:B------:R-:W-:-:S05]  /*15eb0*/  LOP3.LUT R4, R4, 0x3, RZ, 0xc0, !PT ;  /* 0x0000000304047812 */ /* 0x000fca00078ec0ff */
[----:B------:R1:W3:Y:S02]  /*15ec0*/  SHFL.IDX PT, R14, R4, RZ, 0x1f ;  /* 0x00001fff040e7589 */ /* 0x0002e400000e0000 */
.L_x_1390:
[----:B------:R4:W-:Y:S01]  /*15ed0*/  STL [R1+0x4], R0 ;  /* 0x0000040001007387 */ /* 0x0009e20000100800 */
[----:B---3--:R-:W-:Y:S02]  /*15ee0*/  ISETP.NE.AND P0, PT, R14, RZ, PT ;  /* 0x000000ff0e00720c */ /* 0x008fe40003f05270 */
[----:B------:R-:W-:Y:S02]  /*15ef0*/  PLOP3.LUT P1, PT, PT, PT, PT, 0x8, 0x0 ;  /* 0x000000000000781c */ /* 0x000fe40003f2e170 */
[----:B------:R-:W-:-:S11]  /*15f00*/  LOP3.LUT R18, R18, 0xfffffffe, RZ, 0xc0, !PT ;  /* 0xfffffffe12127812 */ /* 0x000fd600078ec0ff */
[----:B------:R-:W-:Y:S01]  /*15f10*/  @P1 LOP3.LUT R18, R18, 0x1, RZ, 0xfc, !PT ;  /* 0x0000000112121812 */ /* 0x000fe200078efcff */
[----:B----4-:R-:W-:Y:S06]  /*15f20*/  @P0 BRA `(.L_x_1281) ;  /* 0x00000004003c0947 */ /* 0x010fec0003800000 */
[----:B------:R-:W-:-:S03]  /*15f30*/  UMOV UR4, 0xffffffff ;  /* 0xffffffff00047882 */ /* 0x000fc60000000000 */
[----:B------:R-:W-:Y:S05]  /*15f40*/  BRA.DIV UR4, `(.L_x_1282) ;  /* 0x0000005a043c7947 */ /* 0x000fea000b800000 */
[----:B------:R-:W-:-:S13]  /*15f50*/  ELECT P6, URZ, PT ;  /* 0x00000000003f782f */ /* 0x000fda00038c0000 */
.L_x_1393:
[----:B------:R-:W-:Y:S05]  /*15f60*/  @!P6 BRA `(.L_x_1281) ;  /* 0x00000004002ce947 */ /* 0x000fea0003800000 */
[----:B------:R-:W-:-:S04]  /*15f70*/  ISETP.NE.U32.AND P0, PT, R2, RZ, PT ;  /* 0x000000ff0200720c */ /* 0x000fc80003f05070 */
[----:B------:R-:W-:-:S13]  /*15f80*/  ISETP.NE.AND.EX P0, PT, R3, RZ, PT, P0 ;  /* 0x000000ff0300720c */ /* 0x000fda0003f05300 */
[----:B------:R-:W-:Y:S05]  /*15f90*/  @!P0 BRA `(.L_x_1283) ;  /* 0x0000000000548947 */ /* 0x000fea0003800000 */
[----:B------:R-:W3:Y:S01]  /*15fa0*/  LDC R6, c[0x0][0x43c] ;  /* 0x00010f00ff067b82 */ /* 0x000ee20000000800 */
[----:B------:R-:W-:Y:S01]  /*15fb0*/  IMAD.MOV.U32 R9, RZ, RZ, R0 ;  /* 0x000000ffff097224 */ /* 0x000fe200078e0000 */
[----:B------:R-:W-:Y:S01]  /*15fc0*/  ULDC.64 UR4, c[0x0][0x428] ;  /* 0x00010a0000047ab9 */ /* 0x000fe20000000a00 */
[----:B------:R-:W-:Y:S02]  /*15fd0*/  ULDC.64 UR6, c[0x0][0x208] ;  /* 0x0000820000067ab9 */ /* 0x000fe40000000a00 */
[----:B------:R-:W-:Y:S01]  /*15fe0*/  IMAD.MOV.U32 R0, RZ, RZ, R9 ;  /* 0x000000ffff007224 */ /* 0x000fe200078e0009 */
[----:B---3--:R-:W-:-:S13]  /*15ff0*/  ISETP.NE.AND P0, PT, R6, 0x1, PT ;  /* 0x000000010600780c */ /* 0x008fda0003f05270 */
[----:B-1----:R-:W1:Y:S02]  /*16000*/  @P0 LDC.64 R4, c[0x0][0x440] ;  /* 0x00011000ff040b82 */ /* 0x002e640000000a00 */
[----:B-1----:R-:W-:-:S05]  /*16010*/  @P0 IMAD.HI.U32 R4, R9, R4, RZ ;  /* 0x0000000409040227 */ /* 0x002fca00078e00ff */
        /* <DEDUP_REMOVED lines=13> */
.L_x_1283:
[----:B------:R-:W4:Y:S04]  /*160f0*/  LDL R0, [R1+0x10] ;  /* 0x0000100001007983 */ /* 0x000f280000100800 */
[----:B---3--:R-:W3:Y:S01]  /*16100*/  LDL R2, [R1+0x14] ;  /* 0x0000140001027983 */ /* 0x008ee20000100800 */
[----:B----4-:R-:W-:Y:S01]  /*16110*/  IMAD R0, R0, 0x8, R19 ;  /* 0x0000000800007824 */ /* 0x010fe200078e0213 */
[----:B---3--:R-:W-:-:S04]  /*16120*/  SHF.L.U32 R2, R2, 0x1f, RZ ;  /* 0x0000001f02027819 */ /* 0x008fc800000006ff */
[----:B------:R-:W3:Y:S02]  /*16130*/  SYNCS.PHASECHK.TRANS64.TRYWAIT P0, [R0+URZ+0x30840], R2 ;  /* 0x03084002000075a7 */ /* 0x000ee4000800017f */
[----:B---3--:R-:W-:Y:S05]  /*16140*/  @!P0 BRA `(.L_x_1284) ;  /* 0x0000005400dc8947 */ /* 0x008fea0003800000 */
.L_x_1394:
[----:B------:R-:W4:Y:S02]  /*16150*/  S2R R3, SR_TID.X ;  /* 0x0000000000037919 */ /* 0x000f240000002100 */
[----:B----4-:R-:W-:-:S04]  /*16160*/  LOP3.LUT R3, R3, 0x7f, RZ, 0xc0, !PT ;  /* 0x0000007f03037812 */ /* 0x010fc800078ec0ff */
[----:B------:R-:W-:-:S13]  /*16170*/  ISETP.NE.AND P0, PT, R3, RZ, PT ;  /* 0x000000ff0300720c */ /* 0x000fda0003f05270 */
        /* <DEDUP_REMOVED lines=8> */
.L_x_1285:
[----:B-1----:R-:W4:Y:S04]  /*16200*/  LDL R4, [R1+0x10] ;  /* 0x0000100001047983 */ /* 0x002f280000100800 */
[----:B------:R-:W2:Y:S04]  /*16210*/  LDL R3, [R1+0x4] ;  /* 0x0000040001037983 */ /* 0x000ea80000100800 */
[----:B---3--:R-:W3:Y:S01]  /*16220*/  LDL R2, [R1+0x18] ;  /* 0x0000180001027983 */ /* 0x008ee20000100800 */
[----:B------:R-:W-:Y:S01]  /*16230*/  R2UR UR9, R0 ;  /* 0x00000000000972ca */ /* 0x000fe200000e0000 */
[----:B------:R-:W-:Y:S01]  /*16240*/  UIADD3 UR4, UP0, UR36, 0x370, URZ ;  /* 0x0000037024047890 */ /* 0x000fe2000ff1e03f */
[----:B------:R-:W-:Y:S01]  /*16250*/  R2UR UR12, R16 ;  /* 0x00000000100c72ca */ /* 0x000fe200000e0000 */
[----:B------:R-:W-:Y:S01]  /*16260*/  UMOV UR10, URZ ;  /* 0x0000003f000a7c82 */ /* 0x000fe20008000000 */
[----:B-----5:R-:W-:Y:S01]  /*16270*/  R2UR UR13, R17 ;  /* 0x00000000110d72ca */ /* 0x020fe200000e0000 */
[----:B------:R-:W-:Y:S01]  /*16280*/  UMOV UR6, 0x0 ;  /* 0x0000000000067882 */ /* 0x000fe20000000000 */
[----:B------:R-:W-:Y:S01]  /*16290*/  UMOV UR7, 0x14f00000 ;  /* 0x14f0000000077882 */ /* 0x000fe20000000000 */
[----:B------:R-:W-:Y:S01]  /*162a0*/  UMOV UR16, 0x40 ;  /* 0x0000004000107882 */ /* 0x000fe20000000000 */
[----:B------:R-:W-:-:S02]  /*162b0*/  PLOP3.LUT P0, PT, PT, PT, PT, 0x80, 0x0 ;  /* 0x000000000000781c */ /* 0x000fc40003f0f070 */
[----:B------:R-:W-:-:S03]  /*162c0*/  LOP3.LUT R18, R18, 0xfffffffe, RZ, 0xc0, !PT ;  /* 0xfffffffe12127812 */ /* 0x000fc600078ec0ff */
[----:B------:R-:W-:-:S08]  /*162d0*/  UIADD3 UR9, UR9, 0x30830, URZ ;  /* 0x0003083009097890 */ /* 0x000fd0000fffe03f */
[----:B------:R-:W-:Y:S01]  /*162e0*/  @P0 LOP3.LUT R18, R18, 0x1, RZ, 0xfc, !PT ;  /* 0x0000000112120812 */ /* 0x000fe200078efcff */
[----:B----4-:R-:W-:Y:S01]  /*162f0*/  IMAD R0, R4, 0x9000, R19 ;  /* 0x0000900004007824 */ /* 0x010fe200078e0213 */
[----:B--2---:R-:W-:-:S04]  /*16300*/  R2UR UR11, R3 ;  /* 0x00000000030b72ca */ /* 0x004fc800000e0000 */
[----:B------:R-:W-:Y:S02]  /*16310*/  R2UR UR8, R0 ;  /* 0x00000000000872ca */ /* 0x000fe400000e0000 */
[----:B---3--:R-:W-:-:S11]  /*16320*/  R2UR UR5, R2 ;  /* 0x00000000020572ca */ /* 0x008fd600000e0000 */
[----:B------:R-:W-:Y:S02]  /*16330*/  UIADD3 UR14, UR8, 0x1e400, URZ ;  /* 0x0001e400080e7890 */ /* 0x000fe4000fffe03f */
[----:B------:R-:W-:Y:S02]  /*16340*/  UIMAD UR11, UR11, 0x60, UR5 ;  /* 0x000000600b0b78a4 */ /* 0x000fe4000f8e0205 */
[----:B------:R-:W-:Y:S02]  /*16350*/  UIADD3.X UR5, URZ, UR37, URZ, UP0, !UPT ;  /* 0x000000253f057290 */ /* 0x000fe400087fe43f */
[----:B------:R-:W-:Y:S02]  /*16360*/  UIADD3 UR15, UR8, 0x21400, URZ ;  /* 0x00021400080f7890 */ /* 0x000fe4000fffe03f */
[----:B------:R-:W-:-:S03]  /*16370*/  UIADD3 UR17, UR8, 0x24400, URZ ;  /* 0x0002440008117890 */ /* 0x000fc6000fffe03f */
[----:B------:R-:W-:Y:S01]  /*16380*/  UMOV UR8, UR14 ;  /* 0x0000000e00087c82 */ /* 0x000fe20008000000 */
[----:B------:R-:W-:Y:S01]  /*16390*/  UMOV UR14, 0x80 ;  /* 0x00000080000e7882 */ /* 0x000fe20000000000 */
[----:B------:R1:W-:Y:S02]  /*163a0*/  UTMALDG.4D [UR8], [UR4], desc[UR6] ;  /* 0x00000608040075b4 */ /* 0x0003e40008019000 */
[----:B-1----:R-:W-:Y:S01]  /*163b0*/  UMOV UR8, UR15 ;  /* 0x0000000f00087c82 */ /* 0x002fe20008000000 */
[----:B------:R-:W-:Y:S02]  /*163c0*/  UMOV UR10, UR16 ;  /* 0x00000010000a7c82 */ /* 0x000fe40008000000 */
[----:B------:R1:W-:Y:S02]  /*163d0*/  UTMALDG.4D [UR8], [UR4], desc[UR6] ;  /* 0x00000608040075b4 */ /* 0x0003e40008019000 */
[----:B-1----:R-:W-:Y:S01]  /*163e0*/  UMOV UR8, UR17 ;  /* 0x0000001100087c82 */ /* 0x002fe20008000000 */
[----:B------:R-:W-:-:S02]  /*163f0*/  UMOV UR10, UR14 ;  /* 0x0000000e000a7c82 */ /* 0x000fc40008000000 */
[----:B------:R3:W-:Y:S02]  /*16400*/  UTMALDG.4D [UR8], [UR4], desc[UR6] ;  /* 0x00000608040075b4 */ /* 0x0007e40008019000 */
[----:B---3--:R-:W-:Y:S01]  /*16410*/  NOP ;  /* 0x0000000000007918 */ /* 0x008fe20000000000 */
.L_x_1281:
[----:B------:R-:W3:Y:S01]  /*16420*/  LDL.LU R3, [R1+0x30] ;  /* 0x0000300001037983 */ /* 0x000ee20000300800 */
[----:B------:R-:W-:Y:S05]  /*16430*/  WARPSYNC.ALL ;  /* 0x0000000000007948 */ /* 0x000fea0003800000 */
[----:B------:R-:W-:Y:S01]  /*16440*/  ULDC.64 UR4, c[0x0][0x298] ;  /* 0x0000a60000047ab9 */ /* 0x000fe20000000a00 */
[----:B------:R-:W-:Y:S01]  /*16450*/  BSSY B6, `(.L_x_1286) ;  /* 0x000001c000067945 */ /* 0x000fe20003800000 */
[----:B------:R-:W-:Y:S01]  /*16460*/  BAR.SYNC.DEFER_BLOCKING 0x8, 0x180 ;  /* 0x0206000000007b1d */ /* 0x000fe20000010000 */
[----:B---3--:R-:W-:Y:S01]  /*16470*/  SHF.R.S32.HI R0, RZ, 0x1f, R3 ;  /* 0x0000001fff007819 */ /* 0x008fe20000011403 */
[----:B-1----:R-:W-:-:S04]  /*16480*/  IMAD.WIDE.U32 R4, R3, UR4, RZ ;  /* 0x0000000403047c25 */ /* 0x002fc8000f8e00ff */
[----:B------:R-:W-:Y:S01]  /*16490*/  IMAD R2, R0, UR4, RZ ;  /* 0x0000000400027c24 */ /* 0x000fe2000f8e02ff */
[----:B------:R1:W-:Y:S01]  /*164a0*/  STL.64 [R1+0x48], R4 ;  /* 0x0000480401007387 */ /* 0x0003e20000100a00 */
[----:B------:R-:W-:Y:S02]  /*164b0*/  VIADD R0, R19, 0x12400 ;  /* 0x0001240013007836 */ /* 0x000fe40000000000 */
[----:B------:R-:W-:-:S03]  /*164c0*/  IMAD R2, R3, UR5, R2 ;  /* 0x0000000503027c24 */ /* 0x000fc6000f8e0202 */
[----:B------:R-:W-:Y:S01]  /*164d0*/  LOP3.LUT P0, RZ, R0, 0x3ff, RZ, 0xc0, !PT ;  /* 0x000003ff00ff7812 */ /* 0x000fe2000780c0ff */
[----:B------:R-:W-:-:S05]  /*164e0*/  IMAD.IADD R0, R5, 0x1, R2 ;  /* 0x0000000105007824 */ /* 0x000fca00078e0202 */
[----:B------:R1:W-:Y:S07]  /*164f0*/  STL [R1+0x30], R0 ;  /* 0x0000300001007387 */ /* 0x0003ee0000100800 */
[----:B------:R-:W-:Y:S05]  /*16500*/  @!P0 BRA `(.L_x_1287) ;  /* 0x0000000000408947 */ /* 0x000fea0003800000 */
[----:B------:R-:W-:Y:S01]  /*16510*/  MOV R2, 0x0 ;  /* 0x0000000000027802 */ /* 0x000fe20000000f00 */
[----:B------:R-:W-:Y:S01]  /*16520*/  ULDC.64 UR6, c[0x4][0xa8] ;  /* 0x01002a0000067ab9 */ /* 0x000fe20000000a00 */
[----:B------:R-:W-:Y:S01]  /*16530*/  ULDC.64 UR8, c[0x4][0xb0] ;  /* 0x01002c0000087ab9 */ /* 0x000fe20000000a00 */
[----:B------:R-:W-:Y:S01]  /*16540*/  ULDC.64 UR4, c[0x4][0x20] ;  /* 0x0100080000047ab9 */ /* 0x000fe20000000a00 */
[----:B-1----:R-:W-:Y:S02]  /*16550*/  IMAD.U32 R4, RZ, RZ, UR6 ;  /* 0x00000006ff047e24 */ /* 0x002fe4000f8e00ff */
[----:B------:R-:W1:Y:S01]  /*16560*/  LDC.64 R2, c[0x4][R2] ;  /* 0x0100000002027b82 */ /* 0x000e620000000a00 */
[----:B------:R-:W-:Y:S02]  /*16570*/  IMAD.U32 R5, RZ, RZ, UR7 ;  /* 0x00000007ff057e24 */ /* 0x000fe4000f8e00ff */
[----:B------:R-:W-:Y:S02]  /*16580*/  IMAD.U32 R6, RZ, RZ, UR8 ;  /* 0x00000008ff067e24 */ /* 0x000fe4000f8e00ff */
[----:B0-----:R-:W-:-:S02]  /*16590*/  IMAD.U32 R7, RZ, RZ, UR9 ;  /* 0x00000009ff077e24 */ /* 0x001fc4000f8e00ff */
[----:B--2---:R-:W-:Y:S02]  /*165a0*/  IMAD.U32 R10, RZ, RZ, UR4 ;  /* 0x00000004ff0a7e24 */ /* 0x004fe4000f8e00ff */
[----:B------:R-:W-:Y:S02]  /*165b0*/  IMAD.U32 R11, RZ, RZ, UR5 ;  /* 0x00000005ff0b7e24 */ /* 0x000fe4000f8e00ff */
[----:B------:R-:W-:Y:S02]  /*165c0*/  IMAD.MOV.U32 R8, RZ, RZ, 0x70 ;  /* 0x00000070ff087424 */ /* 0x000fe400078e00ff */
[----:B------:R-:W-:Y:S02]  /*165d0*/  IMAD.MOV.U32 R12, RZ, RZ, 0x1 ;  /* 0x00000001ff0c7424 */ /* 0x000fe400078e00ff */
[----:B------:R-:W-:-:S07]  /*165e0*/  IMAD.MOV.U32 R13, RZ, RZ, RZ ;  /* 0x000000ffff0d7224 */ /* 0x000fce00078e00ff */
[----:B------:R-:W-:-:S07]  /*165f0*/  LEPC R20, `(.L_x_1287) ;  /* 0x000000001014794e */ /* 0x000fce0000000000 */
[----:B-1----:R-:W-:Y:S05]  /*16600*/  CALL.ABS.NOINC R2 ;  /* 0x0000000002007343 */ /* 0x002fea0003c00000 */
.L_x_1287:
[----:B------:R-:W-:Y:S05]  /*16610*/  BSYNC B6 ;  /* 0x0000000000067941 */ /* 0x000fea0003800000 */
.L_x_1286:
[----:B-1----:R-:W3:Y:S01]  /*16620*/  LDL.LU R0, [R1+0x30] ;  /* 0x0000300001007983 */ /* 0x002ee20000300800 */
[----:B------:R-:W-:Y:S01]  /*16630*/  ULDC.64 UR6, c[0x0][0xa00] ;  /* 0x0002800000067ab9 */ /* 0x000fe20000000a00 */
[----:B0-----:R-:W0:Y:S01]  /*16640*/  LDC R7, c[0x0][0x448] ;  /* 0x00011200ff077b82 */ /* 0x001e220000000800 */
[----:B------:R-:W-:Y:S01]  /*16650*/  ULDC.64 UR4, c[0x0][0x2d8] ;  /* 0x0000b60000047ab9 */ /* 0x000fe20000000a00 */
[----:B------:R-:W3:Y:S04]  /*16660*/  LDL.LU.64 R2, [R1+0x48] ;  /* 0x0000480001027983 */ /* 0x000ee80000300a00 */
[----:B------:R-:W4:Y:S04]  /*16670*/  LDL R5, [R1+0xc] ;  /* 0x00000c0001057983 */ /* 0x000f280000100800 */
[----:B------:R-:W4:Y:S01]  /*16680*/  LDL R9, [R1+0x28] ;  /* 0x0000280001097983 */ /* 0x000f220000100800 */
[----:B------:R-:W-:-:S04]  /*16690*/  ISETP.NE.U32.AND P0, PT, RZ, UR6, PT ;  /* 0x00000006ff007c0c */ /* 0x000fc8000bf05070 */
[----:B------:R-:W-:Y:S01]  /*166a0*/  ISETP.NE.AND.EX P0, PT, RZ, UR7, PT, P0 ;  /* 0x00000007ff007c0c */ /* 0x000fe2000bf05300 */
[----:B------:R-:W1:Y:S01]  /*166b0*/  S2R R8, SR_TID.X ;  /* 0x0000000000087919 */ /* 0x000e620000002100 */
[----:B------:R-:W-:Y:S01]  /*166c0*/  ULDC.64 UR6, c[0x0][0x280] ;  /* 0x0000a00000067ab9 */ /* 0x000fe20000000a00 */
[----:B--2---:R-:W2:Y:S01]  /*166d0*/  S2R R10, SR_TID.X ;  /* 0x00000000000a7919 */ /* 0x004ea20000002100 */
[----:B-1----:R-:W-:Y:S02]  /*166e0*/  IMAD.SHL.U32 R8, R8, 0x10, RZ ;  /* 0x0000001008087824 */ /* 0x002fe400078e00ff */
[----:B--2---:R-:W-:-:S05]  /*166f0*/  IMAD.SHL.U32 R10, R10, 0x8, RZ ;  /* 0x000000080a0a7824 */ /* 0x004fca00078e00ff */
[----:B------:R-:W-:-:S04]  /*16700*/  LOP3.LUT R10, R10, 0x38, RZ, 0xc0, !PT ;  /* 0x000000380a0a7812 */ /* 0x000fc800078ec0ff */
[C---:B------:R-:W-:Y:S02]  /*16710*/  LOP3.LUT R11, R10.reuse, 0x40, RZ, 0xfc, !PT ;  /* 0x000000400a0b7812 */ /* 0x040fe400078efcff */
[----:B------:R-:W-:Y:S01]  /*16720*/  LOP3.LUT R10, R10, 0x80, RZ, 0xfc, !PT ;  /* 0x000000800a0a7812 */ /* 0x000fe200078efcff */
[----:B---3--:R-:W-:Y:S01]  /*16730*/  IMAD.MOV.U32 R3, RZ, RZ, R0 ;  /* 0x000000ffff037224 */ /* 0x008fe200078e0000 */
[----:B----4-:R-:W-:-:S04]  /*16740*/  SHF.R.S32.HI R0, RZ, 0x1f, R5 ;  /* 0x0000001fff007819 */ /* 0x010fc80000011405 */
[----:B------:R-:W-:Y:S02]  /*16750*/  SEL R4, R0, RZ, !P0 ;  /* 0x000000ff00047207 */ /* 0x000fe40004000000 */
[----:B------:R-:W-:Y:S02]  /*16760*/  SEL R0, R5, RZ, !P0 ;  /* 0x000000ff05007207 */ /* 0x000fe40004000000 */
[----:B------:R-:W1:Y:S01]  /*16770*/  S2R R5, SR_TID.X ;  /* 0x0000000000057919 */ /* 0x000e620000002100 */
[----:B0-----:R-:W-:Y:S01]  /*16780*/  ISETP.NE.AND P0, PT, R7, 0x1, PT ;  /* 0x000000010700780c */ /* 0x001fe20003f05270 */
[----:B------:R-:W-:-:S04]  /*16790*/  IMAD.WIDE.U32 R2, R16, UR4, R2 ;  /* 0x0000000410027c25 */ /* 0x000fc8000f8e0002 */
[----:B------:R-:W-:Y:S01]  /*167a0*/  IMAD R3, R16, UR5, R3 ;  /* 0x0000000510037c24 */ /* 0x000fe2000f8e0203 */
[----:B------:R-:W-:-:S07]  /*167b0*/  ULDC.64 UR4, c[0x0][0x2e0] ;  /* 0x0000b80000047ab9 */ /* 0x000fce0000000a00 */
[----:B------:R-:W0:Y:S01]  /*167c0*/  @P0 LDC R6, c[0x0][0x450] ;  /* 0x00011400ff060b82 */ /* 0x000e220000000800 */
[----:B-1----:R-:W-:-:S04]  /*167d0*/  LOP3.LUT R5, R5, 0x7f, RZ, 0xc0, !PT ;  /* 0x0000007f05057812 */ /* 0x002fc800078ec0ff */
[----:B------:R-:W-:-:S04]  /*167e0*/  SHF.R.U32.HI R5, RZ, 0x3, R5 ;  /* 0x00000003ff057819 */ /* 0x000fc80000011605 */
[----:B------:R-:W-:Y:S02]  /*167f0*/  LOP3.LUT R8, R5, 0x70, R8, 0xf8, !PT ;  /* 0x0000007005087812 */ /* 0x000fe400078ef808 */
[----:B------:R-:W1:Y:S01]  /*16800*/  @P0 LDC R5, c[0x0][0x44c] ;  /* 0x00011300ff050b82 */ /* 0x000e620000000800 */
[----:B------:R-:W-:Y:S02]  /*16810*/  IMAD R4, R4, UR4, RZ ;  /* 0x0000000404047c24 */ /* 0x000fe4000f8e02ff */
[----:B------:R-:W-:-:S04]  /*16820*/  IMAD.WIDE.U32 R2, R0, UR4, R2 ;  /* 0x0000000400027c25 */ /* 0x000fc8000f8e0002 */
[----:B------:R-:W-:Y:S01]  /*16830*/  IMAD R0, R0, UR5, R4 ;  /* 0x0000000500007c24 */ /* 0x000fe2000f8e0204 */
[----:B------:R-:W-:Y:S01]  /*16840*/  ULDC.64 UR4, c[0x0][0x2d0] ;  /* 0x0000b40000047ab9 */ /* 0x000fe20000000a00 */
[----:B------:R-:W-:Y:S02]  /*16850*/  IMAD.IADD R4, R8, 0x1, R9 ;  /* 0x0000000108047824 */ /* 0x000fe400078e0209 */
[----:B------:R-:W-:Y:S02]  /*16860*/  IMAD.IADD R3, R3, 0x1, R0 ;  /* 0x0000000103037824 */ /* 0x000fe400078e0200 */
        /* <DEDUP_REMOVED lines=17> */
[----:B------:R-:W1:Y:S01]  /*16980*/  S2R R8, SR_TID.X ;  /* 0x0000000000087919 */ /* 0x000e620000002100 */
[----:B------:R-:W-:Y:S01]  /*16990*/  IMAD R0, R4, UR5, R0 ;  /* 0x0000000504007c24 */ /* 0x000fe2000f8e0200 */
[----:B------:R-:W-:-:S03]  /*169a0*/  LEA R4, P3, R2, UR6, 0x1 ;  /* 0x0000000602047c11 */ /* 0x000fc6000f8608ff */
[----:B------:R-:W-:Y:S01]  /*169b0*/  IMAD.IADD R0, R3, 0x1, R0 ;  /* 0x0000000103007824 */ /* 0x000fe200078e0200 */
[----:B------:R-:W-:-:S04]  /*169c0*/  ISETP.GE.AND P1, PT, R11, UR4, PT ;  /* 0x000000040b007c0c */ /* 0x000fc8000bf26270 */
[----:B------:R-:W-:Y:S01]  /*169d0*/  LEA.HI.X R3, R2, UR7, R0, 0x1, P3 ;  /* 0x0000000702037c11 */ /* 0x000fe200098f0c00 */
[----:B-1----:R-:W-:-:S05]  /*169e0*/  IMAD.SHL.U32 R8, R8, 0x8, RZ ;  /* 0x0000000808087824 */ /* 0x002fca00078e00ff */
[----:B------:R-:W-:-:S04]  /*169f0*/  LOP3.LUT R8, R8, 0x38, RZ, 0xc0, !PT ;  /* 0x0000003808087812 */ /* 0x000fc800078ec0ff */
[----:B------:R-:W-:Y:S01]  /*16a00*/  ISETP.GE.AND P2, PT, R8, UR4, PT ;  /* 0x0000000408007c0c */ /* 0x000fe2000bf46270 */
[----:B------:R-:W-:-:S03]  /*16a10*/  UMOV UR4, 0xffffffff ;  /* 0xffffffff00047882 */ /* 0x000fc60000000000 */
[----:B0-----:R-:W-:Y:S09]  /*16a20*/  BRA.DIV UR4, `(.L_x_1288) ;  /* 0x0000004e04b87947 */ /* 0x001ff2000b800000 */
[----:B------:R-:W0:Y:S01]  /*16a30*/  S2R R6, SR_TID.X ;  /* 0x0000000000067919 */ /* 0x000e220000002100 */
[----:B------:R-:W2:Y:S01]  /*16a40*/  LDL.LU R9, [R1+0x28] ;  /* 0x0000280001097983 */ /* 0x000ea20000300800 */
[----:B0-----:R-:W-:-:S04]  /*16a50*/  LOP3.LUT R6, R6, 0x7f, RZ, 0xc0, !PT ;  /* 0x0000007f06067812 */ /* 0x001fc800078ec0ff */
[----:B------:R-:W-:Y:S02]  /*16a60*/  SHF.R.U32.HI R8, RZ, 0x3, R6 ;  /* 0x00000003ff087819 */ /* 0x000fe40000011606 */
[----:B------:R-:W3:Y:S01]  /*16a70*/  LDL.LU R6, [R1+0x2c] ;  /* 0x00002c0001067983 */ /* 0x000ee20000300800 */
[----:B------:R-:W0:Y:S01]  /*16a80*/  S2R R11, SR_TID.X ;  /* 0x00000000000b7919 */ /* 0x000e220000002100 */
[----:B------:R-:W-:Y:S01]  /*16a90*/  ULDC.64 UR4, c[0x0][0x208] ;  /* 0x0000820000047ab9 */ /* 0x000fe20000000a00 */
[----:B0-----:R-:W-:-:S05]  /*16aa0*/  IMAD.SHL.U32 R11, R11, 0x8, RZ ;  /* 0x000000080b0b7824 */ /* 0x001fca00078e00ff */
[----:B------:R-:W-:Y:S01]  /*16ab0*/  LOP3.LUT R11, R11, 0x38, RZ, 0xc0, !PT ;  /* 0x000000380b0b7812 */ /* 0x000fe200078ec0ff */
[----:B--2---:R-:W-:-:S04]  /*16ac0*/  IMAD.IADD R0, R8, 0x1, R9 ;  /* 0x0000000108007824 */ /* 0x004fc800078e0209 */
[----:B------:R-:W-:Y:S01]  /*16ad0*/  VIADD R5, R0, 0x10 ;  /* 0x0000001000057836 */ /* 0x000fe20000000000 */
[----:B------:R-:W-:Y:S01]  /*16ae0*/  SHFL.IDX PT, R9, R3, 0x1, 0x181f ;  /* 0x00381f0003097f89 */ /* 0x000fe200000e0000 */
[----:B---3--:R-:W-:-:S03]  /*16af0*/  IMAD R2, R6, R7, RZ ;  /* 0x0000000706027224 */ /* 0x008fc600078e02ff */
[----:B------:R-:W0:Y:S04]  /*16b00*/  SHFL.IDX PT, R7, R4, RZ, 0x181f ;  /* 0x00181fff04077589 */ /* 0x000e2800000e0000 */
[----:B------:R-:W1:Y:S01]  /*16b10*/  SHFL.IDX PT, R6, R3, RZ, 0x181f ;  /* 0x00181fff03067589 */ /* 0x000e6200000e0000 */
[-C--:B------:R-:W-:Y:S02]  /*16b20*/  ISETP.GE.AND P4, PT, R0, R2.reuse, PT ;  /* 0x000000020000720c */ /* 0x080fe40003f86270 */
[----:B------:R-:W-:Y:S02]  /*16b30*/  ISETP.GE.AND P3, PT, R5, R2, PT ;  /* 0x000000020500720c */ /* 0x000fe40003f66270 */
[----:B------:R-:W2:Y:S09]  /*16b40*/  SHFL.IDX PT, R5, R4, 0x1, 0x181f ;  /* 0x00381f0004057f89 */ /* 0x000eb200000e0000 */
[----:B0-----:R-:W-:-:S05]  /*16b50*/  @!P4 LEA R7, P5, R11, R7, 0x1 ;  /* 0x000000070b07c211 */ /* 0x001fca00078a08ff */
[----:B-1----:R-:W-:-:S05]  /*16b60*/  @!P4 IMAD.X R6, RZ, RZ, R6, P5 ;  /* 0x000000ffff06c224 */ /* 0x002fca00028e0606 */
[----:B------:R-:W-:-:S04]  /*16b70*/  @!P4 LOP3.LUT R7, R7, R6, RZ, 0x3c, !PT ;  /* 0x000000060707c212 */ /* 0x000fc800078e3cff */
[----:B------:R-:W-:Y:S02]  /*16b80*/  @!P4 LOP3.LUT R6, R7, R6, RZ, 0x3c, !PT ;  /* 0x000000060706c212 */ /* 0x000fe400078e3cff */
[----:B--2---:R-:W-:Y:S02]  /*16b90*/  @!P3 LEA R8, P5, R11, R5, 0x1 ;  /* 0x000000050b08b211 */ /* 0x004fe400078a08ff */
        /* <DEDUP_REMOVED lines=67> */
.L_x_1411:
        /* <DEDUP_REMOVED lines=16> */
.L_x_1290:
[----:B------:R-:W-:Y:S05]  /*170d0*/  BSYNC B0 ;  /* 0x0000000000007941 */ /* 0x000fea0003800000 */
.L_x_1289:
[----:B------:R-:W-:Y:S01]  /*170e0*/  NOP ;  /* 0x0000000000007918 */ /* 0x000fe20000000000 */
[----:B------:R-:W-:Y:S01]  /*170f0*/  PLOP3.LUT P0, PT, PT, PT, PT, 0x80, 0x0 ;  /* 0x000000000000781c */ /* 0x000fe20003f0f070 */
[----:B------:R-:W-:-:S12]  /*17100*/  VIADD R11, R19, 0x30800 ;  /* 0x00030800130b7836 */ /* 0x000fd80000000000 */
.L_x_1291:
        /* <DEDUP_REMOVED lines=16> */
[----:B------:R-:W4:Y:S03]  /*17210*/  SYNCS.PHASECHK.TRANS64.TRYWAIT P0, [R19+URZ+0x30820], R0 ;  /* 0x03082000130075a7 */ /* 0x000f26000800017f */
[----:B---34-:R-:W-:Y:S05]  /*17220*/  @!P0 BRA `(.L_x_1293) ;  /* 0x0000005000b48947 */ /* 0x018fea0003800000 */
.L_x_1412:
[----:B------:R-:W-:Y:S05]  /*17230*/  BSYNC B0 ;  /* 0x0000000000007941 */ /* 0x000fea0003800000 */
.L_x_1292:
[----:B------:R-:W3:Y:S04]  /*17240*/  LDL R2, [R1+0x3c] ;  /* 0x00003c0001027983 */ /* 0x000ee80000100800 */
[----:B0-----:R-:W4:Y:S01]  /*17250*/  LDL R4, [R1+0x24] ;  /* 0x0000240001047983 */ /* 0x001f220000100800 */
[----:B------:R-:W-:Y:S01]  /*17260*/  BSSY B0, `(.L_x_1294) ;  /* 0x0000251000007945 */ /* 0x000fe20003800000 */
[----:B---3--:R-:W-:-:S05]  /*17270*/  VIADD R0, R2, 0xfffffffe ;  /* 0xfffffffe02007836 */ /* 0x008fca0000000000 */
[----:B----4-:R-:W-:-:S13]  /*17280*/  ISETP.GE.AND P0, PT, R0, R4, PT ;  /* 0x000000040000720c */ /* 0x010fda0003f06270 */
[----:B------:R-:W-:Y:S05]  /*17290*/  @!P0 BRA `(.L_x_1295) ;  /* 0x0000002400348947 */ /* 0x000fea0003800000 */
[----:B------:R-:W3:Y:S04]  /*172a0*/  LDL.LU R2, [R1+0x40] ;  /* 0x0000400001027983 */ /* 0x000ee80000300800 */
[----:B------:R-:W4:Y:S04]  /*172b0*/  LDL.LU R7, [R1+0x38] ;  /* 0x0000380001077983 */ /* 0x000f280000300800 */
[----:B--2---:R-:W2:Y:S04]  /*172c0*/  LDL.LU R3, [R1+0x54] ;  /* 0x0000540001037983 */ /* 0x004ea80000300800 */
[----:B------:R-:W5:Y:S04]  /*172d0*/  LDL.LU R6, [R1+0x34] ;  /* 0x0000340001067983 */ /* 0x000f680000300800 */
[----:B-1----:R-:W5:Y:S01]  /*172e0*/  LDL.LU R5, [R1+0x58] ;  /* 0x0000580001057983 */ /* 0x002f620000300800 */
[----:B------:R-:W-:Y:S01]  /*172f0*/  LOP3.LUT R10, RZ, R4, RZ, 0x33, !PT ;  /* 0x00000004ff0a7212 */ /* 0x000fe200078e33ff */
[----:B------:R-:W-:Y:S01]  /*17300*/  BSSY B2, `(.L_x_1296) ;  /* 0x00000cd000027945 */ /* 0x000fe20003800000 */
[----:B---3--:R-:W-:-:S04]  /*17310*/  VIADD R2, R2, 0x1 ;  /* 0x0000000102027836 */ /* 0x008fc80000000000 */
[----:B----4-:R-:W-:Y:S01]  /*17320*/  IMAD R2, R2, R7, RZ ;  /* 0x0000000702027224 */ /* 0x010fe200078e02ff */
[----:B--2---:R-:W-:-:S04]  /*17330*/  LOP3.LUT R3, RZ, R3, RZ, 0x33, !PT ;  /* 0x00000003ff037212 */ /* 0x004fc800078e33ff */
[----:B------:R-:W-:-:S04]  /*17340*/  LOP3.LUT R2, RZ, R2, RZ, 0x33, !PT ;  /* 0x00000002ff027212 */ /* 0x000fc800078e33ff */
[----:B-----5:R-:W-:Y:S02]  /*17350*/  VIADDMNMX R2, R2, -R6, R3, !PT ;  /* 0x8000000602027246 */ /* 0x020fe40007800103 */
[----:B------:R-:W-:-:S04]  /*17360*/  LOP3.LUT R7, RZ, R5, RZ, 0x33, !PT ;  /* 0x00000005ff077212 */ /* 0x000fc800078e33ff */
[----:B------:R-:W-:-:S04]  /*17370*/  VIMNMX R7, R2, R7, !PT ;  /* 0x0000000702077248 */ /* 0x000fc80007fe0100 */
[----:B------:R-:W-:Y:S02]  /*17380*/  VIADDMNMX R10, R7, 0x2, R10, !PT ;  /* 0x00000002070a7846 */ /* 0x000fe4000780010a */
[----:B------:R-:W-:-:S05]  /*17390*/  LOP3.LUT R2, RZ, R7, RZ, 0x33, !PT ;  /* 0x00000007ff027212 */ /* 0x000fca00078e33ff */
[----:B------:R-:W-:-:S05]  /*173a0*/  IMAD.IADD R2, R10, 0x1, R2 ;  /* 0x000000010a027824 */ /* 0x000fca00078e0202 */
[----:B------:R-:W-:-:S04]  /*173b0*/  LOP3.LUT R2, R2, 0x1, RZ, 0xc0, !PT ;  /* 0x0000000102027812 */ /* 0x000fc800078ec0ff */
[----:B------:R-:W-:-:S13]  /*173c0*/  ISETP.NE.U32.AND P0, PT, R2, 0x1, PT ;  /* 0x000000010200780c */ /* 0x000fda0003f05070 */
[----:B------:R-:W-:Y:S05]  /*173d0*/  @P0 BRA `(.L_x_1297) ;  /* 0x0000000800fc0947 */ /* 0x000fea0003800000 */
[----:B------:R-:W2:Y:S04]  /*173e0*/  LDL R5, [R1+0x10] ;  /* 0x0000100001057983 */ /* 0x000ea80000100800 */
[----:B------:R-:W3:Y:S01]  /*173f0*/  LDL R4, [R1+0x14] ;  /* 0x0000140001047983 */ /* 0x000ee20000100800 */
[----:B------:R-:W-:Y:S01]  /*17400*/  LOP3.LUT P1, RZ, R18, 0x1, RZ, 0xc0, !PT ;  /* 0x0000000112ff7812 */ /* 0x000fe2000782c0ff */
[----:B------:R-:W-:Y:S01]  /*17410*/  BSSY B1, `(.L_x_1298) ;  /* 0x00000b7000017945 */ /* 0x000fe20003800000 */
[----:B--2---:R-:W-:-:S05]  /*17420*/  VIADD R8, R5, 0x1 ;  /* 0x0000000105087836 */ /* 0x004fca0000000000 */
[----:B------:R-:W-:-:S04]  /*17430*/  ISETP.NE.AND P0, PT, R8, 0x2, PT ;  /* 0x000000020800780c */ /* 0x000fc80003f05270 */
[----:B------:R-:W-:Y:S02]  /*17440*/  SEL R9, RZ, 0x1, P0 ;  /* 0x00000001ff097807 */ /* 0x000fe40000000000 */
[----:B------:R-:W-:Y:S02]  /*17450*/  SEL R8, R8, RZ, P0 ;  /* 0x000000ff08087207 */ /* 0x000fe40000000000 */
[----:B---3--:R-:W-:Y:S01]  /*17460*/  LOP3.LUT R9, R4, R9, RZ, 0x3c, !PT ;  /* 0x0000000904097212 */ /* 0x008fe200078e3cff */
[----:B------:R-:W-:Y:S06]  /*17470*/  @!P1 BRA `(.L_x_1299) ;  /* 0x0000000800c09947 */ /* 0x000fec0003800000 */
        /* <DEDUP_REMOVED lines=23> */
[----:B------:R-:W-:-:S06]  /*175f0*/  LEA.HI.X R5, R2, UR5, R3, 0x2, P0 ;  /* 0x0000000502057c11 */ /* 0x000fcc00080f1403 */
[----:B------:R0:W5:Y:S03]  /*17600*/  LDG.E R5, desc[UR8][R4.64] ;  /* 0x0000000804057981 */ /* 0x000166000c1e1900 */
.L_x_1300:
[----:B------:R-:W-:Y:S01]  /*17610*/  IMAD R3, R8, 0x8, R19 ;  /* 0x0000000808037824 */ /* 0x000fe200078e0213 */
[----:B------:R-:W-:Y:S01]  /*17620*/  SHF.L.U32 R2, R9, 0x1f, RZ ;  /* 0x0000001f09027819 */ /* 0x000fe200000006ff */
[----:B------:R-:W-:Y:S03]  /*17630*/  BSSY B3, `(.L_x_1301) ;  /* 0x0000003000037945 */ /* 0x000fe60003800000 */
[----:B------:R-:W1:Y:S02]  /*17640*/  SYNCS.PHASECHK.TRANS64.TRYWAIT P0, [R3+URZ+0x30840], R2 ;  /* 0x03084002030075a7 */ /* 0x000e64000800017f */
[----:B-1----:R-:W-:Y:S05]  /*17650*/  @!P0 BRA `(.L_x_1302) ;  /* 0x0000004c00bc8947 */ /* 0x002fea0003800000 */
.L_x_1413:
[----:B------:R-:W-:Y:S05]  /*17660*/  BSYNC B3 ;  /* 0x0000000000037941 */ /* 0x000fea0003800000 */
.L_x_1301:
        /* <DEDUP_REMOVED lines=12> */
.L_x_1304:
[----:B------:R-:W-:Y:S05]  /*17730*/  BSYNC B3 ;  /* 0x0000000000037941 */ /* 0x000fea0003800000 */
.L_x_1303:
        /* <DEDUP_REMOVED lines=12> */
.L_x_1305:
        /* <DEDUP_REMOVED lines=16> */
.L_x_1306:
        /* <DEDUP_REMOVED lines=16> */
.L_x_1307:
        /* <DEDUP_REMOVED lines=10> */
[----:B------:R-:W2:Y:S04]  /*17aa0*/  LDL.LU R12, [R1+0x14] ;  /* 0x00001400010c7983 */ /* 0x000ea80000300800 */
[----:B------:R-:W3:Y:S01]  /*17ab0*/  LDL R6, [R1+0x10] ;  /* 0x0000100001067983 */ /* 0x000ee20000100800 */
[----:B------:R-:W-:Y:S01]  /*17ac0*/  BSSY B3, `(.L_x_1308) ;  /* 0x0000005000037945 */ /* 0x000fe20003800000 */
[----:B--2---:R-:W-:Y:S01]  /*17ad0*/  SHF.L.U32 R2, R12, 0x1f, RZ ;  /* 0x0000001f0c027819 */ /* 0x004fe200000006ff */
[----:B---3--:R-:W-:-:S04]  /*17ae0*/  IMAD R3, R6, 0x8, R11 ;  /* 0x0000000806037824 */ /* 0x008fc800078e020b */
[----:B------:R-:W0:Y:S02]  /*17af0*/  SYNCS.PHASECHK.TRANS64.TRYWAIT P0, [R3+URZ+0x60], R2 ;  /* 0x00006002030075a7 */ /* 0x000e24000800017f */
[----:B0-----:R-:W-:Y:S05]  /*17b00*/  @!P0 BRA `(.L_x_1309) ;  /* 0x0000004800a48947 */ /* 0x001fea0003800000 */
.L_x_1414:
[----:B------:R-:W-:Y:S05]  /*17b10*/  BSYNC B3 ;  /* 0x0000000000037941 */ /* 0x000fea0003800000 */
.L_x_1308:
[----:B------:R-:W-:Y:S01]  /*17b20*/  BSSY B3, `(.L_x_1310) ;  /* 0x000000d000037945 */ /* 0x000fe20003800000 */
[----:B------:R-:W-:Y:S02]  /*17b30*/  IMAD.MOV.U32 R12, RZ, RZ, 0x0 ;  /* 0x00000000ff0c7424 */ /* 0x000fe400078e00ff */
[----:B------:R-:W-:Y:S01]  /*17b40*/  IMAD.MOV.U32 R13, RZ, RZ, 0x14f00000 ;  /* 0x14f00000ff0d7424 */ /* 0x000fe200078e00ff */
[----:B------:R-:W-:Y:S06]  /*17b50*/  @P1 BRA `(.L_x_1311) ;  /* 0x0000000000241947 */ /* 0x000fec0003800000 */
[----:B------:R-:W2:Y:S01]  /*17b60*/  LDL R6, [R1+0x10] ;  /* 0x0000100001067983 */ /* 0x000ea20000100800 */
[----:B0-----:R-:W-:Y:S01]  /*17b70*/  IMAD.MOV.U32 R3, RZ, RZ, 0x9000 ;  /* 0x00009000ff037424 */ /* 0x001fe200078e00ff */
[----:B------:R-:W0:Y:S02]  /*17b80*/  S2R R4, SR_TID.X ;  /* 0x0000000000047919 */ /* 0x000e240000002100 */
[----:B0-----:R-:W-:-:S04]  /*17b90*/  LOP3.LUT R4, R4, 0x1f, RZ, 0xc0, !PT ;  /* 0x0000001f04047812 */ /* 0x001fc800078ec0ff */
[----:B------:R-:W-:Y:S01]  /*17ba0*/  ISETP.NE.AND P0, PT, R4, RZ, PT ;  /* 0x000000ff0400720c */ /* 0x000fe20003f05270 */
[----:B--2---:R-:W-:-:S04]  /*17bb0*/  IMAD R2, R6, 0x8, R19 ;  /* 0x0000000806027824 */ /* 0x004fc800078e0213 */
[----:B------:R1:W-:Y:S08]  /*17bc0*/  SYNCS.ARRIVE.TRANS64 RZ, [R2+URZ+0x30850], R3 ;  /* 0x0308500302ff79a7 */ /* 0x0003f0000800003f */
[----:B------:R-:W-:Y:S05]  /*17bd0*/  @!P0 BRA `(.L_x_1311) ;  /* 0x0000000000048947 */ /* 0x000fea0003800000 */
[----:B------:R-:W-:Y:S01]  /*17be0*/  BPT.TRAP 0x1 ;  /* 0x000000040000795c */ /* 0x000fe20000300000 */
.L_x_1311:
[----:B------:R-:W-:Y:S05]  /*17bf0*/  BSYNC B3 ;  /* 0x0000000000037941 */ /* 0x000fea0003800000 */
.L_x_1310:
[----:B01----:R-:W2:Y:S04]  /*17c00*/  LDL.LU R2, [R1+0x10] ;  /* 0x0000100001027983 */ /* 0x003ea80000300800 */
[----:B------:R-:W3:Y:S04]  /*17c10*/  LDL R6, [R1+0x18] ;  /* 0x0000180001067983 */ /* 0x000ee80000100800 */
[----:B------:R-:W3:Y:S01]  /*17c20*/  LDL.LU R4, [R1+0x4] ;  /* 0x0000040001047983 */ /* 0x000ee20000300800 */
[----:B------:R-:W-:Y:S01]  /*17c30*/  R2UR UR10, R14 ;  /* 0x000000000e0a72ca */ /* 0x000fe200000e0000 */
[----:B------:R-:W-:Y:S01]  /*17c40*/  UIADD3 UR4, UP0, UR36, 0x470, URZ ;  /* 0x0000047024047890 */ /* 0x000fe2000ff1e03f */
[----:B------:R-:W-:-:S02]  /*17c50*/  R2UR UR6, R12 ;  /* 0x000000000c0672ca */ /* 0x000fc400000e0000 */
[----:B------:R-:W-:Y:S01]  /*17c60*/  R2UR UR7, R13 ;  /* 0x000000000d0772ca */ /* 0x000fe200000e0000 */
[----:B------:R-:W-:Y:S01]  /*17c70*/  UIADD3.X UR5, URZ, UR37, URZ, UP0, !UPT ;  /* 0x000000253f057290 */ /* 0x000fe200087fe43f */
[----:B------:R-:W-:Y:S01]  /*17c80*/  PLOP3.LUT P0, PT, PT, PT, PT, 0x80, 0x0 ;  /* 0x000000000000781c */ /* 0x000fe20003f0f070 */
[C-C-:B--2---:R-:W-:Y:S02]  /*17c90*/  IMAD R3, R2.reuse, 0x8, R19.reuse ;  /* 0x0000000802037824 */ /* 0x144fe400078e0213 */
[----:B------:R-:W-:Y:S02]  /*17ca0*/  IMAD R2, R2, 0x9000, R19 ;  /* 0x0000900002027824 */ /* 0x000fe400078e0213 */
[----:B------:R-:W-:Y:S02]  /*17cb0*/  VIADD R3, R3, 0x30850 ;  /* 0x0003085003037836 */ /* 0x000fe40000000000 */
[----:B---3--:R-:W-:Y:S02]  /*17cc0*/  IMAD R4, R4, 0x60, R6 ;  /* 0x0000006004047824 */ /* 0x008fe400078e0206 */
[----:B------:R-:W-:-:S07]  /*17cd0*/  VIADD R6, R2, 0x400 ;  /* 0x0000040002067836 */ /* 0x000fce0000000000 */
.L_x_1312:
        /* <DEDUP_REMOVED lines=15> */
.L_x_1313:
        /* <DEDUP_REMOVED lines=15> */
.L_x_1314:
        /* <DEDUP_REMOVED lines=12> */
.L_x_1299:
[----:B------:R-:W-:Y:S05]  /*17f80*/  BSYNC B1 ;  /* 0x0000000000017941 */ /* 0x000fea0003800000 */
.L_x_1298:
[----:B0-----:R-:W2:Y:S04]  /*17f90*/  LDL.LU R0, [R1+0x3c] ;  /* 0x00003c0001007983 */ /* 0x001ea80000300800 */
[----:B------:R0:W-:Y:S04]  /*17fa0*/  STL [R1+0x10], R8 ;  /* 0x0000100801007387 */ /* 0x0001e80000100800 */
[----:B------:R0:W-:Y:S02]  /*17fb0*/  STL [R1+0x14], R9 ;  /* 0x0000140901007387 */ /* 0x0001e40000100800 */
[----:B0-2---:R-:W-:-:S07]  /*17fc0*/  VIADD R0, R0, 0xfffffffd ;  /* 0xfffffffd00007836 */ /* 0x005fce0000000000 */
.L_x_1297:
[----:B------:R-:W-:Y:S05]  /*17fd0*/  BSYNC B2 ;  /* 0x0000000000027941 */ /* 0x000fea0003800000 */
.L_x_1296:
[----:B------:R-:W-:-:S05]  /*17fe0*/  VIADD R10, R10, 0xfffffffe ;  /* 0xfffffffe0a0a7836 */ /* 0x000fca0000000000 */
[----:B------:R-:W-:-:S13]  /*17ff0*/  ISETP.NE.AND P0, PT, R10, R7, PT ;  /* 0x000000070a00720c */ /* 0x000fda0003f05270 */
[----:B------:R-:W-:Y:S05]  /*18000*/  @!P0 BRA `(.L_x_1295) ;  /* 0x0000001400d88947 */ /* 0x000fea0003800000 */
[----:B------:R-:W-:-:S07]  /*18010*/  IMAD.MOV.U32 R9, RZ, RZ, R17 ;  /* 0x000000ffff097224 */ /* 0x000fce00078e0011 */
.L_x_1349:
[----:B--2---:R-:W2:Y:S04]  /*18020*/  LDL R3, [R1+0x10] ;  /* 0x0000100001037983 */ /* 0x004ea80000100800 */
[----:B------:R-:W3:Y:S01]  /*18030*/  LDL R2, [R1+0x14] ;  /* 0x0000140001027983 */ /* 0x000ee20000100800 */
[----:B------:R-:W-:Y:S01]  /*18040*/  LOP3.LUT P1, RZ, R18, 0x1, RZ, 0xc0, !PT ;  /* 0x0000000112ff7812 */ /* 0x000fe2000782c0ff */
[----:B------:R-:W-:Y:S05]  /*18050*/  YIELD ;  /* 0x0000000000007946 */ /* 0x000fea0003800000 */
[----:B------:R-:W-:Y:S01]  /*18060*/  BSSY B1, `(.L_x_1315) ;  /* 0x00000b4000017945 */ /* 0x000fe20003800000 */
[----:B--2---:R-:W-:-:S05]  /*18070*/  VIADD R4, R3, 0x1 ;  /* 0x0000000103047836 */ /* 0x004fca0000000000 */
[----:B------:R-:W-:-:S04]  /*18080*/  ISETP.NE.AND P0, PT, R4, 0x2, PT ;  /* 0x000000020400780c */ /* 0x000fc80003f05270 */
[----:B------:R-:W-:Y:S02]  /*18090*/  SEL R5, RZ, 0x1, P0 ;  /* 0x00000001ff057807 */ /* 0x000fe40000000000 */
[----:B------:R-:W-:Y:S02]  /*180a0*/  SEL R4, R4, RZ, P0 ;  /* 0x000000ff04047207 */ /* 0x000fe40000000000 */
[----:B---3--:R-:W-:Y:S01]  /*180b0*/  LOP3.LUT R5, R2, R5, RZ, 0x3c, !PT ;  /* 0x0000000502057212 */ /* 0x008fe200078e3cff */
[----:B01----:R-:W-:Y:S06]  /*180c0*/  @!P1 BRA `(.L_x_1316) ;  /* 0x0000000800b49947 */ /* 0x003fec0003800000 */
        /* <DEDUP_REMOVED lines=25> */
.L_x_1317:
[----:B------:R-:W-:Y:S01]  /*18260*/  IMAD R3, R4, 0x8, R19 ;  /* 0x0000000804037824 */ /* 0x000fe200078e0213 */
[----:B------:R-:W-:Y:S01]  /*18270*/  SHF.L.U32 R2, R5, 0x1f, RZ ;  /* 0x0000001f05027819 */ /* 0x000fe200000006ff */
[----:B------:R-:W-:Y:S03]  /*18280*/  BSSY B2, `(.L_x_1318) ;  /* 0x0000003000027945 */ /* 0x000fe60003800000 */
[----:B------:R-:W1:Y:S02]  /*18290*/  SYNCS.PHASECHK.TRANS64.TRYWAIT P0, [R3+URZ+0x30840], R2 ;  /* 0x03084002030075a7 */ /* 0x000e64000800017f */
[----:B-1----:R-:W-:Y:S05]  /*182a0*/  @!P0 BRA `(.L_x_1319) ;  /* 0x0000004000d08947 */ /* 0x002fea0003800000 */
.L_x_1415:
[----:B------:R-:W-:Y:S05]  /*182b0*/  BSYNC B2 ;  /* 0x0000000000027941 */ /* 0x000fea0003800000 */
.L_x_1318:
        /* <DEDUP_REMOVED lines=12> */
.L_x_1321:
[----:B------:R-:W-:Y:S05]  /*18380*/  BSYNC B2 ;  /* 0x0000000000027941 */ /* 0x000fea0003800000 */
.L_x_1320:
        /* <DEDUP_REMOVED lines=12> */
.L_x_1322:
        /* <DEDUP_REMOVED lines=16> */
.L_x_1323:
        /* <DEDUP_REMOVED lines=16> */
.L_x_1324:
        /* <DEDUP_REMOVED lines=17> */
.L_x_1416:
[----:B------:R-:W-:Y:S05]  /*18760*/  BSYNC B2 ;  /* 0x0000000000027941 */ /* 0x000fea0003800000 */
.L_x_1325:
        /* <DEDUP_REMOVED lines=11> */
.L_x_1328:
[----:B------:R-:W-:Y:S05]  /*18820*/  BSYNC B2 ;  /* 0x0000000000027941 */ /* 0x000fea0003800000 */
.L_x_1327:
[----:B0-----:R-:W2:Y:S04]  /*18830*/  LDL.LU R3, [R1+0x10] ;  /* 0x0000100001037983 */ /* 0x001ea80000300800 */
[----:B------:R-:W3:Y:S04]  /*18840*/  LDL R7, [R1+0x18] ;  /* 0x0000180001077983 */ /* 0x000ee80000100800 */
[----:B------:R-:W3:Y:S01]  /*18850*/  LDL.LU R6, [R1+0x4] ;  /* 0x0000040001067983 */ /* 0x000ee20000300800 */
[----:B------:R-:W-:Y:S01]  /*18860*/  R2UR UR10, R10 ;  /* 0x000000000a0a72ca */ /* 0x000fe200000e0000 */
[----:B------:R-:W-:Y:S01]  /*18870*/  UIADD3 UR4, UP0, UR36, 0x470, URZ ;  /* 0x0000047024047890 */ /* 0x000fe2000ff1e03f */
[----:B------:R-:W-:Y:S01]  /*18880*/  R2UR UR6, R12 ;  /* 0x000000000c0672ca */ /* 0x000fe200000e0000 */
[----:B------:R-:W-:Y:S01]  /*18890*/  VIADD R2, R2, 0x50 ;  /* 0x0000005002027836 */ /* 0x000fe20000000000 */
[----:B------:R-:W-:Y:S01]  /*188a0*/  R2UR UR7, R13 ;  /* 0x000000000d0772ca */ /* 0x000fe200000e0000 */
[----:B------:R-:W-:Y:S01]  /*188b0*/  UIADD3.X UR5, URZ, UR37, URZ, UP0, !UPT ;  /* 0x000000253f057290 */ /* 0x000fe200087fe43f */
[----:B------:R-:W-:Y:S01]  /*188c0*/  PLOP3.LUT P0, PT, PT, PT, PT, 0x80, 0x0 ;  /* 0x000000000000781c */ /* 0x000fe20003f0f070 */
[----:B--2---:R-:W-:-:S02]  /*188d0*/  IMAD R3, R3, 0x9000, R19 ;  /* 0x0000900003037824 */ /* 0x004fc400078e0213 */
[----:B---3--:R-:W-:Y:S02]  /*188e0*/  IMAD R6, R6, 0x60, R7 ;  /* 0x0000006006067824 */ /* 0x008fe400078e0207 */
[----:B------:R-:W-:-:S08]  /*188f0*/  VIADD R7, R3, 0x400 ;  /* 0x0000040003077836 */ /* 0x000fd00000000000 */
.L_x_1329:
        /* <DEDUP_REMOVED lines=15> */
.L_x_1330:
        /* <DEDUP_REMOVED lines=15> */
.L_x_1331:
        /* <DEDUP_REMOVED lines=12> */
.L_x_1316:
[----:B------:R-:W-:Y:S05]  /*18ba0*/  BSYNC B1 ;  /* 0x0000000000017941 */ /* 0x000fea0003800000 */
.L_x_1315:
[----:B------:R-:W-:Y:S01]  /*18bb0*/  VIADD R3, R4, 0x1 ;  /* 0x0000000104037836 */ /* 0x000fe20000000000 */
[----:B------:R-:W-:Y:S01]  /*18bc0*/  LOP3.LUT P1, RZ, R18, 0x1, RZ, 0xc0, !PT ;  /* 0x0000000112ff7812 */ /* 0x000fe2000782c0ff */
[----:B------:R-:W-:Y:S01]  /*18bd0*/  BSSY B1, `(.L_x_1332) ;  /* 0x00000b5000017945 */ /* 0x000fe20003800000 */
[----:B------:R-:W-:Y:S02]  /*18be0*/  VIADD R6, R0, 0xffffffff ;  /* 0xffffffff00067836 */ /* 0x000fe40000000000 */
[----:B------:R-:W-:-:S04]  /*18bf0*/  ISETP.NE.AND P0, PT, R3, 0x2, PT ;  /* 0x000000020300780c */ /* 0x000fc80003f05270 */
[----:B------:R-:W-:Y:S02]  /*18c00*/  SEL R2, RZ, 0x1, P0 ;  /* 0x00000001ff027807 */ /* 0x000fe40000000000 */
[----:B------:R-:W-:Y:S02]  /*18c10*/  SEL R12, R3, RZ, P0 ;  /* 0x000000ff030c7207 */ /* 0x000fe40000000000 */
[----:B------:R-:W-:-:S05]  /*18c20*/  LOP3.LUT R10, R5, R2, RZ, 0x3c, !PT ;  /* 0x00000002050a7212 */ /* 0x000fca00078e3cff */
[----:B------:R1:W-:Y:S04]  /*18c30*/  STL [R1+0x14], R10 ;  /* 0x0000140a01007387 */ /* 0x0003e80000100800 */
[----:B------:R1:W-:Y:S01]  /*18c40*/  STL [R1+0x10], R12 ;  /* 0x0000100c01007387 */ /* 0x0003e20000100800 */
[----:B------:R-:W-:Y:S05]  /*18c50*/  @!P1 BRA `(.L_x_1333) ;  /* 0x0000000800b09947 */ /* 0x000fea0003800000 */
[----:B------:R-:W-:Y:S01]  /*18c60*/  ULDC.64 UR4, c[0x0][0x418] ;  /* 0x0001060000047ab9 */ /* 0x000fe20000000a00 */
[----:B------:R-:W-:Y:S01]  /*18c70*/  IMAD.MOV.U32 R7, RZ, RZ, R6 ;  /* 0x000000ffff077224 */ /* 0x000fe200078e0006 */
[----:B------:R-:W-:-:S04]  /*18c80*/  ISETP.NE.U32.AND P0, PT, RZ, UR4, PT ;  /* 0x00000004ff007c0c */ /* 0x000fc8000bf05070 */
[----:B------:R-:W-:-:S13]  /*18c90*/  ISETP.NE.AND.EX P0, PT, RZ, UR5, PT, P0 ;  /* 0x00000005ff007c0c */ /* 0x000fda000bf05300 */
[----:B------:R-:W-:Y:S05]  /*18ca0*/  @!P0 BRA `(.L_x_1334) ;  /* 0x0000000000508947 */ /* 0x000fea0003800000 */
[----:B------:R-:W2:Y:S01]  /*18cb0*/  LDL R14, [R1+0x1c] ;  /* 0x00001c00010e7983 */ /* 0x000ea20000100800 */
[----:B0-----:R-:W0:Y:S01]  /*18cc0*/  LDC R8, c[0x0][0x43c] ;  /* 0x00010f00ff087b82 */ /* 0x001e220000000800 */
        /* <DEDUP_REMOVED lines=18> */
.L_x_1334:
[----:B------:R-:W-:Y:S01]  /*18df0*/  IMAD R2, R12, 0x8, R19 ;  /* 0x000000080c027824 */ /* 0x000fe200078e0213 */
[----:B------:R-:W-:Y:S01]  /*18e00*/  SHF.L.U32 R3, R10, 0x1f, RZ ;  /* 0x0000001f0a037819 */ /* 0x000fe200000006ff */
[----:B------:R-:W-:Y:S03]  /*18e10*/  BSSY B2, `(.L_x_1335) ;  /* 0x0000003000027945 */ /* 0x000fe60003800000 */
[----:B------:R-:W3:Y:S02]  /*18e20*/  SYNCS.PHASECHK.TRANS64.TRYWAIT P0, [R2+URZ+0x30840], R3 ;  /* 0x03084003020075a7 */ /* 0x000ee4000800017f */
[----:B---3--:R-:W-:Y:S05]  /*18e30*/  @!P0 BRA `(.L_x_1336) ;  /* 0x0000003800148947 */ /* 0x008fea0003800000 */
.L_x_1417:
[----:B------:R-:W-:Y:S05]  /*18e40*/  BSYNC B2 ;  /* 0x0000000000027941 */ /* 0x000fea0003800000 */
.L_x_1335:
[----:B0-2---:R-:W0:Y:S01]  /*18e50*/  S2R R8, SR_TID.X ;  /* 0x0000000000087919 */ /* 0x005e220000002100 */
[----:B------:R-:W-:Y:S01]  /*18e60*/  BSSY B2, `(.L_x_1337) ;  /* 0x000000b000027945 */ /* 0x000fe20003800000 */
[----:B0-----:R-:W-:-:S04]  /*18e70*/  LOP3.LUT R8, R8, 0x7f, RZ, 0xc0, !PT ;  /* 0x0000007f08087812 */ /* 0x001fc800078ec0ff */
[----:B------:R-:W-:-:S13]  /*18e80*/  ISETP.NE.AND P1, PT, R8, RZ, PT ;  /* 0x000000ff0800720c */ /* 0x000fda0003f25270 */
[----:B------:R-:W-:Y:S05]  /*18e90*/  @P1 BRA `(.L_x_1338) ;  /* 0x00000000001c1947 */ /* 0x000fea0003800000 */
[----:B------:R-:W0:Y:S01]  /*18ea0*/  S2R R8, SR_TID.X ;  /* 0x0000000000087919 */ /* 0x000e220000002100 */
[----:B---3--:R-:W-:-:S04]  /*18eb0*/  IMAD.MOV.U32 R3, RZ, RZ, 0x9000 ;  /* 0x00009000ff037424 */ /* 0x008fc800078e00ff */
[----:B------:R2:W-:Y:S01]  /*18ec0*/  SYNCS.ARRIVE.TRANS64 RZ, [R2+URZ+0x30830], R3 ;  /* 0x0308300302ff79a7 */ /* 0x0005e2000800003f */
[----:B0-----:R-:W-:-:S04]  /*18ed0*/  LOP3.LUT R8, R8, 0x1f, RZ, 0xc0, !PT ;  /* 0x0000001f08087812 */ /* 0x001fc800078ec0ff */
[----:B------:R-:W-:-:S13]  /*18ee0*/  ISETP.NE.AND P0, PT, R8, RZ, PT ;  /* 0x000000ff0800720c */ /* 0x000fda0003f05270 */
[----:B--2---:R-:W-:Y:S05]  /*18ef0*/  @!P0 BRA `(.L_x_1338) ;  /* 0x0000000000048947 */ /* 0x004fea0003800000 */
[----:B------:R-:W-:Y:S01]  /*18f00*/  BPT.TRAP 0x1 ;  /* 0x000000040000795c */ /* 0x000fe20000300000 */
.L_x_1338:
[----:B------:R-:W-:Y:S05]  /*18f10*/  BSYNC B2 ;  /* 0x0000000000027941 */ /* 0x000fea0003800000 */
.L_x_1337:
[----:B------:R-:W2:Y:S04]  /*18f20*/  LDL R8, [R1+0x10] ;  /* 0x0000100001087983 */ /* 0x000ea80000100800 */
[----:B---3--:R-:W3:Y:S01]  /*18f30*/  LDL R2, [R1+0x18] ;  /* 0x0000180001027983 */ /* 0x008ee20000100800 */
[----:B------:R-:W-:Y:S01]  /*18f40*/  IMAD.MOV.U32 R14, RZ, RZ, RZ ;  /* 0x000000ffff0e7224 */ /* 0x000fe200078e00ff */
[----:B------:R-:W-:Y:S01]  /*18f50*/  UIADD3 UR4, UP0, UR36, 0x370, URZ ;  /* 0x0000037024047890 */ /* 0x000fe2000ff1e03f */
[----:B------:R-:W-:Y:S01]  /*18f60*/  PLOP3.LUT P0, PT, PT, PT, PT, 0x80, 0x0 ;  /* 0x000000000000781c */ /* 0x000fe20003f0f070 */
[----:B------:R-:W-:Y:S01]  /*18f70*/  UMOV UR6, 0x0 ;  /* 0x0000000000067882 */ /* 0x000fe20000000000 */
[----:B------:R-:W-:Y:S01]  /*18f80*/  UMOV UR7, 0x14f00000 ;  /* 0x14f0000000077882 */ /* 0x000fe20000000000 */
[----:B------:R-:W-:Y:S01]  /*18f90*/  R2UR UR10, R14 ;  /* 0x000000000e0a72ca */ /* 0x000fe200000e0000 */
[----:B------:R-:W-:Y:S01]  /*18fa0*/  UIADD3.X UR5, URZ, UR37, URZ, UP0, !UPT ;  /* 0x000000253f057290 */ /* 0x000fe200087fe43f */
[----:B--2---:R-:W-:-:S02]  /*18fb0*/  IMAD R3, R8, 0x8, R11 ;  /* 0x0000000808037824 */ /* 0x004fc400078e020b */
[----:B------:R-:W-:Y:S02]  /*18fc0*/  IMAD R8, R8, 0x9000, R19 ;  /* 0x0000900008087824 */ /* 0x000fe400078e0213 */
[----:B------:R-:W-:Y:S02]  /*18fd0*/  VIADD R3, R3, 0x30 ;  /* 0x0000003003037836 */ /* 0x000fe40000000000 */
[----:B---3--:R-:W-:Y:S02]  /*18fe0*/  IMAD R2, R7, 0x60, R2 ;  /* 0x0000006007027824 */ /* 0x008fe400078e0202 */
[----:B-1----:R-:W-:-:S07]  /*18ff0*/  VIADD R10, R8, 0x1e400 ;  /* 0x0001e400080a7836 */ /* 0x002fce0000000000 */
.L_x_1339:
        /* <DEDUP_REMOVED lines=16> */
.L_x_1340:
        /* <DEDUP_REMOVED lines=16> */
.L_x_1341:
        /* <DEDUP_REMOVED lines=15> */
.L_x_1418:
[----:B------:R-:W-:Y:S05]  /*192f0*/  BSYNC B2 ;  /* 0x0000000000027941 */ /* 0x000fea0003800000 */
.L_x_1342:
[----:B------:R-:W-:Y:S01]  /*19300*/  BSSY B2, `(.L_x_1344) ;  /* 0x000000b000027945 */ /* 0x000fe20003800000 */
[----:B------:R-:W-:Y:S02]  /*19310*/  IMAD.MOV.U32 R12, RZ, RZ, 0x0 ;  /* 0x00000000ff0c7424 */ /* 0x000fe400078e00ff */
[----:B------:R-:W-:Y:S01]  /*19320*/  IMAD.MOV.U32 R13, RZ, RZ, 0x14f00000 ;  /* 0x14f00000ff0d7424 */ /* 0x000fe200078e00ff */
[----:B------:R-:W-:Y:S06]  /*19330*/  @P1 BRA `(.L_x_1345) ;  /* 0x00000000001c1947 */ /* 0x000fec0003800000 */
[----:B------:R-:W1:Y:S01]  /*19340*/  S2R R8, SR_TID.X ;  /* 0x0000000000087919 */ /* 0x000e620000002100 */
[----:B------:R-:W-:-:S04]  /*19350*/  IMAD.MOV.U32 R3, RZ, RZ, 0x9000 ;  /* 0x00009000ff037424 */ /* 0x000fc800078e00ff */
[----:B------:R2:W-:Y:S01]  /*19360*/  SYNCS.ARRIVE.TRANS64 RZ, [R2+URZ+0x50], R3 ;  /* 0x0000500302ff79a7 */ /* 0x0005e2000800003f */
[----:B-1----:R-:W-:-:S04]  /*19370*/  LOP3.LUT R8, R8, 0x1f, RZ, 0xc0, !PT ;  /* 0x0000001f08087812 */ /* 0x002fc800078ec0ff */
[----:B------:R-:W-:-:S13]  /*19380*/  ISETP.NE.AND P0, PT, R8, RZ, PT ;  /* 0x000000ff0800720c */ /* 0x000fda0003f05270 */
[----:B--2---:R-:W-:Y:S05]  /*19390*/  @!P0 BRA `(.L_x_1345) ;  /* 0x0000000000048947 */ /* 0x004fea0003800000 */
[----:B------:R-:W-:Y:S01]  /*193a0*/  BPT.TRAP 0x1 ;  /* 0x000000040000795c */ /* 0x000fe20000300000 */
.L_x_1345:
[----:B------:R-:W-:Y:S05]  /*193b0*/  BSYNC B2 ;  /* 0x0000000000027941 */ /* 0x000fea0003800000 */
.L_x_1344:
        /* <DEDUP_REMOVED lines=12> */
.L_x_1346:
        /* <DEDUP_REMOVED lines=15> */
.L_x_1347:
        /* <DEDUP_REMOVED lines=15> */
.L_x_1348:
        /* <DEDUP_REMOVED lines=12> */
.L_x_1333:
[----:B------:R-:W-:Y:S05]  /*19720*/  BSYNC B1 ;  /* 0x0000000000017941 */ /* 0x000fea0003800000 */
.L_x_1332:
[----:B------:R-:W3:Y:S01]  /*19730*/  LDL R2, [R1+0x24] ;  /* 0x0000240001027983 */ /* 0x000ee20000100800 */
[----:B------:R-:W-:Y:S01]  /*19740*/  VIADD R0, R0, 0xfffffffe ;  /* 0xfffffffe00007836 */ /* 0x000fe20000000000 */
[----:B---3--:R-:W-:-:S13]  /*19750*/  ISETP.GT.AND P0, PT, R6, R2, PT ;  /* 0x000000020600720c */ /* 0x008fda0003f04270 */
[----:B------:R-:W-:Y:S05]  /*19760*/  @P0 BRA `(.L_x_1349) ;  /* 0xffffffe8002c0947 */ /* 0x000fea000383ffff */
.L_x_1295:
[----:B------:R-:W-:Y:S05]  /*19770*/  BSYNC B0 ;  /* 0x0000000000007941 */ /* 0x000fea0003800000 */
.L_x_1294:
[----:B--2---:R-:W2:Y:S01]  /*19780*/  S2R R3, SR_TID.X ;  /* 0x0000000000037919 */ /* 0x004ea20000002100 */
        /* <DEDUP_REMOVED lines=18> */
.L_x_1351:
[----:B------:R-:W-:Y:S05]  /*198b0*/  BSYNC B0 ;  /* 0x0000000000007941 */ /* 0x000fea0003800000 */
.L_x_1350:
[----:B------:R-:W-:Y:S01]  /*198c0*/  LOP3.LUT P0, RZ, R18, 0x1, RZ, 0xc0, !PT ;  /* 0x0000000112ff7812 */ /* 0x000fe2000780c0ff */
[----:B------:R-:W-:-:S12]  /*198d0*/  BSSY B0, `(.L_x_1352) ;  /* 0x000004a000007945 */ /* 0x000fd80003800000 */
[----:B------:R-:W-:Y:S05]  /*198e0*/  @!P0 BRA `(.L_x_1353) ;  /* 0x0000000400208947 */ /* 0x000fea0003800000 */
[----:B--2---:R-:W2:Y:S04]  /*198f0*/  LDL R0, [R1+0x10] ;  /* 0x0000100001007983 */ /* 0x004ea80000100800 */
[----:B------:R-:W3:Y:S01]  /*19900*/  LDL R2, [R1+0x14] ;  /* 0x0000140001027983 */ /* 0x000ee20000100800 */
[----:B------:R-:W-:Y:S01]  /*19910*/  BSSY B1, `(.L_x_1354) ;  /* 0x0000006000017945 */ /* 0x000fe20003800000 */
[----:B------:R-:W-:Y:S01]  /*19920*/  ISETP.NE.AND P1, PT, R3, RZ, PT ;  /* 0x000000ff0300720c */ /* 0x000fe20003f25270 */
[----:B--2---:R-:W-:Y:S01]  /*19930*/  IMAD R0, R0, 0x8, R19 ;  /* 0x0000000800007824 */ /* 0x004fe200078e0213 */
[----:B---3--:R-:W-:-:S04]  /*19940*/  SHF.L.U32 R2, R2, 0x1f, RZ ;  /* 0x0000001f02027819 */ /* 0x008fc800000006ff */
[----:B------:R-:W2:Y:S02]  /*19950*/  SYNCS.PHASECHK.TRANS64.TRYWAIT P0, [R0+URZ+0x30860], R2 ;  /* 0x03086002000075a7 */ /* 0x000ea4000800017f */
[----:B--2---:R-:W-:Y:S05]  /*19960*/  @!P0 BRA `(.L_x_1355) ;  /* 0x0000002c00708947 */ /* 0x004fea0003800000 */
.L_x_1419:
[----:B------:R-:W-:Y:S05]  /*19970*/  BSYNC B1 ;  /* 0x0000000000017941 */ /* 0x000fea0003800000 */
.L_x_1354:
        /* <DEDUP_REMOVED lines=9> */
.L_x_1357:
[----:B------:R-:W-:Y:S05]  /*19a10*/  BSYNC B1 ;  /* 0x0000000000017941 */ /* 0x000fea0003800000 */
.L_x_1356:
[----:B------:R-:W3:Y:S04]  /*19a20*/  LDL.LU R4, [R1+0x18] ;  /* 0x0000180001047983 */ /* 0x000ee80000300800 */
[----:B------:R-:W3:Y:S04]  /*19a30*/  LDL.LU R3, [R1+0x4] ;  /* 0x0000040001037983 */ /* 0x000ee80000300800 */
[----:B--2---:R-:W2:Y:S01]  /*19a40*/  LDL R2, [R1+0x10] ;  /* 0x0000100001027983 */ /* 0x004ea20000100800 */
        /* <DEDUP_REMOVED lines=8> */
[----:B--2---:R-:W-:-:S04]  /*19ad0*/  IMAD R2, R2, 0x9000, R19 ;  /* 0x0000900002027824 */ /* 0x004fc800078e0213 */
[----:B------:R-:W-:-:S07]  /*19ae0*/  VIADD R4, R2, 0x400 ;  /* 0x0000040002047836 */ /* 0x000fce0000000000 */
.L_x_1358:
        /* <DEDUP_REMOVED lines=15> */
.L_x_1359:
        /* <DEDUP_REMOVED lines=15> */
.L_x_1360:
        /* <DEDUP_REMOVED lines=10> */
.L_x_1353:
[----:B------:R-:W-:Y:S05]  /*19d70*/  BSYNC B0 ;  /* 0x0000000000007941 */ /* 0x000fea0003800000 */
.L_x_1352:
[----:B-1----:R-:W2:Y:S04]  /*19d80*/  LDL.LU R5, [R1+0x10] ;  /* 0x0000100001057983 */ /* 0x002ea80000300800 */
[----:B------:R-:W3:Y:S01]  /*19d90*/  LDL.LU R4, [R1+0x14] ;  /* 0x0000140001047983 */ /* 0x000ee20000300800 */
[----:B--2---:R-:W-:-:S05]  /*19da0*/  VIADD R0, R5, 0x1 ;  /* 0x0000000105007836 */ /* 0x004fca0000000000 */
[----:B------:R-:W-:-:S04]  /*19db0*/  ISETP.NE.AND P0, PT, R0, 0x2, PT ;  /* 0x000000020000780c */ /* 0x000fc80003f05270 */
[----:B------:R-:W-:Y:S02]  /*19dc0*/  SEL R2, RZ, 0x1, P0 ;  /* 0x00000001ff027807 */ /* 0x000fe40000000000 */
[----:B------:R-:W-:Y:S02]  /*19dd0*/  SEL R0, R0, RZ, P0 ;  /* 0x000000ff00007207 */ /* 0x000fe40000000000 */
[----:B---3--:R-:W-:-:S03]  /*19de0*/  LOP3.LUT R4, R4, R2, RZ, 0x3c, !PT ;  /* 0x0000000204047212 */ /* 0x008fc600078e3cff */
[----:B------:R1:W-:Y:S04]  /*19df0*/  STL [R1+0x10], R0 ;  /* 0x0000100001007387 */ /* 0x0003e80000100800 */
[----:B------:R1:W-:Y:S02]  /*19e00*/  STL [R1+0x14], R4 ;  /* 0x0000140401007387 */ /* 0x0003e40000100800 */
.L_x_1274:
[----:B------:R-:W-:Y:S05]  /*19e10*/  BSYNC B7 ;  /* 0x0000000000077941 */ /* 0x000fea0003800000 */
.L_x_1272:
[----:B------:R-:W-:-:S13]  /*19e20*/  LOP3.LUT P0, RZ, R18, 0x2, RZ, 0xc0, !PT ;  /* 0x0000000212ff7812 */ /* 0x000fda000780c0ff */
[----:B------:R-:W-:Y:S05]  /*19e30*/  @!P0 BRA `(.L_x_1361) ;  /* 0x00000000002c8947 */ /* 0x000fea0003800000 */
[----:B------:R-:W-:Y:S05]  /*19e40*/  WARPSYNC.ALL ;  /* 0x0000000000007948 */ /* 0x000fea0003800000 */
[----:B------:R-:W4:Y:S08]  /*19e50*/  S2UR UR5, SR_CgaCtaId ;  /* 0x00000000000579c3 */ /* 0x000f300000008800 */
[----:B------:R-:W-:Y:S06]  /*19e60*/  BAR.SYNC.DEFER_BLOCKING 0x5, 0x180 ;  /* 0x0146000000007b1d */ /* 0x000fec0000010000 */
[----:B------:R-:W-:-:S02]  /*19e70*/  UMOV UR4, 0x400 ;  /* 0x0000040000047882 */ /* 0x000fc40000000000 */
[----:B----4-:R-:W-:-:S06]  /*19e80*/  ULEA UR4, UR5, UR4, 0x18 ;  /* 0x0000000405047291 */ /* 0x010fcc000f8ec03f */
[----:B------:R-:W-:-:S05]  /*19e90*/  IMAD.U32 R19, RZ, RZ, UR4 ;  /* 0x00000004ff137e24 */ /* 0x000fca000f8e00ff */
[----:B01----:R-:W0:Y:S04]  /*19ea0*/  LDS.128 R4, [R19+0x308d0] ;  /* 0x0308d00013047984 */ /* 0x003e280000000c00 */
[----:B0-----:R0:W-:Y:S04]  /*19eb0*/  STL.64 [R1], R4 ;  /* 0x0000000401007387 */ /* 0x0011e80000100a00 */
[----:B------:R0:W-:Y:S01]  /*19ec0*/  STL.64 [R1+0x8], R6 ;  /* 0x0000080601007387 */ /* 0x0001e20000100a00 */
[----:B------:R-:W-:Y:S06]  /*19ed0*/  BAR.ARV 0x4, 0x180 ;  /* 0x0106000000007b1d */ /* 0x000fec0000002000 */
[----:B------:R-:W-:Y:S05]  /*19ee0*/  BRA `(.L_x_1362) ;  /* 0x00000010003c7947 */ /* 0x000fea0003800000 */
.L_x_1361:
[----:B------:R-:W4:Y:S01]  /*19ef0*/  S2R R16, SR_TID.X ;  /* 0x0000000000107919 */ /* 0x000f220000002100 */
[----:B------:R-:W-:Y:S01]  /*19f00*/  UMOV UR4, 0xffffffff ;  /* 0xffffffff00047882 */ /* 0x000fe20000000000 */
[----:B----4-:R-:W-:-:S04]  /*19f10*/  LOP3.LUT R16, R16, 0x1f, RZ, 0xc0, !PT ;  /* 0x0000001f10107812 */ /* 0x010fc800078ec0ff */
        /* <DEDUP_REMOVED lines=10> */
[----:B------:R-:W1:Y:S01]  /*19fc0*/  @!P1 LDC.64 R4, c[0x0][0xc78] ;  /* 0x00031e00ff049b82 */ /* 0x000e620000000a00 */
[----:B0-----:R-:W-:-:S05]  /*19fd0*/  @!P1 IMAD.WIDE R2, R0, 0x4, R2 ;  /* 0x0000000400029825 */ /* 0x001fca00078e0202 */
[----:B------:R1:W3:Y:S02]  /*19fe0*/  @!P1 LDG.E R6, desc[UR6][R2.64] ;  /* 0x0000000602069981 */ /* 0x0002e4000c1e1900 */
[----:B-1----:R-:W-:-:S06]  /*19ff0*/  @!P1 IMAD.WIDE R2, R0, 0x4, R4 ;  /* 0x0000000400029825 */ /* 0x002fcc00078e0204 */
[----:B------:R-:W4:Y:S01]  /*1a000*/  @!P1 LDG.E R2, desc[UR6][R2.64] ;  /* 0x0000000602029981 */ /* 0x000f22000c1e1900 */
[----:B------:R-:W-:Y:S01]  /*1a010*/  IMAD.MOV.U32 R5, RZ, RZ, RZ ;  /* 0x000000ffff057224 */ /* 0x000fe200078e00ff */
[C---:B------:R-:W-:Y:S02]  /*1a020*/  ISETP.GE.U32.AND P2, PT, R16.reuse, 0x2, PT ;  /* 0x000000021000780c */ /* 0x040fe40003f46070 */
[C---:B------:R-:W-:Y:S01]  /*1a030*/  ISETP.GE.U32.AND P3, PT, R16.reuse, 0x4, PT ;  /* 0x000000041000780c */ /* 0x040fe20003f66070 */
[----:B------:R-:W-:Y:S01]  /*1a040*/  SHFL.IDX PT, R0, R8, RZ, 0x1f ;  /* 0x00001fff08007589 */ /* 0x000fe200000e0000 */
[C---:B------:R-:W-:Y:S02]  /*1a050*/  ISETP.GE.U32.AND P4, PT, R16.reuse, 0x8, PT ;  /* 0x000000081000780c */ /* 0x040fe40003f86070 */
[----:B------:R-:W-:Y:S01]  /*1a060*/  ISETP.GE.U32.AND P5, PT, R16, 0x10, PT ;  /* 0x000000101000780c */ /* 0x000fe20003fa6070 */
[----:B---3--:R-:W-:Y:S01]  /*1a070*/  @!P1 IMAD.MOV.U32 R5, RZ, RZ, R6 ;  /* 0x000000ffff059224 */ /* 0x008fe200078e0006 */
[----:B------:R-:W-:-:S02]  /*1a080*/  CS2R R6, SRZ ;  /* 0x0000000000067805 */ /* 0x000fc4000001ff00 */
[----:B----4-:R-:W-:Y:S01]  /*1a090*/  @!P1 IMAD.MOV.U32 R7, RZ, RZ, R2 ;  /* 0x000000ffff079224 */ /* 0x010fe200078e0002 */
[----:B------:R-:W-:-:S03]  /*1a0a0*/  ISETP.NE.AND P1, PT, R16, RZ, PT ;  /* 0x000000ff1000720c */ /* 0x000fc60003f25270 */
[----:B------:R-:W-:-:S05]  /*1a0b0*/  IMAD R2, R7, R5, RZ ;  /* 0x0000000507027224 */ /* 0x000fca00078e02ff */
[----:B------:R-:W0:Y:S02]  /*1a0c0*/  SHFL.UP PT, R3, R2, 0x1, RZ ;  /* 0x0420000002037989 */ /* 0x000e2400000e00ff */
[----:B0-----:R-:W-:-:S05]  /*1a0d0*/  SEL R9, R3, RZ, P1 ;  /* 0x000000ff03097207 */ /* 0x001fca0000800000 */
[----:B------:R-:W-:Y:S02]  /*1a0e0*/  IMAD.IADD R2, R2, 0x1, R9 ;  /* 0x0000000102027824 */ /* 0x000fe400078e0209 */
[----:B------:R-:W-:Y:S04]  /*1a0f0*/  SHFL.IDX PT, R9, R8, 0x1, 0x1f ;  /* 0x00201f0008097f89 */ /* 0x000fe800000e0000 */
        /* <DEDUP_REMOVED lines=12> */
[----:B--2---:R0:W1:Y:S02]  /*1a1c0*/  SHFL.IDX PT, R10, R2, 0x1f, 0x1f ;  /* 0x03e01f00020a7f89 */ /* 0x00406400000e0000 */
.L_x_1429:
[----:B------:R-:W-:Y:S02]  /*1a1d0*/  ULDC UR4, c[0x0][0xc38] ;  /* 0x00030e0000047ab9 */ /* 0x000fe40000000800 */
[----:B------:R-:W-:-:S04]  /*1a1e0*/  IMAD.U32 R8, RZ, RZ, UR4 ;  /* 0x00000004ff087e24 */ /* 0x000fc8000f8e00ff */
[----:B-1----:R-:W-:-:S04]  /*1a1f0*/  IMAD R10, R10, R8, RZ ;  /* 0x000000080a0a7224 */ /* 0x002fc800078e02ff */
[----:B------:R-:W-:-:S05]  /*1a200*/  IMAD.IADD R4, R9, 0x1, R10 ;  /* 0x0000000109047824 */ /* 0x000fca00078e020a */
[----:B------:R-:W-:-:S13]  /*1a210*/  ISETP.GT.AND P6, PT, R4, R0, PT ;  /* 0x000000000400720c */ /* 0x000fda0003fc4270 */
[----:B------:R-:W-:Y:S05]  /*1a220*/  @P6 BRA `(.L_x_1364) ;  /* 0x0000000000b06947 */ /* 0x000fea0003800000 */
.L_x_1367:
        /* <DEDUP_REMOVED lines=38> */
.L_x_1437:
[----:B------:R-:W-:Y:S02]  /*1a490*/  ULDC UR4, c[0x0][0xc38] ;  /* 0x00030e0000047ab9 */ /* 0x000fe40000000800 */
[----:B------:R-:W-:-:S04]  /*1a4a0*/  IMAD.U32 R8, RZ, RZ, UR4 ;  /* 0x00000004ff087e24 */ /* 0x000fc8000f8e00ff */
[----:B-1----:R-:W-:-:S04]  /*1a4b0*/  IMAD R10, R10, R8, RZ ;  /* 0x000000080a0a7224 */ /* 0x002fc800078e02ff */
[----:B------:R-:W-:-:S05]  /*1a4c0*/  IMAD.IADD R4, R10, 0x1, R4 ;  /* 0x000000010a047824 */ /* 0x000fca00078e0204 */
[----:B------:R-:W-:-:S13]  /*1a4d0*/  ISETP.GT.AND P6, PT, R4, R0, PT ;  /* 0x000000000400720c */ /* 0x000fda0003fc4270 */
[----:B------:R-:W-:Y:S05]  /*1a4e0*/  @!P6 BRA `(.L_x_1367) ;  /* 0xfffffffc0050e947 */ /* 0x000fea000383ffff */
.L_x_1364:
[----:B------:R-:W-:Y:S01]  /*1a4f0*/  IMAD.IADD R10, R4, 0x1, -R10 ;  /* 0x00000001040a7824 */ /* 0x000fe200078e0a0a */
[----:B------:R-:W-:-:S03]  /*1a500*/  UMOV UR4, 0xffffffff ;  /* 0xffffffff00047882 */ /* 0x000fc60000000000 */
[----:B------:R-:W-:-:S05]  /*1a510*/  IMAD R3, R2, R8, R10 ;  /* 0x0000000802037224 */ /* 0x000fca00078e020a */
[----:B------:R-:W-:Y:S01]  /*1a520*/  ISETP.GT.AND P6, PT, R3, R0, PT ;  /* 0x000000000300720c */ /* 0x000fe20003fc4270 */
[----:B------:R-:W-:-:S12]  /*1a530*/  BRA.DIV UR4, `(.L_x_1368) ;  /* 0x0000002a04c87947 */ /* 0x000fd8000b800000 */
[----:B------:R-:W2:Y:S01]  /*1a540*/  LDL.LU R11, [R1+0xc] ;  /* 0x00000c00010b7983 */ /* 0x000ea20000300800 */
[----:B------:R-:W-:-:S04]  /*1a550*/  VOTE.ANY R3, PT, !P6 ;  /* 0x0000000000037806 */ /* 0x000fc800070e0100 */
[----:B------:R-:W1:Y:S02]  /*1a560*/  POPC R9, R3 ;  /* 0x0000000300097309 */ /* 0x000e640000000000 */
[----:B-1----:R2:W1:Y:S04]  /*1a570*/  SHFL.IDX PT, R4, R5, R9, 0x1f ;  /* 0x00001f0905047589 */ /* 0x00246800000e0000 */
[----:B------:R3:W4:Y:S01]  /*1a580*/  SHFL.IDX PT, R7, R7, R9, 0x1f ;  /* 0x00001f0907077589 */ /* 0x00072200000e0000 */
[----:B--2---:R-:W-:-:S05]  /*1a590*/  IMAD.IADD R5, R9, 0x1, R11 ;  /* 0x0000000109057824 */ /* 0x004fca00078e020b */
[----:B-1--4-:R3:W-:Y:S02]  /*1a5a0*/  STL [R1+0xc], R5 ;  /* 0x00000c0501007387 */ /* 0x0127e40000100800 */
.L_x_1442:
[----:B------:R-:W-:-:S13]  /*1a5b0*/  ISETP.NE.AND P0, PT, R3, RZ, PT ;  /* 0x000000ff0300720c */ /* 0x000fda0003f05270 */
[----:B------:R-:W-:Y:S05]  /*1a5c0*/  @!P0 BRA `(.L_x_1369) ;  /* 0x0000000000148947 */ /* 0x000fea0003800000 */
[----:B------:R-:W-:Y:S01]  /*1a5d0*/  UMOV UR4, 0xffffffff ;  /* 0xffffffff00047882 */ /* 0x000fe20000000000 */
[----:B---3--:R-:W-:Y:S02]  /*1a5e0*/  VIADD R9, R9, 0xffffffff ;  /* 0xffffffff09097836 */ /* 0x008fe40000000000 */
[----:B------:R-:W-:Y:S05]  /*1a5f0*/  BRA.DIV UR4, `(.L_x_1370) ;  /* 0x0000002e04007947 */ /* 0x000fea000b800000 */
[----:B0-----:R0:W1:Y:S02]  /*1a600*/  SHFL.IDX PT, R2, R2, R9, 0x1f ;  /* 0x00001f0902027589 */ /* 0x00106400000e0000 */
.L_x_1445:
[----:B-1----:R-:W-:-:S07]  /*1a610*/  IMAD.MOV.U32 R6, RZ, RZ, R2 ;  /* 0x000000ffff067224 */ /* 0x002fce00078e0002 */
.L_x_1369:
[----:B0-----:R-:W-:Y:S01]  /*1a620*/  IMAD R2, R6, R8, R10 ;  /* 0x0000000806027224 */ /* 0x001fe200078e020a */
[----:B------:R-:W-:-:S03]  /*1a630*/  ISETP.NE.AND P0, PT, R7, 0x1, PT ;  /* 0x000000010700780c */ /* 0x000fc60003f05270 */
[----:B------:R-:W-:Y:S01]  /*1a640*/  IMAD.IADD R0, R0, 0x1, -R2 ;  /* 0x0000000100007824 */ /* 0x000fe200078e0a02 */
[----:B------:R0:W-:Y:S09]  /*1a650*/  STL [R1], R2 ;  /* 0x0000000201007387 */ /* 0x0001f20000100800 */
[----:B------:R-:W-:Y:S05]  /*1a660*/  @!P0 BRA `(.L_x_1371) ;  /* 0x0000000000e48947 */ /* 0x000fea0003800000 */
[----:B---3--:R-:W-:-:S04]  /*1a670*/  IABS R5, R4 ;  /* 0x0000000400057213 */ /* 0x008fc80000000000 */
[----:B0-----:R-:W0:Y:S08]  /*1a680*/  I2F.RP R2, R5 ;  /* 0x0000000500027306 */ /* 0x001e300000209400 */
[----:B0-----:R-:W0:Y:S02]  /*1a690*/  MUFU.RCP R2, R2 ;  /* 0x0000000200027308 */ /* 0x001e240000001000 */
[----:B0-----:R-:W-:-:S06]  /*1a6a0*/  VIADD R2, R2, 0xffffffe ;  /* 0x0ffffffe02027836 */ /* 0x001fcc0000000000 */
[----:B------:R-:W0:Y:S02]  /*1a6b0*/  F2I.FTZ.U32.TRUNC.NTZ R3, R2 ;  /* 0x0000000200037305 */ /* 0x000e24000021f000 */
[----:B0-----:R-:W-:-:S04]  /*1a6c0*/  IMAD.MOV R2, RZ, RZ, -R3 ;  /* 0x000000ffff027224 */ /* 0x001fc800078e0a03 */
[----:B------:R-:W-:Y:S02]  /*1a6d0*/  IMAD R8, R2, R5, RZ ;  /* 0x0000000502087224 */ /* 0x000fe400078e02ff */
[----:B------:R-:W-:-:S04]  /*1a6e0*/  IMAD.MOV.U32 R2, RZ, RZ, RZ ;  /* 0x000000ffff027224 */ /* 0x000fc800078e00ff */
[----:B------:R-:W-:Y:S01]  /*1a6f0*/  IMAD.HI.U32 R8, R3, R8, R2 ;  /* 0x0000000803087227 */ /* 0x000fe200078e0002 */
[----:B------:R-:W-:Y:S02]  /*1a700*/  IABS R2, R0 ;  /* 0x0000000000027213 */ /* 0x000fe40000000000 */
[----:B------:R-:W-:-:S03]  /*1a710*/  IABS R3, R4 ;  /* 0x0000000400037213 */ /* 0x000fc60000000000 */
[----:B------:R-:W-:-:S04]  /*1a720*/  IMAD.HI.U32 R8, R8, R2, RZ ;  /* 0x0000000208087227 */ /* 0x000fc800078e00ff */
[----:B------:R-:W-:-:S04]  /*1a730*/  IMAD.MOV R3, RZ, RZ, -R3 ;  /* 0x000000ffff037224 */ /* 0x000fc800078e0a03 */
[----:B------:R-:W-:-:S05]  /*1a740*/  IMAD R2, R8, R3, R2 ;  /* 0x0000000308027224 */ /* 0x000fca00078e0202 */
[----:B------:R-:W-:-:S13]  /*1a750*/  ISETP.GT.U32.AND P1, PT, R5, R2, PT ;  /* 0x000000020500720c */ /* 0x000fda0003f24070 */
[----:B------:R-:W-:Y:S02]  /*1a760*/  @!P1 IMAD.IADD R2, R2, 0x1, -R5 ;  /* 0x0000000102029824 */ /* 0x000fe400078e0a05 */
[----:B------:R-:W-:Y:S01]  /*1a770*/  @!P1 VIADD R8, R8, 0x1 ;  /* 0x0000000108089836 */ /* 0x000fe20000000000 */
[----:B------:R-:W-:Y:S02]  /*1a780*/  ISETP.NE.AND P1, PT, R4, RZ, PT ;  /* 0x000000ff0400720c */ /* 0x000fe40003f25270 */
[----:B------:R-:W-:Y:S02]  /*1a790*/  ISETP.GE.U32.AND P0, PT, R2, R5, PT ;  /* 0x000000050200720c */ /* 0x000fe40003f06070 */
[----:B------:R-:W-:-:S04]  /*1a7a0*/  IABS R5, R7 ;  /* 0x0000000700057213 */ /* 0x000fc80000000000 */
        /* <DEDUP_REMOVED lines=9> */
[----:B------:R-:W-:-:S03]  /*1a840*/  LOP3.LUT R2, R0, R4, RZ, 0x3c, !PT ;  /* 0x0000000400027212 */ /* 0x000fc600078e3cff */
[----:B------:R-:W-:Y:S01]  /*1a850*/  IMAD.MOV.U32 R3, RZ, RZ, R8 ;  /* 0x000000ffff037224 */ /* 0x000fe200078e0008 */
[----:B------:R-:W-:Y:S02]  /*1a860*/  ISETP.GE.AND P2, PT, R2, RZ, PT ;  /* 0x000000ff0200720c */ /* 0x000fe40003f46270 */
[----:B------:R-:W-:-:S05]  /*1a870*/  IABS R8, R7 ;  /* 0x0000000700087213 */ /* 0x000fca0000000000 */
[----:B------:R-:W-:-:S06]  /*1a880*/  IMAD.MOV R8, RZ, RZ, -R8 ;  /* 0x000000ffff087224 */ /* 0x000fcc00078e0a08 */
        /* <DEDUP_REMOVED lines=9> */
[----:B------:R-:W-:Y:S01]  /*1a920*/  ISETP.GE.U32.AND P0, PT, R2, R5, PT ;  /* 0x000000050200720c */ /* 0x000fe20003f06070 */
[----:B------:R-:W-:-:S04]  /*1a930*/  IMAD.MOV R2, RZ, RZ, -R3 ;  /* 0x000000ffff027224 */ /* 0x000fc800078e0a03 */
[----:B------:R-:W-:Y:S01]  /*1a940*/  IMAD R0, R4, R2, R0 ;  /* 0x0000000204007224 */ /* 0x000fe200078e0200 */
[----:B------:R-:W-:-:S04]  /*1a950*/  LOP3.LUT R2, R3, R7, RZ, 0x3c, !PT ;  /* 0x0000000703027212 */ /* 0x000fc800078e3cff */
[----:B------:R-:W-:-:S03]  /*1a960*/  ISETP.GE.AND P2, PT, R2, RZ, PT ;  /* 0x000000ff0200720c */ /* 0x000fc60003f46270 */
[----:B------:R-:W-:-:S10]  /*1a970*/  @P0 VIADD R6, R6, 0x1 ;  /* 0x0000000106060836 */ /* 0x000fd40000000000 */
[----:B------:R-:W-:Y:S01]  /*1a980*/  @!P2 IMAD.MOV R6, RZ, RZ, -R6 ;  /* 0x000000ffff06a224 */ /* 0x000fe200078e0a06 */
[----:B------:R-:W-:-:S05]  /*1a990*/  @!P1 LOP3.LUT R6, RZ, R7, RZ, 0x33, !PT ;  /* 0x00000007ff069212 */ /* 0x000fca00078e33ff */
[----:B------:R-:W-:-:S04]  /*1a9a0*/  IMAD.MOV R2, RZ, RZ, -R6 ;  /* 0x000000ffff027224 */ /* 0x000fc800078e0a06 */
[C---:B------:R-:W-:Y:S02]  /*1a9b0*/  IMAD R2, R7.reuse, R2, R3 ;  /* 0x0000000207027224 */ /* 0x040fe400078e0203 */
[----:B------:R-:W-:-:S04]  /*1a9c0*/  IMAD R7, R7, 0x1000000, R6 ;  /* 0x0100000007077824 */ /* 0x000fc800078e0206 */
[----:B------:R-:W-:-:S05]  /*1a9d0*/  IMAD R2, R2, 0x10000, R7 ;  /* 0x0001000002027824 */ /* 0x000fca00078e0207 */
[----:B------:R0:W-:Y:S01]  /*1a9e0*/  STL [R1+0x8], R2 ;  /* 0x0000080201007387 */ /* 0x0001e20000100800 */
[----:B------:R-:W-:Y:S05]  /*1a9f0*/  BRA `(.L_x_1372) ;  /* 0x0000000400007947 */ /* 0x000fea0003800000 */
.L_x_1371:
[----:B---3--:R-:W2:Y:S01]  /*1aa00*/  LDL R5, [R1+0xc] ;  /* 0x00000c0001057983 */ /* 0x008ea20000100800 */
[----:B0-----:R-:W2:Y:S01]  /*1aa10*/  LDC.64 R2, c[0x0][0xc90] ;  /* 0x00032400ff027b82 */ /* 0x001ea20000000a00 */
[----:B------:R-:W-:Y:S01]  /*1aa20*/  ULDC.64 UR4, c[0x0][0x208] ;  /* 0x0000820000047ab9 */ /* 0x000fe20000000a00 */
[----:B--2---:R-:W-:-:S05]  /*1aa30*/  IMAD.WIDE R2, R5, 0x4, R2 ;  /* 0x0000000405027825 */ /* 0x004fca00078e0202 */
[----:B------:R-:W2:Y:S02]  /*1aa40*/  LDG.E R6, desc[UR4][R2.64] ;  /* 0x0000000402067981 */ /* 0x000ea4000c1e1900 */
[----:B--2---:R-:W-:-:S05]  /*1aa50*/  IMAD R5, R4, R6, RZ ;  /* 0x0000000604057224 */ /* 0x004fca00078e02ff */
[----:B------:R-:W-:-:S04]  /*1aa60*/  IABS R7, R5 ;  /* 0x0000000500077213 */ /* 0x000fc80000000000 */
[----:B------:R-:W0:Y:S08]  /*1aa70*/  I2F.RP R2, R7 ;  /* 0x0000000700027306 */ /* 0x000e300000209400 */
        /* <DEDUP_REMOVED lines=22> */
[----:B------:R-:W-:Y:S02]  /*1abe0*/  IMAD R7, R6, R2, RZ ;  /* 0x0000000206077224 */ /* 0x000fe400078e02ff */
[----:B------:R-:W-:Y:S02]  /*1abf0*/  IMAD.MOV R2, RZ, RZ, -R2 ;  /* 0x000000ffff027224 */ /* 0x000fe400078e0a02 */
[----:B------:R-:W-:Y:S02]  /*1ac00*/  IMAD.MOV R3, RZ, RZ, -R7 ;  /* 0x000000ffff037224 */ /* 0x000fe400078e0a07 */
[----:B------:R-:W-:-:S03]  /*1ac10*/  IMAD R0, R5, R2, R0 ;  /* 0x0000000205007224 */ /* 0x000fc600078e0200 */
[----:B------:R-:W-:Y:S02]  /*1ac20*/  VIADDMNMX R6, R3, R8, R6, PT ;  /* 0x0000000803067246 */ /* 0x000fe40003800106 */
[----:B------:R-:W-:Y:S02]  /*1ac30*/  IADD3 R7, R7, 0x1000000, R0 ;  /* 0x0100000007077810 */ /* 0x000fe40007ffe000 */
        /* <DEDUP_REMOVED lines=25> */
[----:B------:R-:W-:Y:S02]  /*1add0*/  IMAD R3, R2, R6, R7 ;  /* 0x0000000602037224 */ /* 0x000fe400078e0207 */
[----:B------:R-:W-:-:S03]  /*1ade0*/  IMAD.MOV.U32 R0, RZ, RZ, R2 ;  /* 0x000000ffff007224 */ /* 0x000fc600078e0002 */
[----:B------:R1:W-:Y:S04]  /*1adf0*/  STL [R1+0x8], R3 ;  /* 0x0000080301007387 */ /* 0x0003e80000100800 */
.L_x_1372:
[----:B-1----:R-:W-:-:S05]  /*1ae00*/  LOP3.LUT R3, RZ, R0, RZ, 0x33, !PT ;  /* 0x00000000ff037212 */ /* 0x002fca00078e33ff */
[----:B------:R-:W-:-:S05]  /*1ae10*/  IMAD.IADD R0, R4, 0x1, R3 ;  /* 0x0000000104007824 */ /* 0x000fca00078e0203 */
[----:B------:R2:W-:Y:S01]  /*1ae20*/  STL [R1+0x4], R0 ;  /* 0x0000040001007387 */ /* 0x0005e20000100800 */
[----:B------:R-:W-:Y:S05]  /*1ae30*/  BRA `(.L_x_1373) ;  /* 0x0000000000287947 */ /* 0x000fea0003800000 */
.L_x_1365:
        /* <DEDUP_REMOVED lines=10> */
.L_x_1373:
[----:B-1----:R-:W3:Y:S04]  /*1aee0*/  LDL R3, [R1+0x8] ;  /* 0x0000080001037983 */ /* 0x002ee80000100800 */
[----:B0-----:R-:W4:Y:S04]  /*1aef0*/  LDL R2, [R1+0xc] ;  /* 0x00000c0001027983 */ /* 0x001f280000100800 */
[----:B------:R-:W5:Y:S04]  /*1af00*/  LDL R5, [R1+0x4] ;  /* 0x0000040001057983 */ /* 0x000f680000100800 */
[----:B------:R-:W5:Y:S01]  /*1af10*/  LDL R4, [R1] ;  /* 0x0000000001047983 */ /* 0x000f620000100800 */
[----:B--2---:R-:W0:Y:S01]  /*1af20*/  S2R R0, SR_TID.X ;  /* 0x0000000000007919 */ /* 0x004e220000002100 */
[----:B------:R-:W-:Y:S05]  /*1af30*/  WARPSYNC.ALL ;  /* 0x0000000000007948 */ /* 0x000fea0003800000 */
[----:B0-----:R-:W-:Y:S01]  /*1af40*/  LOP3.LUT R0, R0, 0x1f, RZ, 0xc0, !PT ;  /* 0x0000001f00007812 */ /* 0x001fe200078ec0ff */
[----:B------:R-:W-:Y:S03]  /*1af50*/  BAR.SYNC.DEFER_BLOCKING 0x4, 0x180 ;  /* 0x0106000000007b1d */ /* 0x000fe60000010000 */
[----:B------:R-:W-:-:S13]  /*1af60*/  ISETP.NE.AND P0, PT, R0, RZ, PT ;  /* 0x000000ff0000720c */ /* 0x000fda0003f05270 */
[----:B------:R-:W-:Y:S01]  /*1af70*/  @!P0 MOV R0, 0x400 ;  /* 0x0000040000008802 */ /* 0x000fe20000000f00 */
[----:B---3--:R-:W-:Y:S02]  /*1af80*/  IMAD.MOV.U32 R6, RZ, RZ, R3 ;  /* 0x000000ffff067224 */ /* 0x008fe400078e0003 */
[----:B------:R-:W0:Y:S01]  /*1af90*/  @!P0 S2R R3, SR_CgaCtaId ;  /* 0x0000000000038919 */ /* 0x000e220000008800 */
[----:B----4-:R-:W-:Y:S01]  /*1afa0*/  IMAD.MOV.U32 R7, RZ, RZ, R2 ;  /* 0x000000ffff077224 */ /* 0x010fe200078e0002 */
[----:B0-----:R-:W-:-:S05]  /*1afb0*/  @!P0 LEA R19, R3, R0, 0x18 ;  /* 0x0000000003138211 */ /* 0x001fca00078ec0ff */
[----:B-----5:R1:W-:Y:S01]  /*1afc0*/  @!P0 STS.128 [R19+0x308d0], R4 ;  /* 0x0308d00413008388 */ /* 0x0203e20000000c00 */
[----:B------:R-:W-:Y:S06]  /*1afd0*/  BAR.ARV 0x5, 0x180 ;  /* 0x0146000000007b1d */ /* 0x000fec0000002000 */
.L_x_1362:
[----:B---3--:R-:W3:Y:S01]  /*1afe0*/  LDL R0, [R1+0xc] ;  /* 0x00000c0001007983 */ /* 0x008ee20000100800 */
[----:B------:R-:W-:Y:S02]  /*1aff0*/  ULDC UR4, c[0x0][0xc3c] ;  /* 0x00030f0000047ab9 */ /* 0x000fe40000000800 */
[----:B---3--:R-:W-:-:S13]  /*1b000*/  ISETP.GE.AND P0, PT, R0, UR4, PT ;  /* 0x0000000400007c0c */ /* 0x008fda000bf06270 */
[----:B------:R-:W-:Y:S05]  /*1b010*/  @!P0 BRA `(.L_x_1374) ;  /* 0xffffff9c00048947 */ /* 0x000fea000383ffff */
[----:B------:R-:W-:Y:S05]  /*1b020*/  BSYNC B8 ;  /* 0x0000000000087941 */ /* 0x000fea0003800000 */
.L_x_1258:
[----:B----4-:R-:W4:Y:S01]  /*1b030*/  LDL.LU R0, [R1+0x50] ;  /* 0x0000500001007983 */ /* 0x010f220000300800 */
[----:B------:R-:W-:Y:S01]  /*1b040*/  BSSY B0, `(.L_x_1375) ;  /* 0x000000b000007945 */ /* 0x000fe20003800000 */
[----:B01----:R-:W0:Y:S01]  /*1b050*/  S2R R5, SR_CgaCtaId ;  /* 0x0000000000057919 */ /* 0x003e220000008800 */
[----:B----4-:R-:W-:-:S05]  /*1b060*/  VIADD R0, R0, 0x1 ;  /* 0x0000000100007836 */ /* 0x010fca0000000000 */
        /* <DEDUP_REMOVED lines=8> */
.L_x_1446:
[----:B------:R-:W-:Y:S05]  /*1b0f0*/  BSYNC B0 ;  /* 0x0000000000007941 */ /* 0x000fea0003800000 */
.L_x_1375:
[----:B------:R-:W-:-:S03]  /*1b100*/  UMOV UR4, 0xffffffff ;  /* 0xffffffff00047882 */ /* 0x000fc60000000000 */
[----:B------:R-:W-:Y:S05]  /*1b110*/  BRA.DIV UR4, `(.L_x_1377) ;  /* 0x0000002204787947 */ /* 0x000fea000b800000 */
[----:B------:R-:W1:Y:S02]  /*1b120*/  S2R R2, SR_TID.X ;  /* 0x0000000000027919 */ /* 0x000e640000002100 */
[----:B-1----:R-:W-:-:S04]  /*1b130*/  SHF.R.U32.HI R2, RZ, 0x5, R2 ;  /* 0x00000005ff027819 */ /* 0x002fc80000011602 */
[----:B------:R-:W-:-:S05]  /*1b140*/  LOP3.LUT R2, R2, 0x3, RZ, 0xc0, !PT ;  /* 0x0000000302027812 */ /* 0x000fca00078ec0ff */
[----:B------:R1:W4:Y:S02]  /*1b150*/  SHFL.IDX PT, R14, R2, RZ, 0x1f ;  /* 0x00001fff020e7589 */ /* 0x00032400000e0000 */
.L_x_1449:
[----:B----4-:R-:W-:Y:S01]  /*1b160*/  ISETP.NE.AND P0, PT, R14, RZ, PT ;  /* 0x000000ff0e00720c */ /* 0x010fe20003f05270 */
[----:B------:R-:W-:-:S12]  /*1b170*/  BSSY B0, `(.L_x_1378) ;  /* 0x0000029000007945 */ /* 0x000fd80003800000 */
[----:B------:R-:W-:Y:S05]  /*1b180*/  @P0 BRA `(.L_x_1379) ;  /* 0x00000000009c0947 */ /* 0x000fea0003800000 */
[----:B------:R-:W-:-:S03]  /*1b190*/  UMOV UR4, 0xffffffff ;  /* 0xffffffff00047882 */ /* 0x000fc60000000000 */
[----:B------:R-:W-:Y:S05]  /*1b1a0*/  BRA.DIV UR4, `(.L_x_1380) ;  /* 0x0000002204887947 */ /* 0x000fea000b800000 */
[----:B------:R-:W-:-:S13]  /*1b1b0*/  ELECT P6, URZ, PT ;  /* 0x00000000003f782f */ /* 0x000fda00038c0000 */
.L_x_1452:
[----:B------:R-:W-:Y:S05]  /*1b1c0*/  @!P6 BRA `(.L_x_1379) ;  /* 0x00000000008ce947 */ /* 0x000fea0003800000 */
[----:B-1----:R-:W4:Y:S02]  /*1b1d0*/  LDL R2, [R1+0x5c] ;  /* 0x00005c0001027983 */ /* 0x002f240000100800 */
[----:B----4-:R-:W-:-:S13]  /*1b1e0*/  R2UR UR4, R2 ;  /* 0x00000000020472ca */ /* 0x010fda00000e0000 */
[----:B------:R-:W-:-:S06]  /*1b1f0*/  ULOP3.LUT UR4, UR4, 0x2, URZ, 0xfc, !UPT ;  /* 0x0000000204047892 */ /* 0x000fcc000f8efc3f */
[----:B------:R-:W-:-:S05]  /*1b200*/  IMAD.U32 R2, RZ, RZ, UR4 ;  /* 0x00000004ff027e24 */ /* 0x000fca000f8e00ff */
[----:B------:R-:W-:-:S13]  /*1b210*/  ISETP.NE.AND P2, PT, R2, 0x3, PT ;  /* 0x000000030200780c */ /* 0x000fda0003f45270 */
[----:B------:R-:W-:Y:S05]  /*1b220*/  @!P2 BRA `(.L_x_1381) ;  /* 0x000000000004a947 */ /* 0x000fea0003800000 */
[----:B------:R-:W-:Y:S01]  /*1b230*/  BPT.TRAP 0x1 ;  /* 0x000000040000795c */ /* 0x000fe20000300000 */
.L_x_1381:
[----:B0-----:R-:W4:Y:S04]  /*1b240*/  LDL R3, [R1+0x10] ;  /* 0x0000100001037983 */ /* 0x001f280000100800 */
[----:B------:R-:W5:Y:S01]  /*1b250*/  LDL.LU R7, [R1+0x14] ;  /* 0x0000140001077983 */ /* 0x000f620000300800 */
[----:B------:R-:W-:-:S04]  /*1b260*/  VIADD R2, R0, 0x30840 ;  /* 0x0003084000027836 */ /* 0x000fc80000000000 */
[C---:B----4-:R-:W-:Y:S02]  /*1b270*/  IMAD R6, R3.reuse, 0x8, R2 ;  /* 0x0000000803067824 */ /* 0x050fe400078e0202 */
[----:B------:R-:W-:Y:S01]  /*1b280*/  VIADD R3, R3, 0x1 ;  /* 0x0000000103037836 */ /* 0x000fe20000000000 */
[----:B-----5:R-:W-:-:S04]  /*1b290*/  SHF.L.U32 R5, R7, 0x1f, RZ ;  /* 0x0000001f07057819 */ /* 0x020fc800000006ff */
        /* <DEDUP_REMOVED lines=8> */
.L_x_1453:
[----:B------:R-:W1:Y:S02]  /*1b320*/  SYNCS.PHASECHK.TRANS64.TRYWAIT P0, [R7+URZ], R2 ;  /* 0x00000002070075a7 */ /* 0x000e64000800017f */
[----:B-1----:R-:W-:Y:S05]  /*1b330*/  @!P0 BRA `(.L_x_1383) ;  /* 0x0000002000588947 */ /* 0x002fea0003800000 */
.L_x_1454:
[----:B------:R-:W-:Y:S05]  /*1b340*/  @!P2 BRA `(.L_x_1384) ;  /* 0x000000000004a947 */ /* 0x000fea0003800000 */
[----:B------:R-:W-:Y:S01]  /*1b350*/  BPT.TRAP 0x1 ;  /* 0x000000040000795c */ /* 0x000fe20000300000 */
.L_x_1384:
[----:B------:R-:W4:Y:S01]  /*1b360*/  LDL.LU R4, [R1+0x10] ;  /* 0x0000100001047983 */ /* 0x000f220000300800 */
[----:B------:R-:W-:-:S04]  /*1b370*/  VIADD R0, R0, 0x30860 ;  /* 0x0003086000007836 */ /* 0x000fc80000000000 */
[----:B----4-:R-:W-:-:S04]  /*1b380*/  IMAD R4, R4, 0x8, R0 ;  /* 0x0000000804047824 */ /* 0x010fc800078e0200 */
[----:B------:R-:W4:Y:S02]  /*1b390*/  SYNCS.PHASECHK.TRANS64.TRYWAIT P0, [R4+URZ], R5 ;  /* 0x00000005040075a7 */ /* 0x000f24000800017f */
[----:B----4-:R-:W-:Y:S05]  /*1b3a0*/  @!P0 BRA `(.L_x_1385) ;  /* 0x0000002000508947 */ /* 0x010fea0003800000 */
.L_x_1455:
[----:B------:R-:W-:-:S07]  /*1b3b0*/  IMAD R3, R3, 0x8, R0 ;  /* 0x0000000803037824 */ /* 0x000fce00078e0200 */
.L_x_1386:
[----:B------:R0:W0:Y:S02]  /*1b3c0*/  SYNCS.PHASECHK.TRANS64.TRYWAIT P0, [R3+URZ], R2 ;  /* 0x00000002030075a7 */ /* 0x000024000800017f */
[----:B0-----:R-:W-:Y:S05]  /*1b3d0*/  @!P0 NANOSLEEP.SYNCS 0x989680 ;  /* 0x009896800000895d */ /* 0x001fea0003900000 */
[----:B------:R-:W0:Y:S02]  /*1b3e0*/  @!P0 SYNCS.PHASECHK.TRANS64 P0, [R3+URZ], R2 ;  /* 0x00000002030085a7 */ /* 0x000e24000800007f */
[----:B0-----:R-:W-:Y:S05]  /*1b3f0*/  @!P0 BRA `(.L_x_1386) ;  /* 0xfffffffc00f08947 */ /* 0x001fea000383ffff */
.L_x_1379:
[----:B------:R-:W-:Y:S05]  /*1b400*/  BSYNC B0 ;  /* 0x0000000000007941 */ /* 0x000fea0003800000 */
.L_x_1378:
[----:B------:R-:W-:Y:S05]  /*1b410*/  EXIT ;  /* 0x000000000000794d */ /* 0x000fea0003800000 */
.L_x_1157:
[----:B0-----:R-:W-:-:S04]  /*1b420*/  IMAD.U32 R3, RZ, RZ, UR38 ;  /* 0x00000026ff037e24 */ /* 0x001fc8000f8e00ff */
[----:B------:R0:W1:Y:S03]  /*1b430*/  SYNCS.PHASECHK.TRANS64.TRYWAIT P1, [R3+URZ+0x30800], R0 ;  /* 0x03080000030075a7 */ /* 0x000066000802017f */
[----:B-1----:R-:W-:Y:S05]  /*1b440*/  @!P1 NANOSLEEP.SYNCS 0x989680 ;  /* 0x009896800000995d */ /* 0x002fea0003900000 */
[----:B------:R-:W1:Y:S02]  /*1b450*/  @!P1 SYNCS.PHASECHK.TRANS64 P1, [R3+URZ+0x30800], R0 ;  /* 0x03080000030095a7 */ /* 0x000e64000802007f */
[----:B-1----:R-:W-:Y:S05]  /*1b460*/  @!P1 BRA `(.L_x_1157) ;  /* 0xfffffffc00ec9947 */ /* 0x002fea000383ffff */
[----:B------:R-:W-:Y:S05]  /*1b470*/  BRA `(.L_x_1387) ;  /* 0xfffffe6c00d47947 */ /* 0x000fea000383ffff */
.L_x_1161:
[----:B-1----:R1:W2:Y:S02]  /*1b480*/  SYNCS.PHASECHK.TRANS64.TRYWAIT P2, [R7+URZ+0x30830], R0 ;  /* 0x03083000070075a7 */ /* 0x0022a4000804017f */
[----:B--2---:R-:W-:Y:S05]  /*1b490*/  @!P2 NANOSLEEP.SYNCS 0x989680 ;  /* 0x009896800000a95d */ /* 0x004fea0003900000 */
[----:B------:R-:W2:Y:S02]  /*1b4a0*/  @!P2 SYNCS.PHASECHK.TRANS64 P2, [R7+URZ+0x30830], R0 ;  /* 0x030830000700a5a7 */ /* 0x000ea4000804007f */
[----:B--2---:R-:W-:Y:S05]  /*1b4b0*/  @!P2 BRA `(.L_x_1161) ;  /* 0xfffffffc00f0a947 */ /* 0x004fea000383ffff */
[----:B------:R-:W-:Y:S05]  /*1b4c0*/  BRA `(.L_x_1160) ;  /* 0xfffffe6c00fc7947 */ /* 0x000fea000383ffff */
.L_x_1177:
[----:B-1----:R-:W-:-:S04]  /*1b4d0*/  IMAD.U32 R10, RZ, RZ, UR7 ;  /* 0x00000007ff0a7e24 */ /* 0x002fc8000f8e00ff */
[----:B------:R1:W2:Y:S03]  /*1b4e0*/  SYNCS.PHASECHK.TRANS64.TRYWAIT P2, [R10+URZ+0x30830], R9 ;  /* 0x030830090a0075a7 */ /* 0x0002a6000804017f */
[----:B--2---:R-:W-:Y:S05]  /*1b4f0*/  @!P2 NANOSLEEP.SYNCS 0x989680 ;  /* 0x009896800000a95d */ /* 0x004fea0003900000 */
[----:B------:R-:W2:Y:S02]  /*1b500*/  @!P2 SYNCS.PHASECHK.TRANS64 P2, [R10+URZ+0x30830], R9 ;  /* 0x030830090a00a5a7 */ /* 0x000ea4000804007f */
[----:B--2---:R-:W-:Y:S05]  /*1b510*/  @!P2 BRA `(.L_x_1177) ;  /* 0xfffffffc00eca947 */ /* 0x004fea000383ffff */
[----:B------:R-:W-:Y:S05]  /*1b520*/  BRA `(.L_x_1176) ;  /* 0xfffffea000a47947 */ /* 0x000fea000383ffff */
.L_x_1181:
[----:B01----:R-:W-:-:S04]  /*1b530*/  IMAD.U32 R9, RZ, RZ, UR6 ;  /* 0x00000006ff097e24 */ /* 0x003fc8000f8e00ff */
[----:B------:R0:W1:Y:S03]  /*1b540*/  SYNCS.PHASECHK.TRANS64.TRYWAIT P2, [R9+URZ+0x30850], R0 ;  /* 0x03085000090075a7 */ /* 0x000066000804017f */
[----:B-1----:R-:W-:Y:S05]  /*1b550*/  @!P2 NANOSLEEP.SYNCS 0x989680 ;  /* 0x009896800000a95d */ /* 0x002fea0003900000 */
[----:B------:R-:W1:Y:S02]  /*1b560*/  @!P2 SYNCS.PHASECHK.TRANS64 P2, [R9+URZ+0x30850], R0 ;  /* 0x030850000900a5a7 */ /* 0x000e64000804007f */
[----:B-1----:R-:W-:Y:S05]  /*1b570*/  @!P2 BRA `(.L_x_1181) ;  /* 0xfffffffc00eca947 */ /* 0x002fea000383ffff */
[----:B------:R-:W-:Y:S05]  /*1b580*/  BRA `(.L_x_1180) ;  /* 0xfffffeac00447947 */ /* 0x000fea000383ffff */
.L_x_1198:
[----:B-1----:R-:W-:-:S04]  /*1b590*/  IMAD.U32 R3, RZ, RZ, UR6 ;  /* 0x00000006ff037e24 */ /* 0x002fc8000f8e00ff */
[----:B------:R1:W2:Y:S03]  /*1b5a0*/  SYNCS.PHASECHK.TRANS64.TRYWAIT P2, [R3+URZ+0x30830], R2 ;  /* 0x03083002030075a7 */ /* 0x0002a6000804017f */
[----:B--2---:R-:W-:Y:S05]  /*1b5b0*/  @!P2 NANOSLEEP.SYNCS 0x989680 ;  /* 0x009896800000a95d */ /* 0x004fea0003900000 */
[----:B------:R-:W2:Y:S02]  /*1b5c0*/  @!P2 SYNCS.PHASECHK.TRANS64 P2, [R3+URZ+0x30830], R2 ;  /* 0x030830020300a5a7 */ /* 0x000ea4000804007f */
[----:B--2---:R-:W-:Y:S05]  /*1b5d0*/  @!P2 BRA `(.L_x_1198) ;  /* 0xfffffffc00eca947 */ /* 0x004fea000383ffff */
[----:B------:R-:W-:Y:S05]  /*1b5e0*/  BRA `(.L_x_1197) ;  /* 0xfffffed800e07947 */ /* 0x000fea000383ffff */
.L_x_1202:
[----:B01----:R-:W-:-:S04]  /*1b5f0*/  IMAD.U32 R2, RZ, RZ, UR11 ;  /* 0x0000000bff027e24 */ /* 0x003fc8000f8e00ff */
[----:B------:R0:W1:Y:S03]  /*1b600*/  SYNCS.PHASECHK.TRANS64.TRYWAIT P2, [R2+URZ+0x30850], R0 ;  /* 0x03085000020075a7 */ /* 0x000066000804017f */
[----:B-1----:R-:W-:Y:S05]  /*1b610*/  @!P2 NANOSLEEP.SYNCS 0x989680 ;  /* 0x009896800000a95d */ /* 0x002fea0003900000 */
[----:B------:R-:W1:Y:S02]  /*1b620*/  @!P2 SYNCS.PHASECHK.TRANS64 P2, [R2+URZ+0x30850], R0 ;  /* 0x030850000200a5a7 */ /* 0x000e64000804007f */
[----:B-1----:R-:W-:Y:S05]  /*1b630*/  @!P2 BRA `(.L_x_1202) ;  /* 0xfffffffc00eca947 */ /* 0x002fea000383ffff */
[----:B------:R-:W-:Y:S05]  /*1b640*/  BRA `(.L_x_1201) ;  /* 0xfffffee400807947 */ /* 0x000fea000383ffff */
.L_x_1208:
[----:B-1----:R-:W-:-:S04]  /*1b650*/  IMAD.U32 R3, RZ, RZ, UR6 ;  /* 0x00000006ff037e24 */ /* 0x002fc8000f8e00ff */
[----:B------:R1:W2:Y:S03]  /*1b660*/  SYNCS.PHASECHK.TRANS64.TRYWAIT P2, [R3+URZ+0x30830], R2 ;  /* 0x03083002030075a7 */ /* 0x0002a6000804017f */
[----:B--2---:R-:W-:Y:S05]  /*1b670*/  @!P2 NANOSLEEP.SYNCS 0x989680 ;  /* 0x009896800000a95d */ /* 0x004fea0003900000 */
[----:B------:R-:W2:Y:S02]  /*1b680*/  @!P2 SYNCS.PHASECHK.TRANS64 P2, [R3+URZ+0x30830], R2 ;  /* 0x030830020300a5a7 */ /* 0x000ea4000804007f */
[----:B--2---:R-:W-:Y:S05]  /*1b690*/  @!P2 BRA `(.L_x_1208) ;  /* 0xfffffffc00eca947 */ /* 0x004fea000383ffff */
[----:B------:R-:W-:Y:S05]  /*1b6a0*/  BRA `(.L_x_1207) ;  /* 0xfffffefc00cc7947 */ /* 0x000fea000383ffff */
.L_x_1212:
[----:B01----:R-:W-:-:S04]  /*1b6b0*/  IMAD.U32 R2, RZ, RZ, UR11 ;  /* 0x0000000bff027e24 */ /* 0x003fc8000f8e00ff */
[----:B------:R0:W1:Y:S03]  /*1b6c0*/  SYNCS.PHASECHK.TRANS64.TRYWAIT P2, [R2+URZ+0x30850], R0 ;  /* 0x03085000020075a7 */ /* 0x000066000804017f */
[----:B-1----:R-:W-:Y:S05]  /*1b6d0*/  @!P2 NANOSLEEP.SYNCS 0x989680 ;  /* 0x009896800000a95d */ /* 0x002fea0003900000 */
[----:B------:R-:W1:Y:S02]  /*1b6e0*/  @!P2 SYNCS.PHASECHK.TRANS64 P2, [R2+URZ+0x30850], R0 ;  /* 0x030850000200a5a7 */ /* 0x000e64000804007f */
[----:B-1----:R-:W-:Y:S05]  /*1b6f0*/  @!P2 BRA `(.L_x_1212) ;  /* 0xfffffffc00eca947 */ /* 0x002fea000383ffff */
[----:B------:R-:W-:Y:S05]  /*1b700*/  BRA `(.L_x_1211) ;  /* 0xffffff08006c7947 */ /* 0x000fea000383ffff */
.L_x_1225:
[----:B-1----:R-:W-:-:S04]  /*1b710*/  IMAD.U32 R5, RZ, RZ, UR5 ;  /* 0x00000005ff057e24 */ /* 0x002fc8000f8e00ff */
[----:B------:R1:W2:Y:S03]  /*1b720*/  SYNCS.PHASECHK.TRANS64.TRYWAIT P0, [R5+URZ+0x30850], R0 ;  /* 0x03085000050075a7 */ /* 0x0002a6000800017f */
[----:B--2---:R-:W-:Y:S05]  /*1b730*/  @!P0 NANOSLEEP.SYNCS 0x989680 ;  /* 0x009896800000895d */ /* 0x004fea0003900000 */
[----:B------:R-:W2:Y:S02]  /*1b740*/  @!P0 SYNCS.PHASECHK.TRANS64 P0, [R5+URZ+0x30850], R0 ;  /* 0x03085000050085a7 */ /* 0x000ea4000800007f */
[----:B--2---:R-:W-:Y:S05]  /*1b750*/  @!P0 BRA `(.L_x_1225) ;  /* 0xfffffffc00ec8947 */ /* 0x004fea000383ffff */
[----:B------:R-:W-:Y:S05]  /*1b760*/  BRA `(.L_x_1224) ;  /* 0xffffff3800a47947 */ /* 0x000fea000383ffff */
.L_x_1280:
[----:B-1----:R-:W1:Y:S01]  /*1b770*/  S2R R4, SR_TID.X ;  /* 0x0000000000047919 */ /* 0x002e620000002100 */
[----:B------:R-:W-:Y:S01]  /*1b780*/  BSSY B0, `(.L_x_1388) ;  /* 0x000000a000007945 */ /* 0x000fe20003800000 */
[----:B------:R-:W-:Y:S02]  /*1b790*/  IMAD.MOV.U32 R12, RZ, RZ, RZ ;  /* 0x000000ffff0c7224 */ /* 0x000fe400078e00ff */
[----:B------:R-:W-:Y:S02]  /*1b7a0*/  IMAD.MOV.U32 R11, RZ, RZ, 0x1f ;  /* 0x0000001fff0b7424 */ /* 0x000fe400078e00ff */
[----:B------:R-:W-:Y:S01]  /*1b7b0*/  IMAD.MOV.U32 R15, RZ, RZ, -0x1 ;  /* 0xffffffffff0f7424 */ /* 0x000fe200078e00ff */
[----:B-1----:R-:W-:-:S04]  /*1b7c0*/  SHF.R.U32.HI R4, RZ, 0x5, R4 ;  /* 0x00000005ff047819 */ /* 0x002fc80000011604 */
[----:B------:R-:W-:-:S05]  /*1b7d0*/  LOP3.LUT R4, R4, 0x3, RZ, 0xc0, !PT ;  /* 0x0000000304047812 */ /* 0x000fca00078ec0ff */
[----:B------:R-:W-:-:S07]  /*1b7e0*/  IMAD.MOV.U32 R13, RZ, RZ, R4 ;  /* 0x000000ffff0d7224 */ /* 0x000fce00078e0004 */
[----:B0-2---:R-:W-:Y:S05]  /*1b7f0*/  WARPSYNC.COLLECTIVE R15, `(.L_x_1389) ;  /* 0x000000000f087348 */ /* 0x005fea0003c00000 */
[----:B------:R1:W3:Y:S02]  /*1b800*/  SHFL.IDX P6, R14, R13, R12, R11 ;  /* 0x0000000c0d0e7389 */ /* 0x0002e400000c000b */
[----:B0123--:R-:W-:Y:S01]  /*1b810*/  ENDCOLLECTIVE ;  /* 0x000000000000791b */ /* 0x00ffe20003800000 */
.L_x_1389:
[----:B------:R-:W-:Y:S05]  /*1b820*/  BSYNC B0 ;  /* 0x0000000000007941 */ /* 0x000fea0003800000 */
.L_x_1388:
[----:B------:R-:W-:Y:S05]  /*1b830*/  BRA `(.L_x_1390) ;  /* 0xffffffa400a47947 */ /* 0x000fea000383ffff */
.L_x_1282:
[----:B------:R-:W-:Y:S01]  /*1b840*/  BSSY B0, `(.L_x_1391) ;  /* 0x0000006000007945 */ /* 0x000fe20003800000 */
[----:B------:R-:W-:-:S07]  /*1b850*/  IMAD.MOV.U32 R15, RZ, RZ, -0x1 ;  /* 0xffffffffff0f7424 */ /* 0x000fce00078e00ff */
[----:B012---:R-:W-:Y:S05]  /*1b860*/  WARPSYNC.COLLECTIVE R15, `(.L_x_1392) ;  /* 0x000000000f0c7348 */ /* 0x007fea0003c00000 */
[----:B------:R-:W-:Y:S02]  /*1b870*/  ELECT P6, UR62, PT ;  /* 0x00000000003e782f */ /* 0x000fe400038c0000 */
[----:B------:R-:W-:Y:S01]  /*1b880*/  MOV R14, UR62 ;  /* 0x0000003e000e7c02 */ /* 0x000fe20008000f00 */
[----:B012---:R-:W-:Y:S10]  /*1b890*/  ENDCOLLECTIVE ;  /* 0x000000000000791b */ /* 0x007ff40003800000 */
.L_x_1392:
[----:B------:R-:W-:Y:S05]  /*1b8a0*/  BSYNC B0 ;  /* 0x0000000000007941 */ /* 0x000fea0003800000 */
.L_x_1391:
[----:B------:R-:W-:Y:S05]  /*1b8b0*/  BRA `(.L_x_1393) ;  /* 0xffffffa400a87947 */ /* 0x000fea000383ffff */
.L_x_1284:
[----:B---3--:R3:W4:Y:S02]  /*1b8c0*/  SYNCS.PHASECHK.TRANS64.TRYWAIT P0, [R0+URZ+0x30840], R2 ;  /* 0x03084002000075a7 */ /* 0x008724000800017f */
[----:B----4-:R-:W-:Y:S05]  /*1b8d0*/  @!P0 NANOSLEEP.SYNCS 0x989680 ;  /* 0x009896800000895d */ /* 0x010fea0003900000 */
[----:B------:R-:W4:Y:S02]  /*1b8e0*/  @!P0 SYNCS.PHASECHK.TRANS64 P0, [R0+URZ+0x30840], R2 ;  /* 0x03084002000085a7 */ /* 0x000f24000800007f */
[----:B----4-:R-:W-:Y:S05]  /*1b8f0*/  @!P0 BRA `(.L_x_1284) ;  /* 0xfffffffc00f08947 */ /* 0x010fea000383ffff */
[----:B------:R-:W-:Y:S05]  /*1b900*/  BRA `(.L_x_1394) ;  /* 0xffffffa800107947 */ /* 0x000fea000383ffff */
.L_x_1288:
[----:B------:R-:W2:Y:S01]  /*1b910*/  LDL.LU R11, [R1+0x2c] ;  /* 0x00002c00010b7983 */ /* 0x000ea20000300800 */
[----:B------:R-:W-:Y:S02]  /*1b920*/  IMAD.MOV.U32 R13, RZ, RZ, R3 ;  /* 0x000000ffff0d7224 */ /* 0x000fe400078e0003 */
[----:B------:R-:W-:Y:S01]  /*1b930*/  IMAD.MOV.U32 R12, RZ, RZ, RZ ;  /* 0x000000ffff0c7224 */ /* 0x000fe200078e00ff */
[----:B------:R-:W0:Y:S01]  /*1b940*/  S2R R5, SR_TID.X ;  /* 0x0000000000057919 */ /* 0x000e220000002100 */
[----:B------:R-:W-:Y:S01]  /*1b950*/  IMAD.MOV.U32 R15, RZ, RZ, -0x1 ;  /* 0xffffffffff0f7424 */ /* 0x000fe200078e00ff */
[----:B0-----:R-:W-:-:S04]  /*1b960*/  LOP3.LUT R5, R5, 0x7f, RZ, 0xc0, !PT ;  /* 0x0000007f05057812 */ /* 0x001fc800078ec0ff */
[----:B------:R-:W-:-:S05]  /*1b970*/  SHF.R.U32.HI R5, RZ, 0x3, R5 ;  /* 0x00000003ff057819 */ /* 0x000fca0000011605 */
[----:B------:R-:W-:-:S04]  /*1b980*/  IMAD.IADD R0, R5, 0x1, R9 ;  /* 0x0000000105007824 */ /* 0x000fc800078e0209 */
[----:B------:R-:W-:Y:S02]  /*1b990*/  VIADD R5, R0, 0x10 ;  /* 0x0000001000057836 */ /* 0x000fe40000000000 */
[----:B--2---:R-:W-:Y:S02]  /*1b9a0*/  IMAD R2, R11, R7, RZ ;  /* 0x000000070b027224 */ /* 0x004fe400078e02ff */
[----:B------:R-:W-:-:S03]  /*1b9b0*/  IMAD.MOV.U32 R11, RZ, RZ, 0x181f ;  /* 0x0000181fff0b7424 */ /* 0x000fc600078e00ff */
[----:B------:R-:W-:-:S13]  /*1b9c0*/  ISETP.GE.AND P3, PT, R0, R2, PT ;  /* 0x000000020000720c */ /* 0x000fda0003f66270 */
[----:B-----5:R-:W-:Y:S05]  /*1b9d0*/  WARPSYNC.COLLECTIVE R15, `(.L_x_1395) ;  /* 0x000000000f087348 */ /* 0x020fea0003c00000 */
[----:B------:R0:W1:Y:S02]  /*1b9e0*/  SHFL.IDX P6, R14, R13, R12, R11 ;  /* 0x0000000c0d0e7389 */ /* 0x00006400000c000b */
[----:B01---5:R-:W-:Y:S01]  /*1b9f0*/  ENDCOLLECTIVE ;  /* 0x000000000000791b */ /* 0x023fe20003800000 */
.L_x_1395:
[----:B------:R-:W-:Y:S02]  /*1ba00*/  IMAD.MOV.U32 R13, RZ, RZ, R4 ;  /* 0x000000ffff0d7224 */ /* 0x000fe400078e0004 */
[----:B------:R-:W-:-:S07]  /*1ba10*/  IMAD.MOV.U32 R6, RZ, RZ, R14 ;  /* 0x000000ffff067224 */ /* 0x000fce00078e000e */
[----:B------:R-:W-:Y:S05]  /*1ba20*/  WARPSYNC.COLLECTIVE R15, `(.L_x_1396) ;  /* 0x000000000f087348 */ /* 0x000fea0003c00000 */
[----:B------:R0:W1:Y:S02]  /*1ba30*/  SHFL.IDX P6, R14, R13, R12, R11 ;  /* 0x0000000c0d0e7389 */ /* 0x00006400000c000b */
[----:B01----:R-:W-:Y:S01]  /*1ba40*/  ENDCOLLECTIVE ;  /* 0x000000000000791b */ /* 0x003fe20003800000 */
.L_x_1396:
[----:B------:R-:W-:Y:S01]  /*1ba50*/  ULDC.64 UR4, c[0x0][0x208] ;  /* 0x0000820000047ab9 */ /* 0x000fe20000000a00 */
[----:B------:R-:W-:Y:S02]  /*1ba60*/  IMAD.MOV.U32 R13, RZ, RZ, R3 ;  /* 0x000000ffff0d7224 */ /* 0x000fe400078e0003 */
[----:B------:R-:W-:Y:S02]  /*1ba70*/  IMAD.MOV.U32 R12, RZ, RZ, 0x1 ;  /* 0x00000001ff0c7424 */ /* 0x000fe400078e00ff */
[----:B------:R-:W-:-:S05]  /*1ba80*/  IMAD.MOV.U32 R7, RZ, RZ, R14 ;  /* 0x000000ffff077224 */ /* 0x000fca00078e000e */
        /* <DEDUP_REMOVED lines=15> */
.L_x_1397:
[----:B------:R-:W-:Y:S02]  /*1bb80*/  IMAD.MOV.U32 R13, RZ, RZ, R4 ;  /* 0x000000ffff0d7224 */ /* 0x000fe400078e0004 */
[----:B------:R-:W-:-:S07]  /*1bb90*/  IMAD.MOV.U32 R9, RZ, RZ, R14 ;  /* 0x000000ffff097224 */ /* 0x000fce00078e000e */
[----:B------:R-:W-:Y:S05]  /*1bba0*/  WARPSYNC.COLLECTIVE R15, `(.L_x_1398) ;  /* 0x000000000f087348 */ /* 0x000fea0003c00000 */
[----:B------:R0:W1:Y:S02]  /*1bbb0*/  SHFL.IDX P6, R14, R13, R12, R11 ;  /* 0x0000000c0d0e7389 */ /* 0x00006400000c000b */
[----:B01----:R-:W-:Y:S01]  /*1bbc0*/  ENDCOLLECTIVE ;  /* 0x000000000000791b */ /* 0x003fe20003800000 */
.L_x_1398:
        /* <DEDUP_REMOVED lines=20> */
.L_x_1399:
[----:B------:R-:W-:Y:S02]  /*1bd10*/  IMAD.MOV.U32 R13, RZ, RZ, R4 ;  /* 0x000000ffff0d7224 */ /* 0x000fe400078e0004 */
[----:B------:R-:W-:-:S05]  /*1bd20*/  IMAD.SHL.U32 R9, R9, 0x8, RZ ;  /* 0x0000000809097824 */ /* 0x000fca00078e00ff */
[----:B------:R-:W-:Y:S01]  /*1bd30*/  LOP3.LUT R9, R9, 0x38, RZ, 0xc0, !PT ;  /* 0x0000003809097812 */ /* 0x000fe200078ec0ff */
[----:B------:R-:W-:-:S07]  /*1bd40*/  IMAD.MOV.U32 R8, RZ, RZ, R14 ;  /* 0x000000ffff087224 */ /* 0x000fce00078e000e */
[----:B------:R-:W-:Y:S05]  /*1bd50*/  WARPSYNC.COLLECTIVE R15, `(.L_x_1400) ;  /* 0x000000000f087348 */ /* 0x000fea0003c00000 */
[----:B------:R0:W1:Y:S02]  /*1bd60*/  SHFL.IDX P6, R14, R13, R12, R11 ;  /* 0x0000000c0d0e7389 */ /* 0x00006400000c000b */
[----:B01----:R-:W-:Y:S01]  /*1bd70*/  ENDCOLLECTIVE ;  /* 0x000000000000791b */ /* 0x003fe20003800000 */
.L_x_1400:
        /* <DEDUP_REMOVED lines=19> */
.L_x_1401:
[----:B------:R-:W-:Y:S02]  /*1beb0*/  IMAD.MOV.U32 R13, RZ, RZ, R4 ;  /* 0x000000ffff0d7224 */ /* 0x000fe400078e0004 */
[----:B------:R-:W-:-:S07]  /*1bec0*/  IMAD.MOV.U32 R6, RZ, RZ, R14 ;  /* 0x000000ffff067224 */ /* 0x000fce00078e000e */
[----:B------:R-:W-:Y:S05]  /*1bed0*/  WARPSYNC.COLLECTIVE R15, `(.L_x_1402) ;  /* 0x000000000f087348 */ /* 0x000fea0003c00000 */
[----:B------:R0:W1:Y:S02]  /*1bee0*/  SHFL.IDX P6, R14, R13, R12, R11 ;  /* 0x0000000c0d0e7389 */ /* 0x00006400000c000b */
[----:B01----:R-:W-:Y:S01]  /*1bef0*/  ENDCOLLECTIVE ;  /* 0x000000000000791b */ /* 0x003fe20003800000 */
.L_x_1402:
        /* <DEDUP_REMOVED lines=19> */
.L_x_1403:
[----:B------:R-:W-:Y:S02]  /*1c030*/  IMAD.MOV.U32 R13, RZ, RZ, R4 ;  /* 0x000000ffff0d7224 */ /* 0x000fe400078e0004 */
[----:B------:R-:W-:-:S07]  /*1c040*/  IMAD.MOV.U32 R6, RZ, RZ, R14 ;  /* 0x000000ffff067224 */ /* 0x000fce00078e000e */
[----:B------:R-:W-:Y:S05]  /*1c050*/  WARPSYNC.COLLECTIVE R15, `(.L_x_1404) ;  /* 0x000000000f087348 */ /* 0x000fea0003c00000 */
[----:B------:R0:W1:Y:S02]  /*1c060*/  SHFL.IDX P6, R14, R13, R12, R11 ;  /* 0x0000000c0d0e7389 */ /* 0x00006400000c000b */
[----:B01----:R-:W-:Y:S01]  /*1c070*/  ENDCOLLECTIVE ;  /* 0x000000000000791b */ /* 0x003fe20003800000 */
.L_x_1404:
        /* <DEDUP_REMOVED lines=19> */
.L_x_1405:
[----:B------:R-:W-:Y:S02]  /*1c1b0*/  IMAD.MOV.U32 R13, RZ, RZ, R4 ;  /* 0x000000ffff0d7224 */ /* 0x000fe400078e0004 */
[----:B------:R-:W-:-:S07]  /*1c1c0*/  IMAD.MOV.U32 R6, RZ, RZ, R14 ;  /* 0x000000ffff067224 */ /* 0x000fce00078e000e */
[----:B------:R-:W-:Y:S05]  /*1c1d0*/  WARPSYNC.COLLECTIVE R15, `(.L_x_1406) ;  /* 0x000000000f087348 */ /* 0x000fea0003c00000 */
[----:B------:R0:W1:Y:S02]  /*1c1e0*/  SHFL.IDX P6, R14, R13, R12, R11 ;  /* 0x0000000c0d0e7389 */ /* 0x00006400000c000b */
[----:B01----:R-:W-:Y:S01]  /*1c1f0*/  ENDCOLLECTIVE ;  /* 0x000000000000791b */ /* 0x003fe20003800000 */
.L_x_1406:
        /* <DEDUP_REMOVED lines=17> */
.L_x_1407:
[----:B------:R-:W-:-:S05]  /*1c310*/  VIADD R7, R0, 0x60 ;  /* 0x0000006000077836 */ /* 0x000fca0000000000 */
[----:B------:R-:W-:Y:S01]  /*1c320*/  ISETP.GE.AND P4, PT, R7, R2, PT ;  /* 0x000000020700720c */ /* 0x000fe20003f86270 */
[----:B------:R-:W-:Y:S02]  /*1c330*/  IMAD.MOV.U32 R13, RZ, RZ, R4 ;  /* 0x000000ffff0d7224 */ /* 0x000fe400078e0004 */
[----:B------:R-:W-:-:S10]  /*1c340*/  IMAD.MOV.U32 R6, RZ, RZ, R14 ;  /* 0x000000ffff067224 */ /* 0x000fd400078e000e */
[----:B------:R-:W-:Y:S05]  /*1c350*/  WARPSYNC.COLLECTIVE R15, `(.L_x_1408) ;  /* 0x000000000f087348 */ /* 0x000fea0003c00000 */
[----:B------:R0:W1:Y:S02]  /*1c360*/  SHFL.IDX P6, R14, R13, R12, R11 ;  /* 0x0000000c0d0e7389 */ /* 0x00006400000c000b */
[----:B01----:R-:W-:Y:S01]  /*1c370*/  ENDCOLLECTIVE ;  /* 0x000000000000791b */ /* 0x003fe20003800000 */
.L_x_1408:
        /* <DEDUP_REMOVED lines=17> */
.L_x_1409:
[----:B------:R-:W-:Y:S02]  /*1c490*/  IMAD.MOV.U32 R13, RZ, RZ, R4 ;  /* 0x000000ffff0d7224 */ /* 0x000fe400078e0004 */
[----:B------:R-:W-:-:S07]  /*1c4a0*/  IMAD.MOV.U32 R5, RZ, RZ, R14 ;  /* 0x000000ffff057224 */ /* 0x000fce00078e000e */
[----:B------:R-:W-:Y:S05]  /*1c4b0*/  WARPSYNC.COLLECTIVE R15, `(.L_x_1410) ;  /* 0x000000000f087348 */ /* 0x000fea0003c00000 */
[----:B------:R0:W1:Y:S02]  /*1c4c0*/  SHFL.IDX P6, R14, R13, R12, R11 ;  /* 0x0000000c0d0e7389 */ /* 0x00006400000c000b */
[----:B01----:R-:W-:Y:S01]  /*1c4d0*/  ENDCOLLECTIVE ;  /* 0x000000000000791b */ /* 0x003fe20003800000 */
.L_x_1410:
[----:B------:R-:W-:Y:S01]  /*1c4e0*/  IMAD.MOV.U32 R3, RZ, RZ, R14 ;  /* 0x000000ffff037224 */ /* 0x000fe200078e000e */
[----:B------:R-:W-:Y:S06]  /*1c4f0*/  BRA `(.L_x_1411) ;  /* 0xffffffa800b47947 */ /* 0x000fec000383ffff */
.L_x_1293:
[----:B---3--:R3:W4:Y:S02]  /*1c500*/  SYNCS.PHASECHK.TRANS64.TRYWAIT P0, [R19+URZ+0x30820], R0 ;  /* 0x03082000130075a7 */ /* 0x008724000800017f */
[----:B----4-:R-:W-:Y:S05]  /*1c510*/  @!P0 NANOSLEEP.SYNCS 0x989680 ;  /* 0x009896800000895d */ /* 0x010fea0003900000 */
[----:B------:R-:W4:Y:S02]  /*1c520*/  @!P0 SYNCS.PHASECHK.TRANS64 P0, [R19+URZ+0x30820], R0 ;  /* 0x03082000130085a7 */ /* 0x000f24000800007f */
[----:B----4-:R-:W-:Y:S05]  /*1c530*/  @!P0 BRA `(.L_x_1293) ;  /* 0xfffffffc00f08947 */ /* 0x010fea000383ffff */
[----:B------:R-:W-:Y:S05]  /*1c540*/  BRA `(.L_x_1412) ;  /* 0xffffffac00387947 */ /* 0x000fea000383ffff */
.L_x_1302:
[----:B-1----:R1:W2:Y:S02]  /*1c550*/  SYNCS.PHASECHK.TRANS64.TRYWAIT P0, [R3+URZ+0x30840], R2 ;  /* 0x03084002030075a7 */ /* 0x0022a4000800017f */
[----:B--2---:R-:W-:Y:S05]  /*1c560*/  @!P0 NANOSLEEP.SYNCS 0x989680 ;  /* 0x009896800000895d */ /* 0x004fea0003900000 */
[----:B------:R-:W2:Y:S02]  /*1c570*/  @!P0 SYNCS.PHASECHK.TRANS64 P0, [R3+URZ+0x30840], R2 ;  /* 0x03084002030085a7 */ /* 0x000ea4000800007f */
[----:B--2---:R-:W-:Y:S05]  /*1c580*/  @!P0 BRA `(.L_x_1302) ;  /* 0xfffffffc00f08947 */ /* 0x004fea000383ffff */
[----:B------:R-:W-:Y:S05]  /*1c590*/  BRA `(.L_x_1413) ;  /* 0xffffffb000307947 */ /* 0x000fea000383ffff */
.L_x_1309:
[----:B0-----:R0:W1:Y:S02]  /*1c5a0*/  SYNCS.PHASECHK.TRANS64.TRYWAIT P0, [R3+URZ+0x60], R2 ;  /* 0x00006002030075a7 */ /* 0x001064000800017f */
[----:B-1----:R-:W-:Y:S05]  /*1c5b0*/  @!P0 NANOSLEEP.SYNCS 0x989680 ;  /* 0x009896800000895d */ /* 0x002fea0003900000 */
[----:B------:R-:W1:Y:S02]  /*1c5c0*/  @!P0 SYNCS.PHASECHK.TRANS64 P0, [R3+URZ+0x60], R2 ;  /* 0x00006002030085a7 */ /* 0x000e64000800007f */
[----:B-1----:R-:W-:Y:S05]  /*1c5d0*/  @!P0 BRA `(.L_x_1309) ;  /* 0xfffffffc00f08947 */ /* 0x002fea000383ffff */
[----:B------:R-:W-:Y:S05]  /*1c5e0*/  BRA `(.L_x_1414) ;  /* 0xffffffb400487947 */ /* 0x000fea000383ffff */
.L_x_1319:
[----:B-1----:R1:W2:Y:S02]  /*1c5f0*/  SYNCS.PHASECHK.TRANS64.TRYWAIT P0, [R3+URZ+0x30840], R2 ;  /* 0x03084002030075a7 */ /* 0x0022a4000800017f */
[----:B--2---:R-:W-:Y:S05]  /*1c600*/  @!P0 NANOSLEEP.SYNCS 0x989680 ;  /* 0x009896800000895d */ /* 0x004fea0003900000 */
[----:B------:R-:W2:Y:S02]  /*1c610*/  @!P0 SYNCS.PHASECHK.TRANS64 P0, [R3+URZ+0x30840], R2 ;  /* 0x03084002030085a7 */ /* 0x000ea4000800007f */
[----:B--2---:R-:W-:Y:S05]  /*1c620*/  @!P0 BRA `(.L_x_1319) ;  /* 0xfffffffc00f08947 */ /* 0x004fea000383ffff */
[----:B------:R-:W-:Y:S05]  /*1c630*/  BRA `(.L_x_1415) ;  /* 0xffffffbc001c7947 */ /* 0x000fea000383ffff */
.L_x_1326:
[----:B0-----:R0:W1:Y:S02]  /*1c640*/  SYNCS.PHASECHK.TRANS64.TRYWAIT P0, [R2+URZ+0x60], R3 ;  /* 0x00006003020075a7 */ /* 0x001064000800017f */
[----:B-1----:R-:W-:Y:S05]  /*1c650*/  @!P0 NANOSLEEP.SYNCS 0x989680 ;  /* 0x009896800000895d */ /* 0x002fea0003900000 */
[----:B------:R-:W1:Y:S02]  /*1c660*/  @!P0 SYNCS.PHASECHK.TRANS64 P0, [R2+URZ+0x60], R3 ;  /* 0x00006003020085a7 */ /* 0x000e64000800007f */
[----:B-1----:R-:W-:Y:S05]  /*1c670*/  @!P0 BRA `(.L_x_1326) ;  /* 0xfffffffc00f08947 */ /* 0x002fea000383ffff */
[----:B------:R-:W-:Y:S05]  /*1c680*/  BRA `(.L_x_1416) ;  /* 0xffffffc000347947 */ /* 0x000fea000383ffff */
.L_x_1336:
[----:B---3--:R3:W4:Y:S02]  /*1c690*/  SYNCS.PHASECHK.TRANS64.TRYWAIT P0, [R2+URZ+0x30840], R3 ;  /* 0x03084003020075a7 */ /* 0x008724000800017f */
[----:B----4-:R-:W-:Y:S05]  /*1c6a0*/  @!P0 NANOSLEEP.SYNCS 0x989680 ;  /* 0x009896800000895d */ /* 0x010fea0003900000 */
[----:B------:R-:W4:Y:S02]  /*1c6b0*/  @!P0 SYNCS.PHASECHK.TRANS64 P0, [R2+URZ+0x30840], R3 ;  /* 0x03084003020085a7 */ /* 0x000f24000800007f */
[----:B----4-:R-:W-:Y:S05]  /*1c6c0*/  @!P0 BRA `(.L_x_1336) ;  /* 0xfffffffc00f08947 */ /* 0x010fea000383ffff */
[----:B------:R-:W-:Y:S05]  /*1c6d0*/  BRA `(.L_x_1417) ;  /* 0xffffffc400d87947 */ /* 0x000fea000383ffff */
.L_x_1343:
[----:B0-----:R0:W1:Y:S02]  /*1c6e0*/  SYNCS.PHASECHK.TRANS64.TRYWAIT P0, [R2+URZ+0x60], R5 ;  /* 0x00006005020075a7 */ /* 0x001064000800017f */
[----:B-1----:R-:W-:Y:S05]  /*1c6f0*/  @!P0 NANOSLEEP.SYNCS 0x989680 ;  /* 0x009896800000895d */ /* 0x002fea0003900000 */
[----:B------:R-:W1:Y:S02]  /*1c700*/  @!P0 SYNCS.PHASECHK.TRANS64 P0, [R2+URZ+0x60], R5 ;  /* 0x00006005020085a7 */ /* 0x000e64000800007f */
[----:B-1----:R-:W-:Y:S05]  /*1c710*/  @!P0 BRA `(.L_x_1343) ;  /* 0xfffffffc00f08947 */ /* 0x002fea000383ffff */
[----:B------:R-:W-:Y:S05]  /*1c720*/  BRA `(.L_x_1418) ;  /* 0xffffffc800f07947 */ /* 0x000fea000383ffff */
.L_x_1355:
[----:B--2---:R2:W3:Y:S02]  /*1c730*/  SYNCS.PHASECHK.TRANS64.TRYWAIT P0, [R0+URZ+0x30860], R2 ;  /* 0x03086002000075a7 */ /* 0x0044e4000800017f */
[----:B---3--:R-:W-:Y:S05]  /*1c740*/  @!P0 NANOSLEEP.SYNCS 0x989680 ;  /* 0x009896800000895d */ /* 0x008fea0003900000 */
[----:B------:R-:W3:Y:S02]  /*1c750*/  @!P0 SYNCS.PHASECHK.TRANS64 P0, [R0+URZ+0x30860], R2 ;  /* 0x03086002000085a7 */ /* 0x000ee4000800007f */
[----:B---3--:R-:W-:Y:S05]  /*1c760*/  @!P0 BRA `(.L_x_1355) ;  /* 0xfffffffc00f08947 */ /* 0x008fea000383ffff */
[----:B------:R-:W-:Y:S05]  /*1c770*/  BRA `(.L_x_1419) ;  /* 0xffffffd0007c7947 */ /* 0x000fea000383ffff */
.L_x_1363:
[----:B------:R-:W4:Y:S01]  /*1c780*/  LDL R3, [R1] ;  /* 0x0000000001037983 */ /* 0x000f220000100800 */
[----:B------:R-:W-:Y:S01]  /*1c790*/  BSSY B0, `(.L_x_1420) ;  /* 0x0000008000007945 */ /* 0x000fe20003800000 */
[----:B------:R-:W-:Y:S02]  /*1c7a0*/  IMAD.MOV.U32 R12, RZ, RZ, RZ ;  /* 0x000000ffff0c7224 */ /* 0x000fe400078e00ff */
[----:B------:R-:W-:Y:S02]  /*1c7b0*/  IMAD.MOV.U32 R11, RZ, RZ, 0x1f ;  /* 0x0000001fff0b7424 */ /* 0x000fe400078e00ff */
[----:B------:R-:W-:Y:S02]  /*1c7c0*/  IMAD.MOV.U32 R15, RZ, RZ, -0x1 ;  /* 0xffffffffff0f7424 */ /* 0x000fe400078e00ff */
[----:B----4-:R-:W-:-:S07]  /*1c7d0*/  IMAD.MOV.U32 R13, RZ, RZ, R3 ;  /* 0x000000ffff0d7224 */ /* 0x010fce00078e0003 */
[----:B0123--:R-:W-:Y:S05]  /*1c7e0*/  WARPSYNC.COLLECTIVE R15, `(.L_x_1421) ;  /* 0x000000000f087348 */ /* 0x00ffea0003c00000 */
[----:B------:R4:W0:Y:S02]  /*1c7f0*/  SHFL.IDX P6, R14, R13, R12, R11 ;  /* 0x0000000c0d0e7389 */ /* 0x00082400000c000b */
[----:B01234-:R-:W-:Y:S01]  /*1c800*/  ENDCOLLECTIVE ;  /* 0x000000000000791b */ /* 0x01ffe20003800000 */
.L_x_1421:
[----:B------:R-:W-:Y:S05]  /*1c810*/  BSYNC B0 ;  /* 0x0000000000007941 */ /* 0x000fea0003800000 */
.L_x_1420:
        /* <DEDUP_REMOVED lines=9> */
.L_x_1422:
        /* <DEDUP_REMOVED lines=13> */
[C---:B------:R-:W-:Y:S02]  /*1c980*/  ISETP.GE.U32.AND P2, PT, R16.reuse, 0x2, PT ;  /* 0x000000021000780c */ /* 0x040fe40003f46070 */
[C---:B------:R-:W-:Y:S02]  /*1c990*/  ISETP.GE.U32.AND P3, PT, R16.reuse, 0x4, PT ;  /* 0x000000041000780c */ /* 0x040fe40003f66070 */
[C---:B------:R-:W-:Y:S02]  /*1c9a0*/  ISETP.GE.U32.AND P4, PT, R16.reuse, 0x8, PT ;  /* 0x000000081000780c */ /* 0x040fe40003f86070 */
[----:B------:R-:W-:Y:S01]  /*1c9b0*/  ISETP.GE.U32.AND P5, PT, R16, 0x10, PT ;  /* 0x000000101000780c */ /* 0x000fe20003fa6070 */
[----:B--2---:R-:W-:Y:S01]  /*1c9c0*/  @!P1 IMAD.MOV.U32 R5, RZ, RZ, R6 ;  /* 0x000000ffff059224 */ /* 0x004fe200078e0006 */
[----:B------:R-:W-:-:S02]  /*1c9d0*/  CS2R R6, SRZ ;  /* 0x0000000000067805 */ /* 0x000fc4000001ff00 */
[----:B---3--:R-:W-:Y:S01]  /*1c9e0*/  @!P1 IMAD.MOV.U32 R7, RZ, RZ, R2 ;  /* 0x000000ffff079224 */ /* 0x008fe200078e0002 */
[----:B------:R-:W-:-:S03]  /*1c9f0*/  ISETP.NE.AND P1, PT, R16, RZ, PT ;  /* 0x000000ff1000720c */ /* 0x000fc60003f25270 */
[----:B------:R-:W-:-:S04]  /*1ca00*/  IMAD R2, R7, R5, RZ ;  /* 0x0000000507027224 */ /* 0x000fc800078e02ff */
[----:B------:R-:W-:-:S07]  /*1ca10*/  IMAD.MOV.U32 R13, RZ, RZ, R2 ;  /* 0x000000ffff0d7224 */ /* 0x000fce00078e0002 */
[----:B------:R-:W-:Y:S05]  /*1ca20*/  WARPSYNC.COLLECTIVE R15, `(.L_x_1423) ;  /* 0x000000000f087348 */ /* 0x000fea0003c00000 */
[----:B------:R0:W1:Y:S02]  /*1ca30*/  SHFL.UP P6, R14, R13, R12, R11 ;  /* 0x0400000c0d0e7389 */ /* 0x00006400000c000b */
[----:B01----:R-:W-:Y:S01]  /*1ca40*/  ENDCOLLECTIVE ;  /* 0x000000000000791b */ /* 0x003fe20003800000 */
.L_x_1423:
        /* <DEDUP_REMOVED lines=8> */
.L_x_1424:
        /* <DEDUP_REMOVED lines=8> */
.L_x_1425:
        /* <DEDUP_REMOVED lines=8> */
.L_x_1426:
        /* <DEDUP_REMOVED lines=8> */
.L_x_1427:
        /* <DEDUP_REMOVED lines=9> */
.L_x_1428:
[----:B------:R-:W-:Y:S01]  /*1cce0*/  IMAD.MOV.U32 R10, RZ, RZ, R14 ;  /* 0x000000ffff0a7224 */ /* 0x000fe200078e000e */
[----:B------:R-:W-:Y:S06]  /*1ccf0*/  BRA `(.L_x_1429) ;  /* 0xffffffd400347947 */ /* 0x000fec000383ffff */
.L_x_1366:
        /* <DEDUP_REMOVED lines=8> */
.L_x_1431:
[----:B------:R-:W-:Y:S05]  /*1cd80*/  BSYNC B0 ;  /* 0x0000000000007941 */ /* 0x000fea0003800000 */
.L_x_1430:
        /* <DEDUP_REMOVED lines=10> */
.L_x_1432:
        /* <DEDUP_REMOVED lines=8> */
.L_x_1433:
        /* <DEDUP_REMOVED lines=8> */
.L_x_1434:
        /* <DEDUP_REMOVED lines=8> */
.L_x_1435:
        /* <DEDUP_REMOVED lines=9> */
.L_x_1436:
[----:B------:R-:W-:Y:S01]  /*1d040*/  IMAD.MOV.U32 R10, RZ, RZ, R14 ;  /* 0x000000ffff0a7224 */ /* 0x000fe200078e000e */
[----:B------:R-:W-:Y:S06]  /*1d050*/  BRA `(.L_x_1437) ;  /* 0xffffffd4000c7947 */ /* 0x000fec000383ffff */
.L_x_1368:
[----:B------:R-:W-:Y:S01]  /*1d060*/  BSSY B0, `(.L_x_1438) ;  /* 0x0000006000007945 */ /* 0x000fe20003800000 */
[----:B------:R-:W-:Y:S01]  /*1d070*/  PLOP3.LUT P6, PT, P6, PT, PT, 0x8, 0x0 ;  /* 0x000000000000781c */ /* 0x000fe200037ce170 */
[----:B------:R-:W-:-:S12]  /*1d080*/  IMAD.MOV.U32 R15, RZ, RZ, -0x1 ;  /* 0xffffffffff0f7424 */ /* 0x000fd800078e00ff */
[----:B0-----:R-:W-:Y:S05]  /*1d090*/  WARPSYNC.COLLECTIVE R15, `(.L_x_1439) ;  /* 0x000000000f087348 */ /* 0x001fea0003c00000 */
[----:B------:R-:W-:Y:S01]  /*1d0a0*/  VOTE.ANY R14, PT, P6 ;  /* 0x00000000000e7806 */ /* 0x000fe200030e0100 */
[----:B0-----:R-:W-:Y:S06]  /*1d0b0*/  ENDCOLLECTIVE ;  /* 0x000000000000791b */ /* 0x001fec0003800000 */
.L_x_1439:
[----:B------:R-:W-:Y:S05]  /*1d0c0*/  BSYNC B0 ;  /* 0x0000000000007941 */ /* 0x000fea0003800000 */
.L_x_1438:
[----:B------:R0:W5:Y:S01]  /*1d0d0*/  LDL.LU R16, [R1+0xc] ;  /* 0x00000c0001107983 */ /* 0x0001620000300800 */
[----:B------:R-:W-:Y:S02]  /*1d0e0*/  IMAD.MOV.U32 R3, RZ, RZ, R14 ;  /* 0x000000ffff037224 */ /* 0x000fe400078e000e */
[----:B------:R-:W-:Y:S02]  /*1d0f0*/  IMAD.MOV.U32 R13, RZ, RZ, R5 ;  /* 0x000000ffff0d7224 */ /* 0x000fe400078e0005 */
[----:B------:R-:W1:Y:S01]  /*1d100*/  POPC R9, R3 ;  /* 0x0000000300097309 */ /* 0x000e620000000000 */
[----:B------:R-:W-:Y:S02]  /*1d110*/  IMAD.MOV.U32 R11, RZ, RZ, 0x1f ;  /* 0x0000001fff0b7424 */ /* 0x000fe400078e00ff */
[----:B------:R-:W-:Y:S02]  /*1d120*/  IMAD.MOV.U32 R15, RZ, RZ, -0x1 ;  /* 0xffffffffff0f7424 */ /* 0x000fe400078e00ff */
[----:B01----:R-:W-:-:S07]  /*1d130*/  IMAD.MOV.U32 R12, RZ, RZ, R9 ;  /* 0x000000ffff0c7224 */ /* 0x003fce00078e0009 */
[----:B-----5:R-:W-:Y:S05]  /*1d140*/  WARPSYNC.COLLECTIVE R15, `(.L_x_1440) ;  /* 0x000000000f087348 */ /* 0x020fea0003c00000 */
[----:B------:R0:W1:Y:S02]  /*1d150*/  SHFL.IDX P6, R14, R13, R12, R11 ;  /* 0x0000000c0d0e7389 */ /* 0x00006400000c000b */
[----:B01---5:R-:W-:Y:S01]  /*1d160*/  ENDCOLLECTIVE ;  /* 0x000000000000791b */ /* 0x023fe20003800000 */
.L_x_1440:
[----:B------:R-:W-:Y:S02]  /*1d170*/  IMAD.MOV.U32 R13, RZ, RZ, R7 ;  /* 0x000000ffff0d7224 */ /* 0x000fe400078e0007 */
[----:B------:R-:W-:-:S07]  /*1d180*/  IMAD.MOV.U32 R4, RZ, RZ, R14 ;  /* 0x000000ffff047224 */ /* 0x000fce00078e000e */
[----:B------:R-:W-:Y:S05]  /*1d190*/  WARPSYNC.COLLECTIVE R15, `(.L_x_1441) ;  /* 0x000000000f087348 */ /* 0x000fea0003c00000 */
[----:B------:R0:W1:Y:S02]  /*1d1a0*/  SHFL.IDX P6, R14, R13, R12, R11 ;  /* 0x0000000c0d0e7389 */ /* 0x00006400000c000b */
[----:B01----:R-:W-:Y:S01]  /*1d1b0*/  ENDCOLLECTIVE ;  /* 0x000000000000791b */ /* 0x003fe20003800000 */
.L_x_1441:
[----:B------:R-:W-:Y:S02]  /*1d1c0*/  IMAD.MOV.U32 R7, RZ, RZ, R14 ;  /* 0x000000ffff077224 */ /* 0x000fe400078e000e */
[----:B------:R-:W-:-:S05]  /*1d1d0*/  IMAD.IADD R5, R9, 0x1, R16 ;  /* 0x0000000109057824 */ /* 0x000fca00078e0210 */
[----:B------:R0:W-:Y:S01]  /*1d1e0*/  STL [R1+0xc], R5 ;  /* 0x00000c0501007387 */ /* 0x0001e20000100800 */
[----:B------:R-:W-:Y:S05]  /*1d1f0*/  BRA `(.L_x_1442) ;  /* 0xffffffd000ec7947 */ /* 0x000fea000383ffff */
.L_x_1370:
[----:B------:R-:W-:Y:S01]  /*1d200*/  BSSY B0, `(.L_x_1443) ;  /* 0x0000008000007945 */ /* 0x000fe20003800000 */
[----:B------:R-:W-:Y:S02]  /*1d210*/  IMAD.MOV.U32 R13, RZ, RZ, R2 ;  /* 0x000000ffff0d7224 */ /* 0x000fe400078e0002 */
[----:B------:R-:W-:Y:S02]  /*1d220*/  IMAD.MOV.U32 R12, RZ, RZ, R9 ;  /* 0x000000ffff0c7224 */ /* 0x000fe400078e0009 */
[----:B------:R-:W-:Y:S02]  /*1d230*/  IMAD.MOV.U32 R11, RZ, RZ, 0x1f ;  /* 0x0000001fff0b7424 */ /* 0x000fe400078e00ff */
[----:B------:R-:W-:-:S07]  /*1d240*/  IMAD.MOV.U32 R15, RZ, RZ, -0x1 ;  /* 0xffffffffff0f7424 */ /* 0x000fce00078e00ff */
[----:B0-----:R-:W-:Y:S05]  /*1d250*/  WARPSYNC.COLLECTIVE R15, `(.L_x_1444) ;  /* 0x000000000f087348 */ /* 0x001fea0003c00000 */
[----:B------:R1:W2:Y:S02]  /*1d260*/  SHFL.IDX P6, R14, R13, R12, R11 ;  /* 0x0000000c0d0e7389 */ /* 0x0002a400000c000b */
[----:B012---:R-:W-:Y:S01]  /*1d270*/  ENDCOLLECTIVE ;  /* 0x000000000000791b */ /* 0x007fe20003800000 */
.L_x_1444:
[----:B------:R-:W-:Y:S05]  /*1d280*/  BSYNC B0 ;  /* 0x0000000000007941 */ /* 0x000fea0003800000 */
.L_x_1443:
[----:B------:R-:W-:Y:S01]  /*1d290*/  IMAD.MOV.U32 R2, RZ, RZ, R14 ;  /* 0x000000ffff027224 */ /* 0x000fe200078e000e */
[----:B------:R-:W-:Y:S06]  /*1d2a0*/  BRA `(.L_x_1445) ;  /* 0xffffffd000d87947 */ /* 0x000fec000383ffff */
.L_x_1376:
[----:B0-----:R0:W1:Y:S02]  /*1d2b0*/  SYNCS.PHASECHK.TRANS64.TRYWAIT P0, [R0+URZ+0x30820], R3 ;  /* 0x03082003000075a7 */ /* 0x001064000800017f */
[----:B-1----:R-:W-:Y:S05]  /*1d2c0*/  @!P0 NANOSLEEP.SYNCS 0x989680 ;  /* 0x009896800000895d */ /* 0x002fea0003900000 */
[----:B------:R-:W1:Y:S02]  /*1d2d0*/  @!P0 SYNCS.PHASECHK.TRANS64 P0, [R0+URZ+0x30820], R3 ;  /* 0x03082003000085a7 */ /* 0x000e64000800007f */
[----:B-1----:R-:W-:Y:S05]  /*1d2e0*/  @!P0 BRA `(.L_x_1376) ;  /* 0xfffffffc00f08947 */ /* 0x002fea000383ffff */
[----:B------:R-:W-:Y:S05]  /*1d2f0*/  BRA `(.L_x_1446) ;  /* 0xffffffdc007c7947 */ /* 0x000fea000383ffff */
.L_x_1377:
[----:B------:R-:W1:Y:S01]  /*1d300*/  S2R R2, SR_TID.X ;  /* 0x0000000000027919 */ /* 0x000e620000002100 */
[----:B------:R-:W-:Y:S01]  /*1d310*/  BSSY B0, `(.L_x_1447) ;  /* 0x000000a000007945 */ /* 0x000fe20003800000 */
[----:B------:R-:W-:Y:S02]  /*1d320*/  IMAD.MOV.U32 R12, RZ, RZ, RZ ;  /* 0x000000ffff0c7224 */ /* 0x000fe400078e00ff */
[----:B---3--:R-:W-:Y:S02]  /*1d330*/  IMAD.MOV.U32 R11, RZ, RZ, 0x1f ;  /* 0x0000001fff0b7424 */ /* 0x008fe400078e00ff */
[----:B------:R-:W-:Y:S01]  /*1d340*/  IMAD.MOV.U32 R15, RZ, RZ, -0x1 ;  /* 0xffffffffff0f7424 */ /* 0x000fe200078e00ff */
[----:B-1----:R-:W-:-:S04]  /*1d350*/  SHF.R.U32.HI R2, RZ, 0x5, R2 ;  /* 0x00000005ff027819 */ /* 0x002fc80000011602 */
[----:B------:R-:W-:-:S05]  /*1d360*/  LOP3.LUT R2, R2, 0x3, RZ, 0xc0, !PT ;  /* 0x0000000302027812 */ /* 0x000fca00078ec0ff */
[----:B------:R-:W-:-:S07]  /*1d370*/  IMAD.MOV.U32 R13, RZ, RZ, R2 ;  /* 0x000000ffff0d7224 */ /* 0x000fce00078e0002 */
[----:B0-2---:R-:W-:Y:S05]  /*1d380*/  WARPSYNC.COLLECTIVE R15, `(.L_x_1448) ;  /* 0x000000000f087348 */ /* 0x005fea0003c00000 */
[----:B------:R1:W3:Y:S02]  /*1d390*/  SHFL.IDX P6, R14, R13, R12, R11 ;  /* 0x0000000c0d0e7389 */ /* 0x0002e400000c000b */
[----:B0123--:R-:W-:Y:S01]  /*1d3a0*/  ENDCOLLECTIVE ;  /* 0x000000000000791b */ /* 0x00ffe20003800000 */
.L_x_1448:
[----:B------:R-:W-:Y:S05]  /*1d3b0*/  BSYNC B0 ;  /* 0x0000000000007941 */ /* 0x000fea0003800000 */
.L_x_1447:
[----:B------:R-:W-:Y:S05]  /*1d3c0*/  BRA `(.L_x_1449) ;  /* 0xffffffdc00647947 */ /* 0x000fea000383ffff */
.L_x_1380:
[----:B------:R-:W-:Y:S01]  /*1d3d0*/  BSSY B1, `(.L_x_1450) ;  /* 0x0000006000017945 */ /* 0x000fe20003800000 */
[----:B------:R-:W-:-:S07]  /*1d3e0*/  IMAD.MOV.U32 R15, RZ, RZ, -0x1 ;  /* 0xffffffffff0f7424 */ /* 0x000fce00078e00ff */
[----:B0123--:R-:W-:Y:S05]  /*1d3f0*/  WARPSYNC.COLLECTIVE R15, `(.L_x_1451) ;  /* 0x000000000f0c7348 */ /* 0x00ffea0003c00000 */
[----:B------:R-:W-:Y:S02]  /*1d400*/  ELECT P6, UR62, PT ;  /* 0x00000000003e782f */ /* 0x000fe400038c0000 */
[----:B------:R-:W-:Y:S01]  /*1d410*/  MOV R14, UR62 ;  /* 0x0000003e000e7c02 */ /* 0x000fe20008000f00 */
[----:B0123--:R-:W-:Y:S10]  /*1d420*/  ENDCOLLECTIVE ;  /* 0x000000000000791b */ /* 0x00fff40003800000 */
.L_x_1451:
[----:B------:R-:W-:Y:S05]  /*1d430*/  BSYNC B1 ;  /* 0x0000000000017941 */ /* 0x000fea0003800000 */
.L_x_1450:
[----:B------:R-:W-:Y:S05]  /*1d440*/  BRA `(.L_x_1452) ;  /* 0xffffffdc005c7947 */ /* 0x000fea000383ffff */
.L_x_1382:
[----:B0-----:R0:W1:Y:S02]  /*1d450*/  SYNCS.PHASECHK.TRANS64.TRYWAIT P0, [R6+URZ], R5 ;  /* 0x00000005060075a7 */ /* 0x001064000800017f */
[----:B-1----:R-:W-:Y:S05]  /*1d460*/  @!P0 NANOSLEEP.SYNCS 0x989680 ;  /* 0x009896800000895d */ /* 0x002fea0003900000 */
[----:B------:R-:W1:Y:S02]  /*1d470*/  @!P0 SYNCS.PHASECHK.TRANS64 P0, [R6+URZ], R5 ;  /* 0x00000005060085a7 */ /* 0x000e64000800007f */
[----:B-1----:R-:W-:Y:S05]  /*1d480*/  @!P0 BRA `(.L_x_1382) ;  /* 0xfffffffc00f08947 */ /* 0x002fea000383ffff */
[----:B------:R-:W-:Y:S05]  /*1d490*/  BRA `(.L_x_1453) ;  /* 0xffffffdc00a07947 */ /* 0x000fea000383ffff */
.L_x_1383:
[----:B-1----:R1:W4:Y:S02]  /*1d4a0*/  SYNCS.PHASECHK.TRANS64.TRYWAIT P0, [R7+URZ], R2 ;  /* 0x00000002070075a7 */ /* 0x002324000800017f */
[----:B----4-:R-:W-:Y:S05]  /*1d4b0*/  @!P0 NANOSLEEP.SYNCS 0x989680 ;  /* 0x009896800000895d */ /* 0x010fea0003900000 */
[----:B------:R-:W4:Y:S02]  /*1d4c0*/  @!P0 SYNCS.PHASECHK.TRANS64 P0, [R7+URZ], R2 ;  /* 0x00000002070085a7 */ /* 0x000f24000800007f */
[----:B----4-:R-:W-:Y:S05]  /*1d4d0*/  @!P0 BRA `(.L_x_1383) ;  /* 0xfffffffc00f08947 */ /* 0x010fea000383ffff */
[----:B------:R-:W-:Y:S05]  /*1d4e0*/  BRA `(.L_x_1454) ;  /* 0xffffffdc00947947 */ /* 0x000fea000383ffff */
.L_x_1385:
[----:B----4-:R4:W0:Y:S02]  /*1d4f0*/  SYNCS.PHASECHK.TRANS64.TRYWAIT P0, [R4+URZ], R5 ;  /* 0x00000005040075a7 */ /* 0x010824000800017f */
[----:B0-----:R-:W-:Y:S05]  /*1d500*/  @!P0 NANOSLEEP.SYNCS 0x989680 ;  /* 0x009896800000895d */ /* 0x001fea0003900000 */
[----:B------:R-:W0:Y:S02]  /*1d510*/  @!P0 SYNCS.PHASECHK.TRANS64 P0, [R4+URZ], R5 ;  /* 0x00000005040085a7 */ /* 0x000e24000800007f */
[----:B0-----:R-:W-:Y:S05]  /*1d520*/  @!P0 BRA `(.L_x_1385) ;  /* 0xfffffffc00f08947 */ /* 0x001fea000383ffff */
[----:B------:R-:W-:Y:S05]  /*1d530*/  BRA `(.L_x_1455) ;  /* 0xffffffdc009c7947 */ /* 0x000fea000383ffff */
.L_x_1456:
        /* <DEDUP_REMOVED lines=12> */
.L_x_3027:


//--------------------- .text._ZN7cutlass13device_kernelIN5flash11enable_sm90INS1_16FlashAttnFwdSm90INS1_25CollectiveMainloopFwdSm90ILi2EN4cute5tupleIJNS5_1CILi1EEES8_S8_EEENS6_IJNS7_ILi128EEENS7_ILi96EEENS7_ILi192EEEEEELi192ENS_6half_tEfNS_4arch4Sm90ELb0ELb1ELb1ELb1ELb0ELb1ELb0ELb1ELb1ELb1ELb1ELb0EEENS1_21CollectiveEpilogueFwdINS6_IJSA_SC_SB_EEES9_SE_SG_Li256ELb1ELb1ELb1ELb0EEENS1_36VarlenDynamicPersistentTileSchedulerILi128ELi96ELi256ELi128ELb1ELb1ELb1ELb1ELb0ELb1EEEEEEEEEvNT_6ParamsE --------------------------
	.section	.text._ZN7cutlass13device_kernelIN5flash11enable_sm90INS1_16FlashAttnFwdSm90INS1_25CollectiveMainloopFwdSm90ILi2EN4cute5tupleIJNS5_1CILi1EEES8_S8_EEENS6_IJNS7_ILi128EEENS7_ILi96EEENS7_ILi192EEEEEELi192ENS_6half_tEfNS_4arch4Sm90ELb0ELb1ELb1ELb1ELb0ELb1ELb0ELb1ELb1ELb1ELb1ELb0EEENS1_21CollectiveEpilogueFwdINS6_IJSA_SC_SB_EEES9_SE_SG_Li256ELb1ELb1ELb1ELb0EEENS1_36VarlenDynamicPersistentTileSchedulerILi128ELi96ELi256ELi128ELb1ELb1ELb1ELb1ELb0ELb1EEEEEEEEEvNT_6ParamsE,"ax",@progbits
	.align	128
.text._ZN7cutlass13device_kernelIN5flash11enable_sm90INS1_16FlashAttnFwdSm90INS1_25CollectiveMainloopFwdSm90ILi2EN4cute5tupleIJNS5_1CILi1EEES8_S8_EEENS6_IJNS7_ILi128EEENS7_ILi96EEENS7_ILi192EEEEEELi192ENS_6half_tEfNS_4arch4Sm90ELb0ELb1ELb1ELb1ELb0ELb1ELb0ELb1ELb1ELb1ELb1ELb0EEENS1_21CollectiveEpilogueFwdINS6_IJSA_SC_SB_EEES9_SE_SG_Li256ELb1ELb1ELb1ELb0EEENS1_36VarlenDynamicPersistentTileSchedulerILi128ELi96ELi256ELi128ELb1ELb1ELb1ELb1ELb0ELb1EEEEEEEEEvNT_6ParamsE:
        .type           _ZN7cutlass13device_kernelIN5flash11enable_sm90INS1_16FlashAttnFwdSm90INS1_25CollectiveMainloopFwdSm90ILi2EN4cute5tupleIJNS5_1CILi1EEES8_S8_EEENS6_IJNS7_ILi128EEENS7_ILi96EEENS7_ILi192EEEEEELi192ENS_6half_tEfNS_4arch4Sm90ELb0ELb1ELb1ELb1ELb0ELb1ELb0ELb1ELb1ELb1ELb1ELb0EEENS1_21CollectiveEpilogueFwdINS6_IJSA_SC_SB_EEES9_SE_SG_Li256ELb1ELb1ELb1ELb0EEENS1_36VarlenDynamicPersistentTileSchedulerILi128ELi96ELi256ELi128ELb1ELb1ELb1ELb1ELb0ELb1EEEEEEEEEvNT_6ParamsE,@function
        .size           _ZN7cutlass13device_kernelIN5flash11enable_sm90INS1_16FlashAttnFwdSm90INS1_25CollectiveMainloopFwdSm90ILi2EN4cute5tupleIJNS5_1CILi1EEES8_S8_EEENS6_IJNS7_ILi128EEENS7_ILi96EEENS7_ILi192EEEEEELi192ENS_6half_tEfNS_4arch4Sm90ELb0ELb1ELb1ELb1ELb0ELb1ELb0ELb1ELb1ELb1ELb1ELb0EEENS1_21CollectiveEpilogueFwdINS6_IJSA_SC_SB_EEES9_SE_SG_Li256ELb1ELb1ELb1ELb0EEENS1_36VarlenDynamicPersistentTileSchedulerILi128ELi96ELi256ELi128ELb1ELb1ELb1ELb1ELb0ELb1EEEEEEEEEvNT_6ParamsE,(.L_x_3028 - _ZN7cutlass13device_kernelIN5flash11enable_sm90INS1_16FlashAttnFwdSm90INS1_25CollectiveMainloopFwdSm90ILi2EN4cute5tupleIJNS5_1CILi1EEES8_S8_EEENS6_IJNS7_ILi128EEENS7_ILi96EEENS7_ILi192EEEEEELi192ENS_6half_tEfNS_4arch4Sm90ELb0ELb1ELb1ELb1ELb0ELb1ELb0ELb1ELb1ELb1ELb1ELb0EEENS1_21CollectiveEpilogueFwdINS6_IJSA_SC_SB_EEES9_SE_SG_Li256ELb1ELb1ELb1ELb0EEENS1_36VarlenDynamicPersistentTileSchedulerILi128ELi96ELi256ELi128ELb1ELb1ELb1ELb1ELb0ELb1EEEEEEEEEvNT_6ParamsE)
        .other          _ZN7cutlass13device_kernelIN5flash11enable_sm90INS1_16FlashAttnFwdSm90INS1_25CollectiveMainloopFwdSm90ILi2EN4cute5tupleIJNS5_1CILi1EEES8_S8_EEENS6_IJNS7_ILi128EEENS7_ILi96EEENS7_ILi192EEEEEELi192ENS_6half_tEfNS_4arch4Sm90ELb0ELb1ELb1ELb1ELb0ELb1ELb0ELb1ELb1ELb1ELb1ELb0EEENS1_21CollectiveEpilogueFwdINS6_IJSA_SC_SB_EEES9_SE_SG_Li256ELb1ELb1ELb1ELb0EEENS1_36VarlenDynamicPersistentTileSchedulerILi128ELi96ELi256ELi128ELb1ELb1ELb1ELb1ELb0ELb1EEEEEEEEEvNT_6ParamsE,@"STO_CUDA_ENTRY STV_DEFAULT"
_ZN7cutlass13device_kernelIN5flash11enable_sm90INS1_16FlashAttnFwdSm90INS1_25CollectiveMainloopFwdSm90ILi2EN4cute5tupleIJNS5_1CILi1EEES8_S8_EEENS6_IJNS7_ILi128EEENS7_ILi96EEENS7_ILi192EEEEEELi192ENS_6half_tEfNS_4arch4Sm90ELb0ELb1ELb1ELb1ELb0ELb1ELb0ELb1ELb1ELb1ELb1ELb0EEENS1_21CollectiveEpilogueFwdINS6_IJSA_SC_SB_EEES9_SE_SG_Li256ELb1ELb1ELb1ELb0EEENS1_36VarlenDynamicPersistentTileSchedulerILi128ELi96ELi256ELi128ELb1ELb1ELb1ELb1ELb0ELb1EEEEEEEEEvNT_6ParamsE:
[----:B------:R-:W0:Y:S02]  /*0000*/  LDC R1, c[0x0][0x28] ;  /* 0x00000a00ff017b82 */ /* 0x000e240000000800 */
[----:B0-----:R-:W-:Y:S01]  /*0010*/  VIADD R1, R1, 0xffffff68 ;  /* 0xffffff6801017836 */ /* 0x001fe20000000000 */
[----:B------:R-:W0:Y:S01]  /*0020*/  S2R R6, SR_TID.X ;  /* 0x0000000000067919 */ /* 0x000e220000002100 */
[----:B------:R-:W-:Y:S01]  /*0030*/  ELECT P0, URZ, PT ;  /* 0x00000000003f782f */ /* 0x000fe20003800000 */
[----:B------:R-:W-:Y:S01]  /*0040*/  BSSY B0, `(.L_x_1457) ;  /* 0x0000013000007945 */ /* 0x000fe20003800000 */
[----:B0-----:R-:W-:-:S05]  /*0050*/  SHF.R.U32.HI R0, RZ, 0x5, R6 ;  /* 0x00000005ff007819 */ /* 0x001fca0000011606 */
[----:B------:R-:W0:Y:S02]  /*0060*/  SHFL.IDX PT, R2, R0, RZ, 0x1f ;  /* 0x00001fff00027589 */ /* 0x000e2400000e0000 */
[----:B0-----:R-:W-:-:S13]  /*0070*/  ISETP.EQ.AND P0, PT, R2, RZ, P0 ;  /* 0x000000ff0200720c */ /* 0x001fda0000702270 */
        /* <DEDUP_REMOVED lines=15> */
.L_x_1458:
[----:B------:R-:W-:Y:S05]  /*0170*/  BSYNC B0 ;  /* 0x0000000000007941 */ /* 0x000fea0003800000 */
.L_x_1457:
[----:B------:R-:W-:Y:S01]  /*0180*/  VOTEU.ANY UP0, P0 ;  /* 0x00000000003f7886 */ /* 0x000fe20000000100 */
[----:B------:R-:W0:Y:S01]  /*0190*/  SHFL.IDX PT, R2, R0, RZ, 0x1f ;  /* 0x00001fff00027589 */ /* 0x000e2200000e0000 */
[----:B------:R-:W-:Y:S01]  /*01a0*/  UMOV UR4, 0x80 ;  /* 0x0000008000047882 */ /* 0x000fe20000000000 */
[----:B------:R-:W-:Y:S01]  /*01b0*/  UMOV UR7, 0x100 ;  /* 0x0000010000077882 */ /* 0x000fe20000000000 */
[----:B------:R-:W-:Y:S01]  /*01c0*/  VOTEU.ANY UP1, P0 ;  /* 0x00000000003f7886 */ /* 0x000fe20000020100 */
[----:B------:R-:W1:Y:S01]  /*01d0*/  @UP0 S2UR UR8, SR_CgaCtaId ;  /* 0x00000000000809c3 */ /* 0x000e620000008800 */
[----:B------:R-:W-:Y:S01]  /*01e0*/  @UP0 UMOV UR6, 0x400 ;  /* 0x0000040000060882 */ /* 0x000fe20000000000 */
[----:B------:R-:W-:-:S04]  /*01f0*/  @UP0 UIADD3 UR4, -UR4, 0x100000, URZ ;  /* 0x0010000004040890 */ /* 0x000fc8000fffe13f */
[----:B------:R-:W-:Y:S02]  /*0200*/  @UP0 USHF.L.U32 UR5, UR4, 0xb, URZ ;  /* 0x0000000b04050899 */ /* 0x000fe4000800063f */
[----:B------:R-:W-:Y:S01]  /*0210*/  @UP0 USHF.L.U32 UR4, UR4, 0x1, URZ ;  /* 0x0000000104040899 */ /* 0x000fe2000800063f */
[----:B0-----:R-:W-:Y:S02]  /*0220*/  ISETP.NE.AND P1, PT, R2, RZ, PT ;  /* 0x000000ff0200720c */ /* 0x001fe40003f25270 */
[----:B------:R-:W-:Y:S01]  /*0230*/  SHF.R.U32.HI R2, RZ, 0x7, R6 ;  /* 0x00000007ff027819 */ /* 0x000fe20000011606 */
[----:B-1----:R-:W-:Y:S02]  /*0240*/  @UP0 ULEA UR8, UR8, UR6, 0x18 ;  /* 0x0000000608080291 */ /* 0x002fe4000f8ec03f */
[----:B------:R-:W-:-:S04]  /*0250*/  @UP0 UIADD3 UR6, -UR7, 0x100000, URZ ;  /* 0x0010000007060890 */ /* 0x000fc8000fffe13f */
[----:B------:R-:W-:Y:S02]  /*0260*/  @UP0 USHF.L.U32 UR7, UR6, 0xb, URZ ;  /* 0x0000000b06070899 */ /* 0x000fe4000800063f */
[----:B------:R-:W-:Y:S01]  /*0270*/  @UP0 USHF.L.U32 UR6, UR6, 0x1, URZ ;  /* 0x0000000106060899 */ /* 0x000fe2000800063f */
[----:B------:R-:W-:Y:S01]  /*0280*/  VOTEU.ANY UP0, P0 ;  /* 0x00000000003f7886 */ /* 0x000fe20000000100 */
[----:B------:R-:W0:Y:S04]  /*0290*/  SHFL.IDX PT, R2, R2, RZ, 0x1f ;  /* 0x00001fff02027589 */ /* 0x000e2800000e0000 */
[----:B------:R-:W1:Y:S02]  /*02a0*/  FENCE.VIEW.ASYNC.S ;  /* 0x00000000000073c6 */ /* 0x000e640000000000 */
[----:B-1----:R1:W2:Y:S04]  /*02b0*/  @UP0 SYNCS.EXCH.64 URZ, [UR8+0x30800], UR4 ;  /* 0x03080004083f05b2 */ /* 0x0022a80008000100 */
[----:B------:R1:W3:Y:S01]  /*02c0*/  @UP1 SYNCS.EXCH.64 URZ, [UR8+0x30820], UR6 ;  /* 0x03082006083f15b2 */ /* 0x0002e20008000100 */
[----:B------:R-:W-:Y:S05]  /*02d0*/  @P1 BRA `(.L_x_1459) ;  /* 0x0000000000481947 */ /* 0x000fea0003800000 */
[----:B-1----:R-:W1:Y:S01]  /*02e0*/  S2UR UR5, SR_CgaCtaId ;  /* 0x00000000000579c3 */ /* 0x002e620000008800 */
[----:B------:R-:W-:Y:S01]  /*02f0*/  UMOV UR4, 0x400 ;  /* 0x0000040000047882 */ /* 0x000fe20000000000 */
[----:B------:R-:W-:Y:S01]  /*0300*/  UMOV UR6, 0x1 ;  /* 0x0000000100067882 */ /* 0x000fe20000000000 */
[----:B------:R-:W-:Y:S01]  /*0310*/  UMOV UR7, 0x2 ;  /* 0x0000000200077882 */ /* 0x000fe20000000000 */
[----:B------:R-:W-:Y:S01]  /*0320*/  ELECT P0, URZ, PT ;  /* 0x00000000003f782f */ /* 0x000fe20003800000 */
[----:B-1----:R-:W-:Y:S02]  /*0330*/  ULEA UR8, UR5, UR4, 0x18 ;  /* 0x0000000405087291 */ /* 0x002fe4000f8ec03f */
[----:B------:R-:W-:-:S04]  /*0340*/  UIADD3 UR4, -UR6, 0x100000, URZ ;  /* 0x0010000006047890 */ /* 0x000fc8000fffe13f */
[----:B------:R-:W-:Y:S02]  /*0350*/  USHF.L.U32 UR5, UR4, 0xb, URZ ;  /* 0x0000000b04057899 */ /* 0x000fe4000800063f */
[----:B------:R-:W-:Y:S02]  /*0360*/  USHF.L.U32 UR4, UR4, 0x1, URZ ;  /* 0x0000000104047899 */ /* 0x000fe4000800063f */
[----:B------:R-:W-:-:S04]  /*0370*/  UIADD3 UR6, -UR7, 0x100000, URZ ;  /* 0x0010000007067890 */ /* 0x000fc8000fffe13f */
[----:B------:R-:W-:Y:S02]  /*0380*/  USHF.L.U32 UR7, UR6, 0xb, URZ ;  /* 0x0000000b06077899 */ /* 0x000fe4000800063f */
[----:B------:R-:W-:Y:S01]  /*0390*/  USHF.L.U32 UR6, UR6, 0x1, URZ ;  /* 0x0000000106067899 */ /* 0x000fe2000800063f */
[----:B------:R-:W1:Y:S03]  /*03a0*/  FENCE.VIEW.ASYNC.S ;  /* 0x00000000000073c6 */ /* 0x000e660000000000 */
[----:B-1----:R4:W1:Y:S08]  /*03b0*/  SYNCS.EXCH.64 URZ, [UR8+0x30830], UR4 ;  /* 0x03083004083f75b2 */ /* 0x0028700008000100 */
[----:B------:R4:W0:Y:S01]  /*03c0*/  SYNCS.EXCH.64 URZ, [UR8+0x30840], UR6 ;  /* 0x03084006083f75b2 */ /* 0x0008220008000100 */
[----:B------:R4:W0:Y:S01]  /*03d0*/  SYNCS.EXCH.64 URZ, [UR8+0x30838], UR4 ;  /* 0x03083804083f75b2 */ /* 0x0008220008000100 */
[----:B------:R4:W0:Y:S02]  /*03e0*/  SYNCS.EXCH.64 URZ, [UR8+0x30848], UR6 ;  /* 0x03084806083f75b2 */ /* 0x0008240008000100 */
[----:B----4-:R-:W-:Y:S01]  /*03f0*/  NOP ;  /* 0x0000000000007918 */ /* 0x010fe20000000000 */
.L_x_1459:
[----:B------:R-:W4:Y:S01]  /*0400*/  SHFL.IDX PT, R3, R0, RZ, 0x1f ;  /* 0x00001fff00037589 */ /* 0x000f2200000e0000 */
[----:B------:R-:W-:Y:S01]  /*0410*/  NOP ;  /* 0x0000000000007918 */ /* 0x000fe20000000000 */
[----:B----4-:R-:W-:-:S13]  /*0420*/  ISETP.NE.AND P0, PT, R3, RZ, PT ;  /* 0x000000ff0300720c */ /* 0x010fda0003f05270 */
        /* <DEDUP_REMOVED lines=19> */
.L_x_1460:
[----:B------:R-:W4:Y:S01]  /*0560*/  SHFL.IDX PT, R3, R0, RZ, 0x1f ;  /* 0x00001fff00037589 */ /* 0x000f2200000e0000 */
[----:B------:R-:W-:Y:S01]  /*0570*/  NOP ;  /* 0x0000000000007918 */ /* 0x000fe20000000000 */
[----:B----4-:R-:W-:-:S13]  /*0580*/  ISETP.NE.AND P0, PT, R3, RZ, PT ;  /* 0x000000ff0300720c */ /* 0x010fda0003f05270 */
[----:B------:R-:W-:Y:S05]  /*0590*/  @P0 BRA `(.L_x_1461) ;  /* 0x0000000000380947 */ /* 0x000fea0003800000 */
[----:B-1----:R-:W1:Y:S01]  /*05a0*/  S2UR UR5, SR_CgaCtaId ;  /* 0x00000000000579c3 */ /* 0x002e620000008800 */
[----:B------:R-:W-:Y:S01]  /*05b0*/  UMOV UR4, 0x400 ;  /* 0x0000040000047882 */ /* 0x000fe20000000000 */
[----:B------:R-:W-:Y:S01]  /*05c0*/  UMOV UR7, 0x1 ;  /* 0x0000000100077882 */ /* 0x000fe20000000000 */
[----:B------:R-:W-:Y:S01]  /*05d0*/  ELECT P0, URZ, PT ;  /* 0x00000000003f782f */ /* 0x000fe20003800000 */
[----:B-1----:R-:W-:Y:S02]  /*05e0*/  ULEA UR6, UR5, UR4, 0x18 ;  /* 0x0000000405067291 */ /* 0x002fe4000f8ec03f */
[----:B------:R-:W-:-:S04]  /*05f0*/  UIADD3 UR4, -UR7, 0x100000, URZ ;  /* 0x0010000007047890 */ /* 0x000fc8000fffe13f */
[----:B------:R-:W-:Y:S02]  /*0600*/  USHF.L.U32 UR5, UR4, 0xb, URZ ;  /* 0x0000000b04057899 */ /* 0x000fe4000800063f */
[----:B------:R-:W-:Y:S01]  /*0610*/  USHF.L.U32 UR4, UR4, 0x1, URZ ;  /* 0x0000000104047899 */ /* 0x000fe2000800063f */
[----:B------:R-:W1:Y:S11]  /*0620*/  FENCE.VIEW.ASYNC.S ;  /* 0x00000000000073c6 */ /* 0x000e760000000000 */
[----:B-1----:R4:W1:Y:S01]  /*0630*/  SYNCS.EXCH.64 URZ, [UR6+0x30870], UR4 ;  /* 0x03087004063f75b2 */ /* 0x0028620008000100 */
[----:B------:R4:W0:Y:S01]  /*0640*/  SYNCS.EXCH.64 URZ, [UR6+0x30880], UR4 ;  /* 0x03088004063f75b2 */ /* 0x0008220008000100 */
[----:B------:R4:W0:Y:S01]  /*0650*/  SYNCS.EXCH.64 URZ, [UR6+0x30878], UR4 ;  /* 0x03087804063f75b2 */ /* 0x0008220008000100 */
[----:B------:R4:W0:Y:S02]  /*0660*/  SYNCS.EXCH.64 URZ, [UR6+0x30888], UR4 ;  /* 0x03088804063f75b2 */ /* 0x0008240008000100 */
[----:B----4-:R-:W-:Y:S01]  /*0670*/  NOP ;  /* 0x0000000000007918 */ /* 0x010fe20000000000 */
.L_x_1461:
        /* <DEDUP_REMOVED lines=22> */
.L_x_1462:
        /* <DEDUP_REMOVED lines=22> */
.L_x_1463:
[----:B0-----:R-:W-:Y:S01]  /*0940*/  ISETP.NE.AND P0, PT, R2, RZ, PT ;  /* 0x000000ff0200720c */ /* 0x001fe20003f05270 */
[----:B------:R-:W-:Y:S01]  /*0950*/  IMAD.MOV.U32 R2, RZ, RZ, 0x1 ;  /* 0x00000001ff027424 */ /* 0x000fe200078e00ff */
[----:B------:R-:W-:Y:S01]  /*0960*/  NOP ;  /* 0x0000000000007918 */ /* 0x000fe20000000000 */
[----:B------:R-:W-:Y:S01]  /*0970*/  ULDC.64 UR46, c[0x0][0x208] ;  /* 0x00008200002e7ab9 */ /* 0x000fe20000000a00 */
[----:B------:R-:W-:Y:S02]  /*0980*/  BSSY B9, `(.L_x_1464) ;  /* 0x0002d4e000097945 */ /* 0x000fe40003800000 */
[----:B------:R-:W-:-:S05]  /*0990*/  SEL R2, R2, 0x2, !P0 ;  /* 0x0000000202027807 */ /* 0x000fca0004000000 */
[----:B------:R0:W-:Y:S01]  /*09a0*/  STL [R1+0x64], R2 ;  /* 0x0000640201007387 */ /* 0x0001e20000100800 */
[----:B-123--:R-:W-:Y:S06]  /*09b0*/  BAR.SYNC.DEFER_BLOCKING 0x0 ;  /* 0x0000000000007b1d */ /* 0x00efec0000010000 */
[----:B------:R-:W-:Y:S05]  /*09c0*/  @!P0 BRA `(.L_x_1465) ;  /* 0x0000023c009c8947 */ /* 0x000fea0003800000 */
.L_x_1466:
        /* <DEDUP_REMOVED lines=17> */
[----:B------:R-:W-:Y:S01]  /*0ae0*/  MOV R218, RZ ;  /* 0x000000ff00da7202 */ /* 0x000fe20000000f00 */
[----:B------:R-:W-:Y:S02]  /*0af0*/  VIADD R220, R2, 0x12400 ;  /* 0x0001240002dc7836 */ /* 0x000fe40000000000 */
[----:B------:R-:W-:Y:S01]  /*0b00*/  IMAD.MOV.U32 R201, RZ, RZ, RZ ;  /* 0x000000ffffc97224 */ /* 0x000fe200078e00ff */
[----:B------:R-:W-:Y:S01]  /*0b10*/  SHF.R.S32.HI R3, RZ, 0x1f, R6 ;  /* 0x0000001fff037819 */ /* 0x000fe20000011406 */
[----:B------:R-:W-:-:S03]  /*0b20*/  IMAD.MOV.U32 R19, RZ, RZ, RZ ;  /* 0x000000ffff137224 */ /* 0x000fc600078e00ff */
[CC--:B------:R-:W-:Y:S02]  /*0b30*/  LEA.HI R0, R3.reuse, R6.reuse, RZ, 0x7 ;  /* 0x0000000603007211 */ /* 0x0c0fe400078f38ff */
[----:B------:R-:W-:Y:S02]  /*0b40*/  LEA.HI R4, R3, R6, RZ, 0x4 ;  /* 0x0000000603047211 */ /* 0x000fe400078f20ff */
[----:B------:R-:W-:Y:S02]  /*0b50*/  LOP3.LUT R5, R0, 0xffffff80, RZ, 0xc0, !PT ;  /* 0xffffff8000057812 */ /* 0x000fe400078ec0ff */
[----:B------:R-:W-:-:S03]  /*0b60*/  SHF.R.S32.HI R7, RZ, 0x4, R4 ;  /* 0x00000004ff077819 */ /* 0x000fc60000011404 */
[----:B------:R-:W-:Y:S01]  /*0b70*/  IMAD.IADD R15, R6, 0x1, -R5 ;  /* 0x00000001060f7824 */ /* 0x000fe200078e0a05 */
[----:B------:R-:W-:-:S04]  /*0b80*/  LEA.HI R5, R4, R7, RZ, 0x1 ;  /* 0x0000000704057211 */ /* 0x000fc800078f08ff */
[----:B------:R-:W-:Y:S01]  /*0b90*/  SHF.R.S32.HI R10, RZ, 0x1f, R15 ;  /* 0x0000001fff0a7819 */ /* 0x000fe2000001140f */
[----:B------:R-:W-:Y:S03]  /*0ba0*/  STL [R1+0x4c], R15 ;  /* 0x00004c0f01007387 */ /* 0x000fe60000100800 */
[CC--:B------:R-:W-:Y:S02]  /*0bb0*/  LEA.HI R11, R10.reuse, R15.reuse, RZ, 0x2 ;  /* 0x0000000f0a0b7211 */ /* 0x0c0fe400078f10ff */
[----:B------:R-:W-:Y:S02]  /*0bc0*/  LEA.HI R10, R10, R15, RZ, 0x5 ;  /* 0x0000000f0a0a7211 */ /* 0x000fe400078f28ff */
[--C-:B------:R-:W-:Y:S02]  /*0bd0*/  SHF.R.S32.HI R9, RZ, 0x2, R11.reuse ;  /* 0x00000002ff097819 */ /* 0x100fe4000001140b */
[----:B------:R-:W-:-:S02]  /*0be0*/  SHF.R.S32.HI R8, RZ, 0x1f, R11 ;  /* 0x0000001fff087819 */ /* 0x000fc4000001140b */
[----:B------:R-:W-:Y:S02]  /*0bf0*/  SHF.R.S32.HI R10, RZ, 0x5, R10 ;  /* 0x00000005ff0a7819 */ /* 0x000fe4000001140a */
[----:B------:R-:W-:Y:S02]  /*0c00*/  LEA.HI R12, R8, R9, RZ, 0x3 ;  /* 0x00000009080c7211 */ /* 0x000fe400078f18ff */
[----:B------:R-:W-:Y:S02]  /*0c10*/  LOP3.LUT R8, R5, 0x1ffffffe, RZ, 0xc0, !PT ;  /* 0x1ffffffe05087812 */ /* 0x000fe400078ec0ff */
[----:B------:R-:W-:Y:S02]  /*0c20*/  LOP3.LUT R12, R12, 0xfffffff8, RZ, 0xc0, !PT ;  /* 0xfffffff80c0c7812 */ /* 0x000fe400078ec0ff */
[----:B------:R-:W-:Y:S01]  /*0c30*/  SHF.R.S32.HI R5, RZ, 0x7, R0 ;  /* 0x00000007ff057819 */ /* 0x000fe20000011400 */
[----:B------:R-:W-:Y:S01]  /*0c40*/  IMAD.IADD R8, R7, 0x1, -R8 ;  /* 0x0000000107087824 */ /* 0x000fe200078e0a08 */
[----:B------:R-:W-:Y:S01]  /*0c50*/  LEA.HI R7, R3, R6, RZ, 0x5 ;  /* 0x0000000603077211 */ /* 0x000fe200078f28ff */
[----:B------:R-:W-:Y:S01]  /*0c60*/  IMAD.IADD R13, R9, 0x1, -R12 ;  /* 0x00000001090d7824 */ /* 0x000fe200078e0a0c */
[----:B------:R-:W-:-:S02]  /*0c70*/  LEA.HI R9, R0, R5, RZ, 0x1 ;  /* 0x0000000500097211 */ /* 0x000fc400078f08ff */
[----:B------:R-:W-:Y:S01]  /*0c80*/  LEA.HI R0, R3, R6, RZ, 0x2 ;  /* 0x0000000603007211 */ /* 0x000fe200078f10ff */
[----:B------:R-:W-:Y:S01]  /*0c90*/  IMAD R13, R10, 0x10, R13 ;  /* 0x000000100a0d7824 */ /* 0x000fe200078e020d */
[----:B------:R-:W-:Y:S02]  /*0ca0*/  LOP3.LUT R3, R4, 0x3fffff0, RZ, 0xc0, !PT ;  /* 0x03fffff004037812 */ /* 0x000fe400078ec0ff */
[----:B------:R-:W-:Y:S02]  /*0cb0*/  SHF.R.S32.HI R210, RZ, 0x5, R7 ;  /* 0x00000005ffd27819 */ /* 0x000fe40000011407 */
[----:B------:R-:W-:Y:S02]  /*0cc0*/  IADD3 R3, R6, -R3, RZ ;  /* 0x8000000306037210 */ /* 0x000fe40007ffe0ff */
[----:B------:R-:W-:Y:S02]  /*0cd0*/  SHF.R.S32.HI R194, RZ, 0x2, R0 ;  /* 0x00000002ffc27819 */ /* 0x000fe40000011400 */
[----:B------:R-:W-:Y:S01]  /*0ce0*/  LOP3.LUT R4, R9, 0x3fffffe, RZ, 0xc0, !PT ;  /* 0x03fffffe09047812 */ /* 0x000fe200078ec0ff */
[----:B------:R-:W-:Y:S01]  /*0cf0*/  IMAD R3, R210, 0x10, R3 ;  /* 0x00000010d2037824 */ /* 0x000fe200078e0203 */
[----:B------:R-:W-:Y:S01]  /*0d00*/  LOP3.LUT R11, R11, 0x7ffffffc, RZ, 0xc0, !PT ;  /* 0x7ffffffc0b0b7812 */ /* 0x000fe200078ec0ff */
[----:B------:R-:W-:-:S02]  /*0d10*/  VIADD R219, R194, 0x40 ;  /* 0x00000040c2db7836 */ /* 0x000fc40000000000 */
[----:B------:R-:W-:Y:S01]  /*0d20*/  IMAD R8, R3, 0x8, R8 ;  /* 0x0000000803087824 */ /* 0x000fe200078e0208 */
[----:B------:R-:W-:Y:S01]  /*0d30*/  SHF.R.S32.HI R3, RZ, 0x1f, R0 ;  /* 0x0000001fff037819 */ /* 0x000fe20000011400 */
[----:B------:R-:W-:Y:S01]  /*0d40*/  IMAD.IADD R4, R5, 0x1, -R4 ;  /* 0x0000000105047824 */ /* 0x000fe200078e0a04 */
[----:B------:R-:W-:Y:S01]  /*0d50*/  LOP3.LUT R5, R0, 0xfffffffc, RZ, 0xc0, !PT ;  /* 0xfffffffc00057812 */ /* 0x000fe200078ec0ff */
[----:B------:R-:W-:Y:S01]  /*0d60*/  IMAD.SHL.U32 R206, R219, 0x40, RZ ;  /* 0x00000040dbce7824 */ /* 0x000fe200078e00ff */
[----:B------:R-:W-:Y:S01]  /*0d70*/  LEA.HI R3, R3, R194, RZ, 0x3 ;  /* 0x000000c203037211 */ /* 0x000fe200078f18ff */
[----:B------:R-:W-:Y:S01]  /*0d80*/  IMAD R14, R4, 0x40, R13 ;  /* 0x00000040040e7824 */ /* 0x000fe200078e020d */
[----:B------:R-:W-:Y:S01]  /*0d90*/  SHF.R.S32.HI R4, RZ, 0x1f, R219 ;  /* 0x0000001fff047819 */ /* 0x000fe200000114db */
[----:B------:R-:W-:Y:S01]  /*0da0*/  IMAD.IADD R5, R6, 0x1, -R5 ;  /* 0x0000000106057824 */ /* 0x000fe200078e0a05 */
[----:B------:R-:W-:Y:S01]  /*0db0*/  LOP3.LUT R3, R3, 0xfffffff8, RZ, 0xc0, !PT ;  /* 0xfffffff803037812 */ /* 0x000fe200078ec0ff */
[----:B------:R-:W-:Y:S01]  /*0dc0*/  IMAD.IADD R11, R15, 0x1, -R11 ;  /* 0x000000010f0b7824 */ /* 0x000fe200078e0a0b */
[----:B------:R-:W-:Y:S01]  /*0dd0*/  LOP3.LUT R206, R206, 0x1c0, RZ, 0xc0, !PT ;  /* 0x000001c0cece7812 */ /* 0x000fe200078ec0ff */
[C---:B------:R-:W-:Y:S01]  /*0de0*/  IMAD.SHL.U32 R22, R5.reuse, 0x8, RZ ;  /* 0x0000000805167824 */ /* 0x040fe200078e00ff */
[----:B------:R-:W-:Y:S01]  /*0df0*/  LEA.HI R0, R5, R5, RZ, 0x1 ;  /* 0x0000000505007211 */ /* 0x000fe200078f08ff */
[----:B------:R-:W-:Y:S01]  /*0e00*/  IMAD.IADD R3, R194, 0x1, -R3 ;  /* 0x00000001c2037824 */ /* 0x000fe200078e0a03 */
[----:B------:R-:W-:Y:S01]  /*0e10*/  LEA.HI R4, R4, R219, RZ, 0x3 ;  /* 0x000000db04047211 */ /* 0x000fe200078f18ff */
[----:B------:R-:W-:Y:S01]  /*0e20*/  IMAD.SHL.U32 R200, R11, 0x2, RZ ;  /* 0x000000020bc87824 */ /* 0x000fe200078e00ff */
[----:B------:R-:W-:Y:S01]  /*0e30*/  LOP3.LUT R0, R0, 0x1ffffffe, RZ, 0xc0, !PT ;  /* 0x1ffffffe00007812 */ /* 0x000fe200078ec0ff */
[----:B------:R-:W-:Y:S01]  /*0e40*/  IMAD.SHL.U32 R3, R3, 0x40, RZ ;  /* 0x0000004003037824 */ /* 0x000fe200078e00ff */
[C---:B------:R-:W-:Y:S01]  /*0e50*/  SHF.L.U32 R192, R5.reuse, 0x2, RZ ;  /* 0x0000000205c07819 */ /* 0x040fe200000006ff */
[----:B------:R-:W-:Y:S01]  /*0e60*/  STL [R1+0x68], R14 ;  /* 0x0000680e01007387 */ /* 0x000fe20000100800 */
[----:B------:R-:W-:Y:S01]  /*0e70*/  SHF.L.U32 R4, R4, 0x6, RZ ;  /* 0x0000000604047819 */ /* 0x000fe200000006ff */
[----:B------:R-:W-:Y:S01]  /*0e80*/  IMAD.IADD R0, R5, 0x1, -R0 ;  /* 0x0000000105007824 */ /* 0x000fe200078e0a00 */
[----:B------:R-:W-:Y:S01]  /*0e90*/  LOP3.LUT R208, R3, 0x1c0, RZ, 0xc0, !PT ;  /* 0x000001c003d07812 */ /* 0x000fe200078ec0ff */
[----:B------:R-:W-:Y:S01]  /*0ea0*/  IMAD.SHL.U32 R3, R8, 0x8, RZ ;  /* 0x0000000808037824 */ /* 0x000fe200078e00ff */
[----:B------:R-:W-:Y:S01]  /*0eb0*/  SHF.R.U32.HI R5, RZ, 0x3, R206 ;  /* 0x00000003ff057819 */ /* 0x000fe200000116ce */
[----:B------:R-:W-:Y:S01]  /*0ec0*/  VIADD R5, R200, 0x10 ;  /* 0x00000010c8057836 */ /* 0x000fe20000000000 */
[----:B------:R-:W-:Y:S01]  /*0ed0*/  LOP3.LUT R211, R4, 0xfffffe00, RZ, 0xc0, !PT ;  /* 0xfffffe0004d37812 */ /* 0x000fe200078ec0ff */
[C---:B------:R-:W-:Y:S01]  /*0ee0*/  VIADD R237, R200.reuse, 0x20 ;  /* 0x00000020c8ed7836 */ /* 0x040fe20000000000 */
[----:B------:R0:W-:Y:S01]  /*0ef0*/  STL [R1+0x6c], R3 ;  /* 0x00006c0301007387 */ /* 0x0001e20000100800 */
[C---:B------:R-:W-:Y:S01]  /*0f00*/  VIADD R236, R200.reuse, 0x28 ;  /* 0x00000028c8ec7836 */ /* 0x040fe20000000000 */
[C---:B------:R-:W-:Y:S01]  /*0f10*/  IADD3 R230, R200.reuse, 0x58, RZ ;  /* 0x00000058c8e67810 */ /* 0x040fe20007ffe0ff */
[C---:B------:R-:W-:Y:S01]  /*0f20*/  VIADD R235, R200.reuse, 0x30 ;  /* 0x00000030c8eb7836 */ /* 0x040fe20000000000 */
[----:B------:R-:W-:Y:S01]  /*0f30*/  SHF.R.S32.HI R4, RZ, 0x1f, R5 ;  /* 0x0000001fff047819 */ /* 0x000fe20000011405 */
[C---:B------:R-:W-:Y:S01]  /*0f40*/  VIADD R234, R200.reuse, 0x38 ;  /* 0x00000038c8ea7836 */ /* 0x040fe20000000000 */
[----:B------:R-:W-:Y:S01]  /*0f50*/  SHF.R.S32.HI R5, RZ, 0x1f, R237 ;  /* 0x0000001fff057819 */ /* 0x000fe200000114ed */
[C---:B------:R-:W-:Y:S01]  /*0f60*/  VIADD R233, R200.reuse, 0x40 ;  /* 0x00000040c8e97836 */ /* 0x040fe20000000000 */
[----:B------:R-:W-:Y:S01]  /*0f70*/  SHF.R.S32.HI R4, RZ, 0x1f, R236 ;  /* 0x0000001fff047819 */ /* 0x000fe200000114ec */
[C---:B------:R-:W-:Y:S01]  /*0f80*/  VIADD R232, R200.reuse, 0x48 ;  /* 0x00000048c8e87836 */ /* 0x040fe20000000000 */
[C---:B0-----:R-:W-:Y:S01]  /*0f90*/  IADD3 R3, R200.reuse, 0x18, RZ ;  /* 0x00000018c8037810 */ /* 0x041fe20007ffe0ff */
        /* <DEDUP_REMOVED lines=20> */
[----:B------:R-:W-:Y:S01]  /*10e0*/  VIADD R202, R192, 0x40 ;  /* 0x00000040c0ca7836 */ /* 0x000fe20000000000 */
[----:B------:R-:W-:Y:S01]  /*10f0*/  SHF.R.S32.HI R3, RZ, 0x1f, R226 ;  /* 0x0000001fff037819 */ /* 0x000fe200000114e2 */
[----:B------:R-:W-:Y:S01]  /*1100*/  IMAD.SHL.U32 R210, R210, 0x200, RZ ;  /* 0x00000200d2d27824 */ /* 0x000fe200078e00ff */
[----:B------:R-:W-:Y:S01]  /*1110*/  SHF.R.U32.HI R209, RZ, 0x3, R208 ;  /* 0x00000003ffd17819 */ /* 0x000fe200000116d0 */
[----:B------:R-:W-:Y:S01]  /*1120*/  VIADD R205, R192, 0x10 ;  /* 0x00000010c0cd7836 */ /* 0x000fe20000000000 */
[----:B------:R-:W-:Y:S01]  /*1130*/  IADD3 R221, R200, 0x98, RZ ;  /* 0x00000098c8dd7810 */ /* 0x000fe20007ffe0ff */
[C---:B------:R-:W-:Y:S01]  /*1140*/  VIADD R204, R192.reuse, 0x30 ;  /* 0x00000030c0cc7836 */ /* 0x040fe20000000000 */
[----:B------:R-:W-:Y:S01]  /*1150*/  SHF.R.S32.HI R6, RZ, 0x1f, R6 ;  /* 0x0000001fff067819 */ /* 0x000fe20000011406 */
[C---:B------:R-:W-:Y:S01]  /*1160*/  VIADD R207, R192.reuse, 0x50 ;  /* 0x00000050c0cf7836 */ /* 0x040fe20000000000 */
[----:B------:R-:W-:Y:S01]  /*1170*/  SHF.R.S32.HI R5, RZ, 0x1f, R225 ;  /* 0x0000001fff057819 */ /* 0x000fe200000114e1 */
[C---:B------:R-:W-:Y:S01]  /*1180*/  IMAD.IADD R197, R192.reuse, 0x1, R203 ;  /* 0x00000001c0c57824 */ /* 0x040fe200078e02cb */
[----:B------:R-:W-:Y:S01]  /*1190*/  SHF.R.S32.HI R4, RZ, 0x1f, R224 ;  /* 0x0000001fff047819 */ /* 0x000fe200000114e0 */
[----:B------:R-:W-:Y:S01]  /*11a0*/  IMAD.IADD R198, R192, 0x1, R202 ;  /* 0x00000001c0c67824 */ /* 0x000fe200078e02ca */
[----:B------:R-:W-:Y:S01]  /*11b0*/  SHF.R.S32.HI R3, RZ, 0x1f, R223 ;  /* 0x0000001fff037819 */ /* 0x000fe200000114df */
[----:B------:R-:W-:Y:S01]  /*11c0*/  IMAD R214, R0, 0x8, R14 ;  /* 0x0000000800d67824 */ /* 0x000fe200078e020e */
[----:B--2---:R-:W-:-:S02]  /*11d0*/  LOP3.LUT R199, R16, 0x1, RZ, 0xfc, !PT ;  /* 0x0000000110c77812 */ /* 0x004fc400078efcff */
[----:B------:R-:W-:-:S07]  /*11e0*/  CS2R R16, SRZ ;  /* 0x0000000000107805 */ /* 0x000fce000001ff00 */
.L_x_1761:
[----:B------:R-:W-:Y:S01]  /*11f0*/  ULDC.64 UR4, c[0x0][0xa28] ;  /* 0x00028a0000047ab9 */ /* 0x000fe20000000a00 */
[----:B0-23--:R-:W0:Y:S01]  /*1200*/  LDC.64 R6, c[0x0][0xa08] ;  /* 0x00028200ff067b82 */ /* 0x00de220000000a00 */
[----:B------:R-:W-:Y:S01]  /*1210*/  ISETP.NE.U32.AND P0, PT, RZ, UR4, PT ;  /* 0x00000004ff007c0c */ /* 0x000fe2000bf05070 */
[----:B------:R-:W-:Y:S01]  /*1220*/  IMAD.MOV.U32 R12, RZ, RZ, RZ ;  /* 0x000000ffff0c7224 */ /* 0x000fe200078e00ff */
[----:B------:R-:W-:Y:S01]  /*1230*/  ULDC.64 UR6, c[0x0][0xa20] ;  /* 0x0002880000067ab9 */ /* 0x000fe20000000a00 */
[----:B------:R-:W-:Y:S01]  /*1240*/  IMAD.MOV.U32 R123, RZ, RZ, RZ ;  /* 0x000000ffff7b7224 */ /* 0x000fe200078e00ff */
[----:B------:R-:W-:Y:S01]  /*1250*/  ISETP.NE.AND.EX P0, PT, RZ, UR5, PT, P0 ;  /* 0x00000005ff007c0c */ /* 0x000fe2000bf05300 */
[----:B------:R-:W-:Y:S02]  /*1260*/  ULDC.64 UR4, c[0x0][0xa18] ;  /* 0x0002860000047ab9 */ /* 0x000fe40000000a00 */
[----:B------:R-:W-:-:S04]  /*1270*/  ISETP.NE.U32.AND P1, PT, RZ, UR4, PT ;  /* 0x00000004ff007c0c */ /* 0x000fc8000bf25070 */
[----:B------:R-:W-:Y:S01]  /*1280*/  ISETP.NE.AND.EX P1, PT, RZ, UR5, PT, P1 ;  /* 0x00000005ff007c0c */ /* 0x000fe2000bf25310 */
[----:B------:R-:W-:Y:S02]  /*1290*/  ULDC.64 UR4, c[0x0][0xa08] ;  /* 0x0002820000047ab9 */ /* 0x000fe40000000a00 */
[----:B------:R-:W-:-:S03]  /*12a0*/  ISETP.NE.U32.AND P3, PT, RZ, UR4, PT ;  /* 0x00000004ff007c0c */ /* 0x000fc6000bf65070 */
[----:B----4-:R-:W1:Y:S01]  /*12b0*/  @P0 LDC.64 R4, c[0x0][0xa28] ;  /* 0x00028a00ff040b82 */ /* 0x010e620000000a00 */
[----:B------:R-:W-:Y:S01]  /*12c0*/  ISETP.NE.AND.EX P3, PT, RZ, UR5, PT, P3 ;  /* 0x00000005ff007c0c */ /* 0x000fe2000bf65330 */
[----:B0-----:R-:W-:-:S06]  /*12d0*/  IMAD.WIDE R10, R59, 0x4, R6 ;  /* 0x000000043b0a7825 */ /* 0x001fcc00078e0206 */
[----:B------:R-:W0:Y:S01]  /*12e0*/  @P1 LDC.64 R8, c[0x0][0xa18] ;  /* 0x00028600ff081b82 */ /* 0x000e220000000a00 */
[----:B------:R-:W-:Y:S02]  /*12f0*/  ULDC UR4, c[0x0][0x288] ;  /* 0x0000a20000047ab9 */ /* 0x000fe40000000800 */
[----:B------:R-:W-:Y:S01]  /*1300*/  IMAD.U32 R195, RZ, RZ, UR4 ;  /* 0x00000004ffc37e24 */ /* 0x000fe2000f8e00ff */
[----:B------:R-:W-:Y:S02]  /*1310*/  ULDC.64 UR4, c[0x0][0x418] ;  /* 0x0001060000047ab9 */ /* 0x000fe40000000a00 */
[----:B------:R2:W5:Y:S01]  /*1320*/  @P3 LDG.E R123, desc[UR46][R10.64] ;  /* 0x0000002e0a7b3981 */ /* 0x000562000c1e1900 */
[----:B-1----:R-:W-:-:S05]  /*1330*/  @P0 IMAD.WIDE R4, R59, 0x4, R4 ;  /* 0x000000043b040825 */ /* 0x002fca00078e0204 */
[----:B------:R2:W5:Y:S01]  /*1340*/  @P0 LDG.E R12, desc[UR46][R4.64] ;  /* 0x0000002e040c0981 */ /* 0x000562000c1e1900 */
[----:B0-----:R-:W-:-:S05]  /*1350*/  @P1 IMAD.WIDE R6, R59, 0x4, R8 ;  /* 0x000000043b061825 */ /* 0x001fca00078e0208 */
[----:B------:R2:W5:Y:S01]  /*1360*/  @P1 LDG.E R195, desc[UR46][R6.64] ;  /* 0x0000002e06c31981 */ /* 0x000562000c1e1900 */
[----:B------:R-:W-:Y:S01]  /*1370*/  UISETP.NE.U32.AND UP0, UPT, UR4, URZ, UPT ;  /* 0x0000003f0400728c */ /* 0x000fe2000bf05070 */
[C---:B------:R-:W-:Y:S02]  /*1380*/  LOP3.LUT R3, R58.reuse, 0xff000000, RZ, 0xc0, !PT ;  /* 0xff0000003a037812 */ /* 0x040fe400078ec0ff */
[----:B------:R-:W-:Y:S01]  /*1390*/  ULDC UR4, c[0x0][0x424] ;  /* 0x0001090000047ab9 */ /* 0x000fe20000000800 */
[----:B------:R-:W-:Y:S01]  /*13a0*/  UISETP.NE.AND.EX UP0, UPT, UR5, URZ, UPT, UP0 ;  /* 0x0000003f0500728c */ /* 0x000fe2000bf05300 */
[----:B------:R-:W-:Y:S02]  /*13b0*/  ISETP.NE.U32.AND P2, PT, RZ, UR6, PT ;  /* 0x00000006ff007c0c */ /* 0x000fe4000bf45070 */
[----:B------:R-:W-:Y:S01]  /*13c0*/  ULDC UR5, c[0x0][0x2f0] ;  /* 0x0000bc0000057ab9 */ /* 0x000fe20000000800 */
[----:B------:R-:W-:Y:S01]  /*13d0*/  USEL UR4, UR4, 0x1, UP0 ;  /* 0x0000000104047887 */ /* 0x000fe20008000000 */
[----:B------:R-:W-:-:S02]  /*13e0*/  LOP3.LUT R0, R58, 0xff0000, RZ, 0xc0, !PT ;  /* 0x00ff00003a007812 */ /* 0x000fc400078ec0ff */
[----:B------:R-:W-:Y:S01]  /*13f0*/  SHF.R.U32.HI R3, RZ, 0x8, R3 ;  /* 0x00000008ff037819 */ /* 0x000fe20000011603 */
[----:B------:R-:W-:Y:S01]  /*1400*/  UIMAD UR4, UR4, UR5, URZ ;  /* 0x00000005040472a4 */ /* 0x000fe2000f8e023f */
[----:B------:R-:W-:Y:S02]  /*1410*/  ISETP.NE.AND.EX P2, PT, RZ, UR7, PT, P2 ;  /* 0x00000007ff007c0c */ /* 0x000fe4000bf45320 */
[----:B------:R-:W-:Y:S01]  /*1420*/  ULDC UR5, c[0x0][0x348] ;  /* 0x0000d20000057ab9 */ /* 0x000fe20000000800 */
[----:B------:R-:W-:Y:S01]  /*1430*/  LEA.HI R216, R0, R3, RZ, 0x10 ;  /* 0x0000000300d87211 */ /* 0x000fe200078f80ff */
[----:B------:R-:W-:Y:S01]  /*1440*/  IMAD.MOV.U32 R217, RZ, RZ, R59 ;  /* 0x000000ffffd97224 */ /* 0x000fe200078e003b */
[----:B------:R-:W-:Y:S01]  /*1450*/  LOP3.LUT R215, R58, 0xffff, RZ, 0xc0, !PT ;  /* 0x0000ffff3ad77812 */ /* 0x000fe200078ec0ff */
[----:B--2---:R-:W-:Y:S07]  /*1460*/  @P1 BRA `(.L_x_1468) ;  /* 0x0000000000241947 */ /* 0x004fee0003800000 */
        /* <DEDUP_REMOVED lines=8> */
[----:B--2---:R-:W-:-:S07]  /*14f0*/  IMAD.IADD R195, R0, 0x1, -R195 ;  /* 0x0000000100c37824 */ /* 0x004fce00078e0ac3 */
.L_x_1468:
[----:B------:R-:W-:Y:S01]  /*1500*/  IMAD.U32 R24, RZ, RZ, UR5 ;  /* 0x00000005ff187e24 */ /* 0x000fe2000f8e00ff */
[----:B------:R-:W-:Y:S01]  /*1510*/  MOV R26, UR4 ;  /* 0x00000004001a7c02 */ /* 0x000fe20008000f00 */
[----:B------:R-:W-:Y:S06]  /*1520*/  @!P2 BRA `(.L_x_1469) ;  /* 0x000000000010a947 */ /* 0x000fec0003800000 */
[----:B------:R-:W0:Y:S02]  /*1530*/  LDC.64 R4, c[0x0][0xa20] ;  /* 0x00028800ff047b82 */ /* 0x000e240000000a00 */
[----:B0-----:R-:W-:-:S05]  /*1540*/  IMAD.WIDE R4, R59, 0x4, R4 ;  /* 0x000000043b047825 */ /* 0x001fca00078e0204 */
[----:B------:R0:W5:Y:S01]  /*1550*/  LDG.E R26, desc[UR46][R4.64] ;  /* 0x0000002e041a7981 */ /* 0x000162000c1e1900 */
[----:B------:R-:W-:Y:S05]  /*1560*/  BRA `(.L_x_1470) ;  /* 0x0000000000107947 */ /* 0x000fea0003800000 */
.L_x_1469:
[----:B------:R-:W-:Y:S05]  /*1570*/  @!P3 BRA `(.L_x_1470) ;  /* 0x00000000000cb947 */ /* 0x000fea0003800000 */
[----:B------:R-:W2:Y:S04]  /*1580*/  LDG.E R3, desc[UR46][R10.64] ;  /* 0x0000002e0a037981 */ /* 0x000ea8000c1e1900 */
[----:B------:R-:W2:Y:S02]  /*1590*/  LDG.E R26, desc[UR46][R10.64+0x4] ;  /* 0x0000042e0a1a7981 */ /* 0x000ea4000c1e1900 */
[----:B--2---:R-:W-:-:S07]  /*15a0*/  IMAD.IADD R26, R26, 0x1, -R3 ;  /* 0x000000011a1a7824 */ /* 0x004fce00078e0a03 */
.L_x_1470:
[----:B------:R-:W-:Y:S01]  /*15b0*/  ULDC.64 UR4, c[0x0][0xa10] ;  /* 0x0002840000047ab9 */ /* 0x000fe20000000a00 */
[----:B0-----:R-:W0:Y:S01]  /*15c0*/  LDC R4, c[0x0][0x448] ;  /* 0x00011200ff047b82 */ /* 0x001e220000000800 */
[----:B------:R-:W-:-:S04]  /*15d0*/  ISETP.NE.U32.AND P0, PT, RZ, UR4, PT ;  /* 0x00000004ff007c0c */ /* 0x000fc8000bf05070 */
[----:B------:R-:W-:Y:S01]  /*15e0*/  ISETP.NE.AND.EX P0, PT, RZ, UR5, PT, P0 ;  /* 0x00000005ff007c0c */ /* 0x000fe2000bf05300 */
[----:B------:R-:W-:Y:S02]  /*15f0*/  ULDC.64 UR4, c[0x0][0xa30] ;  /* 0x00028c0000047ab9 */ /* 0x000fe40000000a00 */
[----:B------:R-:W-:-:S04]  /*1600*/  ISETP.NE.U32.AND P1, PT, RZ, UR4, PT ;  /* 0x00000004ff007c0c */ /* 0x000fc8000bf25070 */
[----:B------:R-:W-:-:S06]  /*1610*/  ISETP.NE.AND.EX P1, PT, RZ, UR5, PT, P1 ;  /* 0x00000005ff007c0c */ /* 0x000fcc000bf25310 */
[----:B------:R-:W1:Y:S08]  /*1620*/  @P0 LDC.64 R6, c[0x0][0xa10] ;  /* 0x00028400ff060b82 */ /* 0x000e700000000a00 */
[----:B------:R-:W2:Y:S01]  /*1630*/  @P1 LDC.64 R8, c[0x0][0xa30] ;  /* 0x00028c00ff081b82 */ /* 0x000ea20000000a00 */
[----:B-1----:R-:W-:-:S05]  /*1640*/  @P0 IMAD.WIDE R6, R59, 0x4, R6 ;  /* 0x000000043b060825 */ /* 0x002fca00078e0206 */
[----:B------:R-:W3:Y:S04]  /*1650*/  @P0 LDG.E R0, desc[UR46][R6.64] ;  /* 0x0000002e06000981 */ /* 0x000ee8000c1e1900 */
[----:B------:R-:W3:Y:S01]  /*1660*/  @P0 LDG.E R3, desc[UR46][R6.64+0x4] ;  /* 0x0000042e06030981 */ /* 0x000ee2000c1e1900 */
[----:B-----5:R-:W-:Y:S02]  /*1670*/  IMAD.MOV.U32 R147, RZ, RZ, R26 ;  /* 0x000000ffff937224 */ /* 0x020fe400078e001a */
[----:B--2---:R-:W-:-:S05]  /*1680*/  @P1 IMAD.WIDE R8, R59, 0x4, R8 ;  /* 0x000000043b081825 */ /* 0x004fca00078e0208 */
[----:B------:R1:W5:Y:S01]  /*1690*/  @P1 LDG.E R147, desc[UR46][R8.64] ;  /* 0x0000002e08931981 */ /* 0x000362000c1e1900 */
[----:B0-----:R-:W-:Y:S01]  /*16a0*/  ISETP.NE.AND P1, PT, R4, 0x1, PT ;  /* 0x000000010400780c */ /* 0x001fe20003f25270 */
[----:B------:R-:W-:Y:S01]  /*16b0*/  IMAD.SHL.U32 R212, R57, 0x80, RZ ;  /* 0x0000008039d47824 */ /* 0x000fe200078e00ff */
[----:B------:R-:W0:Y:S01]  /*16c0*/  LDC.64 R4, c[0x0][0x9e0] ;  /* 0x00027800ff047b82 */ /* 0x000e220000000a00 */
[----:B------:R-:W-:-:S10]  /*16d0*/  IMAD.IADD R13, R26, 0x1, -R12 ;  /* 0x000000011a0d7824 */ /* 0x000fd400078e0a0c */
[----:B------:R-:W2:Y:S08]  /*16e0*/  @P1 LDC R10, c[0x0][0x44c] ;  /* 0x00011300ff0a1b82 */ /* 0x000eb00000000800 */
[----:B------:R-:W4:Y:S01]  /*16f0*/  @P1 LDC R11, c[0x0][0x450] ;  /* 0x00011400ff0b1b82 */ /* 0x000f220000000800 */
[----:B0-----:R-:W-:Y:S01]  /*1700*/  ISETP.GE.AND P2, PT, R5, 0x1, PT ;  /* 0x000000010500780c */ /* 0x001fe20003f46270 */
[----:B---3--:R-:W-:-:S02]  /*1710*/  @P0 IMAD.IADD R24, R3, 0x1, -R0 ;  /* 0x0000000103180824 */ /* 0x008fc400078e0a00 */
[----:B------:R-:W-:Y:S02]  /*1720*/  VIADD R3, R212, 0x7f ;  /* 0x0000007fd4037836 */ /* 0x000fe40000000000 */
[----:B------:R-:W-:Y:S02]  /*1730*/  IMAD.IADD R196, R13, 0x1, R24 ;  /* 0x000000010dc47824 */ /* 0x000fe400078e0218 */
[----:B--2---:R-:W-:-:S03]  /*1740*/  @P1 IMAD.HI.U32 R6, R3, R10, RZ ;  /* 0x0000000a03061227 */ /* 0x004fc600078e00ff */
[C---:B------:R-:W-:Y:S02]  /*1750*/  IADD3 R0, R196.reuse, 0x5f, RZ ;  /* 0x0000005fc4007810 */ /* 0x040fe40007ffe0ff */
[----:B----4-:R-:W-:Y:S02]  /*1760*/  @P1 SHF.R.U32.HI R3, RZ, R11, R6 ;  /* 0x0000000bff031219 */ /* 0x010fe40000011606 */
[----:B------:R-:W-:Y:S01]  /*1770*/  IADD3 R6, R196, 0x1, -R195 ;  /* 0x00000001c4067810 */ /* 0x000fe20007ffe8c3 */
[----:B------:R-:W-:-:S04]  /*1780*/  IMAD.HI R0, R0, 0x2aaaaaab, RZ ;  /* 0x2aaaaaab00007827 */ /* 0x000fc800078e02ff */
[----:B------:R-:W-:Y:S01]  /*1790*/  IMAD.IADD R3, R6, 0x1, R3 ;  /* 0x0000000106037824 */ /* 0x000fe200078e0203 */
[----:B------:R-:W-:-:S03]  /*17a0*/  SHF.R.U32.HI R151, RZ, 0x1f, R0 ;  /* 0x0000001fff977819 */ /* 0x000fc60000011600 */
[----:B------:R-:W-:Y:S01]  /*17b0*/  IMAD.IADD R4, R3, 0x1, R4 ;  /* 0x0000000103047824 */ /* 0x000fe200078e0204 */
[----:B------:R-:W-:Y:S01]  /*17c0*/  LEA.HI.SX32 R151, R0, R151, 0x1c ;  /* 0x0000009700977211 */ /* 0x000fe200078fe2ff */
[----:B-1----:R-:W-:Y:S06]  /*17d0*/  @!P2 BRA `(.L_x_1471) ;  /* 0x000000000048a947 */ /* 0x002fec0003800000 */
[C---:B------:R-:W-:Y:S01]  /*17e0*/  ISETP.GT.AND P0, PT, R3.reuse, RZ, PT ;  /* 0x000000ff0300720c */ /* 0x040fe20003f04270 */
[----:B------:R-:W-:Y:S01]  /*17f0*/  BSSY B0, `(.L_x_1472) ;  /* 0x000000e000007945 */ /* 0x000fe20003800000 */
[----:B------:R-:W-:-:S11]  /*1800*/  VIADD R0, R3, 0xffffffff ;  /* 0xffffffff03007836 */ /* 0x000fd60000000000 */
[----:B------:R-:W-:Y:S05]  /*1810*/  @P0 BRA `(.L_x_1473) ;  /* 0x00000000001c0947 */ /* 0x000fea0003800000 */
[----:B------:R-:W-:Y:S01]  /*1820*/  ISETP.NE.AND P0, PT, R5, 0x1, PT ;  /* 0x000000010500780c */ /* 0x000fe20003f05270 */
[----:B------:R-:W-:-:S12]  /*1830*/  IMAD.MOV R3, RZ, RZ, -R3 ;  /* 0x000000ffff037224 */ /* 0x000fd800078e0a03 */
[----:B------:R-:W0:Y:S02]  /*1840*/  @P0 LDC.64 R6, c[0x0][0x9e8] ;  /* 0x00027a00ff060b82 */ /* 0x000e240000000a00 */
[----:B0-----:R-:W-:-:S05]  /*1850*/  @P0 IMAD.HI.U32 R0, R3, R6, RZ ;  /* 0x0000000603000227 */ /* 0x001fca00078e00ff */
[----:B------:R-:W-:-:S04]  /*1860*/  @P0 SHF.R.U32.HI R3, RZ, R7, R0 ;  /* 0x00000007ff030219 */ /* 0x000fc80000011600 */
[----:B------:R-:W-:Y:S01]  /*1870*/  LOP3.LUT R0, RZ, R3, RZ, 0x33, !PT ;  /* 0x00000003ff007212 */ /* 0x000fe200078e33ff */
[----:B------:R-:W-:Y:S06]  /*1880*/  BRA `(.L_x_1474) ;  /* 0x0000000000107947 */ /* 0x000fec0003800000 */
.L_x_1473:
[----:B------:R-:W-:-:S13]  /*1890*/  ISETP.NE.AND P0, PT, R5, 0x1, PT ;  /* 0x000000010500780c */ /* 0x000fda0003f05270 */
[----:B------:R-:W0:Y:S02]  /*18a0*/  @P0 LDC.64 R6, c[0x0][0x9e8] ;  /* 0x00027a00ff060b82 */ /* 0x000e240000000a00 */
[----:B0-----:R-:W-:-:S05]  /*18b0*/  @P0 IMAD.HI.U32 R6, R0, R6, RZ ;  /* 0x0000000600060227 */ /* 0x001fca00078e00ff */
[----:B------:R-:W-:-:S07]  /*18c0*/  @P0 SHF.R.U32.HI R0, RZ, R7, R6 ;  /* 0x00000007ff000219 */ /* 0x000fce0000011606 */
.L_x_1474:
[----:B------:R-:W-:Y:S05]  /*18d0*/  BSYNC B0 ;  /* 0x0000000000007941 */ /* 0x000fea0003800000 */
.L_x_1472:
[----:B------:R-:W-:-:S05]  /*18e0*/  IMAD R3, R0, R5, R5 ;  /* 0x0000000500037224 */ /* 0x000fca00078e0205 */
[----:B------:R-:W-:-:S07]  /*18f0*/  VIMNMX R4, R4, R3, PT ;  /* 0x0000000304047248 */ /* 0x000fce0003fe0100 */
.L_x_1471:
[----:B------:R-:W0:Y:S01]  /*1900*/  @P1 LDC R3, c[0x0][0x44c] ;  /* 0x00011300ff031b82 */ /* 0x000e220000000800 */
[----:B------:R-:W-:Y:S01]  /*1910*/  VIADD R4, R4, 0x5f ;  /* 0x0000005f04047836 */ /* 0x000fe20000000000 */
[----:B------:R-:W-:Y:S01]  /*1920*/  ULDC UR4, c[0x0][0x9dc] ;  /* 0x0002770000047ab9 */ /* 0x000fe20000000800 */
[----:B------:R-:W-:Y:S02]  /*1930*/  IMAD.MOV.U32 R7, RZ, RZ, R212 ;  /* 0x000000ffff077224 */ /* 0x000fe400078e00d4 */
[----:B------:R-:W-:-:S03]  /*1940*/  IMAD.HI R4, R4, 0x2aaaaaab, RZ ;  /* 0x2aaaaaab04047827 */ /* 0x000fc600078e02ff */
[----:B------:R-:W1:Y:S01]  /*1950*/  @P1 LDC R9, c[0x0][0x450] ;  /* 0x00011400ff091b82 */ /* 0x000e620000000800 */
[----:B------:R-:W-:Y:S02]  /*1960*/  IMAD.IADD R152, R196, 0x1, -R195 ;  /* 0x00000001c4987824 */ /* 0x000fe400078e0ac3 */
[----:B0-----:R-:W-:Y:S01]  /*1970*/  @P1 IMAD.HI.U32 R0, R212, R3, RZ ;  /* 0x00000003d4001227 */ /* 0x001fe200078e00ff */
[----:B------:R-:W-:-:S04]  /*1980*/  SHF.R.U32.HI R3, RZ, 0x1f, R4 ;  /* 0x0000001fff037819 */ /* 0x000fc80000011604 */
[----:B------:R-:W-:Y:S02]  /*1990*/  LEA.HI.SX32 R4, R4, R3, 0x1c ;  /* 0x0000000304047211 */ /* 0x000fe400078fe2ff */
[----:B-1----:R-:W-:Y:S02]  /*19a0*/  @P1 SHF.R.U32.HI R7, RZ, R9, R0 ;  /* 0x00000009ff071219 */ /* 0x002fe40000011600 */
[----:B------:R-:W-:Y:S02]  /*19b0*/  VIMNMX R8, R151, R4, PT ;  /* 0x0000000497087248 */ /* 0x000fe40003fe0100 */
[----:B------:R-:W-:-:S05]  /*19c0*/  IADD3 R0, R152, R7, RZ ;  /* 0x0000000798007210 */ /* 0x000fca0007ffe0ff */
[----:B------:R-:W-:Y:S01]  /*19d0*/  VIADD R3, R0, -UR4 ;  /* 0x8000000400037c36 */ /* 0x000fe20008000000 */
[----:B------:R-:W-:Y:S06]  /*19e0*/  @!P2 BRA `(.L_x_1475) ;  /* 0x000000000044a947 */ /* 0x000fec0003800000 */
[----:B------:R-:W-:Y:S01]  /*19f0*/  ISETP.GT.AND P0, PT, R0, -0x1, PT ;  /* 0xffffffff0000780c */ /* 0x000fe20003f04270 */
[----:B------:R-:W-:-:S12]  /*1a00*/  BSSY B0, `(.L_x_1476) ;  /* 0x000000d000007945 */ /* 0x000fd80003800000 */
[----:B------:R-:W-:Y:S05]  /*1a10*/  @P0 BRA `(.L_x_1477) ;  /* 0x00000000001c0947 */ /* 0x000fea0003800000 */
[----:B------:R-:W-:Y:S02]  /*1a20*/  ISETP.NE.AND P0, PT, R5, 0x1, PT ;  /* 0x000000010500780c */ /* 0x000fe40003f05270 */
[----:B------:R-:W-:-:S11]  /*1a30*/  LOP3.LUT R7, RZ, R0, RZ, 0x33, !PT ;  /* 0x00000000ff077212 */ /* 0x000fd600078e33ff */
[----:B------:R-:W0:Y:S02]  /*1a40*/  @P0 LDC.64 R10, c[0x0][0x9e8] ;  /* 0x00027a00ff0a0b82 */ /* 0x000e240000000a00 */
[----:B0-----:R-:W-:-:S05]  /*1a50*/  @P0 IMAD.HI.U32 R0, R7, R10, RZ ;  /* 0x0000000a07000227 */ /* 0x001fca00078e00ff */
[----:B------:R-:W-:-:S04]  /*1a60*/  @P0 SHF.R.U32.HI R7, RZ, R11, R0 ;  /* 0x0000000bff070219 */ /* 0x000fc80000011600 */
[----:B------:R-:W-:Y:S01]  /*1a70*/  LOP3.LUT R0, RZ, R7, RZ, 0x33, !PT ;  /* 0x00000007ff007212 */ /* 0x000fe200078e33ff */
[----:B------:R-:W-:Y:S06]  /*1a80*/  BRA `(.L_x_1478) ;  /* 0x0000000000107947 */ /* 0x000fec0003800000 */
.L_x_1477:
[----:B------:R-:W-:-:S13]  /*1a90*/  ISETP.NE.AND P0, PT, R5, 0x1, PT ;  /* 0x000000010500780c */ /* 0x000fda0003f05270 */
[----:B------:R-:W0:Y:S02]  /*1aa0*/  @P0 LDC.64 R6, c[0x0][0x9e8] ;  /* 0x00027a00ff060b82 */ /* 0x000e240000000a00 */
[----:B0-----:R-:W-:-:S05]  /*1ab0*/  @P0 IMAD.HI.U32 R4, R0, R6, RZ ;  /* 0x0000000600040227 */ /* 0x001fca00078e00ff */
[----:B------:R-:W-:-:S07]  /*1ac0*/  @P0 SHF.R.U32.HI R0, RZ, R7, R4 ;  /* 0x00000007ff000219 */ /* 0x000fce0000011604 */
.L_x_1478:
[----:B------:R-:W-:Y:S05]  /*1ad0*/  BSYNC B0 ;  /* 0x0000000000007941 */ /* 0x000fea0003800000 */
.L_x_1476:
[----:B------:R-:W-:-:S05]  /*1ae0*/  IMAD R0, R0, R5, RZ ;  /* 0x0000000500007224 */ /* 0x000fca00078e02ff */
[----:B------:R-:W-:-:S07]  /*1af0*/  VIMNMX R3, R3, R0, !PT ;  /* 0x0000000003037248 */ /* 0x000fce0007fe0100 */
.L_x_1475:
[----:B------:R-:W-:Y:S01]  /*1b00*/  IMAD.HI R3, R3, 0x2aaaaaab, RZ ;  /* 0x2aaaaaab03037827 */ /* 0x000fe200078e02ff */
[----:B------:R-:W-:Y:S01]  /*1b10*/  BSSY B0, `(.L_x_1479) ;  /* 0x0000028000007945 */ /* 0x000fe20003800000 */
[----:B------:R-:W-:Y:S02]  /*1b20*/  LOP3.LUT R222, R216, 0xff, RZ, 0xc0, !PT ;  /* 0x000000ffd8de7812 */ /* 0x000fe400078ec0ff */
[----:B------:R-:W-:Y:S02]  /*1b30*/  SHF.R.U32.HI R216, RZ, 0x10, R216 ;  /* 0x00000010ffd87819 */ /* 0x000fe400000116d8 */
[----:B------:R-:W-:-:S04]  /*1b40*/  SHF.R.U32.HI R0, RZ, 0x1f, R3 ;  /* 0x0000001fff007819 */ /* 0x000fc80000011603 */
[----:B------:R-:W-:Y:S01]  /*1b50*/  LEA.HI.SX32 R0, R3, R0, 0x1c ;  /* 0x0000000003007211 */ /* 0x000fe200078fe2ff */
[----:B------:R-:W-:-:S03]  /*1b60*/  IMAD.MOV.U32 R3, RZ, RZ, RZ ;  /* 0x000000ffff037224 */ /* 0x000fc600078e00ff */
[----:B------:R-:W-:-:S04]  /*1b70*/  VIMNMX R9, RZ, R0, !PT ;  /* 0x00000000ff097248 */ /* 0x000fc80007fe0100 */
[----:B------:R-:W-:-:S13]  /*1b80*/  ISETP.GT.AND P0, PT, R8, R9, PT ;  /* 0x000000090800720c */ /* 0x000fda0003f04270 */
[----:B------:R-:W-:Y:S05]  /*1b90*/  @!P0 BRA `(.L_x_1480) ;  /* 0x00000000007c8947 */ /* 0x000fea0003800000 */
[----:B------:R-:W-:Y:S01]  /*1ba0*/  ISETP.NE.AND P0, PT, R216, RZ, PT ;  /* 0x000000ffd800720c */ /* 0x000fe20003f05270 */
[----:B------:R-:W-:-:S03]  /*1bb0*/  ULDC UR4, c[0x0][0x9f0] ;  /* 0x00027c0000047ab9 */ /* 0x000fc60000000800 */
[----:B------:R-:W-:-:S04]  /*1bc0*/  SEL R11, R216, UR4, P0 ;  /* 0x00000004d80b7c07 */ /* 0x000fc80008000000 */
[-C--:B------:R-:W-:Y:S02]  /*1bd0*/  IABS R6, R11.reuse ;  /* 0x0000000b00067213 */ /* 0x080fe40000000000 */
[----:B------:R-:W-:Y:S02]  /*1be0*/  IADD3 R0, R11, -0x1, R8 ;  /* 0xffffffff0b007810 */ /* 0x000fe40007ffe008 */
[----:B------:R-:W0:Y:S01]  /*1bf0*/  I2F.RP R3, R6 ;  /* 0x0000000600037306 */ /* 0x000e220000209400 */
[----:B------:R-:W-:Y:S02]  /*1c00*/  IABS R12, R11 ;  /* 0x0000000b000c7213 */ /* 0x000fe40000000000 */
[----:B------:R-:W-:-:S05]  /*1c10*/  IMAD.IADD R0, R0, 0x1, -R9 ;  /* 0x0000000100007824 */ /* 0x000fca00078e0a09 */
        /* <DEDUP_REMOVED lines=10> */
[----:B------:R-:W-:Y:S01]  /*1cc0*/  IMAD.HI.U32 R5, R5, R7, R4 ;  /* 0x0000000705057227 */ /* 0x000fe200078e0004 */
[----:B------:R-:W-:-:S05]  /*1cd0*/  MOV R4, R10 ;  /* 0x0000000a00047202 */ /* 0x000fca0000000f00 */
        /* <DEDUP_REMOVED lines=8> */
[----:B------:R-:W-:-:S04]  /*1d60*/  IMAD.MOV.U32 R3, RZ, RZ, R5 ;  /* 0x000000ffff037224 */ /* 0x000fc800078e0005 */
[----:B------:R-:W-:Y:S01]  /*1d70*/  @!P2 IMAD.MOV R3, RZ, RZ, -R3 ;  /* 0x000000ffff03a224 */ /* 0x000fe200078e0a03 */
[----:B------:R-:W-:-:S07]  /*1d80*/  @!P1 LOP3.LUT R3, RZ, R11, RZ, 0x33, !PT ;  /* 0x0000000bff039212 */ /* 0x000fce00078e33ff */
.L_x_1480:
[----:B------:R-:W-:Y:S05]  /*1d90*/  BSYNC B0 ;  /* 0x0000000000007941 */ /* 0x000fea0003800000 */
.L_x_1479:
[----:B------:R-:W-:Y:S01]  /*1da0*/  IMAD R0, R222, R3, R9 ;  /* 0x00000003de007224 */ /* 0x000fe200078e0209 */
[----:B------:R-:W-:-:S04]  /*1db0*/  PLOP3.LUT P2, PT, PT, PT, PT, 0x80, 0x0 ;  /* 0x000000000000781c */ /* 0x000fc80003f4f070 */
[C---:B------:R-:W-:Y:S01]  /*1dc0*/  VIADDMNMX R3, R0.reuse, R3, R8, PT ;  /* 0x0000000300037246 */ /* 0x040fe20003800108 */
[----:B------:R-:W-:-:S04]  /*1dd0*/  IMAD R0, R0, 0x60, -R13 ;  /* 0x0000006000007824 */ /* 0x000fc800078e0a0d */
[----:B------:R-:W-:Y:S01]  /*1de0*/  IMAD R3, R3, 0x60, -R13 ;  /* 0x0000006003037824 */ /* 0x000fe200078e0a0d */
[----:B------:R-:W-:-:S04]  /*1df0*/  VIMNMX R0, RZ, R0, !PT ;  /* 0x00000000ff007248 */ /* 0x000fc80007fe0100 */
[----:B------:R-:W-:Y:S01]  /*1e00*/  VIMNMX R3, R3, R24, PT ;  /* 0x0000001803037248 */ /* 0x000fe20003fe0100 */
[----:B------:R-:W-:-:S03]  /*1e10*/  IMAD.WIDE.U32 R132, R0, -0x55555555, RZ ;  /* 0xaaaaaaab00847825 */ /* 0x000fc600078e00ff */
[----:B------:R-:W-:Y:S02]  /*1e20*/  ISETP.GT.AND P0, PT, R3, R0, PT ;  /* 0x000000000300720c */ /* 0x000fe40003f04270 */
[----:B------:R-:W-:-:S05]  /*1e30*/  SHF.R.U32.HI R132, RZ, 0x6, R133 ;  /* 0x00000006ff847819 */ /* 0x000fca0000011685 */
[----:B------:R-:W-:-:S06]  /*1e40*/  IMAD.MOV.U32 R25, RZ, RZ, R132 ;  /* 0x000000ffff197224 */ /* 0x000fcc00078e0084 */
[----:B------:R-:W-:-:S04]  /*1e50*/  @P0 VIADD R0, R3, 0x5f ;  /* 0x0000005f03000836 */ /* 0x000fc80000000000 */
[----:B------:R-:W-:-:S05]  /*1e60*/  @P0 IMAD.HI R0, R0, 0x2aaaaaab, RZ ;  /* 0x2aaaaaab00000827 */ /* 0x000fca00078e02ff */
[----:B------:R-:W-:-:S04]  /*1e70*/  @P0 SHF.R.U32.HI R3, RZ, 0x1f, R0 ;  /* 0x0000001fff030819 */ /* 0x000fc80000011600 */
[----:B------:R-:W-:-:S04]  /*1e80*/  @P0 LEA.HI.SX32 R25, R0, R3, 0x1c ;  /* 0x0000000300190211 */ /* 0x000fc800078fe2ff */
[----:B------:R-:W-:-:S13]  /*1e90*/  ISETP.GT.AND P0, PT, R25, R132, PT ;  /* 0x000000841900720c */ /* 0x000fda0003f04270 */
[----:B------:R-:W-:Y:S05]  /*1ea0*/  @!P0 BRA `(.L_x_1481) ;  /* 0x0000008800cc8947 */ /* 0x000fea0003800000 */
[----:B------:R-:W-:Y:S01]  /*1eb0*/  IADD3 R0, R2, 0x1e400, RZ ;  /* 0x0001e40002007810 */ /* 0x000fe20007ffe0ff */
[----:B------:R-:W-:Y:S03]  /*1ec0*/  BSSY B6, `(.L_x_1482) ;  /* 0x0000013000067945 */ /* 0x000fe60003800000 */
[----:B------:R-:W-:-:S13]  /*1ed0*/  LOP3.LUT P0, RZ, R0, 0x3ff, RZ, 0xc0, !PT ;  /* 0x000003ff00ff7812 */ /* 0x000fda000780c0ff */
        /* <DEDUP_REMOVED lines=16> */
[----:B-1---5:R-:W-:Y:S05]  /*1fe0*/  CALL.ABS.NOINC R14 ;  /* 0x000000000e007343 */ /* 0x022fea0003c00000 */
.L_x_1483:
[----:B------:R-:W-:Y:S05]  /*1ff0*/  BSYNC B6 ;  /* 0x0000000000067941 */ /* 0x000fea0003800000 */
.L_x_1482:
[----:B------:R-:W-:Y:S01]  /*2000*/  VIADD R121, R2, 0x400 ;  /* 0x0000040002797836 */ /* 0x000fe20000000000 */
[----:B------:R-:W-:Y:S04]  /*2010*/  BSSY B6, `(.L_x_1484) ;  /* 0x0000013000067945 */ /* 0x000fe80003800000 */
        /* <DEDUP_REMOVED lines=17> */
[----:B-1---5:R-:W-:Y:S05]  /*2130*/  CALL.ABS.NOINC R14 ;  /* 0x000000000e007343 */ /* 0x022fea0003c00000 */
.L_x_1485:
[----:B------:R-:W-:Y:S05]  /*2140*/  BSYNC B6 ;  /* 0x0000000000067941 */ /* 0x000fea0003800000 */
.L_x_1484:
[----:B------:R-:W-:Y:S01]  /*2150*/  ULDC.64 UR4, c[0x0][0x9f8] ;  /* 0x00027e0000047ab9 */ /* 0x000fe20000000a00 */
[----:B------:R-:W0:Y:S01]  /*2160*/  S2R R3, SR_TID.X ;  /* 0x0000000000037919 */ /* 0x000e220000002100 */
[----:B------:R-:W-:Y:S01]  /*2170*/  ISETP.NE.U32.AND P0, PT, RZ, UR4, PT ;  /* 0x00000004ff007c0c */ /* 0x000fe2000bf05070 */
[----:B------:R-:W-:Y:S01]  /*2180*/  ULDC UR8, c[0x0][0x2f4] ;  /* 0x0000bd0000087ab9 */ /* 0x000fe20000000800 */
[----:B------:R-:W1:Y:S01]  /*2190*/  LDC.64 R102, c[0x0][0x300] ;  /* 0x0000c000ff667b82 */ /* 0x000e620000000a00 */
[----:B------:R-:W-:Y:S01]  /*21a0*/  VIADD R0, R22, 0x60 ;  /* 0x0000006016007836 */ /* 0x000fe20000000000 */
[----:B------:R-:W-:Y:S01]  /*21b0*/  ISETP.NE.AND.EX P0, PT, RZ, UR5, PT, P0 ;  /* 0x00000005ff007c0c */ /* 0x000fe2000bf05300 */
[----:B------:R-:W-:Y:S01]  /*21c0*/  IMAD.IADD R123, R123, 0x1, R26 ;  /* 0x000000017b7b7824 */ /* 0x000fe200078e021a */
[----:B------:R-:W-:Y:S01]  /*21d0*/  ISETP.GE.AND P1, PT, R197, UR8, PT ;  /* 0x00000008c5007c0c */ /* 0x000fe2000bf26270 */
[----:B------:R-:W-:Y:S01]  /*21e0*/  ULDC.64 UR4, c[0x0][0x330] ;  /* 0x0000cc0000047ab9 */ /* 0x000fe20000000a00 */
[----:B------:R-:W-:Y:S01]  /*21f0*/  SHF.R.S32.HI R23, RZ, 0x1f, R22 ;  /* 0x0000001fff177819 */ /* 0x000fe20000011416 */
[----:B------:R-:W-:Y:S01]  /*2200*/  ULDC.64 UR6, c[0x0][0x308] ;  /* 0x0000c20000067ab9 */ /* 0x000fe20000000a00 */
[----:B------:R-:W2:Y:S08]  /*2210*/  LDC.64 R96, c[0x0][0x3f8] ;  /* 0x0000fe00ff607b82 */ /* 0x000eb00000000a00 */
[----:B------:R-:W3:Y:S01]  /*2220*/  @P0 LDC.64 R4, c[0x0][0x9f8] ;  /* 0x00027e00ff040b82 */ /* 0x000ee20000000a00 */
[----:B------:R-:W-:-:S07]  /*2230*/  SHF.R.S32.HI R149, RZ, 0x1f, R194 ;  /* 0x0000001fff957819 */ /* 0x000fce00000114c2 */
[----:B------:R-:W4:Y:S08]  /*2240*/  LDC.64 R90, c[0x0][0x408] ;  /* 0x00010200ff5a7b82 */ /* 0x000f300000000a00 */
[----:B------:R-:W1:Y:S01]  /*2250*/  LDC R125, c[0x0][0x3f4] ;  /* 0x0000fd00ff7d7b82 */ /* 0x000e620000000800 */
[----:B---3--:R-:W-:-:S05]  /*2260*/  @P0 IMAD.WIDE R4, R59, 0x4, R4 ;  /* 0x000000043b040825 */ /* 0x008fca00078e0204 */
[----:B------:R3:W2:Y:S01]  /*2270*/  @P0 LDG.E R59, desc[UR46][R4.64] ;  /* 0x0000002e043b0981 */ /* 0x0006a2000c1e1900 */
[----:B------:R-:W-:Y:S01]  /*2280*/  SEL R6, RZ, 0xffffffff, P1 ;  /* 0xffffffffff067807 */ /* 0x000fe20000800000 */
[----:B0-----:R-:W-:Y:S01]  /*2290*/  VIADD R7, R3, 0xffffff80 ;  /* 0xffffff8003077836 */ /* 0x001fe20000000000 */
[----:B------:R-:W-:Y:S01]  /*22a0*/  ISETP.GE.AND P0, PT, R22, UR8, PT ;  /* 0x0000000816007c0c */ /* 0x000fe2000bf06270 */
[C---:B------:R-:W-:Y:S01]  /*22b0*/  IMAD.WIDE.U32 R104, R215.reuse, UR4, R22 ;  /* 0x00000004d7687c25 */ /* 0x040fe2000f8e0016 */
[----:B------:R-:W-:Y:S01]  /*22c0*/  ISETP.GE.AND P1, PT, R0, UR8, PT ;  /* 0x0000000800007c0c */ /* 0x000fe2000bf26270 */
[----:B------:R-:W0:Y:S01]  /*22d0*/  S2R R176, SR_TID.X ;  /* 0x0000000000b07919 */ /* 0x000e220000002100 */
[----:B------:R-:W-:Y:S01]  /*22e0*/  SEL R3, RZ, 0x1, P0 ;  /* 0x00000001ff037807 */ /* 0x000fe20000000000 */
[----:B------:R-:W-:Y:S01]  /*22f0*/  IMAD R105, R215, UR5, R105 ;  /* 0x00000005d7697c24 */ /* 0x000fe2000f8e0269 */
[----:B------:R-:W-:Y:S01]  /*2300*/  ISETP.GE.AND P0, PT, R198, UR8, PT ;  /* 0x00000008c6007c0c */ /* 0x000fe2000bf06270 */
[----:B---3--:R-:W-:Y:S01]  /*2310*/  IMAD.SHL.U32 R4, R6, 0x2, RZ ;  /* 0x0000000206047824 */ /* 0x008fe200078e00ff */
[----:B------:R-:W-:Y:S01]  /*2320*/  SHF.R.S32.HI R6, RZ, 0x1f, R7 ;  /* 0x0000001fff067819 */ /* 0x000fe20000011407 */
[----:B------:R-:W-:Y:S01]  /*2330*/  ULDC.64 UR4, c[0x0][0xa08] ;  /* 0x0002820000047ab9 */ /* 0x000fe20000000a00 */
[----:B------:R-:W-:Y:S01]  /*2340*/  SEL R5, RZ, 0x8, P1 ;  /* 0x00000008ff057807 */ /* 0x000fe20000800000 */
[----:B----4-:R-:W-:Y:S01]  /*2350*/  IMAD.WIDE.U32 R92, R194, R90, R22 ;  /* 0x0000005ac25c7225 */ /* 0x010fe200078e0016 */
[----:B------:R-:W-:-:S02]  /*2360*/  LOP3.LUT R3, R4, 0x2, R3, 0xe2, !PT ;  /* 0x0000000204037812 */ /* 0x000fc400078ee203 */
[----:B------:R-:W-:Y:S01]  /*2370*/  SEL R4, RZ, 0x4, P0 ;  /* 0x00000004ff047807 */ /* 0x000fe20000000000 */
[----:B--2---:R-:W-:Y:S01]  /*2380*/  IMAD.WIDE.U32 R98, R194, R96, R22 ;  /* 0x00000060c2627225 */ /* 0x004fe200078e0016 */
[----:B------:R-:W-:Y:S02]  /*2390*/  SHF.R.S32.HI R8, RZ, 0x1f, R123 ;  /* 0x0000001fff087819 */ /* 0x000fe4000001147b */
[----:B------:R-:W-:Y:S01]  /*23a0*/  LEA.HI R9, R6, R7, RZ, 0x2 ;  /* 0x0000000706097211 */ /* 0x000fe200078f10ff */
[----:B-1----:R-:W-:Y:S01]  /*23b0*/  IMAD.SHL.U32 R138, R102, 0x40, RZ ;  /* 0x00000040668a7824 */ /* 0x002fe200078e00ff */
[----:B------:R-:W-:Y:S01]  /*23c0*/  LOP3.LUT R13, R5, R3, R4, 0xfe, !PT ;  /* 0x00000003050d7212 */ /* 0x000fe200078efe04 */
[-C--:B------:R-:W-:Y:S01]  /*23d0*/  IMAD R6, R8, R102.reuse, RZ ;  /* 0x0000006608067224 */ /* 0x080fe200078e02ff */
[----:B------:R-:W-:Y:S01]  /*23e0*/  IADD3 R3, R22, 0x80, RZ ;  /* 0x0000008016037810 */ /* 0x000fe20007ffe0ff */
[----:B------:R-:W-:Y:S01]  /*23f0*/  IMAD.WIDE.U32 R4, R123, R102, RZ ;  /* 0x000000667b047225 */ /* 0x000fe200078e00ff */
[----:B------:R-:W-:-:S02]  /*2400*/  SHF.R.S32.HI R9, RZ, 0x1f, R9 ;  /* 0x0000001fff097819 */ /* 0x000fc40000011409 */
[----:B------:R-:W-:Y:S01]  /*2410*/  ISETP.GE.AND P0, PT, R3, UR8, PT ;  /* 0x0000000803007c0c */ /* 0x000fe2000bf06270 */
[----:B------:R-:W-:Y:S01]  /*2420*/  IMAD R7, R123, R103, R6 ;  /* 0x000000677b077224 */ /* 0x000fe200078e0206 */
[----:B------:R-:W-:Y:S01]  /*2430*/  LEA.HI R9, R9, R194, RZ, 0x3 ;  /* 0x000000c209097211 */ /* 0x000fe200078f18ff */
[----:B------:R-:W-:Y:S01]  /*2440*/  IMAD.SHL.U32 R110, R90, 0x40, RZ ;  /* 0x000000405a6e7824 */ /* 0x000fe200078e00ff */
[----:B------:R-:W-:Y:S01]  /*2450*/  SEL R6, RZ, 0x10, P0 ;  /* 0x00000010ff067807 */ /* 0x000fe20000000000 */
[----:B------:R-:W-:Y:S01]  /*2460*/  IMAD.IADD R5, R5, 0x1, R7 ;  /* 0x0000000105057824 */ /* 0x000fe200078e0207 */
[----:B------:R-:W-:Y:S01]  /*2470*/  ISETP.NE.U32.AND P0, PT, RZ, UR4, PT ;  /* 0x00000004ff007c0c */ /* 0x000fe2000bf05070 */
[----:B------:R-:W-:Y:S01]  /*2480*/  IMAD R135, R97, 0x60, RZ ;  /* 0x0000006061877824 */ /* 0x000fe200078e02ff */
[----:B------:R-:W-:Y:S01]  /*2490*/  LOP3.LUT R9, R9, 0xfffffff8, RZ, 0xc0, !PT ;  /* 0xfffffff809097812 */ /* 0x000fe200078ec0ff */
[----:B------:R-:W-:Y:S01]  /*24a0*/  IMAD.WIDE.U32 R4, R215, UR6, R4 ;  /* 0x00000006d7047c25 */ /* 0x000fe2000f8e0004 */
[----:B------:R-:W-:-:S02]  /*24b0*/  LOP3.LUT R13, R13, R6, RZ, 0xfc, !PT ;  /* 0x000000060d0d7212 */ /* 0x000fc400078efcff */
[----:B------:R-:W-:Y:S01]  /*24c0*/  ISETP.NE.AND.EX P0, PT, RZ, UR5, PT, P0 ;  /* 0x00000005ff007c0c */ /* 0x000fe2000bf05300 */
[----:B------:R-:W-:Y:S01]  /*24d0*/  IMAD.IADD R133, R194, 0x1, -R9 ;  /* 0x00000001c2857824 */ /* 0x000fe200078e0a09 */
[----:B------:R-:W-:Y:S01]  /*24e0*/  ULDC.64 UR4, c[0x0][0x310] ;  /* 0x0000c40000047ab9 */ /* 0x000fe20000000a00 */
[----:B------:R-:W-:Y:S01]  /*24f0*/  IMAD R5, R215, UR7, R5 ;  /* 0x00000007d7057c24 */ /* 0x000fe2000f8e0205 */
[----:B------:R-:W-:Y:S01]  /*2500*/  LOP3.LUT R18, R18, 0xfffffffb, RZ, 0xc0, !PT ;  /* 0xfffffffb12127812 */ /* 0x000fe200078ec0ff */
[----:B------:R-:W-:Y:S01]  /*2510*/  IMAD.SHL.U32 R112, R96, 0x40, RZ ;  /* 0x0000004060707824 */ /* 0x000fe200078e00ff */
[----:B------:R-:W-:Y:S02]  /*2520*/  LOP3.LUT P1, RZ, R133, 0x4, RZ, 0xc0, !PT ;  /* 0x0000000485ff7812 */ /* 0x000fe4000782c0ff */
[----:B------:R-:W-:Y:S02]  /*2530*/  SHF.R.S32.HI R193, RZ, 0x1f, R192 ;  /* 0x0000001fffc17819 */ /* 0x000fe400000114c0 */
[----:B------:R-:W-:-:S02]  /*2540*/  ISETP.GE.AND P2, PT, R198, R125, PT ;  /* 0x0000007dc600720c */ /* 0x000fc40003f46270 */
[----:B------:R-:W-:Y:S01]  /*2550*/  SHF.R.U32.HI R28, RZ, 0x3, R206 ;  /* 0x00000003ff1c7819 */ /* 0x000fe200000116ce */
[----:B------:R-:W-:Y:S01]  /*2560*/  IMAD.WIDE.U32 R94, R194, R90, R192 ;  /* 0x0000005ac25e7225 */ /* 0x000fe200078e00c0 */
[----:B------:R-:W-:Y:S02]  /*2570*/  SHF.L.U64.HI R137, R102, 0x6, R103 ;  /* 0x0000000666897819 */ /* 0x000fe40000010267 */
[----:B------:R-:W-:Y:S01]  /*2580*/  SHF.L.U64.HI R109, R90, 0x6, R91 ;  /* 0x000000065a6d7819 */ /* 0x000fe2000001025b */
[C---:B------:R-:W-:Y:S01]  /*2590*/  IMAD.WIDE.U32 R100, R194.reuse, R96, R192 ;  /* 0x00000060c2647225 */ /* 0x040fe200078e00c0 */
[----:B------:R-:W-:Y:S02]  /*25a0*/  IADD3 R122, P3, R194, R123, RZ ;  /* 0x0000007bc27a7210 */ /* 0x000fe40007f7e0ff */
[----:B------:R-:W-:Y:S02]  /*25b0*/  @P1 LOP3.LUT R18, R18, 0x4, RZ, 0xfc, !PT ;  /* 0x0000000412121812 */ /* 0x000fe400078efcff */
[----:B------:R-:W-:Y:S01]  /*25c0*/  ISETP.GE.AND P1, PT, R197, R125, PT ;  /* 0x0000007dc500720c */ /* 0x000fe20003f26270 */
[----:B------:R-:W-:Y:S01]  /*25d0*/  IMAD.X R123, R8, 0x1, R149, P3 ;  /* 0x00000001087b7824 */ /* 0x000fe200018e0695 */
[----:B------:R-:W-:-:S02]  /*25e0*/  LOP3.LUT R18, R18, 0xfffffffe, RZ, 0xc0, !PT ;  /* 0xfffffffe12127812 */ /* 0x000fc400078ec0ff */
[----:B------:R-:W-:Y:S02]  /*25f0*/  SHF.L.U64.HI R111, R96, 0x6, R97 ;  /* 0x00000006606f7819 */ /* 0x000fe40000010261 */
[----:B------:R-:W-:Y:S02]  /*2600*/  @P2 LOP3.LUT R18, R18, 0x1, RZ, 0xfc, !PT ;  /* 0x0000000112122812 */ /* 0x000fe400078efcff */
[----:B------:R-:W-:Y:S02]  /*2610*/  SHF.R.S32.HI R150, RZ, 0x1f, R219 ;  /* 0x0000001fff967819 */ /* 0x000fe400000114db */
[----:B0-----:R-:W-:Y:S02]  /*2620*/  LEA.HI R176, R176, 0x8, RZ, 0x19 ;  /* 0x00000008b0b07811 */ /* 0x001fe400078fc8ff */
[----:B------:R-:W-:Y:S02]  /*2630*/  SHF.R.S32.HI R6, RZ, 0x1f, R59 ;  /* 0x0000001fff067819 */ /* 0x000fe4000001143b */
[----:B------:R-:W-:-:S02]  /*2640*/  SEL R27, R59, RZ, !P0 ;  /* 0x000000ff3b1b7207 */ /* 0x000fc40004000000 */
[----:B------:R-:W-:Y:S01]  /*2650*/  SEL R9, R6, RZ, !P0 ;  /* 0x000000ff06097207 */ /* 0x000fe20004000000 */
[----:B------:R-:W-:Y:S02]  /*2660*/  IMAD R6, R149, R96, RZ ;  /* 0x0000006095067224 */ /* 0x000fe400078e02ff */
[----:B------:R-:W-:-:S04]  /*2670*/  IMAD.WIDE.U32 R106, R27, UR4, R4 ;  /* 0x000000041b6a7c25 */ /* 0x000fc8000f8e0004 */
[----:B------:R-:W-:Y:S02]  /*2680*/  IMAD R10, R9, UR4, RZ ;  /* 0x00000004090a7c24 */ /* 0x000fe4000f8e02ff */
[-C--:B------:R-:W-:Y:S02]  /*2690*/  IMAD R4, R149, R102.reuse, RZ ;  /* 0x0000006695047224 */ /* 0x080fe400078e02ff */
[C---:B------:R-:W-:Y:S02]  /*26a0*/  IMAD R11, R194.reuse, R97, R6 ;  /* 0x00000061c20b7224 */ /* 0x040fe400078e0206 */
[----:B------:R-:W-:Y:S01]  /*26b0*/  IMAD R15, R27, UR5, R10 ;  /* 0x000000051b0f7c24 */ /* 0x000fe2000f8e020a */
[----:B------:R-:W-:Y:S01]  /*26c0*/  ULDC.64 UR4, c[0x0][0x338] ;  /* 0x0000ce0000047ab9 */ /* 0x000fe20000000a00 */
[----:B------:R-:W-:-:S04]  /*26d0*/  IMAD.WIDE.U32 R6, R194, R102, R22 ;  /* 0x00000066c2067225 */ /* 0x000fc800078e0016 */
[----:B------:R-:W-:Y:S01]  /*26e0*/  IMAD R21, R194, R103, R4 ;  /* 0x00000067c2157224 */ /* 0x000fe200078e0204 */
[----:B------:R-:W-:Y:S01]  /*26f0*/  IADD3 R5, P0, R106, R6, RZ ;  /* 0x000000066a057210 */ /* 0x000fe20007f1e0ff */
[----:B------:R-:W-:Y:S02]  /*2700*/  IMAD.IADD R4, R107, 0x1, R15 ;  /* 0x000000016b047824 */ /* 0x000fe400078e020f */
[----:B------:R-:W-:Y:S02]  /*2710*/  IMAD R10, R9, UR4, RZ ;  /* 0x00000004090a7c24 */ /* 0x000fe4000f8e02ff */
[----:B------:R-:W-:Y:S01]  /*2720*/  IMAD.WIDE.U32 R104, R27, UR4, R104 ;  /* 0x000000041b687c25 */ /* 0x000fe2000f8e0068 */
[----:B------:R-:W-:Y:S02]  /*2730*/  IADD3.X R6, R4, R7, R21, P0, !PT ;  /* 0x0000000704067210 */ /* 0x000fe400007fe415 */
[----:B------:R-:W-:Y:S01]  /*2740*/  ISETP.GE.AND P0, PT, R22, R125, PT ;  /* 0x0000007d1600720c */ /* 0x000fe20003f06270 */
[----:B------:R-:W-:-:S02]  /*2750*/  IMAD R7, R149, R90, RZ ;  /* 0x0000005a95077224 */ /* 0x000fc400078e02ff */
[----:B------:R-:W-:Y:S01]  /*2760*/  IMAD R27, R27, UR5, R10 ;  /* 0x000000051b1b7c24 */ /* 0x000fe2000f8e020a */
[C---:B------:R-:W-:Y:S01]  /*2770*/  SEL R10, R125.reuse, RZ, P1 ;  /* 0x000000ff7d0a7207 */ /* 0x040fe20000800000 */
[----:B------:R-:W-:Y:S01]  /*2780*/  IMAD R9, R194, R91, R7 ;  /* 0x0000005bc2097224 */ /* 0x000fe200078e0207 */
[----:B------:R-:W-:Y:S01]  /*2790*/  SEL R7, R125, RZ, P0 ;  /* 0x000000ff7d077207 */ /* 0x000fe20000000000 */
[----:B------:R-:W-:Y:S02]  /*27a0*/  IMAD.IADD R101, R101, 0x1, R11 ;  /* 0x0000000165657824 */ /* 0x000fe400078e020b */
[----:B------:R-:W-:Y:S01]  /*27b0*/  IMAD.IADD R95, R95, 0x1, R9 ;  /* 0x000000015f5f7824 */ /* 0x000fe200078e0209 */
[----:B------:R-:W-:Y:S01]  /*27c0*/  IADD3 R7, R22, R7, RZ ;  /* 0x0000000716077210 */ /* 0x000fe20007ffe0ff */
[----:B------:R-:W-:Y:S02]  /*27d0*/  IMAD.IADD R93, R9, 0x1, R93 ;  /* 0x00000001095d7824 */ /* 0x000fe400078e025d */
[----:B------:R-:W-:Y:S01]  /*27e0*/  IMAD.IADD R99, R11, 0x1, R99 ;  /* 0x000000010b637824 */ /* 0x000fe200078e0263 */
[----:B------:R-:W-:Y:S01]  /*27f0*/  SEL R11, R125, RZ, P2 ;  /* 0x000000ff7d0b7207 */ /* 0x000fe20001000000 */
[----:B------:R-:W-:Y:S01]  /*2800*/  IMAD.IADD R9, R197, 0x1, R10 ;  /* 0x00000001c5097824 */ /* 0x000fe200078e020a */
[----:B------:R-:W-:Y:S01]  /*2810*/  SHF.R.S32.HI R10, RZ, 0x1f, R7 ;  /* 0x0000001fff0a7819 */ /* 0x000fe20000011407 */
[----:B-----5:R-:W-:-:S03]  /*2820*/  IMAD.WIDE.U32 R94, R147, R90, R94 ;  /* 0x0000005a935e7225 */ /* 0x020fc600078e005e */
[----:B------:R-:W-:Y:S01]  /*2830*/  SHF.R.S32.HI R12, RZ, 0x1f, R9 ;  /* 0x0000001fff0c7819 */ /* 0x000fe20000011409 */
[----:B------:R-:W-:Y:S01]  /*2840*/  IMAD.IADD R20, R198, 0x1, R11 ;  /* 0x00000001c6147824 */ /* 0x000fe200078e020b */
[CC--:B------:R-:W-:Y:S01]  /*2850*/  LEA.HI R11, R10.reuse, R7.reuse, RZ, 0x3 ;  /* 0x000000070a0b7211 */ /* 0x0c0fe200078f18ff */
[C---:B------:R-:W-:Y:S01]  /*2860*/  IMAD.WIDE.U32 R92, R147.reuse, R90, R92 ;  /* 0x0000005a935c7225 */ /* 0x040fe200078e005c */
[----:B------:R-:W-:Y:S02]  /*2870*/  LEA.HI R7, R10, R7, RZ, 0x6 ;  /* 0x000000070a077211 */ /* 0x000fe400078f30ff */
[CC--:B------:R-:W-:Y:S01]  /*2880*/  LEA.HI R10, R12.reuse, R9.reuse, RZ, 0x6 ;  /* 0x000000090c0a7211 */ /* 0x0c0fe200078f30ff */
[CC--:B------:R-:W-:Y:S01]  /*2890*/  IMAD.WIDE.U32 R100, R147.reuse, R96.reuse, R100 ;  /* 0x0000006093647225 */ /* 0x0c0fe200078e0064 */
[----:B------:R-:W-:Y:S02]  /*28a0*/  LEA.HI R15, R12, R9, RZ, 0x3 ;  /* 0x000000090c0f7211 */ /* 0x000fe400078f18ff */
[----:B------:R-:W-:Y:S01]  /*28b0*/  SHF.R.S32.HI R7, RZ, 0x6, R7 ;  /* 0x00000006ff077819 */ /* 0x000fe20000011407 */
[----:B------:R-:W-:Y:S01]  /*28c0*/  IMAD.WIDE.U32 R98, R147, R96, R98 ;  /* 0x0000006093627225 */ /* 0x000fe200078e0062 */
[----:B------:R-:W-:-:S02]  /*28d0*/  SHF.R.S32.HI R9, RZ, 0x6, R10 ;  /* 0x00000006ff097819 */ /* 0x000fc4000001140a */
[C---:B------:R-:W-:Y:S01]  /*28e0*/  LOP3.LUT R10, R208.reuse, 0x38, R11, 0xf8, !PT ;  /* 0x00000038d00a7812 */ /* 0x040fe200078ef80b */
[C---:B------:R-:W-:Y:S01]  /*28f0*/  IMAD R146, R7.reuse, 0x1800, R210 ;  /* 0x0000180007927824 */ /* 0x040fe200078e02d2 */
[----:B------:R-:W-:Y:S01]  /*2900*/  SHF.R.S32.HI R29, RZ, 0x1f, R20 ;  /* 0x0000001fff1d7819 */ /* 0x000fe20000011414 */
[----:B------:R-:W-:Y:S01]  /*2910*/  IMAD R143, R7, 0x1800, R211 ;  /* 0x00001800078f7824 */ /* 0x000fe200078e02d3 */
[----:B------:R-:W-:Y:S01]  /*2920*/  LOP3.LUT R12, R208, 0x38, R15, 0xf8, !PT ;  /* 0x00000038d00c7812 */ /* 0x000fe200078ef80f */
[C---:B------:R-:W-:Y:S01]  /*2930*/  IMAD R144, R9.reuse, 0x1800, R210 ;  /* 0x0000180009907824 */ /* 0x040fe200078e02d2 */
[-C--:B------:R-:W-:Y:S01]  /*2940*/  LOP3.LUT R7, R10, R209.reuse, RZ, 0x3c, !PT ;  /* 0x000000d10a077212 */ /* 0x080fe200078e3cff */
[----:B------:R-:W-:Y:S01]  /*2950*/  IMAD R141, R9, 0x1800, R211 ;  /* 0x00001800098d7824 */ /* 0x000fe200078e02d3 */
[-C--:B------:R-:W-:Y:S01]  /*2960*/  LEA.HI R31, R29, R20.reuse, RZ, 0x3 ;  /* 0x000000141d1f7211 */ /* 0x080fe200078f18ff */
[----:B------:R-:W-:Y:S01]  /*2970*/  IMAD.SHL.U32 R125, R125, 0x2, RZ ;  /* 0x000000027d7d7824 */ /* 0x000fe200078e00ff */
[----:B------:R-:W-:Y:S01]  /*2980*/  LEA.HI R20, R29, R20, RZ, 0x6 ;  /* 0x000000141d147211 */ /* 0x000fe200078f30ff */
[----:B------:R-:W-:Y:S01]  /*2990*/  IMAD.IADD R146, R146, 0x1, R7 ;  /* 0x0000000192927824 */ /* 0x000fe200078e0207 */
[----:B------:R-:W-:Y:S01]  /*29a0*/  LOP3.LUT R21, R12, R209, RZ, 0x3c, !PT ;  /* 0x000000d10c157212 */ /* 0x000fe200078e3cff */
[----:B------:R-:W-:Y:S01]  /*29b0*/  IMAD.IADD R27, R105, 0x1, R27 ;  /* 0x00000001691b7824 */ /* 0x000fe200078e021b */
[----:B------:R-:W-:-:S02]  /*29c0*/  LOP3.LUT R7, R206, 0x38, R15, 0xf8, !PT ;  /* 0x00000038ce077812 */ /* 0x000fc400078ef80f */
[----:B------:R-:W-:Y:S01]  /*29d0*/  SHF.R.S32.HI R20, RZ, 0x6, R20 ;  /* 0x00000006ff147819 */ /* 0x000fe20000011414 */
[----:B------:R-:W-:Y:S01]  /*29e0*/  IMAD.IADD R144, R144, 0x1, R21 ;  /* 0x0000000190907824 */ /* 0x000fe200078e0215 */
[----:B------:R-:W-:Y:S02]  /*29f0*/  LOP3.LUT R10, R208, 0x38, R31, 0xf8, !PT ;  /* 0x00000038d00a7812 */ /* 0x000fe400078ef81f */
[----:B------:R-:W-:Y:S01]  /*2a00*/  LOP3.LUT R14, R206, 0x38, R11, 0xf8, !PT ;  /* 0x00000038ce0e7812 */ /* 0x000fe200078ef80b */
[C---:B------:R-:W-:Y:S01]  /*2a10*/  IMAD R142, R20.reuse, 0x1800, R210 ;  /* 0x00001800148e7824 */ /* 0x040fe200078e02d2 */
[-C--:B------:R-:W-:Y:S01]  /*2a20*/  LOP3.LUT R12, R7, R28.reuse, RZ, 0x3c, !PT ;  /* 0x0000001c070c7212 */ /* 0x080fe200078e3cff */
[----:B------:R-:W-:Y:S01]  /*2a30*/  IMAD R140, R20, 0x1800, R211 ;  /* 0x00001800148c7824 */ /* 0x000fe200078e02d3 */
[----:B------:R-:W-:Y:S02]  /*2a40*/  SHF.R.S32.HI R21, RZ, 0x1f, R147 ;  /* 0x0000001fff157819 */ /* 0x000fe40000011493 */
[----:B------:R-:W-:Y:S01]  /*2a50*/  LOP3.LUT R7, R10, R209, RZ, 0x3c, !PT ;  /* 0x000000d10a077212 */ /* 0x000fe200078e3cff */
[----:B------:R-:W-:Y:S01]  /*2a60*/  IMAD.IADD R141, R141, 0x1, R12 ;  /* 0x000000018d8d7824 */ /* 0x000fe200078e020c */
[----:B------:R-:W-:Y:S01]  /*2a70*/  LOP3.LUT R14, R14, R28, RZ, 0x3c, !PT ;  /* 0x0000001c0e0e7212 */ /* 0x000fe200078e3cff */
[----:B------:R-:W-:Y:S01]  /*2a80*/  IMAD R10, R21, R96, RZ ;  /* 0x00000060150a7224 */ /* 0x000fe200078e02ff */
[----:B------:R-:W-:Y:S01]  /*2a90*/  SHF.R.S32.HI R120, RZ, 0x3, R11 ;  /* 0x00000003ff787819 */ /* 0x000fe2000001140b */
[----:B------:R-:W-:Y:S01]  /*2aa0*/  IMAD.IADD R142, R142, 0x1, R7 ;  /* 0x000000018e8e7824 */ /* 0x000fe200078e0207 */
[----:B------:R-:W-:Y:S01]  /*2ab0*/  LOP3.LUT R12, R31, 0xfffffff8, RZ, 0xc0, !PT ;  /* 0xfffffff81f0c7812 */ /* 0x000fe200078ec0ff */
[----:B------:R-:W-:Y:S01]  /*2ac0*/  VIADD R7, R22, 0xa0 ;  /* 0x000000a016077836 */ /* 0x000fe20000000000 */
[----:B------:R-:W-:Y:S01]  /*2ad0*/  SHF.R.S32.HI R119, RZ, 0x3, R15 ;  /* 0x00000003ff777819 */ /* 0x000fe2000001140f */
[----:B------:R-:W-:Y:S01]  /*2ae0*/  IMAD.IADD R143, R143, 0x1, R14 ;  /* 0x000000018f8f7824 */ /* 0x000fe200078e020e */
[----:B------:R-:W-:Y:S01]  /*2af0*/  LOP3.LUT R14, R206, 0x38, R31, 0xf8, !PT ;  /* 0x00000038ce0e7812 */ /* 0x000fe200078ef81f */
[----:B------:R-:W-:Y:S01]  /*2b00*/  IMAD R29, R147, R97, R10 ;  /* 0x00000061931d7224 */ /* 0x000fe200078e020a */
[----:B------:R-:W-:Y:S01]  /*2b10*/  ISETP.GE.AND P2, PT, R7, UR8, PT ;  /* 0x0000000807007c0c */ /* 0x000fe2000bf46270 */
[----:B------:R-:W-:Y:S01]  /*2b20*/  IMAD R10, R21, R90, RZ ;  /* 0x0000005a150a7224 */ /* 0x000fe200078e02ff */
[----:B------:R-:W-:Y:S01]  /*2b30*/  LOP3.LUT R9, R14, R28, RZ, 0x3c, !PT ;  /* 0x0000001c0e097212 */ /* 0x000fe200078e3cff */
[----:B------:R-:W-:Y:S01]  /*2b40*/  IMAD R21, R91, 0x60, RZ ;  /* 0x000000605b157824 */ /* 0x000fe200078e02ff */
[----:B------:R-:W-:Y:S01]  /*2b50*/  SEL R14, RZ, 0x20, P2 ;  /* 0x00000020ff0e7807 */ /* 0x000fe20001000000 */
[----:B------:R-:W-:Y:S01]  /*2b60*/  IMAD R33, R147, R91, R10 ;  /* 0x0000005b93217224 */ /* 0x000fe200078e020a */
[----:B------:R-:W-:Y:S01]  /*2b70*/  LOP3.LUT R10, R208, 0x18, R22, 0xf8, !PT ;  /* 0x00000018d00a7812 */ /* 0x000fe200078ef816 */
[----:B------:R-:W-:Y:S01]  /*2b80*/  IMAD.WIDE.U32 R90, R90, 0x60, RZ ;  /* 0x000000605a5a7825 */ /* 0x000fe200078e00ff */
[----:B------:R-:W-:-:S02]  /*2b90*/  IADD3 R140, R140, R9, RZ ;  /* 0x000000098c8c7210 */ /* 0x000fc40007ffe0ff */
[----:B------:R-:W-:Y:S01]  /*2ba0*/  LOP3.LUT R139, R10, R209, RZ, 0x3c, !PT ;  /* 0x000000d10a8b7212 */ /* 0x000fe200078e3cff */
[----:B------:R-:W-:Y:S01]  /*2bb0*/  IMAD R9, R103, 0x60, RZ ;  /* 0x0000006067097824 */ /* 0x000fe200078e02ff */
[----:B------:R-:W-:Y:S01]  /*2bc0*/  LOP3.LUT R10, R11, 0xfffffff8, RZ, 0xc0, !PT ;  /* 0xfffffff80b0a7812 */ /* 0x000fe200078ec0ff */
[----:B------:R-:W-:Y:S01]  /*2bd0*/  IMAD.WIDE.U32 R102, R102, 0x60, RZ ;  /* 0x0000006066667825 */ /* 0x000fe200078e00ff */
[----:B------:R-:W-:Y:S02]  /*2be0*/  LOP3.LUT R26, R13, R14, RZ, 0xfc, !PT ;  /* 0x0000000e0d1a7212 */ /* 0x000fe400078efcff */
[----:B------:R-:W-:Y:S01]  /*2bf0*/  LOP3.LUT R11, R15, 0xfffffff8, RZ, 0xc0, !PT ;  /* 0xfffffff80f0b7812 */ /* 0x000fe200078ec0ff */
[----:B------:R-:W-:Y:S01]  /*2c00*/  IMAD.WIDE.U32 R96, R96, 0x60, RZ ;  /* 0x0000006060607825 */ /* 0x000fe200078e00ff */
[----:B------:R-:W-:Y:S02]  /*2c10*/  IADD3 R134, R103, R9, RZ ;  /* 0x0000000967867210 */ /* 0x000fe40007ffe0ff */
[C---:B------:R-:W-:Y:S01]  /*2c20*/  LOP3.LUT R14, R26.reuse, 0x2, RZ, 0xc0, !PT ;  /* 0x000000021a0e7812 */ /* 0x040fe200078ec0ff */
[----:B------:R-:W-:Y:S01]  /*2c30*/  IMAD.IADD R136, R91, 0x1, R21 ;  /* 0x000000015b887824 */ /* 0x000fe200078e0215 */
[----:B------:R-:W-:Y:S01]  /*2c40*/  LOP3.LUT R15, R26, 0x4, RZ, 0xc0, !PT ;  /* 0x000000041a0f7812 */ /* 0x000fe200078ec0ff */
[----:B------:R-:W-:Y:S01]  /*2c50*/  IMAD.IADD R139, R210, 0x1, R139 ;  /* 0x00000001d28b7824 */ /* 0x000fe200078e028b */
[C---:B------:R-:W-:Y:S01]  /*2c60*/  LOP3.LUT R20, R26.reuse, 0x8, RZ, 0xc0, !PT ;  /* 0x000000081a147812 */ /* 0x040fe200078ec0ff */
[----:B------:R-:W-:Y:S01]  /*2c70*/  IMAD.IADD R135, R97, 0x1, R135 ;  /* 0x0000000161877824 */ /* 0x000fe200078e0287 */
[----:B------:R-:W-:Y:S01]  /*2c80*/  LOP3.LUT R21, R26, 0x10, RZ, 0xc0, !PT ;  /* 0x000000101a157812 */ /* 0x000fe200078ec0ff */
[----:B------:R-:W-:Y:S01]  /*2c90*/  IMAD.IADD R108, R101, 0x1, R29 ;  /* 0x00000001656c7824 */ /* 0x000fe200078e021d */
[----:B------:R-:W-:Y:S01]  /*2ca0*/  SHF.R.S32.HI R118, RZ, 0x3, R31 ;  /* 0x00000003ff767819 */ /* 0x000fe2000001141f */
[----:B------:R-:W-:Y:S01]  /*2cb0*/  IMAD.IADD R8, R29, 0x1, R99 ;  /* 0x000000011d087824 */ /* 0x000fe200078e0263 */
[----:B------:R-:W-:Y:S01]  /*2cc0*/  LOP3.LUT R13, R13, 0x1, RZ, 0xc0, !PT ;  /* 0x000000010d0d7812 */ /* 0x000fe200078ec0ff */
[----:B------:R-:W-:Y:S01]  /*2cd0*/  IMAD.IADD R89, R95, 0x1, R33 ;  /* 0x000000015f597824 */ /* 0x000fe200078e0221 */
[----:B------:R-:W-:Y:S01]  /*2ce0*/  SHF.R.S32.HI R117, RZ, 0x1f, R10 ;  /* 0x0000001fff757819 */ /* 0x000fe2000001140a */
[----:B------:R-:W-:Y:S01]  /*2cf0*/  IMAD.IADD R9, R33, 0x1, R93 ;  /* 0x0000000121097824 */ /* 0x000fe200078e025d */
[----:B------:R-:W-:-:S02]  /*2d00*/  SHF.R.S32.HI R116, RZ, 0x1f, R11 ;  /* 0x0000001fff747819 */ /* 0x000fc4000001140b */
[----:B------:R-:W-:Y:S02]  /*2d10*/  SHF.R.S32.HI R113, RZ, 0x1f, R12 ;  /* 0x0000001fff717819 */ /* 0x000fe4000001140c */
[----:B------:R-:W-:-:S07]  /*2d20*/  LOP3.LUT R26, R26, 0x20, RZ, 0xc0, !PT ;  /* 0x000000201a1a7812 */ /* 0x000fce00078ec0ff */
.L_x_1585:
[----:B0-----:R-:W0:Y:S01]  /*2d30*/  LDC.64 R114, c[0x0][0x2e8] ;  /* 0x0000ba00ff727b82 */ /* 0x001e220000000a00 */
[----:B--23--:R-:W-:Y:S01]  /*2d40*/  IADD3 R35, R25, -0x1, RZ ;  /* 0xffffffff19237810 */ /* 0x00cfe20007ffe0ff */
[----:B------:R-:W-:Y:S01]  /*2d50*/  IMAD R28, R16, 0x4800, R139 ;  /* 0x00004800101c7824 */ /* 0x000fe200078e028b */
[----:B------:R-:W-:Y:S01]  /*2d60*/  LOP3.LUT P5, RZ, R133, 0x4, RZ, 0xc0, !PT ;  /* 0x0000000485ff7812 */ /* 0x000fe200078ac0ff */
[----:B------:R-:W-:Y:S05]  /*2d70*/  YIELD ;  /* 0x0000000000007946 */ /* 0x000fea0003800000 */
[----:B------:R-:W1:Y:S01]  /*2d80*/  LDC R124, c[0x0][0x3f4] ;  /* 0x0000fd00ff7c7b82 */ /* 0x000e620000000800 */
[----:B------:R-:W-:Y:S01]  /*2d90*/  SHF.R.S32.HI R34, RZ, 0x1f, R35 ;  /* 0x0000001fff227819 */ /* 0x000fe20000011423 */
[-C--:B------:R-:W-:Y:S01]  /*2da0*/  IMAD R25, R134, R35.reuse, RZ ;  /* 0x0000002386197224 */ /* 0x080fe200078e02ff */
[----:B------:R-:W-:Y:S01]  /*2db0*/  LOP3.LUT R18, R18, 0xfffffffd, RZ, 0xc0, !PT ;  /* 0xfffffffd12127812 */ /* 0x000fe200078ec0ff */
[----:B------:R-:W-:Y:S01]  /*2dc0*/  IMAD.WIDE.U32 R126, R102, R35, RZ ;  /* 0x00000023667e7225 */ /* 0x000fe200078e00ff */
[----:B------:R-:W-:Y:S03]  /*2dd0*/  BSSY B0, `(.L_x_1486) ;  /* 0x0000755000007945 */ /* 0x000fe60003800000 */
[----:B------:R-:W-:Y:S01]  /*2de0*/  IMAD R25, R34, R102, R25 ;  /* 0x0000006622197224 */ /* 0x000fe200078e0219 */
[----:B------:R-:W-:-:S03]  /*2df0*/  IADD3 R29, P4, R5, R126, RZ ;  /* 0x0000007e051d7210 */ /* 0x000fc60007f9e0ff */
[----:B------:R-:W-:Y:S01]  /*2e00*/  IMAD.IADD R84, R127, 0x1, R25 ;  /* 0x000000017f547824 */ /* 0x000fe200078e0219 */
[----:B------:R-:W-:-:S03]  /*2e10*/  IADD3 R25, P2, P3, R5, R126, R138 ;  /* 0x0000007e05197210 */ /* 0x000fc60007b5e08a */
[----:B------:R-:W-:Y:S01]  /*2e20*/  IMAD.X R30, R84, 0x1, R6, P4 ;  /* 0x00000001541e7824 */ /* 0x000fe200020e0606 */
[----:B------:R-:W-:Y:S02]  /*2e30*/  IADD3.X R32, R6, R84, R137, P2, P3 ;  /* 0x0000005406207210 */ /* 0x000fe400017e6489 */
[----:B0-----:R-:W-:Y:S02]  /*2e40*/  LEA R36, P2, R25, R114, 0x1 ;  /* 0x0000007219247211 */ /* 0x001fe400078408ff */
[----:B------:R-:W-:Y:S02]  /*2e50*/  ISETP.GT.AND P3, PT, R35, R132, PT ;  /* 0x000000842300720c */ /* 0x000fe40003f64270 */
[----:B------:R-:W-:Y:S01]  /*2e60*/  LEA.HI.X R37, R25, R115, R32, 0x1, P2 ;  /* 0x0000007319257211 */ /* 0x000fe200010f0c20 */
[----:B------:R-:W-:Y:S01]  /*2e70*/  IMAD.MOV.U32 R25, RZ, RZ, R35 ;  /* 0x000000ffff197224 */ /* 0x000fe200078e0023 */
[----:B-1----:R-:W-:Y:S02]  /*2e80*/  ISETP.GE.AND P2, PT, R124, 0x1, PT ;  /* 0x000000017c00780c */ /* 0x002fe40003f46270 */
[----:B------:R-:W-:-:S04]  /*2e90*/  LEA R38, P4, R29, R114, 0x1 ;  /* 0x000000721d267211 */ /* 0x000fc800078808ff */
[----:B------:R-:W-:Y:S01]  /*2ea0*/  LEA.HI.X R39, R29, R115, R30, 0x1, P4 ;  /* 0x000000731d277211 */ /* 0x000fe200020f0c1e */
[C---:B------:R-:W-:Y:S02]  /*2eb0*/  VIADD R30, R28.reuse, 0x20 ;  /* 0x000000201c1e7836 */ /* 0x040fe40000000000 */
[----:B------:R-:W-:Y:S01]  /*2ec0*/  @P5 VIADD R30, R28, 0xffffffe0 ;  /* 0xffffffe01c1e5836 */ /* 0x000fe20000000000 */
[----:B------:R-:W-:Y:S01]  /*2ed0*/  @P3 LOP3.LUT R18, R18, 0x2, RZ, 0xfc, !PT ;  /* 0x0000000212123812 */ /* 0x000fe200078efcff */
[--C-:B------:R-:W-:Y:S02]  /*2ee0*/  IMAD R28, R28, 0x2, R121.reuse ;  /* 0x000000021c1c7824 */ /* 0x100fe400078e0279 */
[----:B------:R-:W-:Y:S01]  /*2ef0*/  IMAD R29, R30, 0x2, R121 ;  /* 0x000000021e1d7824 */ /* 0x000fe200078e0279 */
[----:B------:R-:W-:Y:S06]  /*2f00*/  @!P2 BRA `(.L_x_1487) ;  /* 0x000000700030a947 */ /* 0x000fec0003800000 */
[----:B------:R-:W-:Y:S01]  /*2f10*/  ULDC.U8 UR4, c[0x0][0x410] ;  /* 0x0001040000047ab9 */ /* 0x000fe20000000000 */
[-C--:B------:R-:W-:Y:S01]  /*2f20*/  IMAD R31, R135, R35.reuse, RZ ;  /* 0x00000023871f7224 */ /* 0x080fe200078e02ff */
[----:B------:R-:W-:Y:S01]  /*2f30*/  ISETP.NE.AND P2, PT, RZ, UR4, PT ;  /* 0x00000004ff007c0c */ /* 0x000fe2000bf45270 */
[-C--:B------:R-:W-:Y:S02]  /*2f40*/  IMAD R33, R136, R35.reuse, RZ ;  /* 0x0000002388217224 */ /* 0x080fe400078e02ff */
[----:B------:R-:W-:Y:S02]  /*2f50*/  IMAD R31, R34, R96, R31 ;  /* 0x00000060221f7224 */ /* 0x000fe400078e021f */
[----:B------:R-:W-:Y:S02]  /*2f60*/  IMAD R30, R25, -0x60, R24 ;  /* 0xffffffa0191e7824 */ /* 0x000fe400078e0218 */
[----:B------:R-:W-:-:S03]  /*2f70*/  IMAD.WIDE.U32 R82, R96, R35, RZ ;  /* 0x0000002360527225 */ /* 0x000fc600078e00ff */
[----:B------:R-:W-:Y:S01]  /*2f80*/  VIMNMX R30, R30, 0x60, PT ;  /* 0x000000601e1e7848 */ /* 0x000fe20003fe0100 */
[----:B------:R-:W-:Y:S01]  /*2f90*/  IMAD R33, R34, R90, R33 ;  /* 0x0000005a22217224 */ /* 0x000fe200078e0221 */
[----:B------:R-:W-:Y:S01]  /*2fa0*/  IADD3 R31, R83, R31, RZ ;  /* 0x0000001f531f7210 */ /* 0x000fe20007ffe0ff */
[----:B------:R-:W-:-:S04]  /*2fb0*/  IMAD.WIDE.U32 R80, R90, R35, RZ ;  /* 0x000000235a507225 */ /* 0x000fc800078e00ff */
        /* <DEDUP_REMOVED lines=17> */
[----:B------:R-:W-:Y:S06]  /*30d0*/  @P3 BRA `(.L_x_1490) ;  /* 0x0000000000a03947 */ /* 0x000fec0003800000 */
[----:B------:R-:W-:Y:S01]  /*30e0*/  IADD3 R33, P2, R100, R82, RZ ;  /* 0x0000005264217210 */ /* 0x000fe20007f5e0ff */
[----:B------:R-:W-:Y:S01]  /*30f0*/  ULDC.64 UR4, c[0x0][0x3e8] ;  /* 0x0000fa0000047ab9 */ /* 0x000fe20000000a00 */
[----:B------:R-:W-:Y:S02]  /*3100*/  CS2R R114, SRZ ;  /* 0x0000000000727805 */ /* 0x000fe4000001ff00 */
[----:B------:R-:W-:Y:S01]  /*3110*/  CS2R R126, SRZ ;  /* 0x00000000007e7805 */ /* 0x000fe2000001ff00 */
[----:B------:R-:W-:Y:S01]  /*3120*/  IMAD.X R34, R31, 0x1, R108, P2 ;  /* 0x000000011f227824 */ /* 0x000fe200010e066c */
[----:B------:R-:W-:-:S04]  /*3130*/  LEA R32, P2, R33, UR4, 0x1 ;  /* 0x0000000421207c11 */ /* 0x000fc8000f8408ff */
[----:B------:R-:W-:Y:S01]  /*3140*/  LEA.HI.X R33, R33, UR5, R34, 0x1, P2 ;  /* 0x0000000521217c11 */ /* 0x000fe200090f0c22 */
[----:B------:R-:W-:Y:S01]  /*3150*/  ULDC.64 UR4, c[0x0][0x400] ;  /* 0x0001000000047ab9 */ /* 0x000fe20000000a00 */
[----:B------:R-:W-:-:S05]  /*3160*/  IADD3 R35, P2, R94, R80, RZ ;  /* 0x000000505e237210 */ /* 0x000fca0007f5e0ff */
[----:B------:R-:W-:Y:S01]  /*3170*/  IMAD.X R42, R88, 0x1, R89, P2 ;  /* 0x00000001582a7824 */ /* 0x000fe200010e0659 */
        /* <DEDUP_REMOVED lines=30> */
.L_x_1490:
[----:B------:R-:W-:Y:S05]  /*3360*/  BSYNC B1 ;  /* 0x0000000000017941 */ /* 0x000fea0003800000 */
.L_x_1489:
        /* <DEDUP_REMOVED lines=11> */
[----:B------:R-:W-:Y:S01]  /*3420*/  CS2R R58, SRZ ;  /* 0x00000000003a7805 */ /* 0x000fe2000001ff00 */
[----:B-----5:R-:W-:Y:S01]  /*3430*/  IMAD.MOV.U32 R129, RZ, RZ, R64 ;  /* 0x000000ffff817224 */ /* 0x020fe200078e0040 */
[----:B------:R-:W-:Y:S01]  /*3440*/  CS2R R62, SRZ ;  /* 0x00000000003e7805 */ /* 0x000fe2000001ff00 */
[----:B------:R-:W-:Y:S01]  /*3450*/  IMAD.MOV.U32 R128, RZ, RZ, R65 ;  /* 0x000000ffff807224 */ /* 0x000fe200078e0041 */
[----:B------:R-:W-:Y:S06]  /*3460*/  @P4 BRA `(.L_x_1492) ;  /* 0x0000000000a04947 */ /* 0x000fec0003800000 */
        /* <DEDUP_REMOVED lines=40> */
.L_x_1492:
[----:B------:R-:W-:Y:S05]  /*36f0*/  BSYNC B1 ;  /* 0x0000000000017941 */ /* 0x000fea0003800000 */
.L_x_1491:
[----:B01----:R-:W-:Y:S01]  /*3700*/  IMAD.MOV.U32 R32, RZ, RZ, R69 ;  /* 0x000000ffff207224 */ /* 0x003fe200078e0045 */
[----:B------:R-:W-:Y:S01]  /*3710*/  PRMT R157, R129, 0x5410, R128 ;  /* 0x00005410819d7816 */ /* 0x000fe20000000080 */
[----:B------:R-:W-:Y:S01]  /*3720*/  IMAD.MOV.U32 R31, RZ, RZ, R68 ;  /* 0x000000ffff1f7224 */ /* 0x000fe200078e0044 */
[----:B------:R-:W-:Y:S01]  /*3730*/  ISETP.NE.AND P2, PT, R199, 0x3, PT ;  /* 0x00000003c700780c */ /* 0x000fe20003f45270 */
[----:B------:R-:W-:Y:S01]  /*3740*/  IMAD.MOV.U32 R34, RZ, RZ, R77 ;  /* 0x000000ffff227224 */ /* 0x000fe200078e004d */
        /* <DEDUP_REMOVED lines=10> */
[----:B------:R-:W-:-:S02]  /*37f0*/  IMAD.MOV.U32 R31, RZ, RZ, R115 ;  /* 0x000000ffff1f7224 */ /* 0x000fc400078e0073 */
        /* <DEDUP_REMOVED lines=11> */
[----:B------:R-:W-:-:S04]  /*38b0*/  MOV R34, R66 ;  /* 0x0000004200227202 */ /* 0x000fc80000000f00 */
[----:B------:R-:W-:Y:S01]  /*38c0*/  PRMT R166, R31, 0x5410, R32 ;  /* 0x000054101fa67816 */ /* 0x000fe20000000020 */
[----:B------:R-:W-:Y:S01]  /*38d0*/  IMAD.MOV.U32 R32, RZ, RZ, R87 ;  /* 0x000000ffff207224 */ /* 0x000fe200078e0057 */
[----:B------:R-:W-:Y:S02]  /*38e0*/  MOV R31, R86 ;  /* 0x00000056001f7202 */ /* 0x000fe40000000f00 */
[----:B------:R-:W-:Y:S01]  /*38f0*/  PRMT R158, R34, 0x5410, R33 ;  /* 0x00005410229e7816 */ /* 0x000fe20000000021 */
[----:B------:R-:W-:Y:S01]  /*3900*/  IMAD.MOV.U32 R33, RZ, RZ, R74 ;  /* 0x000000ffff217224 */ /* 0x000fe200078e004a */
[----:B------:R-:W-:Y:S01]  /*3910*/  PRMT R167, R31, 0x5410, R32 ;  /* 0x000054101fa77816 */ /* 0x000fe20000000020 */
[----:B-----5:R-:W-:Y:S02]  /*3920*/  IMAD.MOV.U32 R32, RZ, RZ, R44 ;  /* 0x000000ffff207224 */ /* 0x020fe400078e002c */
[----:B------:R-:W-:Y:S01]  /*3930*/  IMAD.MOV.U32 R31, RZ, RZ, R45 ;  /* 0x000000ffff1f7224 */ /* 0x000fe200078e002d */
[----:B------:R-:W-:Y:S01]  /*3940*/  PRMT R165, R165, 0x5410, R33 ;  /* 0x00005410a5a57816 */ /* 0x000fe20000000021 */
[----:B------:R-:W-:-:S02]  /*3950*/  IMAD.MOV.U32 R34, RZ, RZ, R75 ;  /* 0x000000ffff227224 */ /* 0x000fc400078e004b */
[----:B------:R-:W-:Y:S01]  /*3960*/  IMAD.MOV.U32 R33, RZ, RZ, R126 ;  /* 0x000000ffff217224 */ /* 0x000fe200078e007e */
[----:B------:R-:W-:Y:S01]  /*3970*/  PRMT R83, R31, 0x5410, R32 ;  /* 0x000054101f537816 */ /* 0x000fe20000000020 */
[----:B------:R-:W-:Y:S01]  /*3980*/  IMAD.MOV.U32 R31, RZ, RZ, R49 ;  /* 0x000000ffff1f7224 */ /* 0x000fe200078e0031 */
[----:B------:R-:W-:Y:S02]  /*3990*/  MOV R32, R48 ;  /* 0x0000003000207202 */ /* 0x000fe40000000f00 */
[----:B------:R-:W-:Y:S01]  /*39a0*/  PRMT R163, R34, 0x7610, R163 ;  /* 0x0000761022a37816 */ /* 0x000fe200000000a3 */
[----:B------:R-:W-:Y:S01]  /*39b0*/  IMAD.MOV.U32 R34, RZ, RZ, R127 ;  /* 0x000000ffff227224 */ /* 0x000fe200078e007f */
[----:B------:R-:W-:Y:S01]  /*39c0*/  PRMT R128, R32, 0x5410, R31 ;  /* 0x0000541020807816 */ /* 0x000fe2000000001f */
[----:B------:R-:W-:Y:S02]  /*39d0*/  IMAD.MOV.U32 R32, RZ, RZ, R52 ;  /* 0x000000ffff207224 */ /* 0x000fe400078e0034 */
[----:B------:R-:W-:Y:S01]  /*39e0*/  IMAD.MOV.U32 R31, RZ, RZ, R53 ;  /* 0x000000ffff1f7224 */ /* 0x000fe200078e0035 */
[----:B------:R-:W-:Y:S01]  /*39f0*/  PRMT R168, R33, 0x5410, R34 ;  /* 0x0000541021a87816 */ /* 0x000fe20000000022 */
[----:B------:R-:W-:-:S02]  /*3a00*/  IMAD.MOV.U32 R34, RZ, RZ, R40 ;  /* 0x000000ffff227224 */ /* 0x000fc400078e0028 */
[----:B------:R-:W-:Y:S01]  /*3a10*/  IMAD.MOV.U32 R33, RZ, RZ, R41 ;  /* 0x000000ffff217224 */ /* 0x000fe200078e0029 */
[----:B------:R-:W-:Y:S01]  /*3a20*/  PRMT R130, R32, 0x5410, R31 ;  /* 0x0000541020827816 */ /* 0x000fe2000000001f */
[----:B------:R-:W-:Y:S02]  /*3a30*/  IMAD.MOV.U32 R32, RZ, RZ, R56 ;  /* 0x000000ffff207224 */ /* 0x000fe400078e0038 */
[----:B------:R-:W-:Y:S01]  /*3a40*/  IMAD.MOV.U32 R31, RZ, RZ, R57 ;  /* 0x000000ffff1f7224 */ /* 0x000fe200078e0039 */
[----:B------:R-:W-:-:S04]  /*3a50*/  PRMT R80, R34, 0x5410, R33 ;  /* 0x0000541022507816 */ /* 0x000fc80000000021 */
        /* <DEDUP_REMOVED lines=25> */
.L_x_1493:
[----:B------:R-:W-:Y:S01]  /*3bf0*/  IMAD R31, R16, 0x8, R2 ;  /* 0x00000008101f7824 */ /* 0x000fe200078e0202 */
[----:B------:R-:W-:Y:S01]  /*3c00*/  SHF.L.U32 R88, R201, 0x1f, RZ ;  /* 0x0000001fc9587819 */ /* 0x000fe200000006ff */
[----:B------:R-:W-:Y:S03]  /*3c10*/  BSSY B1, `(.L_x_1494) ;  /* 0x0000003000017945 */ /* 0x000fe60003800000 */
[----:B------:R-:W0:Y:S02]  /*3c20*/  SYNCS.PHASECHK.TRANS64.TRYWAIT P5, [R31+URZ+0x30890], R88 ;  /* 0x030890581f0075a7 */ /* 0x000e2400080a017f */
[----:B0-----:R-:W-:Y:S05]  /*3c30*/  @!P5 BRA `(.L_x_1495) ;  /* 0x000002a00090d947 */ /* 0x001fea0003800000 */
.L_x_1948:
[----:B------:R-:W-:Y:S05]  /*3c40*/  BSYNC B1 ;  /* 0x0000000000017941 */ /* 0x000fea0003800000 */
.L_x_1494:
        /* <DEDUP_REMOVED lines=9> */
[--C-:B------:R-:W-:Y:S02]  /*3ce0*/  SHF.R.U64 R145, R114, 0x10, R115.reuse ;  /* 0x0000001072917819 */ /* 0x100fe40000001273 */
[----:B------:R-:W-:Y:S01]  /*3cf0*/  SHF.R.U32.HI R114, RZ, 0x10, R115 ;  /* 0x00000010ff727819 */ /* 0x000fe20000011673 */
[----:B--2---:R-:W-:Y:S01]  /*3d00*/  IMAD.MOV.U32 R115, RZ, RZ, R33 ;  /* 0x000000ffff737224 */ /* 0x004fe200078e0021 */
[--C-:B------:R-:W-:Y:S01]  /*3d10*/  SHF.R.U64 R148, R126, 0x10, R127.reuse ;  /* 0x000000107e947819 */ /* 0x100fe2000000127f */
[----:B------:R-:W-:Y:S01]  /*3d20*/  HADD2.F32 R145, -RZ, R145.H0_H0 ;  /* 0x20000091ff917230 */ /* 0x000fe20000004100 */
[----:B------:R-:W-:Y:S02]  /*3d30*/  SHF.R.U32.HI R126, RZ, 0x10, R127 ;  /* 0x00000010ff7e7819 */ /* 0x000fe4000001167f */
[----:B------:R-:W-:Y:S02]  /*3d40*/  HADD2.F32 R127, -RZ, R115.H1_H1 ;  /* 0x30000073ff7f7230 */ /* 0x000fe40000004100 */
[----:B------:R-:W-:-:S02]  /*3d50*/  HADD2.F32 R33, -RZ, R148.H0_H0 ;  /* 0x20000094ff217230 */ /* 0x000fc40000004100 */
[----:B------:R-:W-:Y:S02]  /*3d60*/  HADD2.F32 R148, -RZ, R115.H0_H0 ;  /* 0x20000073ff947230 */ /* 0x000fe40000004100 */
[----:B------:R-:W-:Y:S02]  /*3d70*/  HADD2.F32 R126, -RZ, R126.H0_H0 ;  /* 0x2000007eff7e7230 */ /* 0x000fe40000004100 */
[-C--:B------:R-:W-:Y:S01]  /*3d80*/  FMUL.FTZ R115, R127, R33.reuse ;  /* 0x000000217f737220 */ /* 0x080fe20000410000 */
[----:B------:R-:W-:-:S03]  /*3d90*/  FMUL.FTZ R33, R148, R33 ;  /* 0x0000002194217220 */ /* 0x000fc60000410000 */
[-C--:B------:R-:W-:Y:S01]  /*3da0*/  FFMA.FTZ R115, R148, R145.reuse, -R115 ;  /* 0x0000009194737223 */ /* 0x080fe20000010873 */
[----:B------:R-:W-:Y:S02]  /*3db0*/  IMAD.MOV.U32 R148, RZ, RZ, R32 ;  /* 0x000000ffff947224 */ /* 0x000fe400078e0020 */
[----:B------:R-:W-:Y:S01]  /*3dc0*/  FFMA.FTZ R33, R127, R145, R33 ;  /* 0x000000917f217223 */ /* 0x000fe20000010021 */
[----:B------:R-:W-:Y:S02]  /*3dd0*/  IMAD.MOV.U32 R127, RZ, RZ, R35 ;  /* 0x000000ffff7f7224 */ /* 0x000fe400078e0023 */
[----:B------:R-:W-:Y:S02]  /*3de0*/  HADD2.F32 R145, -RZ, R114.H0_H0 ;  /* 0x20000072ff917230 */ /* 0x000fe40000004100 */
[----:B------:R-:W-:Y:S01]  /*3df0*/  HADD2.F32 R32, -RZ, R148.H1_H1 ;  /* 0x30000094ff207230 */ /* 0x000fe20000004100 */
[----:B------:R-:W-:Y:S01]  /*3e00*/  F2FP.F16.F32.PACK_AB R33, R33, R115 ;  /* 0x000000732121723e */ /* 0x000fe200000000ff */
[----:B------:R-:W-:-:S02]  /*3e10*/  HADD2.F32 R35, -RZ, R127.H1_H1 ;  /* 0x3000007fff237230 */ /* 0x000fc40000004100 */
[----:B------:R-:W-:Y:S02]  /*3e20*/  HADD2.F32 R127, -RZ, R127.H0_H0 ;  /* 0x2000007fff7f7230 */ /* 0x000fe40000004100 */
[----:B------:R-:W-:Y:S02]  /*3e30*/  HADD2.F32 R148, -RZ, R148.H0_H0 ;  /* 0x20000094ff947230 */ /* 0x000fe40000004100 */
[-C--:B------:R-:W-:Y:S01]  /*3e40*/  FMUL.FTZ R114, R35, R126.reuse ;  /* 0x0000007e23727220 */ /* 0x080fe20000410000 */
[----:B------:R-:W-:-:S03]  /*3e50*/  FMUL.FTZ R126, R127, R126 ;  /* 0x0000007e7f7e7220 */ /* 0x000fc60000410000 */
[-C--:B------:R-:W-:Y:S01]  /*3e60*/  FFMA.FTZ R114, R127, R145.reuse, -R114 ;  /* 0x000000917f727223 */ /* 0x080fe20000010872 */
[----:B------:R-:W-:Y:S01]  /*3e70*/  FFMA.FTZ R35, R35, R145, R126 ;  /* 0x0000009123237223 */ /* 0x000fe2000001007e */
[----:B------:R-:W-:Y:S02]  /*3e80*/  HADD2.F32 R145, -RZ, R168.H0_H0 ;  /* 0x200000a8ff917230 */ /* 0x000fe40000004100 */
[----:B------:R-:W-:Y:S02]  /*3e90*/  HADD2.F32 R126, -RZ, R153.H0_H0 ;  /* 0x20000099ff7e7230 */ /* 0x000fe40000004100 */
[----:B------:R-:W-:Y:S01]  /*3ea0*/  F2FP.F16.F32.PACK_AB R35, R35, R114 ;  /* 0x000000722323723e */ /* 0x000fe200000000ff */
[-C--:B------:R-:W-:Y:S01]  /*3eb0*/  FMUL.FTZ R127, R32, R145.reuse ;  /* 0x00000091207f7220 */ /* 0x080fe20000410000 */
[----:B------:R-:W-:-:S03]  /*3ec0*/  FMUL.FTZ R145, R148, R145 ;  /* 0x0000009194917220 */ /* 0x000fc60000410000 */
[-C--:B------:R-:W-:Y:S01]  /*3ed0*/  FFMA.FTZ R127, R148, R126.reuse, -R127 ;  /* 0x0000007e947f7223 */ /* 0x080fe2000001087f */
[----:B------:R-:W-:Y:S01]  /*3ee0*/  FFMA.FTZ R32, R32, R126, R145 ;  /* 0x0000007e20207223 */ /* 0x000fe20000010091 */
[----:B------:R-:W-:Y:S02]  /*3ef0*/  HADD2.F32 R126, -RZ, R168.H1_H1 ;  /* 0x300000a8ff7e7230 */ /* 0x000fe40000004100 */
[--C-:B------:R-:W-:Y:S02]  /*3f00*/  HADD2.F32 R145, -RZ, R34.reuse.H1_H1 ;  /* 0x30000022ff917230 */ /* 0x100fe40000004100 */
        /* <DEDUP_REMOVED lines=8> */
.L_x_1501:
[----:B------:R-:W-:Y:S05]  /*3f90*/  BSYNC B3 ;  /* 0x0000000000037941 */ /* 0x000fea0003800000 */
.L_x_1500:
[----:B--2---:R1:W-:Y:S02]  /*3fa0*/  STG.E.128 desc[UR46][R38.64], R32 ;  /* 0x0000002026007986 */ /* 0x0043e4000c101d2e */
.L_x_1499:
[----:B------:R-:W-:Y:S05]  /*3fb0*/  BSYNC B2 ;  /* 0x0000000000027941 */ /* 0x000fea0003800000 */
.L_x_1498:
        /* <DEDUP_REMOVED lines=8> */
[----:B------:R-:W-:Y:S01]  /*4040*/  HADD2.F32 R126, -RZ, R167.H1_H1 ;  /* 0x300000a7ff7e7230 */ /* 0x000fe20000004100 */
[----:B--2---:R-:W-:Y:S02]  /*4050*/  MOV R86, R33 ;  /* 0x0000002100567202 */ /* 0x004fe40000000f00 */
[----:B------:R-:W-:Y:S01]  /*4060*/  SHF.R.U64 R84, R84, 0x10, R85 ;  /* 0x0000001054547819 */ /* 0x000fe20000001255 */
        /* <DEDUP_REMOVED lines=25> */
[----:B------:R-:W-:Y:S02]  /*4200*/  HADD2.F32 R85, -RZ, R164.H1_H1 ;  /* 0x300000a4ff557230 */ /* 0x000fe40000004100 */
[-C--:B------:R-:W-:Y:S01]  /*4210*/  FMUL.FTZ R87, R34, R86.reuse ;  /* 0x0000005622577220 */ /* 0x080fe20000410000 */
[----:B------:R-:W-:-:S03]  /*4220*/  FMUL.FTZ R86, R35, R86 ;  /* 0x0000005623567220 */ /* 0x000fc60000410000 */
[-C--:B------:R-:W-:Y:S01]  /*4230*/  FFMA.FTZ R35, R35, R85.reuse, -R87 ;  /* 0x0000005523237223 */ /* 0x080fe20000010857 */
[----:B------:R-:W-:Y:S01]  /*4240*/  FFMA.FTZ R34, R34, R85, R86 ;  /* 0x0000005522227223 */ /* 0x000fe20000010056 */
[--C-:B------:R-:W-:Y:S02]  /*4250*/  HADD2.F32 R86, -RZ, R84.reuse.H0_H0 ;  /* 0x20000054ff567230 */ /* 0x100fe40000004100 */
        /* <DEDUP_REMOVED lines=11> */
[----:B------:R-:W-:-:S04]  /*4310*/  IMAD.MOV.U32 R35, RZ, RZ, R84 ;  /* 0x000000ffff237224 */ /* 0x000fc800078e0054 */
[----:B------:R-:W-:-:S07]  /*4320*/  IMAD.MOV.U32 R34, RZ, RZ, R87 ;  /* 0x000000ffff227224 */ /* 0x000fce00078e0057 */
.L_x_1505:
[----:B------:R-:W-:Y:S05]  /*4330*/  BSYNC B3 ;  /* 0x0000000000037941 */ /* 0x000fea0003800000 */
.L_x_1504:
[----:B--2---:R2:W-:Y:S02]  /*4340*/  STG.E.128 desc[UR46][R38.64+0x40], R32 ;  /* 0x0000402026007986 */ /* 0x0045e4000c101d2e */
.L_x_1503:
[----:B------:R-:W-:Y:S05]  /*4350*/  BSYNC B2 ;  /* 0x0000000000027941 */ /* 0x000fea0003800000 */
.L_x_1502:
        /* <DEDUP_REMOVED lines=55> */
.L_x_1509:
[----:B------:R-:W-:Y:S05]  /*46d0*/  BSYNC B3 ;  /* 0x0000000000037941 */ /* 0x000fea0003800000 */
.L_x_1508:
[----:B--2---:R3:W-:Y:S02]  /*46e0*/  STG.E.128 desc[UR46][R38.64+0x80], R32 ;  /* 0x0000802026007986 */ /* 0x0047e4000c101d2e */
.L_x_1507:
[----:B------:R-:W-:Y:S05]  /*46f0*/  BSYNC B2 ;  /* 0x0000000000027941 */ /* 0x000fea0003800000 */
.L_x_1506:
        /* <DEDUP_REMOVED lines=8> */
[----:B--2---:R-:W-:Y:S01]  /*4780*/  HADD2.F32 R79, -RZ, R35.H0_H0 ;  /* 0x20000023ff4f7230 */ /* 0x004fe20000004100 */
[----:B------:R-:W-:Y:S01]  /*4790*/  SHF.R.U64 R72, R72, 0x10, R73 ;  /* 0x0000001048487819 */ /* 0x000fe20000001249 */
[----:B------:R-:W-:Y:S01]  /*47a0*/  HADD2.F32 R84, -RZ, R162.H0_H0 ;  /* 0x200000a2ff547230 */ /* 0x000fe20000004100 */
[----:B------:R-:W-:Y:S01]  /*47b0*/  SHF.R.U32.HI R75, RZ, 0x10, R75 ;  /* 0x00000010ff4b7819 */ /* 0x000fe2000001164b */
[----:B------:R-:W-:Y:S01]  /*47c0*/  HADD2.F32 R76, -RZ, R74.H0_H0 ;  /* 0x2000004aff4c7230 */ /* 0x000fe20000004100 */
[----:B------:R-:W-:Y:S01]  /*47d0*/  SHF.R.U32.HI R73, RZ, 0x10, R73 ;  /* 0x00000010ff497819 */ /* 0x000fe20000011649 */
[--C-:B------:R-:W-:Y:S02]  /*47e0*/  HADD2.F32 R74, -RZ, R33.reuse.H1_H1 ;  /* 0x30000021ff4a7230 */ /* 0x100fe40000004100 */
[----:B------:R-:W-:Y:S02]  /*47f0*/  HADD2.F32 R33, -RZ, R33.H0_H0 ;  /* 0x20000021ff217230 */ /* 0x000fe40000004100 */
[----:B------:R-:W-:-:S02]  /*4800*/  HADD2.F32 R77, -RZ, R72.H0_H0 ;  /* 0x20000048ff4d7230 */ /* 0x000fc40000004100 */
[CC--:B------:R-:W-:Y:S01]  /*4810*/  FMUL.FTZ R78, R74.reuse, R76.reuse ;  /* 0x0000004c4a4e7220 */ /* 0x0c0fe20000410000 */
[----:B------:R-:W-:Y:S02]  /*4820*/  HADD2.F32 R72, -RZ, R75.H0_H0 ;  /* 0x2000004bff487230 */ /* 0x000fe40000004100 */
[C---:B------:R-:W-:Y:S01]  /*4830*/  FMUL.FTZ R76, R33.reuse, R76 ;  /* 0x0000004c214c7220 */ /* 0x040fe20000410000 */
[----:B------:R-:W-:Y:S02]  /*4840*/  HADD2.F32 R75, -RZ, R35.H1_H1 ;  /* 0x30000023ff4b7230 */ /* 0x000fe40000004100 */
[-C--:B------:R-:W-:Y:S01]  /*4850*/  FFMA.FTZ R33, R33, R77.reuse, -R78 ;  /* 0x0000004d21217223 */ /* 0x080fe2000001084e */
[----:B------:R-:W-:Y:S02]  /*4860*/  HADD2.F32 R78, -RZ, R73.H0_H0 ;  /* 0x20000049ff4e7230 */ /* 0x000fe40000004100 */
[----:B------:R-:W-:Y:S01]  /*4870*/  FFMA.FTZ R35, R74, R77, R76 ;  /* 0x0000004d4a237223 */ /* 0x000fe2000001004c */
[-C--:B------:R-:W-:Y:S01]  /*4880*/  FMUL.FTZ R76, R79, R72.reuse ;  /* 0x000000484f4c7220 */ /* 0x080fe20000410000 */
[----:B------:R-:W-:Y:S01]  /*4890*/  FMUL.FTZ R73, R75, R72 ;  /* 0x000000484b497220 */ /* 0x000fe20000410000 */
[----:B------:R-:W-:-:S02]  /*48a0*/  HADD2.F32 R74, -RZ, R32.H1_H1 ;  /* 0x30000020ff4a7230 */ /* 0x000fc40000004100 */
[-C--:B------:R-:W-:Y:S01]  /*48b0*/  FFMA.FTZ R75, R75, R78.reuse, R76 ;  /* 0x0000004e4b4b7223 */ /* 0x080fe2000001004c */
[----:B------:R-:W-:Y:S01]  /*48c0*/  FFMA.FTZ R72, R79, R78, -R73 ;  /* 0x0000004e4f487223 */ /* 0x000fe20000010849 */
[----:B------:R-:W-:Y:S01]  /*48d0*/  HADD2.F32 R73, -RZ, R165.H1_H1 ;  /* 0x300000a5ff497230 */ /* 0x000fe20000004100 */
[----:B------:R-:W-:Y:S01]  /*48e0*/  F2FP.F16.F32.PACK_AB R33, R35, R33 ;  /* 0x000000212321723e */ /* 0x000fe200000000ff */
[----:B------:R-:W-:Y:S02]  /*48f0*/  HADD2.F32 R76, -RZ, R162.H1_H1 ;  /* 0x300000a2ff4c7230 */ /* 0x000fe40000004100 */
[----:B------:R-:W-:Y:S02]  /*4900*/  HADD2.F32 R78, -RZ, R32.H0_H0 ;  /* 0x20000020ff4e7230 */ /* 0x000fe40000004100 */
[----:B------:R-:W-:Y:S01]  /*4910*/  FMUL.FTZ R79, R74, R73 ;  /* 0x000000494a4f7220 */ /* 0x000fe20000410000 */
[----:B------:R-:W-:Y:S01]  /*4920*/  HADD2.F32 R32, -RZ, R163.H0_H0 ;  /* 0x200000a3ff207230 */ /* 0x000fe20000004100 */
[----:B------:R-:W-:Y:S01]  /*4930*/  F2FP.F16.F32.PACK_AB R72, R75, R72 ;  /* 0x000000484b48723e */ /* 0x000fe200000000ff */
[----:B------:R-:W-:-:S02]  /*4940*/  HADD2.F32 R77, -RZ, R34.H1_H1 ;  /* 0x30000022ff4d7230 */ /* 0x000fc40000004100 */
[C---:B------:R-:W-:Y:S01]  /*4950*/  FMUL.FTZ R73, R78.reuse, R73 ;  /* 0x000000494e497220 */ /* 0x040fe20000410000 */
[----:B------:R-:W-:Y:S02]  /*4960*/  HADD2.F32 R34, -RZ, R34.H0_H0 ;  /* 0x20000022ff227230 */ /* 0x000fe40000004100 */
[----:B------:R-:W-:Y:S01]  /*4970*/  FFMA.FTZ R79, R78, R76, -R79 ;  /* 0x0000004c4e4f7223 */ /* 0x000fe2000001084f */
[----:B------:R-:W-:Y:S02]  /*4980*/  IMAD.MOV.U32 R35, RZ, RZ, R72 ;  /* 0x000000ffff237224 */ /* 0x000fe400078e0048 */
[----:B------:R-:W-:Y:S01]  /*4990*/  FMUL.FTZ R78, R77, R32 ;  /* 0x000000204d4e7220 */ /* 0x000fe20000410000 */
[----:B------:R-:W-:Y:S01]  /*49a0*/  FFMA.FTZ R73, R74, R76, R73 ;  /* 0x0000004c4a497223 */ /* 0x000fe20000010049 */
[C---:B------:R-:W-:Y:S02]  /*49b0*/  FMUL.FTZ R32, R34.reuse, R32 ;  /* 0x0000002022207220 */ /* 0x040fe40000410000 */
[----:B------:R-:W-:-:S02]  /*49c0*/  FFMA.FTZ R78, R34, R84, -R78 ;  /* 0x00000054224e7223 */ /* 0x000fc4000001084e */
[----:B------:R-:W-:Y:S01]  /*49d0*/  FFMA.FTZ R32, R77, R84, R32 ;  /* 0x000000544d207223 */ /* 0x000fe20000010020 */
[----:B------:R-:W-:-:S04]  /*49e0*/  F2FP.F16.F32.PACK_AB R73, R73, R79 ;  /* 0x0000004f4949723e */ /* 0x000fc800000000ff */
[----:B------:R-:W-:Y:S02]  /*49f0*/  F2FP.F16.F32.PACK_AB R78, R32, R78 ;  /* 0x0000004e204e723e */ /* 0x000fe400000000ff */
[----:B------:R-:W-:-:S03]  /*4a00*/  MOV R32, R73 ;  /* 0x0000004900207202 */ /* 0x000fc60000000f00 */
[----:B------:R-:W-:-:S07]  /*4a10*/  IMAD.MOV.U32 R34, RZ, RZ, R78 ;  /* 0x000000ffff227224 */ /* 0x000fce00078e004e */
.L_x_1513:
[----:B------:R-:W-:Y:S05]  /*4a20*/  BSYNC B3 ;  /* 0x0000000000037941 */ /* 0x000fea0003800000 */
.L_x_1512:
[----:B--2---:R4:W-:Y:S02]  /*4a30*/  STG.E.128 desc[UR46][R38.64+0xc0], R32 ;  /* 0x0000c02026007986 */ /* 0x0049e4000c101d2e */
.L_x_1511:
[----:B------:R-:W-:Y:S05]  /*4a40*/  BSYNC B2 ;  /* 0x0000000000027941 */ /* 0x000fea0003800000 */
.L_x_1510:
        /* <DEDUP_REMOVED lines=51> */
.L_x_1517:
[----:B------:R-:W-:Y:S05]  /*4d80*/  BSYNC B3 ;  /* 0x0000000000037941 */ /* 0x000fea0003800000 */
.L_x_1516:
[----:B--2---:R1:W-:Y:S02]  /*4d90*/  STG.E.128 desc[UR46][R38.64+0x100], R32 ;  /* 0x0001002026007986 */ /* 0x0043e4000c101d2e */
.L_x_1515:
[----:B------:R-:W-:Y:S05]  /*4da0*/  BSYNC B2 ;  /* 0x0000000000027941 */ /* 0x000fea0003800000 */
.L_x_1514:
        /* <DEDUP_REMOVED lines=26> */
[----:B------:R-:W-:-:S02]  /*4f50*/  HADD2.F32 R35, -RZ, R158.H0_H0 ;  /* 0x2000009eff237230 */ /* 0x000fc40000004100 */
[----:B------:R-:W-:Y:S02]  /*4f60*/  HADD2.F32 R32, -RZ, R32.H0_H0 ;  /* 0x20000020ff207230 */ /* 0x000fe40000004100 */
[----:B------:R-:W-:Y:S01]  /*4f70*/  FFMA.FTZ R67, R69, R70, R67 ;  /* 0x0000004645437223 */ /* 0x000fe20000010043 */
[----:B------:R-:W-:Y:S02]  /*4f80*/  HADD2.F32 R158, -RZ, R158.H1_H1 ;  /* 0x3000009eff9e7230 */ /* 0x000fe40000004100 */
[-C--:B------:R-:W-:Y:S01]  /*4f90*/  FMUL.FTZ R69, R64, R35.reuse ;  /* 0x0000002340457220 */ /* 0x080fe20000410000 */
[--C-:B------:R-:W-:Y:S02]  /*4fa0*/  HADD2.F32 R68, -RZ, R34.reuse.H1_H1 ;  /* 0x30000022ff447230 */ /* 0x100fe40000004100 */
[----:B------:R-:W-:Y:S01]  /*4fb0*/  FMUL.FTZ R70, R32, R35 ;  /* 0x0000002320467220 */ /* 0x000fe20000410000 */
[----:B------:R-:W-:Y:S01]  /*4fc0*/  HADD2.F32 R34, -RZ, R34.H0_H0 ;  /* 0x20000022ff227230 */ /* 0x000fe20000004100 */
[----:B------:R-:W-:Y:S01]  /*4fd0*/  F2FP.F16.F32.PACK_AB R66, R67, R66 ;  /* 0x000000424342723e */ /* 0x000fe200000000ff */
[----:B------:R-:W-:-:S02]  /*4fe0*/  HADD2.F32 R33, -RZ, R157.H0_H0 ;  /* 0x2000009dff217230 */ /* 0x000fc40000004100 */
[-C--:B------:R-:W-:Y:S01]  /*4ff0*/  FMUL.FTZ R35, R68, R158.reuse ;  /* 0x0000009e44237220 */ /* 0x080fe20000410000 */
[----:B------:R-:W-:Y:S02]  /*5000*/  HADD2.F32 R157, -RZ, R157.H1_H1 ;  /* 0x3000009dff9d7230 */ /* 0x000fe40000004100 */
[----:B------:R-:W-:Y:S01]  /*5010*/  FMUL.FTZ R158, R34, R158 ;  /* 0x0000009e229e7220 */ /* 0x000fe20000410000 */
[-C--:B------:R-:W-:Y:S01]  /*5020*/  FFMA.FTZ R69, R32, R33.reuse, -R69 ;  /* 0x0000002120457223 */ /* 0x080fe20000010845 */
[----:B------:R-:W-:Y:S01]  /*5030*/  FFMA.FTZ R70, R64, R33, R70 ;  /* 0x0000002140467223 */ /* 0x000fe20000010046 */
[-C--:B------:R-:W-:Y:S01]  /*5040*/  FFMA.FTZ R35, R34, R157.reuse, -R35 ;  /* 0x0000009d22237223 */ /* 0x080fe20000010823 */
[----:B------:R-:W-:Y:S01]  /*5050*/  FFMA.FTZ R158, R68, R157, R158 ;  /* 0x0000009d449e7223 */ /* 0x000fe2000001009e */
[----:B------:R-:W-:Y:S02]  /*5060*/  F2FP.F16.F32.PACK_AB R33, R71, R65 ;  /* 0x000000414721723e */ /* 0x000fe400000000ff */
[----:B------:R-:W-:-:S02]  /*5070*/  F2FP.F16.F32.PACK_AB R32, R70, R69 ;  /* 0x000000454620723e */ /* 0x000fc400000000ff */
[----:B------:R-:W-:Y:S01]  /*5080*/  F2FP.F16.F32.PACK_AB R34, R158, R35 ;  /* 0x000000239e22723e */ /* 0x000fe200000000ff */
[----:B------:R-:W-:-:S07]  /*5090*/  IMAD.MOV.U32 R35, RZ, RZ, R66 ;  /* 0x000000ffff237224 */ /* 0x000fce00078e0042 */
.L_x_1519:
[----:B------:R-:W-:Y:S05]  /*50a0*/  BSYNC B2 ;  /* 0x0000000000027941 */ /* 0x000fea0003800000 */
.L_x_1518:
[----:B--2---:R1:W-:Y:S02]  /*50b0*/  STG.E.128 desc[UR46][R38.64+0x140], R32 ;  /* 0x0001402026007986 */ /* 0x0043e4000c101d2e */
.L_x_1497:
[----:B------:R-:W-:Y:S05]  /*50c0*/  BSYNC B1 ;  /* 0x0000000000017941 */ /* 0x000fea0003800000 */
.L_x_1496:
        /* <DEDUP_REMOVED lines=9> */
[----:B------:R-:W-:Y:S01]  /*5160*/  HADD2.F32 R160, -RZ, R160.H1_H1 ;  /* 0x300000a0ffa07230 */ /* 0x000fe20000004100 */
[----:B------:R-:W-:Y:S01]  /*5170*/  SHF.R.U32.HI R63, RZ, 0x10, R63 ;  /* 0x00000010ff3f7819 */ /* 0x000fe2000001163f */
[----:B------:R-:W-:Y:S01]  /*5180*/  HADD2.F32 R159, -RZ, R159.H0_H0 ;  /* 0x2000009fff9f7230 */ /* 0x000fe20000004100 */
[----:B--2---:R-:W-:Y:S01]  /*5190*/  MOV R39, R35 ;  /* 0x0000002300277202 */ /* 0x004fe20000000f00 */
[----:B------:R-:W-:Y:S01]  /*51a0*/  HADD2.F32 R62, -RZ, R62.H0_H0 ;  /* 0x2000003eff3e7230 */ /* 0x000fe20000004100 */
[--C-:B------:R-:W-:Y:S01]  /*51b0*/  SHF.R.U64 R38, R60, 0x10, R61.reuse ;  /* 0x000000103c267819 */ /* 0x100fe2000000123d */
[----:B------:R-:W-:Y:S01]  /*51c0*/  HADD2.F32 R35, -RZ, R33.H1_H1 ;  /* 0x30000021ff237230 */ /* 0x000fe20000004100 */
[----:B------:R-:W-:Y:S01]  /*51d0*/  SHF.R.U32.HI R61, RZ, 0x10, R61 ;  /* 0x00000010ff3d7819 */ /* 0x000fe2000001163d */
[----:B------:R-:W-:Y:S02]  /*51e0*/  HADD2.F32 R63, -RZ, R63.H0_H0 ;  /* 0x2000003fff3f7230 */ /* 0x000fe40000004100 */
[----:B------:R-:W-:-:S02]  /*51f0*/  HADD2.F32 R33, -RZ, R33.H0_H0 ;  /* 0x20000021ff217230 */ /* 0x000fc40000004100 */
[-C--:B------:R-:W-:Y:S01]  /*5200*/  FMUL.FTZ R64, R35, R62.reuse ;  /* 0x0000003e23407220 */ /* 0x080fe20000410000 */
[--C-:B------:R-:W-:Y:S02]  /*5210*/  HADD2.F32 R60, -RZ, R39.reuse.H1_H1 ;  /* 0x30000027ff3c7230 */ /* 0x100fe40000004100 */
[----:B------:R-:W-:Y:S02]  /*5220*/  HADD2.F32 R39, -RZ, R39.H0_H0 ;  /* 0x20000027ff277230 */ /* 0x000fe40000004100 */
[----:B------:R-:W-:Y:S01]  /*5230*/  FMUL.FTZ R62, R33, R62 ;  /* 0x0000003e213e7220 */ /* 0x000fe20000410000 */
[----:B------:R-:W-:Y:S02]  /*5240*/  HADD2.F32 R38, -RZ, R38.H0_H0 ;  /* 0x20000026ff267230 */ /* 0x000fe40000004100 */
[CC--:B------:R-:W-:Y:S01]  /*5250*/  FMUL.FTZ R66, R60.reuse, R63.reuse ;  /* 0x0000003f3c427220 */ /* 0x0c0fe20000410000 */
[----:B------:R-:W-:Y:S02]  /*5260*/  HADD2.F32 R61, -RZ, R61.H0_H0 ;  /* 0x2000003dff3d7230 */ /* 0x000fe40000004100 */
[----:B------:R-:W-:Y:S01]  /*5270*/  FMUL.FTZ R63, R39, R63 ;  /* 0x0000003f273f7220 */ /* 0x000fe20000410000 */
[-C--:B------:R-:W-:Y:S01]  /*5280*/  FFMA.FTZ R33, R33, R38.reuse, -R64 ;  /* 0x0000002621217223 */ /* 0x080fe20000010840 */
[----:B------:R-:W-:Y:S01]  /*5290*/  FFMA.FTZ R38, R35, R38, R62 ;  /* 0x0000002623267223 */ /* 0x000fe2000001003e */
[-C--:B------:R-:W-:Y:S01]  /*52a0*/  FFMA.FTZ R35, R39, R61.reuse, -R66 ;  /* 0x0000003d27237223 */ /* 0x080fe20000010842 */
[----:B------:R-:W-:Y:S01]  /*52b0*/  FFMA.FTZ R60, R60, R61, R63 ;  /* 0x0000003d3c3c7223 */ /* 0x000fe2000001003f */
[----:B------:R-:W-:-:S02]  /*52c0*/  HADD2.F32 R39, -RZ, R32.H1_H1 ;  /* 0x30000020ff277230 */ /* 0x000fc40000004100 */
[----:B------:R-:W-:Y:S01]  /*52d0*/  HADD2.F32 R61, -RZ, R34.H1_H1 ;  /* 0x30000022ff3d7230 */ /* 0x000fe20000004100 */
[----:B------:R-:W-:Y:S01]  /*52e0*/  F2FP.F16.F32.PACK_AB R33, R38, R33 ;  /* 0x000000212621723e */ /* 0x000fe200000000ff */
        /* <DEDUP_REMOVED lines=15> */
.L_x_1524:
[----:B------:R-:W-:Y:S05]  /*53e0*/  BSYNC B2 ;  /* 0x0000000000027941 */ /* 0x000fea0003800000 */
.L_x_1523:
[----:B--2---:R1:W-:Y:S02]  /*53f0*/  STG.E.128 desc[UR46][R36.64], R32 ;  /* 0x0000002024007986 */ /* 0x0043e4000c101d2e */
.L_x_1522:
[----:B------:R-:W-:Y:S05]  /*5400*/  BSYNC B1 ;  /* 0x0000000000017941 */ /* 0x000fea0003800000 */
.L_x_1521:
        /* <DEDUP_REMOVED lines=10> */
[----:B------:R-:W-:Y:S01]  /*54b0*/  IMAD.MOV.U32 R38, RZ, RZ, R32 ;  /* 0x000000ffff267224 */ /* 0x000fe200078e0020 */
[----:B------:R-:W-:Y:S01]  /*54c0*/  SHF.R.U32.HI R60, RZ, 0x10, R59 ;  /* 0x00000010ff3c7819 */ /* 0x000fe2000001163b */
[--C-:B------:R-:W-:Y:S01]  /*54d0*/  HADD2.F32 R35, -RZ, R33.reuse.H1_H1 ;  /* 0x30000021ff237230 */ /* 0x100fe20000004100 */
[----:B------:R-:W-:Y:S01]  /*54e0*/  SHF.R.U32.HI R61, RZ, 0x10, R57 ;  /* 0x00000010ff3d7819 */ /* 0x000fe20000011639 */
[----:B------:R-:W-:Y:S02]  /*54f0*/  HADD2.F32 R59, -RZ, R56.H0_H0 ;  /* 0x20000038ff3b7230 */ /* 0x000fe40000004100 */
[----:B------:R-:W-:Y:S02]  /*5500*/  HADD2.F32 R32, -RZ, R33.H0_H0 ;  /* 0x20000021ff207230 */ /* 0x000fe40000004100 */
[----:B------:R-:W-:-:S02]  /*5510*/  HADD2.F32 R60, -RZ, R60.H0_H0 ;  /* 0x2000003cff3c7230 */ /* 0x000fc40000004100 */
[CC--:B------:R-:W-:Y:S01]  /*5520*/  FMUL.FTZ R33, R35.reuse, R59.reuse ;  /* 0x0000003b23217220 */ /* 0x0c0fe20000410000 */
[--C-:B------:R-:W-:Y:S02]  /*5530*/  HADD2.F32 R56, -RZ, R39.reuse.H1_H1 ;  /* 0x30000027ff387230 */ /* 0x100fe40000004100 */
[----:B------:R-:W-:Y:S02]  /*5540*/  HADD2.F32 R57, -RZ, R62.H0_H0 ;  /* 0x2000003eff397230 */ /* 0x000fe40000004100 */
[----:B------:R-:W-:Y:S01]  /*5550*/  FMUL.FTZ R62, R32, R59 ;  /* 0x0000003b203e7220 */ /* 0x000fe20000410000 */
[----:B------:R-:W-:Y:S02]  /*5560*/  HADD2.F32 R39, -RZ, R39.H0_H0 ;  /* 0x20000027ff277230 */ /* 0x000fe40000004100 */
[----:B------:R-:W-:Y:S01]  /*5570*/  FMUL.FTZ R64, R56, R60 ;  /* 0x0000003c38407220 */ /* 0x000fe20000410000 */
[----:B------:R-:W-:Y:S02]  /*5580*/  HADD2.F32 R58, -RZ, R61.H0_H0 ;  /* 0x2000003dff3a7230 */ /* 0x000fe40000004100 */
[-C--:B------:R-:W-:Y:S01]  /*5590*/  FFMA.FTZ R32, R32, R57.reuse, -R33 ;  /* 0x0000003920207223 */ /* 0x080fe20000010821 */
[----:B------:R-:W-:Y:S01]  /*55a0*/  FFMA.FTZ R33, R35, R57, R62 ;  /* 0x0000003923217223 */ /* 0x000fe2000001003e */
[----:B------:R-:W-:-:S02]  /*55b0*/  HADD2.F32 R35, -RZ, R38.H1_H1 ;  /* 0x30000026ff237230 */ /* 0x000fc40000004100 */
[C---:B------:R-:W-:Y:S01]  /*55c0*/  FMUL.FTZ R59, R39.reuse, R60 ;  /* 0x0000003c273b7220 */ /* 0x040fe20000410000 */
[----:B------:R-:W-:Y:S01]  /*55d0*/  FFMA.FTZ R64, R39, R58, -R64 ;  /* 0x0000003a27407223 */ /* 0x000fe20000010840 */
[----:B------:R-:W-:Y:S01]  /*55e0*/  HADD2.F32 R57, -RZ, R156.H0_H0 ;  /* 0x2000009cff397230 */ /* 0x000fe20000004100 */
[----:B------:R-:W-:Y:S01]  /*55f0*/  F2FP.F16.F32.PACK_AB R33, R33, R32 ;  /* 0x000000202121723e */ /* 0x000fe200000000ff */
[----:B------:R-:W-:Y:S02]  /*5600*/  HADD2.F32 R38, -RZ, R38.H0_H0 ;  /* 0x20000026ff267230 */ /* 0x000fe40000004100 */
[----:B------:R-:W-:Y:S01]  /*5610*/  FFMA.FTZ R61, R56, R58, R59 ;  /* 0x0000003a383d7223 */ /* 0x000fe2000001003b */
[----:B------:R-:W-:Y:S02]  /*5620*/  HADD2.F32 R156, -RZ, R156.H1_H1 ;  /* 0x3000009cff9c7230 */ /* 0x000fe40000004100 */
[----:B------:R-:W-:Y:S01]  /*5630*/  FMUL.FTZ R59, R35, R57 ;  /* 0x00000039233b7220 */ /* 0x000fe20000410000 */
[----:B------:R-:W-:-:S02]  /*5640*/  HADD2.F32 R39, -RZ, R34.H1_H1 ;  /* 0x30000022ff277230 */ /* 0x000fc40000004100 */
[----:B------:R-:W-:Y:S01]  /*5650*/  FMUL.FTZ R58, R38, R57 ;  /* 0x00000039263a7220 */ /* 0x000fe20000410000 */
[----:B------:R-:W-:Y:S02]  /*5660*/  HADD2.F32 R34, -RZ, R34.H0_H0 ;  /* 0x20000022ff227230 */ /* 0x000fe40000004100 */
[--C-:B------:R-:W-:Y:S02]  /*5670*/  HADD2.F32 R56, -RZ, R154.reuse.H0_H0 ;  /* 0x2000009aff387230 */ /* 0x100fe40000004100 */
[-C--:B------:R-:W-:Y:S01]  /*5680*/  FMUL.FTZ R57, R39, R156.reuse ;  /* 0x0000009c27397220 */ /* 0x080fe20000410000 */
        /* <DEDUP_REMOVED lines=8> */
[----:B------:R-:W-:-:S07]  /*5710*/  F2FP.F16.F32.PACK_AB R34, R156, R57 ;  /* 0x000000399c22723e */ /* 0x000fce00000000ff */
.L_x_1528:
[----:B------:R-:W-:Y:S05]  /*5720*/  BSYNC B2 ;  /* 0x0000000000027941 */ /* 0x000fea0003800000 */
.L_x_1527:
[----:B--2---:R1:W-:Y:S02]  /*5730*/  STG.E.128 desc[UR46][R36.64+0x40], R32 ;  /* 0x0000402024007986 */ /* 0x0043e4000c101d2e */
.L_x_1526:
[----:B------:R-:W-:Y:S05]  /*5740*/  BSYNC B1 ;  /* 0x0000000000017941 */ /* 0x000fea0003800000 */
.L_x_1525:
        /* <DEDUP_REMOVED lines=48> */
.L_x_1532:
[----:B------:R-:W-:Y:S05]  /*5a50*/  BSYNC B2 ;  /* 0x0000000000027941 */ /* 0x000fea0003800000 */
.L_x_1531:
[----:B--2---:R1:W-:Y:S02]  /*5a60*/  STG.E.128 desc[UR46][R36.64+0x80], R32 ;  /* 0x0000802024007986 */ /* 0x0043e4000c101d2e */
.L_x_1530:
[----:B------:R-:W-:Y:S05]  /*5a70*/  BSYNC B1 ;  /* 0x0000000000017941 */ /* 0x000fea0003800000 */
.L_x_1529:
        /* <DEDUP_REMOVED lines=48> */
.L_x_1536:
[----:B------:R-:W-:Y:S05]  /*5d80*/  BSYNC B2 ;  /* 0x0000000000027941 */ /* 0x000fea0003800000 */
.L_x_1535:
[----:B--2---:R1:W-:Y:S02]  /*5d90*/  STG.E.128 desc[UR46][R36.64+0xc0], R32 ;  /* 0x0000c02024007986 */ /* 0x0043e4000c101d2e */
.L_x_1534:
[----:B------:R-:W-:Y:S05]  /*5da0*/  BSYNC B1 ;  /* 0x0000000000017941 */ /* 0x000fea0003800000 */
.L_x_1533:
        /* <DEDUP_REMOVED lines=28> */
[----:B------:R-:W-:Y:S02]  /*5f70*/  HADD2.F32 R39, -RZ, R82.H1_H1 ;  /* 0x30000052ff277230 */ /* 0x000fe40000004100 */
[----:B------:R-:W-:Y:S01]  /*5f80*/  FFMA.FTZ R52, R35, R46, -R52 ;  /* 0x0000002e23347223 */ /* 0x000fe20000010834 */
[----:B------:R-:W-:Y:S02]  /*5f90*/  HADD2.F32 R32, -RZ, R32.H0_H0 ;  /* 0x20000020ff207230 */ /* 0x000fe40000004100 */
[----:B------:R-:W-:Y:S02]  /*5fa0*/  HADD2.F32 R45, -RZ, R82.H0_H0 ;  /* 0x20000052ff2d7230 */ /* 0x000fe40000004100 */
        /* <DEDUP_REMOVED lines=16> */
.L_x_1540:
[----:B------:R-:W-:Y:S05]  /*60b0*/  BSYNC B2 ;  /* 0x0000000000027941 */ /* 0x000fea0003800000 */
.L_x_1539:
[----:B--2---:R1:W-:Y:S02]  /*60c0*/  STG.E.128 desc[UR46][R36.64+0x100], R32 ;  /* 0x0001002024007986 */ /* 0x0043e4000c101d2e */
.L_x_1538:
[----:B------:R-:W-:Y:S05]  /*60d0*/  BSYNC B1 ;  /* 0x0000000000017941 */ /* 0x000fea0003800000 */
.L_x_1537:
        /* <DEDUP_REMOVED lines=47> */
.L_x_1542:
[----:B------:R-:W-:Y:S05]  /*63d0*/  BSYNC B1 ;  /* 0x0000000000017941 */ /* 0x000fea0003800000 */
.L_x_1541:
[----:B--2---:R1:W-:Y:S01]  /*63e0*/  STG.E.128 desc[UR46][R36.64+0x140], R32 ;  /* 0x0001402024007986 */ /* 0x0043e2000c101d2e */
[----:B------:R-:W-:Y:S05]  /*63f0*/  BRA `(.L_x_1520) ;  /* 0x0000003c00c87947 */ /* 0x000fea0003800000 */
.L_x_1488:
        /* <DEDUP_REMOVED lines=19> */
[----:B------:R-:W-:Y:S02]  /*6530*/  CS2R R40, SRZ ;  /* 0x0000000000287805 */ /* 0x000fe4000001ff00 */
[----:B------:R-:W-:Y:S01]  /*6540*/  CS2R R54, SRZ ;  /* 0x0000000000367805 */ /* 0x000fe2000001ff00 */
[----:B------:R-:W-:Y:S01]  /*6550*/  IMAD.X R33, R31, 0x1, R8, P2 ;  /* 0x000000011f217824 */ /* 0x000fe200010e0608 */
[----:B------:R-:W-:Y:S02]  /*6560*/  LEA R56, P2, R32, UR4, 0x1 ;  /* 0x0000000420387c11 */ /* 0x000fe4000f8408ff */
[----:B------:R-:W-:-:S02]  /*6570*/  CS2R R52, SRZ ;  /* 0x0000000000347805 */ /* 0x000fc4000001ff00 */
[----:B------:R-:W-:Y:S01]  /*6580*/  LEA.HI.X R57, R32, UR5, R33, 0x1, P2 ;  /* 0x0000000520397c11 */ /* 0x000fe200090f0c21 */
[----:B------:R-:W-:Y:S01]  /*6590*/  ULDC.64 UR4, c[0x0][0x400] ;  /* 0x0001000000047ab9 */ /* 0x000fe20000000a00 */
[----:B------:R-:W-:-:S04]  /*65a0*/  IADD3 R32, P2, R92, R80, RZ ;  /* 0x000000505c207210 */ /* 0x000fc80007f5e0ff */
[----:B------:R-:W-:Y:S02]  /*65b0*/  IADD3.X R33, R88, R9, RZ, P2, !PT ;  /* 0x0000000958217210 */ /* 0x000fe400017fe4ff */
        /* <DEDUP_REMOVED lines=19> */
.L_x_1544:
[----:B------:R-:W-:Y:S05]  /*66f0*/  BSYNC B1 ;  /* 0x0000000000017941 */ /* 0x000fea0003800000 */
.L_x_1543:
[----:B------:R-:W-:Y:S01]  /*6700*/  ISETP.GE.AND P3, PT, R219, R30, PT ;  /* 0x0000001edb00720c */ /* 0x000fe20003f66270 */
[----:B------:R-:W-:Y:S01]  /*6710*/  BSSY B1, `(.L_x_1545) ;  /* 0x000002e000017945 */ /* 0x000fe20003800000 */
[----:B0-----:R-:W-:Y:S02]  /*6720*/  CS2R R56, SRZ ;  /* 0x0000000000387805 */ /* 0x001fe4000001ff00 */
        /* <DEDUP_REMOVED lines=44> */
.L_x_1546:
[----:B------:R-:W-:Y:S05]  /*69f0*/  BSYNC B1 ;  /* 0x0000000000017941 */ /* 0x000fea0003800000 */
.L_x_1545:
[----:B------:R-:W-:Y:S01]  /*6a00*/  IMAD.MOV.U32 R31, RZ, RZ, R32 ;  /* 0x000000ffff1f7224 */ /* 0x000fe200078e0020 */
[----:B------:R-:W-:Y:S01]  /*6a10*/  PRMT R172, R86, 0x7610, R172 ;  /* 0x0000761056ac7816 */ /* 0x000fe200000000ac */
[----:B0-----:R-:W-:Y:S01]  /*6a20*/  IMAD.MOV.U32 R81, RZ, RZ, R38 ;  /* 0x000000ffff517224 */ /* 0x001fe200078e0026 */
        /* <DEDUP_REMOVED lines=10> */
[----:B------:R-:W-:-:S02]  /*6ad0*/  MOV R80, R37 ;  /* 0x0000002500507202 */ /* 0x000fc40000000f00 */
        /* <DEDUP_REMOVED lines=24> */
[----:B-----5:R-:W-:Y:S01]  /*6c60*/  IMAD.MOV.U32 R82, RZ, RZ, R58 ;  /* 0x000000ffff527224 */ /* 0x020fe200078e003a */
[----:B------:R-:W-:Y:S01]  /*6c70*/  PRMT R182, R31, 0x5410, R80 ;  /* 0x000054101fb67816 */ /* 0x000fe20000000050 */
[----:B------:R-:W-:Y:S01]  /*6c80*/  IMAD.MOV.U32 R80, RZ, RZ, R52 ;  /* 0x000000ffff507224 */ /* 0x000fe200078e0034 */
[----:B------:R-:W-:Y:S01]  /*6c90*/  PRMT R183, R81, 0x7610, R183 ;  /* 0x0000761051b77816 */ /* 0x000fe200000000b7 */
[----:B------:R-:W-:Y:S01]  /*6ca0*/  IMAD.MOV.U32 R31, RZ, RZ, R59 ;  /* 0x000000ffff1f7224 */ /* 0x000fe200078e003b */
[----:B------:R-:W-:-:S02]  /*6cb0*/  ISETP.NE.AND P2, PT, R199, 0x3, PT ;  /* 0x00000003c700780c */ /* 0x000fc40003f45270 */
[----:B------:R-:W-:Y:S01]  /*6cc0*/  PRMT R183, R183, 0x5410, R80 ;  /* 0x00005410b7b77816 */ /* 0x000fe20000000050 */
[----:B------:R-:W-:Y:S01]  /*6cd0*/  IMAD.MOV.U32 R80, RZ, RZ, R56 ;  /* 0x000000ffff507224 */ /* 0x000fe200078e0038 */
[----:B------:R-:W-:Y:S01]  /*6ce0*/  PRMT R154, R82, 0x5410, R31 ;  /* 0x00005410529a7816 */ /* 0x000fe2000000001f */
[----:B------:R-:W-:Y:S01]  /*6cf0*/  IMAD.MOV.U32 R31, RZ, RZ, R57 ;  /* 0x000000ffff1f7224 */ /* 0x000fe200078e0039 */
[----:B------:R-:W-:-:S04]  /*6d00*/  MOV R81, R53 ;  /* 0x0000003500517202 */ /* 0x000fc80000000f00 */
[----:B------:R-:W-:Y:S01]  /*6d10*/  PRMT R155, R80, 0x5410, R31 ;  /* 0x00005410509b7816 */ /* 0x000fe2000000001f */
[----:B------:R-:W-:Y:S01]  /*6d20*/  IMAD.MOV.U32 R80, RZ, RZ, R62 ;  /* 0x000000ffff507224 */ /* 0x000fe200078e003e */
[----:B------:R-:W-:Y:S01]  /*6d30*/  PRMT R162, R81, 0x7610, R162 ;  /* 0x0000761051a27816 */ /* 0x000fe200000000a2 */
        /* <DEDUP_REMOVED lines=29> */
[----:B------:R-:W-:Y:S06]  /*6f10*/  @!P2 BRA `(.L_x_1547) ;  /* 0x000000000004a947 */ /* 0x000fec0003800000 */
[----:B------:R-:W-:Y:S01]  /*6f20*/  BPT.TRAP 0x1 ;  /* 0x000000040000795c */ /* 0x000fe20000300000 */
.L_x_1547:
[----:B------:R-:W-:Y:S01]  /*6f30*/  IMAD R31, R16, 0x8, R2 ;  /* 0x00000008101f7824 */ /* 0x000fe200078e0202 */
[----:B------:R-:W-:Y:S01]  /*6f40*/  SHF.L.U32 R88, R201, 0x1f, RZ ;  /* 0x0000001fc9587819 */ /* 0x000fe200000006ff */
[----:B------:R-:W0:Y:S01]  /*6f50*/  LDC R145, c[0x0][0x2f4] ;  /* 0x0000bd00ff917b82 */ /* 0x000e220000000800 */
[----:B------:R-:W-:Y:S01]  /*6f60*/  BSSY B1, `(.L_x_1548) ;  /* 0x0000005000017945 */ /* 0x000fe20003800000 */
[----:B------:R-:W-:Y:S01]  /*6f70*/  IMAD.MOV.U32 R127, RZ, RZ, R84 ;  /* 0x000000ffff7f7224 */ /* 0x000fe200078e0054 */
[----:B------:R-:W1:Y:S05]  /*6f80*/  SYNCS.PHASECHK.TRANS64.TRYWAIT P5, [R31+URZ+0x30890], R88 ;  /* 0x030890581f0075a7 */ /* 0x000e6a00080a017f */
[----:B------:R-:W2:Y:S01]  /*6f90*/  LDC.64 R128, c[0x0][0x300] ;  /* 0x0000c000ff807b82 */ /* 0x000ea20000000a00 */
[----:B-1----:R-:W-:Y:S05]  /*6fa0*/  @!P5 BRA `(.L_x_1549) ;  /* 0x0000026c00c8d947 */ /* 0x002fea0003800000 */
.L_x_1949:
[----:B------:R-:W-:Y:S05]  /*6fb0*/  BSYNC B1 ;  /* 0x0000000000017941 */ /* 0x000fea0003800000 */
.L_x_1548:
        /* <DEDUP_REMOVED lines=25> */
[----:B------:R-:W-:-:S03]  /*7150*/  IMAD R80, R16, 0x4800, R146 ;  /* 0x0000480010507824 */ /* 0x000fc600078e0292 */
[----:B------:R-:W-:Y:S01]  /*7160*/  LEA R84, R84, R2, 0x1 ;  /* 0x0000000254547211 */ /* 0x000fe200078e08ff */
[----:B------:R-:W-:-:S05]  /*7170*/  IMAD R80, R80, 0x2, R2 ;  /* 0x0000000250507824 */ /* 0x000fca00078e0202 */
[----:B------:R-:W0:Y:S04]  /*7180*/  LDS.128 R84, [R84+0x1e400] ;  /* 0x01e4000054547984 */ /* 0x000e280000000c00 */
[----:B------:R-:W2:Y:S01]  /*7190*/  LDS.128 R80, [R80+0x1e400] ;  /* 0x01e4000050507984 */ /* 0x000ea20000000c00 */
[----:B------:R-:W-:Y:S05]  /*71a0*/  @P4 BRA `(.L_x_1555) ;  /* 0x0000000400684947 */ /* 0x000fea0003800000 */
[----:B0-----:R-:W-:Y:S01]  /*71b0*/  IMAD.MOV.U32 R164, RZ, RZ, R85 ;  /* 0x000000ffffa47224 */ /* 0x001fe200078e0055 */
[----:B------:R-:W-:Y:S01]  /*71c0*/  SHF.R.U64 R40, R40, 0x10, R41 ;  /* 0x0000001028287819 */ /* 0x000fe20000001229 */
[----:B--2---:R-:W-:Y:S01]  /*71d0*/  IMAD.MOV.U32 R163, RZ, RZ, R81 ;  /* 0x000000ffffa37224 */ /* 0x004fe200078e0051 */
[----:B------:R-:W-:Y:S01]  /*71e0*/  SHF.R.U32.HI R41, RZ, 0x10, R41 ;  /* 0x00000010ff297819 */ /* 0x000fe20000011629 */
[----:B------:R-:W-:Y:S01]  /*71f0*/  HADD2.F32 R162, -RZ, R162.H0_H0 ;  /* 0x200000a2ffa27230 */ /* 0x000fe20000004100 */
[----:B------:R-:W-:Y:S01]  /*7200*/  SHF.R.U64 R42, R42, 0x10, R43 ;  /* 0x000000102a2a7819 */ /* 0x000fe2000000122b */
[----:B------:R-:W-:Y:S02]  /*7210*/  HADD2.F32 R81, -RZ, R164.H0_H0 ;  /* 0x200000a4ff517230 */ /* 0x000fe40000004100 */
[----:B------:R-:W-:Y:S02]  /*7220*/  HADD2.F32 R166, -RZ, R163.H0_H0 ;  /* 0x200000a3ffa67230 */ /* 0x000fe40000004100 */
[----:B------:R-:W-:-:S02]  /*7230*/  HADD2.F32 R165, -RZ, R165.H0_H0 ;  /* 0x200000a5ffa57230 */ /* 0x000fc40000004100 */
[CC--:B------:R-:W-:Y:S01]  /*7240*/  FMUL.FTZ R85, R81.reuse, R162.reuse ;  /* 0x000000a251557220 */ /* 0x0c0fe20000410000 */
[----:B------:R-:W-:Y:S02]  /*7250*/  HADD2.F32 R41, -RZ, R41.H0_H0 ;  /* 0x20000029ff297230 */ /* 0x000fe40000004100 */
[C---:B------:R-:W-:Y:S01]  /*7260*/  FMUL.FTZ R162, R166.reuse, R162 ;  /* 0x000000a2a6a27220 */ /* 0x040fe20000410000 */
[----:B------:R-:W-:Y:S02]  /*7270*/  HADD2.F32 R42, -RZ, R42.H0_H0 ;  /* 0x2000002aff2a7230 */ /* 0x000fe40000004100 */
[-C--:B------:R-:W-:Y:S01]  /*7280*/  FFMA.FTZ R85, R166, R165.reuse, -R85 ;  /* 0x000000a5a6557223 */ /* 0x080fe20000010855 */
[----:B------:R-:W-:Y:S01]  /*7290*/  FFMA.FTZ R81, R81, R165, R162 ;  /* 0x000000a551517223 */ /* 0x000fe200000100a2 */
[--C-:B------:R-:W-:Y:S02]  /*72a0*/  SHF.R.U32.HI R165, RZ, 0x10, R53.reuse ;  /* 0x00000010ffa57819 */ /* 0x100fe40000011635 */
[----:B------:R-:W-:Y:S01]  /*72b0*/  SHF.R.U64 R162, R52, 0x10, R53 ;  /* 0x0000001034a27819 */ /* 0x000fe20000001235 */
[----:B------:R-:W-:-:S02]  /*72c0*/  HADD2.F32 R52, -RZ, R164.H1_H1 ;  /* 0x300000a4ff347230 */ /* 0x000fc40000004100 */
[----:B------:R-:W-:Y:S02]  /*72d0*/  HADD2.F32 R165, -RZ, R165.H0_H0 ;  /* 0x200000a5ffa57230 */ /* 0x000fe40000004100 */
[----:B------:R-:W-:Y:S02]  /*72e0*/  HADD2.F32 R53, -RZ, R163.H1_H1 ;  /* 0x300000a3ff357230 */ /* 0x000fe40000004100 */
[----:B------:R-:W-:Y:S02]  /*72f0*/  HADD2.F32 R162, -RZ, R162.H0_H0 ;  /* 0x200000a2ffa27230 */ /* 0x000fe40000004100 */
[-C--:B------:R-:W-:Y:S01]  /*7300*/  FMUL.FTZ R163, R52, R165.reuse ;  /* 0x000000a534a37220 */ /* 0x080fe20000410000 */
[----:B------:R-:W-:-:S03]  /*7310*/  FMUL.FTZ R165, R53, R165 ;  /* 0x000000a535a57220 */ /* 0x000fc60000410000 */
[-C--:B------:R-:W-:Y:S01]  /*7320*/  FFMA.FTZ R53, R53, R41.reuse, -R163 ;  /* 0x0000002935357223 */ /* 0x080fe200000108a3 */
[----:B------:R-:W-:Y:S02]  /*7330*/  HADD2.F32 R163, -RZ, R181.H0_H0 ;  /* 0x200000b5ffa37230 */ /* 0x000fe40000004100 */
[----:B------:R-:W-:Y:S01]  /*7340*/  FFMA.FTZ R41, R52, R41, R165 ;  /* 0x0000002934297223 */ /* 0x000fe200000100a5 */
[----:B------:R-:W-:Y:S02]  /*7350*/  IMAD.MOV.U32 R52, RZ, RZ, R83 ;  /* 0x000000ffff347224 */ /* 0x000fe400078e0053 */
[----:B------:R-:W-:Y:S01]  /*7360*/  HADD2.F32 R165, -RZ, R183.H0_H0 ;  /* 0x200000b7ffa57230 */ /* 0x000fe20000004100 */
[----:B------:R-:W-:Y:S01]  /*7370*/  F2FP.F16.F32.PACK_AB R53, R53, R85 ;  /* 0x000000553535723e */ /* 0x000fe200000000ff */
[----:B------:R-:W-:Y:S01]  /*7380*/  HADD2.F32 R83, -RZ, R87.H0_H0 ;  /* 0x20000057ff537230 */ /* 0x000fe20000004100 */
[----:B------:R-:W-:Y:S01]  /*7390*/  F2FP.F16.F32.PACK_AB R41, R41, R81 ;  /* 0x000000512929723e */ /* 0x000fe200000000ff */
[----:B------:R-:W-:-:S02]  /*73a0*/  HADD2.F32 R164, -RZ, R52.H0_H0 ;  /* 0x20000034ffa47230 */ /* 0x000fc40000004100 */
[----:B------:R-:W-:Y:S02]  /*73b0*/  HADD2.F32 R52, -RZ, R52.H1_H1 ;  /* 0x30000034ff347230 */ /* 0x000fe40000004100 */
[----:B------:R-:W-:Y:S01]  /*73c0*/  FMUL.FTZ R166, R83, R165 ;  /* 0x000000a553a67220 */ /* 0x000fe20000410000 */
[----:B------:R-:W-:Y:S02]  /*73d0*/  IMAD.MOV.U32 R81, RZ, RZ, R53 ;  /* 0x000000ffff517224 */ /* 0x000fe400078e0035 */
[----:B------:R-:W-:Y:S02]  /*73e0*/  IMAD.MOV.U32 R85, RZ, RZ, R41 ;  /* 0x000000ffff557224 */ /* 0x000fe400078e0029 */
[C---:B------:R-:W-:Y:S01]  /*73f0*/  FFMA.FTZ R166, R164.reuse, R163, -R166 ;  /* 0x000000a3a4a67223 */ /* 0x040fe200000108a6 */
[----:B------:R-:W-:Y:S01]  /*7400*/  FMUL.FTZ R164, R164, R165 ;  /* 0x000000a5a4a47220 */ /* 0x000fe20000410000 */
[----:B------:R-:W-:-:S03]  /*7410*/  HADD2.F32 R165, -RZ, R183.H1_H1 ;  /* 0x300000b7ffa57230 */ /* 0x000fc60000004100 */
[----:B------:R-:W-:Y:S01]  /*7420*/  FFMA.FTZ R164, R83, R163, R164 ;  /* 0x000000a353a47223 */ /* 0x000fe200000100a4 */
[----:B------:R-:W-:Y:S02]  /*7430*/  SHF.R.U32.HI R83, RZ, 0x10, R43 ;  /* 0x00000010ff537819 */ /* 0x000fe4000001162b */
[--C-:B------:R-:W-:Y:S01]  /*7440*/  SHF.R.U64 R43, R54, 0x10, R55.reuse ;  /* 0x00000010362b7819 */ /* 0x100fe20000001237 */
[----:B------:R-:W-:Y:S01]  /*7450*/  HADD2.F32 R54, -RZ, R87.H1_H1 ;  /* 0x30000057ff367230 */ /* 0x000fe20000004100 */
[----:B------:R-:W-:Y:S01]  /*7460*/  SHF.R.U32.HI R55, RZ, 0x10, R55 ;  /* 0x00000010ff377819 */ /* 0x000fe20000011637 */
[----:B------:R-:W-:Y:S02]  /*7470*/  HADD2.F32 R87, -RZ, R83.H0_H0 ;  /* 0x20000053ff577230 */ /* 0x000fe40000004100 */
[----:B------:R-:W-:Y:S02]  /*7480*/  HADD2.F32 R43, -RZ, R43.H0_H0 ;  /* 0x2000002bff2b7230 */ /* 0x000fe40000004100 */
[----:B------:R-:W-:-:S05]  /*7490*/  HADD2.F32 R55, -RZ, R55.H0_H0 ;  /* 0x20000037ff377230 */ /* 0x000fca0000004100 */
[----:B------:R-:W-:-:S04]  /*74a0*/  FMUL.FTZ R83, R54, R55 ;  /* 0x0000003736537220 */ /* 0x000fc80000410000 */
[C---:B------:R-:W-:Y:S01]  /*74b0*/  FFMA.FTZ R83, R52.reuse, R87, -R83 ;  /* 0x0000005734537223 */ /* 0x040fe20000010853 */
[----:B------:R-:W-:Y:S01]  /*74c0*/  FMUL.FTZ R52, R52, R55 ;  /* 0x0000003734347220 */ /* 0x000fe20000410000 */
[----:B------:R-:W-:-:S03]  /*74d0*/  HADD2.F32 R55, -RZ, R181.H1_H1 ;  /* 0x300000b5ff377230 */ /* 0x000fc60000004100 */
[----:B------:R-:W-:Y:S01]  /*74e0*/  FFMA.FTZ R52, R54, R87, R52 ;  /* 0x0000005736347223 */ /* 0x000fe20000010034 */
[----:B------:R-:W-:Y:S01]  /*74f0*/  HADD2.F32 R54, -RZ, R84.H0_H0 ;  /* 0x20000054ff367230 */ /* 0x000fe20000004100 */
[----:B------:R-:W-:Y:S01]  /*7500*/  F2FP.F16.F32.PACK_AB R83, R83, R166 ;  /* 0x000000a65353723e */ /* 0x000fe200000000ff */
[--C-:B------:R-:W-:Y:S02]  /*7510*/  HADD2.F32 R87, -RZ, R80.reuse.H0_H0 ;  /* 0x20000050ff577230 */ /* 0x100fe40000004100 */
[----:B------:R-:W-:Y:S02]  /*7520*/  HADD2.F32 R80, -RZ, R80.H1_H1 ;  /* 0x30000050ff507230 */ /* 0x000fe40000004100 */
[-C--:B------:R-:W-:Y:S01]  /*7530*/  FMUL.FTZ R163, R54, R165.reuse ;  /* 0x000000a536a37220 */ /* 0x080fe20000410000 */
[----:B------:R-:W-:Y:S01]  /*7540*/  F2FP.F16.F32.PACK_AB R52, R52, R164 ;  /* 0x000000a43434723e */ /* 0x000fe200000000ff */
[C---:B------:R-:W-:Y:S02]  /*7550*/  FMUL.FTZ R165, R87.reuse, R165 ;  /* 0x000000a557a57220 */ /* 0x040fe40000410000 */
[----:B------:R-:W-:-:S02]  /*7560*/  FFMA.FTZ R163, R87, R55, -R163 ;  /* 0x0000003757a37223 */ /* 0x000fc400000108a3 */
[----:B------:R-:W-:Y:S01]  /*7570*/  FFMA.FTZ R165, R54, R55, R165 ;  /* 0x0000003736a57223 */ /* 0x000fe200000100a5 */
[----:B------:R-:W-:Y:S02]  /*7580*/  HADD2.F32 R54, -RZ, R84.H1_H1 ;  /* 0x30000054ff367230 */ /* 0x000fe40000004100 */
[----:B------:R-:W-:Y:S02]  /*7590*/  HADD2.F32 R55, -RZ, R40.H0_H0 ;  /* 0x20000028ff377230 */ /* 0x000fe40000004100 */
[--C-:B------:R-:W-:Y:S02]  /*75a0*/  HADD2.F32 R84, -RZ, R82.reuse.H0_H0 ;  /* 0x20000052ff547230 */ /* 0x100fe40000004100 */
[-C--:B------:R-:W-:Y:S01]  /*75b0*/  FMUL.FTZ R40, R54, R162.reuse ;  /* 0x000000a236287220 */ /* 0x080fe20000410000 */
[C---:B------:R-:W-:Y:S01]  /*75c0*/  FMUL.FTZ R162, R80.reuse, R162 ;  /* 0x000000a250a27220 */ /* 0x040fe20000410000 */
[----:B------:R-:W-:Y:S02]  /*75d0*/  HADD2.F32 R82, -RZ, R82.H1_H1 ;  /* 0x30000052ff527230 */ /* 0x000fe40000004100 */
[-C--:B------:R-:W-:Y:S01]  /*75e0*/  FFMA.FTZ R40, R80, R55.reuse, -R40 ;  /* 0x0000003750287223 */ /* 0x080fe20000010828 */
[----:B------:R-:W-:Y:S01]  /*75f0*/  FFMA.FTZ R54, R54, R55, R162 ;  /* 0x0000003736367223 */ /* 0x000fe200000100a2 */
[----:B------:R-:W-:-:S02]  /*7600*/  HADD2.F32 R162, -RZ, R182.H1_H1 ;  /* 0x300000b6ffa27230 */ /* 0x000fc40000004100 */
[----:B------:R-:W-:Y:S01]  /*7610*/  HADD2.F32 R55, -RZ, R86.H0_H0 ;  /* 0x20000056ff377230 */ /* 0x000fe20000004100 */
[----:B------:R-:W-:Y:S01]  /*7620*/  F2FP.F16.F32.PACK_AB R40, R40, R163 ;  /* 0x000000a32828723e */ /* 0x000fe200000000ff */
[----:B------:R-:W-:Y:S01]  /*7630*/  HADD2.F32 R80, -RZ, R180.H1_H1 ;  /* 0x300000b4ff507230 */ /* 0x000fe20000004100 */
[----:B------:R-:W-:Y:S01]  /*7640*/  F2FP.F16.F32.PACK_AB R54, R54, R165 ;  /* 0x000000a53636723e */ /* 0x000fe200000000ff */
[----:B------:R-:W-:Y:S02]  /*7650*/  HADD2.F32 R86, -RZ, R86.H1_H1 ;  /* 0x30000056ff567230 */ /* 0x000fe40000004100 */
[-C--:B------:R-:W-:Y:S01]  /*7660*/  FMUL.FTZ R87, R55, R162.reuse ;  /* 0x000000a237577220 */ /* 0x080fe20000410000 */
[----:B------:R-:W-:-:S03]  /*7670*/  FMUL.FTZ R162, R84, R162 ;  /* 0x000000a254a27220 */ /* 0x000fc60000410000 */
[-C--:B------:R-:W-:Y:S01]  /*7680*/  FFMA.FTZ R87, R84, R80.reuse, -R87 ;  /* 0x0000005054577223 */ /* 0x080fe20000010857 */
[----:B------:R-:W-:Y:S01]  /*7690*/  FFMA.FTZ R162, R55, R80, R162 ;  /* 0x0000005037a27223 */ /* 0x000fe200000100a2 */
[-C--:B------:R-:W-:Y:S01]  /*76a0*/  FMUL.FTZ R55, R86, R43.reuse ;  /* 0x0000002b56377220 */ /* 0x080fe20000410000 */
[C---:B------:R-:W-:Y:S01]  /*76b0*/  FMUL.FTZ R43, R82.reuse, R43 ;  /* 0x0000002b522b7220 */ /* 0x040fe20000410000 */
[----:B------:R-:W-:Y:S02]  /*76c0*/  IMAD.MOV.U32 R80, RZ, RZ, R40 ;  /* 0x000000ffff507224 */ /* 0x000fe400078e0028 */
[-C--:B------:R-:W-:Y:S01]  /*76d0*/  FFMA.FTZ R55, R82, R42.reuse, -R55 ;  /* 0x0000002a52377223 */ /* 0x080fe20000010837 */
[----:B------:R-:W-:Y:S01]  /*76e0*/  FFMA.FTZ R43, R86, R42, R43 ;  /* 0x0000002a562b7223 */ /* 0x000fe2000001002b */
[----:B------:R-:W-:-:S03]  /*76f0*/  IMAD.MOV.U32 R84, RZ, RZ, R54 ;  /* 0x000000ffff547224 */ /* 0x000fc600078e0036 */
[----:B------:R-:W-:Y:S01]  /*7700*/  F2FP.F16.F32.PACK_AB R55, R55, R87 ;  /* 0x000000573737723e */ /* 0x000fe200000000ff */
[----:B------:R-:W-:Y:S01]  /*7710*/  IMAD.MOV.U32 R87, RZ, RZ, R52 ;  /* 0x000000ffff577224 */ /* 0x000fe200078e0034 */
[----:B------:R-:W-:Y:S02]  /*7720*/  F2FP.F16.F32.PACK_AB R43, R43, R162 ;  /* 0x000000a22b2b723e */ /* 0x000fe400000000ff */
[----:B------:R-:W-:-:S03]  /*7730*/  MOV R82, R55 ;  /* 0x0000003700527202 */ /* 0x000fc60000000f00 */
[----:B------:R-:W-:-:S07]  /*7740*/  IMAD.MOV.U32 R86, RZ, RZ, R43 ;  /* 0x000000ffff567224 */ /* 0x000fce00078e002b */
.L_x_1555:
[----:B------:R-:W-:Y:S05]  /*7750*/  BSYNC B3 ;  /* 0x0000000000037941 */ /* 0x000fea0003800000 */
.L_x_1554:
        /* <DEDUP_REMOVED lines=12> */
.L_x_1553:
[----:B------:R-:W-:Y:S05]  /*7820*/  BSYNC B2 ;  /* 0x0000000000027941 */ /* 0x000fea0003800000 */
.L_x_1552:
        /* <DEDUP_REMOVED lines=26> */
[----:B------:R-:W-:Y:S01]  /*79d0*/  HADD2.F32 R83, -RZ, R182.H0_H0 ;  /* 0x200000b6ff537230 */ /* 0x000fe20000004100 */
[--C-:B------:R-:W-:Y:S01]  /*79e0*/  SHF.R.U64 R36, R36, 0x10, R37.reuse ;  /* 0x0000001024247819 */ /* 0x100fe20000001225 */
[----:B------:R-:W-:Y:S01]  /*79f0*/  HADD2.F32 R84, -RZ, R180.H0_H0 ;  /* 0x200000b4ff547230 */ /* 0x000fe20000004100 */
[----:B------:R-:W-:Y:S01]  /*7a00*/  SHF.R.U32.HI R37, RZ, 0x10, R37 ;  /* 0x00000010ff257819 */ /* 0x000fe20000011625 */
[--C-:B------:R-:W-:Y:S01]  /*7a10*/  HADD2.F32 R41, -RZ, R82.reuse.H0_H0 ;  /* 0x20000052ff297230 */ /* 0x100fe20000004100 */
[----:B------:R-:W-:Y:S01]  /*7a20*/  SHF.R.U64 R38, R38, 0x10, R39 ;  /* 0x0000001026267819 */ /* 0x000fe20000001227 */
[----:B------:R-:W-:Y:S02]  /*7a30*/  HADD2.F32 R85, -RZ, R81.H0_H0 ;  /* 0x20000051ff557230 */ /* 0x000fe40000004100 */
[----:B------:R-:W-:-:S02]  /*7a40*/  HADD2.F32 R82, -RZ, R82.H1_H1 ;  /* 0x30000052ff527230 */ /* 0x000fc40000004100 */
[-C--:B------:R-:W-:Y:S01]  /*7a50*/  FMUL.FTZ R53, R41, R83.reuse ;  /* 0x0000005329357220 */ /* 0x080fe20000410000 */
[----:B------:R-:W-:Y:S02]  /*7a60*/  HADD2.F32 R37, -RZ, R37.H0_H0 ;  /* 0x20000025ff257230 */ /* 0x000fe40000004100 */
[C---:B------:R-:W-:Y:S01]  /*7a70*/  FMUL.FTZ R83, R85.reuse, R83 ;  /* 0x0000005355537220 */ /* 0x040fe20000410000 */
[----:B------:R-:W-:Y:S02]  /*7a80*/  HADD2.F32 R38, -RZ, R38.H0_H0 ;  /* 0x20000026ff267230 */ /* 0x000fe40000004100 */
[-C--:B------:R-:W-:Y:S01]  /*7a90*/  FFMA.FTZ R53, R85, R84.reuse, -R53 ;  /* 0x0000005455357223 */ /* 0x080fe20000010835 */
        /* <DEDUP_REMOVED lines=27> */
[----:B------:R-:W-:-:S02]  /*7c50*/  HADD2.F32 R81, -RZ, R81.H0_H0 ;  /* 0x20000051ff517230 */ /* 0x000fc40000004100 */
[----:B------:R-:W-:Y:S02]  /*7c60*/  HADD2.F32 R39, -RZ, R39.H0_H0 ;  /* 0x20000027ff277230 */ /* 0x000fe40000004100 */
[----:B------:R-:W-:Y:S02]  /*7c70*/  HADD2.F32 R51, -RZ, R51.H0_H0 ;  /* 0x20000033ff337230 */ /* 0x000fe40000004100 */
[----:B------:R-:W-:-:S03]  /*7c80*/  IMAD.MOV.U32 R53, RZ, RZ, R37 ;  /* 0x000000ffff357224 */ /* 0x000fc600078e0025 */
        /* <DEDUP_REMOVED lines=16> */
[----:B------:R-:W-:Y:S01]  /*7d90*/  HADD2.F32 R50, -RZ, R40.H1_H1 ;  /* 0x30000028ff327230 */ /* 0x000fe20000004100 */
[----:B------:R-:W-:Y:S01]  /*7da0*/  MOV R55, R83 ;  /* 0x0000005300377202 */ /* 0x000fe20000000f00 */
        /* <DEDUP_REMOVED lines=10> */
[----:B------:R-:W-:Y:S02]  /*7e50*/  F2FP.F16.F32.PACK_AB R36, R36, R82 ;  /* 0x000000522424723e */ /* 0x000fe400000000ff */
        /* <DEDUP_REMOVED lines=15> */
.L_x_1559:
[----:B------:R-:W-:Y:S05]  /*7f50*/  BSYNC B3 ;  /* 0x0000000000037941 */ /* 0x000fea0003800000 */
.L_x_1558:
        /* <DEDUP_REMOVED lines=12> */
.L_x_1557:
[----:B------:R-:W-:Y:S05]  /*8020*/  BSYNC B2 ;  /* 0x0000000000027941 */ /* 0x000fea0003800000 */
.L_x_1556:
[----:B------:R-:W-:-:S13]  /*8030*/  ISETP.NE.AND P4, PT, R15, RZ, PT ;  /* 0x000000ff0f00720c */ /* 0x000fda0003f85270 */
[----:B------:R-:W-:Y:S05]  /*8040*/  @!P4 BRA `(.L_x_1551) ;  /* 0x0000000400f8c947 */ /* 0x000fea0003800000 */
[----:B------:R-:W-:Y:S01]  /*8050*/  LOP3.LUT P6, RZ, R18, 0x1, RZ, 0xc0, !PT ;  /* 0x0000000112ff7812 */ /* 0x000fe200078cc0ff */
[----:B------:R-:W-:Y:S01]  /*8060*/  BSSY B2, `(.L_x_1560) ;  /* 0x0000072000027945 */ /* 0x000fe20003800000 */
[----:B------:R-:W-:Y:S02]  /*8070*/  IADD3 R48, P4, P5, R106, R130, R12 ;  /* 0x000000826a307210 */ /* 0x000fe40007d9e00c */
[----:B---3--:R-:W-:Y:S02]  /*8080*/  SEL R36, R125, R148, !P6 ;  /* 0x000000947d247207 */ /* 0x008fe40007000000 */
[----:B------:R-:W-:Y:S02]  /*8090*/  IADD3.X R49, R4, R153, R113, P4, P5 ;  /* 0x0000009904317210 */ /* 0x000fe400027ea471 */
[----:B------:R-:W-:Y:S02]  /*80a0*/  SHF.R.S32.HI R37, RZ, 0x1f, R36 ;  /* 0x0000001fff257819 */ /* 0x000fe40000011424 */
[----:B------:R-:W-:-:S02]  /*80b0*/  ISETP.GE.AND P4, PT, R198, R124, PT ;  /* 0x0000007cc600720c */ /* 0x000fc40003f86270 */
        /* <DEDUP_REMOVED lines=9> */
[----:B------:R-:W-:Y:S02]  /*8150*/  IMAD.IADD R37, R37, 0x1, R36 ;  /* 0x0000000125257824 */ /* 0x000fe400078e0224 */
[C---:B------:R-:W-:Y:S02]  /*8160*/  IMAD R36, R16.reuse, 0x4800, R142 ;  /* 0x0000480010247824 */ /* 0x040fe400078e028e */
[----:B--2---:R-:W-:Y:S02]  /*8170*/  IMAD R40, R16, 0x4800, R37 ;  /* 0x0000480010287824 */ /* 0x004fe400078e0225 */
[--C-:B------:R-:W-:Y:S02]  /*8180*/  IMAD R36, R36, 0x2, R2.reuse ;  /* 0x0000000224247824 */ /* 0x100fe400078e0202 */
[----:B------:R-:W-:-:S04]  /*8190*/  IMAD R40, R40, 0x2, R2 ;  /* 0x0000000228287824 */ /* 0x000fc800078e0202 */
[----:B------:R-:W0:Y:S04]  /*81a0*/  LDS.128 R36, [R36+0x1e400] ;  /* 0x01e4000024247984 */ /* 0x000e280000000c00 */
[----:B------:R-:W2:Y:S01]  /*81b0*/  LDS.128 R40, [R40+0x1e400] ;  /* 0x01e4000028287984 */ /* 0x000ea20000000c00 */
[----:B------:R-:W-:Y:S05]  /*81c0*/  @P4 BRA `(.L_x_1561) ;  /* 0x00000004006c4947 */ /* 0x000fea0003800000 */
[----:B--2---:R-:W-:Y:S01]  /*81d0*/  IMAD.MOV.U32 R53, RZ, RZ, R41 ;  /* 0x000000ffff357224 */ /* 0x004fe200078e0029 */
[----:B------:R-:W-:Y:S01]  /*81e0*/  SHF.R.U64 R44, R44, 0x10, R45 ;  /* 0x000000102c2c7819 */ /* 0x000fe2000000122d */
[----:B0-----:R-:W-:Y:S01]  /*81f0*/  IMAD.MOV.U32 R41, RZ, RZ, R37 ;  /* 0x000000ffff297224 */ /* 0x001fe200078e0025 */
[----:B------:R-:W-:Y:S01]  /*8200*/  SHF.R.U64 R32, R32, 0x10, R33 ;  /* 0x0000001020207819 */ /* 0x000fe20000001221 */
[----:B------:R-:W-:Y:S01]  /*8210*/  HADD2.F32 R54, -RZ, R175.H1_H1 ;  /* 0x300000afff367230 */ /* 0x000fe20000004100 */
[----:B------:R-:W-:Y:S01]  /*8220*/  SHF.R.U64 R46, R46, 0x10, R47 ;  /* 0x000000102e2e7819 */ /* 0x000fe2000000122f */
[----:B------:R-:W-:Y:S01]  /*8230*/  HADD2.F32 R51, -RZ, R53.H0_H0 ;  /* 0x20000035ff337230 */ /* 0x000fe20000004100 */
[----:B------:R-:W-:Y:S01]  /*8240*/  SHF.R.U64 R34, R34, 0x10, R35 ;  /* 0x0000001022227819 */ /* 0x000fe20000001223 */
[----:B------:R-:W-:Y:S02]  /*8250*/  HADD2.F32 R52, -RZ, R41.H0_H0 ;  /* 0x20000029ff347230 */ /* 0x000fe40000004100 */
[----:B------:R-:W-:-:S02]  /*8260*/  HADD2.F32 R37, -RZ, R175.H0_H0 ;  /* 0x200000afff257230 */ /* 0x000fc40000004100 */
[CC--:B------:R-:W-:Y:S01]  /*8270*/  FMUL.FTZ R55, R51.reuse, R54.reuse ;  /* 0x0000003633377220 */ /* 0x0c0fe20000410000 */
[----:B------:R-:W-:Y:S02]  /*8280*/  HADD2.F32 R41, -RZ, R41.H1_H1 ;  /* 0x30000029ff297230 */ /* 0x000fe40000004100 */
[C---:B------:R-:W-:Y:S01]  /*8290*/  FMUL.FTZ R54, R52.reuse, R54 ;  /* 0x0000003634367220 */ /* 0x040fe20000410000 */
[----:B------:R-:W-:Y:S02]  /*82a0*/  HADD2.F32 R80, -RZ, R174.H1_H1 ;  /* 0x300000aeff507230 */ /* 0x000fe40000004100 */
[-C--:B------:R-:W-:Y:S01]  /*82b0*/  FFMA.FTZ R52, R52, R37.reuse, -R55 ;  /* 0x0000002534347223 */ /* 0x080fe20000010837 */
[----:B------:R-:W-:Y:S02]  /*82c0*/  HADD2.F32 R44, -RZ, R44.H0_H0 ;  /* 0x2000002cff2c7230 */ /* 0x000fe40000004100 */
[----:B------:R-:W-:Y:S01]  /*82d0*/  FFMA.FTZ R51, R51, R37, R54 ;  /* 0x0000002533337223 */ /* 0x000fe20000010036 */
[----:B------:R-:W-:Y:S01]  /*82e0*/  SHF.R.U32.HI R54, RZ, 0x10, R45 ;  /* 0x00000010ff367819 */ /* 0x000fe2000001162d */
[----:B------:R-:W-:Y:S01]  /*82f0*/  HADD2.F32 R37, -RZ, R53.H1_H1 ;  /* 0x30000035ff257230 */ /* 0x000fe20000004100 */
[----:B------:R-:W-:Y:S01]  /*8300*/  SHF.R.U32.HI R53, RZ, 0x10, R33 ;  /* 0x00000010ff357819 */ /* 0x000fe20000011621 */
[----:B------:R-:W-:-:S02]  /*8310*/  HADD2.F32 R45, -RZ, R36.H0_H0 ;  /* 0x20000024ff2d7230 */ /* 0x000fc40000004100 */
[----:B------:R-:W-:Y:S02]  /*8320*/  HADD2.F32 R54, -RZ, R54.H0_H0 ;  /* 0x20000036ff367230 */ /* 0x000fe40000004100 */
[----:B------:R-:W-:Y:S02]  /*8330*/  HADD2.F32 R53, -RZ, R53.H0_H0 ;  /* 0x20000035ff357230 */ /* 0x000fe40000004100 */
[----:B------:R-:W-:Y:S02]  /*8340*/  HADD2.F32 R36, -RZ, R36.H1_H1 ;  /* 0x30000024ff247230 */ /* 0x000fe40000004100 */
[-C--:B------:R-:W-:Y:S01]  /*8350*/  FMUL.FTZ R55, R37, R54.reuse ;  /* 0x0000003625377220 */ /* 0x080fe20000410000 */
[C---:B------:R-:W-:Y:S01]  /*8360*/  FMUL.FTZ R54, R41.reuse, R54 ;  /* 0x0000003629367220 */ /* 0x040fe20000410000 */
[----:B------:R-:W-:Y:S02]  /*8370*/  HADD2.F32 R32, -RZ, R32.H0_H0 ;  /* 0x20000020ff207230 */ /* 0x000fe40000004100 */
[-C--:B------:R-:W-:Y:S01]  /*8380*/  FFMA.FTZ R41, R41, R53.reuse, -R55 ;  /* 0x0000003529297223 */ /* 0x080fe20000010837 */
[----:B------:R-:W-:Y:S01]  /*8390*/  FFMA.FTZ R37, R37, R53, R54 ;  /* 0x0000003525257223 */ /* 0x000fe20000010036 */
[----:B------:R-:W-:-:S02]  /*83a0*/  IMAD.MOV.U32 R53, RZ, RZ, R43 ;  /* 0x000000ffff357224 */ /* 0x000fc400078e002b */
[----:B------:R-:W-:Y:S01]  /*83b0*/  HADD2.F32 R43, -RZ, R39.H0_H0 ;  /* 0x20000027ff2b7230 */ /* 0x000fe20000004100 */
[----:B------:R-:W-:Y:S01]  /*83c0*/  F2FP.F16.F32.PACK_AB R41, R41, R52 ;  /* 0x000000342929723e */ /* 0x000fe200000000ff */
[----:B------:R-:W-:Y:S01]  /*83d0*/  HADD2.F32 R55, -RZ, R174.H0_H0 ;  /* 0x200000aeff377230 */ /* 0x000fe20000004100 */
[----:B------:R-:W-:Y:S01]  /*83e0*/  F2FP.F16.F32.PACK_AB R51, R37, R51 ;  /* 0x000000332533723e */ /* 0x000fe200000000ff */
[--C-:B------:R-:W-:Y:S02]  /*83f0*/  HADD2.F32 R54, -RZ, R53.reuse.H0_H0 ;  /* 0x20000035ff367230 */ /* 0x100fe40000004100 */
[----:B------:R-:W-:Y:S02]  /*8400*/  HADD2.F32 R53, -RZ, R53.H1_H1 ;  /* 0x30000035ff357230 */ /* 0x000fe40000004100 */
[----:B------:R-:W-:Y:S02]  /*8410*/  HADD2.F32 R39, -RZ, R39.H1_H1 ;  /* 0x30000027ff277230 */ /* 0x000fe40000004100 */
[-C--:B------:R-:W-:Y:S01]  /*8420*/  FMUL.FTZ R81, R54, R80.reuse ;  /* 0x0000005036517220 */ /* 0x080fe20000410000 */
[----:B------:R-:W-:Y:S01]  /*8430*/  FMUL.FTZ R80, R43, R80 ;  /* 0x000000502b507220 */ /* 0x000fe20000410000 */
[----:B------:R-:W-:-:S02]  /*8440*/  HADD2.F32 R46, -RZ, R46.H0_H0 ;  /* 0x2000002eff2e7230 */ /* 0x000fc40000004100 */
[-C--:B------:R-:W-:Y:S01]  /*8450*/  FFMA.FTZ R43, R43, R55.reuse, -R81 ;  /* 0x000000372b2b7223 */ /* 0x080fe20000010851 */
[----:B------:R-:W-:Y:S01]  /*8460*/  FFMA.FTZ R80, R54, R55, R80 ;  /* 0x0000003736507223 */ /* 0x000fe20000010050 */
[----:B------:R-:W-:Y:S01]  /*8470*/  SHF.R.U32.HI R54, RZ, 0x10, R47 ;  /* 0x00000010ff367819 */ /* 0x000fe2000001162f */
[----:B------:R-:W-:Y:S01]  /*8480*/  HADD2.F32 R34, -RZ, R34.H0_H0 ;  /* 0x20000022ff227230 */ /* 0x000fe20000004100 */
[----:B------:R-:W-:Y:S01]  /*8490*/  SHF.R.U32.HI R55, RZ, 0x10, R35 ;  /* 0x00000010ff377819 */ /* 0x000fe20000011623 */
[----:B------:R-:W-:Y:S02]  /*84a0*/  IMAD.MOV.U32 R37, RZ, RZ, R41 ;  /* 0x000000ffff257224 */ /* 0x000fe400078e0029 */
[----:B------:R-:W-:Y:S02]  /*84b0*/  HADD2.F32 R54, -RZ, R54.H0_H0 ;  /* 0x20000036ff367230 */ /* 0x000fe40000004100 */
[----:B------:R-:W-:Y:S02]  /*84c0*/  HADD2.F32 R55, -RZ, R55.H0_H0 ;  /* 0x20000037ff377230 */ /* 0x000fe40000004100 */
[----:B------:R-:W-:-:S02]  /*84d0*/  IMAD.MOV.U32 R41, RZ, RZ, R51 ;  /* 0x000000ffff297224 */ /* 0x000fc400078e0033 */
[-C--:B------:R-:W-:Y:S01]  /*84e0*/  FMUL.FTZ R81, R53, R54.reuse ;  /* 0x0000003635517220 */ /* 0x080fe20000410000 */
[----:B------:R-:W-:-:S03]  /*84f0*/  FMUL.FTZ R54, R39, R54 ;  /* 0x0000003627367220 */ /* 0x000fc60000410000 */
[-C--:B------:R-:W-:Y:S01]  /*8500*/  FFMA.FTZ R81, R39, R55.reuse, -R81 ;  /* 0x0000003727517223 */ /* 0x080fe20000010851 */
[--C-:B------:R-:W-:Y:S02]  /*8510*/  HADD2.F32 R39, -RZ, R40.reuse.H0_H0 ;  /* 0x20000028ff277230 */ /* 0x100fe40000004100 */
[----:B------:R-:W-:Y:S01]  /*8520*/  FFMA.FTZ R54, R53, R55, R54 ;  /* 0x0000003735367223 */ /* 0x000fe20000010036 */
[----:B------:R-:W-:Y:S02]  /*8530*/  HADD2.F32 R40, -RZ, R40.H1_H1 ;  /* 0x30000028ff287230 */ /* 0x000fe40000004100 */
[--C-:B------:R-:W-:Y:S01]  /*8540*/  HADD2.F32 R53, -RZ, R173.reuse.H1_H1 ;  /* 0x300000adff357230 */ /* 0x100fe20000004100 */
[----:B------:R-:W-:Y:S01]  /*8550*/  F2FP.F16.F32.PACK_AB R43, R81, R43 ;  /* 0x0000002b512b723e */ /* 0x000fe200000000ff */
[----:B------:R-:W-:Y:S02]  /*8560*/  HADD2.F32 R55, -RZ, R172.H1_H1 ;  /* 0x300000acff377230 */ /* 0x000fe40000004100 */
[-C--:B------:R-:W-:Y:S01]  /*8570*/  FMUL.FTZ R33, R40, R44.reuse ;  /* 0x0000002c28217220 */ /* 0x080fe20000410000 */
[C---:B------:R-:W-:Y:S01]  /*8580*/  FMUL.FTZ R44, R36.reuse, R44 ;  /* 0x0000002c242c7220 */ /* 0x040fe20000410000 */
[-C--:B------:R-:W-:Y:S01]  /*8590*/  FMUL.FTZ R82, R39, R53.reuse ;  /* 0x0000003527527220 */ /* 0x080fe20000410000 */
[----:B------:R-:W-:Y:S01]  /*85a0*/  FMUL.FTZ R53, R45, R53 ;  /* 0x000000352d357220 */ /* 0x000fe20000410000 */
[-C--:B------:R-:W-:Y:S01]  /*85b0*/  FFMA.FTZ R33, R36, R32.reuse, -R33 ;  /* 0x0000002024217223 */ /* 0x080fe20000010821 */
[----:B------:R-:W-:Y:S01]  /*85c0*/  FFMA.FTZ R44, R40, R32, R44 ;  /* 0x00000020282c7223 */ /* 0x000fe2000001002c */
[----:B------:R-:W-:-:S02]  /*85d0*/  HADD2.F32 R173, -RZ, R173.H0_H0 ;  /* 0x200000adffad7230 */ /* 0x000fc40000004100 */
[-C--:B------:R-:W-:Y:S01]  /*85e0*/  FFMA.FTZ R53, R39, R55.reuse, R53 ;  /* 0x0000003727357223 */ /* 0x080fe20000010035 */
[----:B------:R-:W-:Y:S02]  /*85f0*/  HADD2.F32 R32, -RZ, R42.H0_H0 ;  /* 0x2000002aff207230 */ /* 0x000fe40000004100 */
[----:B------:R-:W-:Y:S01]  /*8600*/  FFMA.FTZ R82, R45, R55, -R82 ;  /* 0x000000372d527223 */ /* 0x000fe20000010852 */
[----:B------:R-:W-:Y:S01]  /*8610*/  HADD2.F32 R36, -RZ, R38.H0_H0 ;  /* 0x20000026ff247230 */ /* 0x000fe20000004100 */
[----:B------:R-:W-:Y:S01]  /*8620*/  F2FP.F16.F32.PACK_AB R54, R54, R80 ;  /* 0x000000503636723e */ /* 0x000fe200000000ff */
[----:B------:R-:W-:Y:S02]  /*8630*/  HADD2.F32 R172, -RZ, R172.H0_H0 ;  /* 0x200000acffac7230 */ /* 0x000fe40000004100 */
[-C--:B------:R-:W-:Y:S01]  /*8640*/  FMUL.FTZ R39, R32, R173.reuse ;  /* 0x000000ad20277220 */ /* 0x080fe20000410000 */
[----:B------:R-:W-:Y:S02]  /*8650*/  HADD2.F32 R42, -RZ, R42.H1_H1 ;  /* 0x3000002aff2a7230 */ /* 0x000fe40000004100 */
[----:B------:R-:W-:Y:S01]  /*8660*/  FMUL.FTZ R173, R36, R173 ;  /* 0x000000ad24ad7220 */ /* 0x000fe20000410000 */
[----:B------:R-:W-:-:S02]  /*8670*/  HADD2.F32 R38, -RZ, R38.H1_H1 ;  /* 0x30000026ff267230 */ /* 0x000fc40000004100 */
[-C--:B------:R-:W-:Y:S01]  /*8680*/  FFMA.FTZ R39, R36, R172.reuse, -R39 ;  /* 0x000000ac24277223 */ /* 0x080fe20000010827 */
[----:B------:R-:W-:Y:S01]  /*8690*/  F2FP.F16.F32.PACK_AB R44, R44, R53 ;  /* 0x000000352c2c723e */ /* 0x000fe200000000ff */
[----:B------:R-:W-:Y:S01]  /*86a0*/  FFMA.FTZ R173, R32, R172, R173 ;  /* 0x000000ac20ad7223 */ /* 0x000fe200000100ad */
[-C--:B------:R-:W-:Y:S01]  /*86b0*/  FMUL.FTZ R32, R42, R46.reuse ;  /* 0x0000002e2a207220 */ /* 0x080fe20000410000 */
[C---:B------:R-:W-:Y:S01]  /*86c0*/  FMUL.FTZ R46, R38.reuse, R46 ;  /* 0x0000002e262e7220 */ /* 0x040fe20000410000 */
[----:B------:R-:W-:Y:S01]  /*86d0*/  F2FP.F16.F32.PACK_AB R33, R33, R82 ;  /* 0x000000522121723e */ /* 0x000fe200000000ff */
[----:B------:R-:W-:Y:S02]  /*86e0*/  IMAD.MOV.U32 R40, RZ, RZ, R44 ;  /* 0x000000ffff287224 */ /* 0x000fe400078e002c */
[-C--:B------:R-:W-:Y:S01]  /*86f0*/  FFMA.FTZ R32, R38, R34.reuse, -R32 ;  /* 0x0000002226207223 */ /* 0x080fe20000010820 */
[----:B------:R-:W-:Y:S01]  /*8700*/  FFMA.FTZ R46, R42, R34, R46 ;  /* 0x000000222a2e7223 */ /* 0x000fe2000001002e */
[----:B------:R-:W-:-:S03]  /*8710*/  MOV R36, R33 ;  /* 0x0000002100247202 */ /* 0x000fc60000000f00 */
[----:B------:R-:W-:Y:S02]  /*8720*/  F2FP.F16.F32.PACK_AB R39, R32, R39 ;  /* 0x000000272027723e */ /* 0x000fe400000000ff */
[----:B------:R-:W-:-:S03]  /*8730*/  F2FP.F16.F32.PACK_AB R46, R46, R173 ;  /* 0x000000ad2e2e723e */ /* 0x000fc600000000ff */
[----:B------:R-:W-:Y:S02]  /*8740*/  IMAD.MOV.U32 R38, RZ, RZ, R39 ;  /* 0x000000ffff267224 */ /* 0x000fe400078e0027 */
[----:B------:R-:W-:Y:S02]  /*8750*/  IMAD.MOV.U32 R39, RZ, RZ, R43 ;  /* 0x000000ffff277224 */ /* 0x000fe400078e002b */
[----:B------:R-:W-:Y:S02]  /*8760*/  IMAD.MOV.U32 R42, RZ, RZ, R46 ;  /* 0x000000ffff2a7224 */ /* 0x000fe400078e002e */
[----:B------:R-:W-:-:S07]  /*8770*/  IMAD.MOV.U32 R43, RZ, RZ, R54 ;  /* 0x000000ffff2b7224 */ /* 0x000fce00078e0036 */
.L_x_1561:
[----:B------:R-:W-:Y:S05]  /*8780*/  BSYNC B2 ;  /* 0x0000000000027941 */ /* 0x000fea0003800000 */
.L_x_1560:
        /* <DEDUP_REMOVED lines=10> */
.L_x_1551:
[----:B------:R-:W-:Y:S05]  /*8830*/  BSYNC B1 ;  /* 0x0000000000017941 */ /* 0x000fea0003800000 */
.L_x_1550:
[-C--:B0-2---:R-:W-:Y:S02]  /*8840*/  IMAD R32, R150, R128.reuse, RZ ;  /* 0x0000008096207224 */ /* 0x085fe400078e02ff */
[----:B------:R-:W-:-:S04]  /*8850*/  IMAD.WIDE.U32 R126, R219, R128, R126 ;  /* 0x00000080db7e7225 */ /* 0x000fc800078e007e */
[----:B------:R-:W-:Y:S01]  /*8860*/  IMAD R129, R219, R129, R32 ;  /* 0x00000081db817224 */ /* 0x000fe200078e0220 */
[----:B------:R-:W-:Y:S06]  /*8870*/  @P3 BRA `(.L_x_1520) ;  /* 0x0000001800a83947 */ /* 0x000fec0003800000 */
[----:B------:R-:W-:Y:S01]  /*8880*/  ISETP.NE.AND P3, PT, R13, RZ, PT ;  /* 0x000000ff0d00720c */ /* 0x000fe20003f65270 */
[----:B------:R-:W-:Y:S01]  /*8890*/  BSSY B1, `(.L_x_1562) ;  /* 0x0000079000017945 */ /* 0x000fe20003800000 */
[----:B------:R-:W-:-:S11]  /*88a0*/  IADD3 R44, R127, R129, RZ ;  /* 0x000000817f2c7210 */ /* 0x000fd60007ffe0ff */
[----:B------:R-:W-:Y:S05]  /*88b0*/  @!P3 BRA `(.L_x_1563) ;  /* 0x0000000400d8b947 */ /* 0x000fea0003800000 */
[----:B------:R-:W-:Y:S01]  /*88c0*/  SEL R32, R125, R148, !P0 ;  /* 0x000000947d207207 */ /* 0x000fe20004000000 */
[----:B------:R-:W-:Y:S01]  /*88d0*/  BSSY B2, `(.L_x_1564) ;  /* 0x0000072000027945 */ /* 0x000fe20003800000 */
[----:B---3--:R-:W-:Y:S02]  /*88e0*/  IADD3 R37, P3, P4, R106, R126, R10 ;  /* 0x0000007e6a257210 */ /* 0x008fe40007c7e00a */
[----:B------:R-:W-:Y:S02]  /*88f0*/  SHF.R.S32.HI R33, RZ, 0x1f, R32 ;  /* 0x0000001fff217819 */ /* 0x000fe40000011420 */
[----:B------:R-:W-:Y:S02]  /*8900*/  IADD3.X R36, R4, R44, R117, P3, P4 ;  /* 0x0000002c04247210 */ /* 0x000fe40001fe8475 */
[----:B------:R-:W-:Y:S02]  /*8910*/  LEA.HI R33, R33, R32, RZ, 0x4 ;  /* 0x0000002021217211 */ /* 0x000fe400078f20ff */
[----:B------:R-:W-:-:S02]  /*8920*/  SHF.R.U32.HI R38, RZ, 0x3, R206 ;  /* 0x00000003ff267819 */ /* 0x000fc400000116ce */
[----:B------:R-:W-:-:S05]  /*8930*/  LEA.HI.SX32 R32, R33, R120, 0x1c ;  /* 0x0000007821207211 */ /* 0x000fca00078fe2ff */
[----:B------:R-:W-:-:S05]  /*8940*/  IMAD.SHL.U32 R33, R32, 0x8, RZ ;  /* 0x0000000820217824 */ /* 0x000fca00078e00ff */
[----:B------:R-:W-:-:S13]  /*8950*/  ISETP.GE.AND P3, PT, R33, R145, PT ;  /* 0x000000912100720c */ /* 0x000fda0003f66270 */
[--C-:B------:R-:W-:Y:S02]  /*8960*/  @!P3 SHF.R.S32.HI R35, RZ, 0x1f, R33.reuse ;  /* 0x0000001fff23b819 */ /* 0x100fe40000011421 */
[--C-:B------:R-:W-:Y:S02]  /*8970*/  @!P3 IADD3 R34, P4, P5, R106, R126, R33.reuse ;  /* 0x0000007e6a22b210 */ /* 0x100fe40007d9e021 */
[----:B------:R-:W-:Y:S02]  /*8980*/  LOP3.LUT R33, R206, 0x38, R33, 0xf8, !PT ;  /* 0x00000038ce217812 */ /* 0x000fe400078ef821 */
[----:B------:R-:W-:Y:S02]  /*8990*/  @!P3 IADD3.X R35, R4, R44, R35, P4, P5 ;  /* 0x0000002c0423b210 */ /* 0x000fe400027ea423 */
[----:B------:R-:W-:Y:S02]  /*89a0*/  LEA R40, P4, R37, R114, 0x1 ;  /* 0x0000007225287211 */ /* 0x000fe400078808ff */
[----:B------:R-:W-:-:S02]  /*89b0*/  LOP3.LUT R33, R33, R38, RZ, 0x3c, !PT ;  /* 0x0000002621217212 */ /* 0x000fc400078e3cff */
[----:B------:R-:W-:Y:S02]  /*89c0*/  LEA.HI.X R41, R37, R115, R36, 0x1, P4 ;  /* 0x0000007325297211 */ /* 0x000fe400020f0c24 */
[----:B------:R-:W-:-:S04]  /*89d0*/  @!P3 LEA R42, P4, R34, R114, 0x1 ;  /* 0x00000072222ab211 */ /* 0x000fc800078808ff */
[----:B------:R-:W-:Y:S02]  /*89e0*/  @!P3 LEA.HI.X R43, R34, R115, R35, 0x1, P4 ;  /* 0x00000073222bb211 */ /* 0x000fe400020f0c23 */
[----:B------:R-:W-:Y:S02]  /*89f0*/  SHF.R.S32.HI R35, RZ, 0x1f, R32 ;  /* 0x0000001fff237819 */ /* 0x000fe40000011420 */
[----:B------:R-:W-:Y:S02]  /*8a00*/  ISETP.GE.AND P4, PT, R22, R124, PT ;  /* 0x0000007c1600720c */ /* 0x000fe40003f86270 */
[----:B------:R-:W-:-:S04]  /*8a10*/  LEA.HI R35, R35, R32, RZ, 0x3 ;  /* 0x0000002023237211 */ /* 0x000fc800078f18ff */
[----:B------:R-:W-:-:S05]  /*8a20*/  SHF.R.S32.HI R32, RZ, 0x3, R35 ;  /* 0x00000003ff207819 */ /* 0x000fca0000011423 */
[----:B------:R-:W-:-:S04]  /*8a30*/  IMAD R32, R32, 0x1800, R211 ;  /* 0x0000180020207824 */ /* 0x000fc800078e02d3 */
        /* <DEDUP_REMOVED lines=16> */
[----:B------:R-:W-:Y:S01]  /*8b40*/  SHF.R.U64 R48, R78, 0x10, R79 ;  /* 0x000000104e307819 */ /* 0x000fe2000000124f */
[----:B------:R-:W-:Y:S02]  /*8b50*/  HADD2.F32 R49, -RZ, R169.H1_H1 ;  /* 0x300000a9ff317230 */ /* 0x000fe40000004100 */
[----:B------:R-:W-:Y:S01]  /*8b60*/  FMUL.FTZ R53, R51, R50 ;  /* 0x0000003233357220 */ /* 0x000fe20000410000 */
[----:B------:R-:W-:-:S02]  /*8b70*/  HADD2.F32 R76, -RZ, R76.H0_H0 ;  /* 0x2000004cff4c7230 */ /* 0x000fc40000004100 */
[C---:B------:R-:W-:Y:S01]  /*8b80*/  FMUL.FTZ R54, R37.reuse, R50 ;  /* 0x0000003225367220 */ /* 0x040fe20000410000 */
[----:B------:R-:W-:Y:S01]  /*8b90*/  HADD2.F32 R33, -RZ, R33.H1_H1 ;  /* 0x30000021ff217230 */ /* 0x000fe20000004100 */
[----:B------:R-:W-:Y:S01]  /*8ba0*/  SHF.R.U32.HI R78, RZ, 0x10, R79 ;  /* 0x00000010ff4e7819 */ /* 0x000fe2000001164f */
[-C--:B------:R-:W-:Y:S01]  /*8bb0*/  FFMA.FTZ R53, R37, R49.reuse, -R53 ;  /* 0x0000003125357223 */ /* 0x080fe20000010835 */
[----:B------:R-:W-:Y:S01]  /*8bc0*/  FFMA.FTZ R54, R51, R49, R54 ;  /* 0x0000003133367223 */ /* 0x000fe20000010036 */
[--C-:B------:R-:W-:Y:S01]  /*8bd0*/  SHF.R.U64 R47, R66, 0x10, R67.reuse ;  /* 0x00000010422f7819 */ /* 0x100fe20000001243 */
[----:B------:R-:W-:Y:S02]  /*8be0*/  HADD2.F32 R64, -RZ, R64.H0_H0 ;  /* 0x20000040ff407230 */ /* 0x000fe40000004100 */
[----:B------:R-:W-:Y:S01]  /*8bf0*/  FMUL.FTZ R50, R52, R76 ;  /* 0x0000004c34327220 */ /* 0x000fe20000410000 */
[--C-:B------:R-:W-:Y:S01]  /*8c00*/  HADD2.F32 R49, -RZ, R39.reuse.H0_H0 ;  /* 0x20000027ff317230 */ /* 0x100fe20000004100 */
[----:B------:R-:W-:Y:S01]  /*8c10*/  SHF.R.U32.HI R66, RZ, 0x10, R67 ;  /* 0x00000010ff427819 */ /* 0x000fe20000011643 */
[----:B------:R-:W-:-:S02]  /*8c20*/  HADD2.F32 R51, -RZ, R39.H1_H1 ;  /* 0x30000027ff337230 */ /* 0x000fc40000004100 */
[C---:B------:R-:W-:Y:S01]  /*8c30*/  FMUL.FTZ R76, R33.reuse, R76 ;  /* 0x0000004c214c7220 */ /* 0x040fe20000410000 */
[----:B------:R-:W-:Y:S02]  /*8c40*/  HADD2.F32 R37, -RZ, R170.H1_H1 ;  /* 0x300000aaff257230 */ /* 0x000fe40000004100 */
[-C--:B------:R-:W-:Y:S01]  /*8c50*/  FFMA.FTZ R50, R33, R64.reuse, -R50 ;  /* 0x0000004021327223 */ /* 0x080fe20000010832 */
[--C-:B------:R-:W-:Y:S02]  /*8c60*/  HADD2.F32 R39, -RZ, R35.reuse.H0_H0 ;  /* 0x20000023ff277230 */ /* 0x100fe40000004100 */
[----:B------:R-:W-:Y:S01]  /*8c70*/  FFMA.FTZ R76, R52, R64, R76 ;  /* 0x00000040344c7223 */ /* 0x000fe2000001004c */
        /* <DEDUP_REMOVED lines=25> */
[C---:B------:R-:W-:Y:S01]  /*8e10*/  FMUL.FTZ R46, R32.reuse, R46 ;  /* 0x0000002e202e7220 */ /* 0x040fe20000410000 */
[----:B------:R-:W-:Y:S02]  /*8e20*/  HADD2.F32 R33, -RZ, R38.H0_H0 ;  /* 0x20000026ff217230 */ /* 0x000fe40000004100 */
[----:B------:R-:W-:Y:S01]  /*8e30*/  FFMA.FTZ R49, R32, R45, -R49 ;  /* 0x0000002d20317223 */ /* 0x000fe20000010831 */
[----:B------:R-:W-:-:S02]  /*8e40*/  HADD2.F32 R170, -RZ, R170.H0_H0 ;  /* 0x200000aaffaa7230 */ /* 0x000fc40000004100 */
[----:B------:R-:W-:Y:S01]  /*8e50*/  FFMA.FTZ R171, R35, R169, R171 ;  /* 0x000000a923ab7223 */ /* 0x000fe200000100ab */
[----:B------:R-:W-:Y:S02]  /*8e60*/  HADD2.F32 R48, -RZ, R48.H0_H0 ;  /* 0x20000030ff307230 */ /* 0x000fe40000004100 */
[----:B------:R-:W-:Y:S01]  /*8e70*/  FFMA.FTZ R46, R36, R45, R46 ;  /* 0x0000002d242e7223 */ /* 0x000fe2000001002e */
[----:B------:R-:W-:Y:S02]  /*8e80*/  HADD2.F32 R32, -RZ, R34.H0_H0 ;  /* 0x20000022ff207230 */ /* 0x000fe40000004100 */
[-C--:B------:R-:W-:Y:S01]  /*8e90*/  FMUL.FTZ R35, R33, R170.reuse ;  /* 0x000000aa21237220 */ /* 0x080fe20000410000 */
[----:B------:R-:W-:Y:S01]  /*8ea0*/  HADD2.F32 R38, -RZ, R38.H1_H1 ;  /* 0x30000026ff267230 */ /* 0x000fe20000004100 */
[----:B------:R-:W-:Y:S01]  /*8eb0*/  F2FP.F16.F32.PACK_AB R55, R78, R55 ;  /* 0x000000374e37723e */ /* 0x000fe200000000ff */
[----:B------:R-:W-:Y:S02]  /*8ec0*/  HADD2.F32 R34, -RZ, R34.H1_H1 ;  /* 0x30000022ff227230 */ /* 0x000fe40000004100 */
[----:B------:R-:W-:Y:S01]  /*8ed0*/  FMUL.FTZ R170, R32, R170 ;  /* 0x000000aa20aa7220 */ /* 0x000fe20000410000 */
[----:B------:R-:W-:-:S02]  /*8ee0*/  HADD2.F32 R168, -RZ, R168.H0_H0 ;  /* 0x200000a8ffa87230 */ /* 0x000fc40000004100 */
[-C--:B------:R-:W-:Y:S01]  /*8ef0*/  FMUL.FTZ R36, R38, R48.reuse ;  /* 0x0000003026247220 */ /* 0x080fe20000410000 */
        /* <DEDUP_REMOVED lines=9> */
[----:B------:R-:W-:-:S02]  /*8f90*/  F2FP.F16.F32.PACK_AB R33, R50, R53 ;  /* 0x000000353221723e */ /* 0x000fc400000000ff */
[----:B------:R-:W-:Y:S01]  /*8fa0*/  F2FP.F16.F32.PACK_AB R34, R36, R35 ;  /* 0x000000232422723e */ /* 0x000fe200000000ff */
[----:B------:R-:W-:Y:S01]  /*8fb0*/  IMAD.MOV.U32 R36, RZ, RZ, R46 ;  /* 0x000000ffff247224 */ /* 0x000fe200078e002e */
[----:B------:R-:W-:Y:S01]  /*8fc0*/  F2FP.F16.F32.PACK_AB R37, R76, R54 ;  /* 0x000000364c25723e */ /* 0x000fe200000000ff */
[----:B------:R-:W-:Y:S01]  /*8fd0*/  IMAD.MOV.U32 R35, RZ, RZ, R52 ;  /* 0x000000ffff237224 */ /* 0x000fe200078e0034 */
[----:B------:R-:W-:-:S07]  /*8fe0*/  F2FP.F16.F32.PACK_AB R38, R47, R170 ;  /* 0x000000aa2f26723e */ /* 0x000fce00000000ff */
.L_x_1565:
[----:B------:R-:W-:Y:S05]  /*8ff0*/  BSYNC B2 ;  /* 0x0000000000027941 */ /* 0x000fea0003800000 */
.L_x_1564:
[----:B0-----:R0:W-:Y:S04]  /*9000*/  STG.E.128 desc[UR46][R40.64], R32 ;  /* 0x0000002028007986 */ /* 0x0011e8000c101d2e */
[----:B--2---:R0:W-:Y:S02]  /*9010*/  @!P3 STG.E.128 desc[UR46][R42.64], R36 ;  /* 0x000000242a00b986 */ /* 0x0041e4000c101d2e */
.L_x_1563:
[----:B------:R-:W-:Y:S05]  /*9020*/  BSYNC B1 ;  /* 0x0000000000017941 */ /* 0x000fea0003800000 */
.L_x_1562:
[----:B------:R-:W-:Y:S01]  /*9030*/  ISETP.NE.AND P3, PT, R14, RZ, PT ;  /* 0x000000ff0e00720c */ /* 0x000fe20003f65270 */
[----:B------:R-:W-:-:S12]  /*9040*/  BSSY B1, `(.L_x_1566) ;  /* 0x0000079000017945 */ /* 0x000fd80003800000 */
[----:B------:R-:W-:Y:S05]  /*9050*/  @!P3 BRA `(.L_x_1567) ;  /* 0x0000000400dcb947 */ /* 0x000fea0003800000 */
[----:B0-----:R-:W-:Y:S01]  /*9060*/  SEL R32, R125, R148, !P1 ;  /* 0x000000947d207207 */ /* 0x001fe20004800000 */
[----:B------:R-:W-:Y:S01]  /*9070*/  BSSY B2, `(.L_x_1568) ;  /* 0x0000073000027945 */ /* 0x000fe20003800000 */
[----:B------:R-:W-:Y:S02]  /*9080*/  IADD3 R34, P3, P4, R106, R126, R11 ;  /* 0x0000007e6a227210 */ /* 0x000fe40007c7e00b */
[----:B------:R-:W-:Y:S02]  /*9090*/  SHF.R.S32.HI R33, RZ, 0x1f, R32 ;  /* 0x0000001fff217819 */ /* 0x000fe40000011420 */
[----:B------:R-:W-:Y:S02]  /*90a0*/  IADD3.X R35, R4, R44, R116, P3, P4 ;  /* 0x0000002c04237210 */ /* 0x000fe40001fe8474 */
[----:B------:R-:W-:Y:S02]  /*90b0*/  LEA.HI R32, R33, R32, RZ, 0x4 ;  /* 0x0000002021207211 */ /* 0x000fe400078f20ff */
[----:B---3--:R-:W-:-:S02]  /*90c0*/  SHF.R.U32.HI R38, RZ, 0x3, R206 ;  /* 0x00000003ff267819 */ /* 0x008fc400000116ce */
[----:B------:R-:W-:-:S04]  /*90d0*/  LEA.HI.SX32 R36, R32, R119, 0x1c ;  /* 0x0000007720247211 */ /* 0x000fc800078fe2ff */
[----:B------:R-:W-:-:S04]  /*90e0*/  SHF.L.U32 R37, R36, 0x3, RZ ;  /* 0x0000000324257819 */ /* 0x000fc800000006ff */
[----:B------:R-:W-:-:S13]  /*90f0*/  ISETP.GE.AND P3, PT, R37, R145, PT ;  /* 0x000000912500720c */ /* 0x000fda0003f66270 */
[--C-:B------:R-:W-:Y:S02]  /*9100*/  @!P3 SHF.R.S32.HI R33, RZ, 0x1f, R37.reuse ;  /* 0x0000001fff21b819 */ /* 0x100fe40000011425 */
[----:B------:R-:W-:-:S04]  /*9110*/  @!P3 IADD3 R32, P4, P5, R106, R126, R37 ;  /* 0x0000007e6a20b210 */ /* 0x000fc80007d9e025 */
[----:B------:R-:W-:Y:S02]  /*9120*/  @!P3 IADD3.X R33, R4, R44, R33, P4, P5 ;  /* 0x0000002c0421b210 */ /* 0x000fe400027ea421 */
[----:B------:R-:W-:-:S04]  /*9130*/  LEA R40, P4, R34, R114, 0x1 ;  /* 0x0000007222287211 */ /* 0x000fc800078808ff */
[----:B------:R-:W-:Y:S02]  /*9140*/  LEA.HI.X R41, R34, R115, R35, 0x1, P4 ;  /* 0x0000007322297211 */ /* 0x000fe400020f0c23 */
[----:B------:R-:W-:-:S04]  /*9150*/  @!P3 LEA R42, P4, R32, R114, 0x1 ;  /* 0x00000072202ab211 */ /* 0x000fc800078808ff */
[----:B------:R-:W-:Y:S02]  /*9160*/  @!P3 LEA.HI.X R43, R32, R115, R33, 0x1, P4 ;  /* 0x00000073202bb211 */ /* 0x000fe400020f0c21 */
[----:B------:R-:W-:Y:S02]  /*9170*/  SHF.R.S32.HI R33, RZ, 0x1f, R36 ;  /* 0x0000001fff217819 */ /* 0x000fe40000011424 */
[----:B------:R-:W-:Y:S02]  /*9180*/  LOP3.LUT R32, R206, 0x38, R37, 0xf8, !PT ;  /* 0x00000038ce207812 */ /* 0x000fe400078ef825 */
[----:B------:R-:W-:Y:S02]  /*9190*/  LEA.HI R33, R33, R36, RZ, 0x3 ;  /* 0x0000002421217211 */ /* 0x000fe400078f18ff */
[----:B------:R-:W-:Y:S02]  /*91a0*/  LOP3.LUT R32, R32, R38, RZ, 0x3c, !PT ;  /* 0x0000002620207212 */ /* 0x000fe400078e3cff */
[----:B------:R-:W-:-:S02]  /*91b0*/  SHF.R.S32.HI R34, RZ, 0x3, R33 ;  /* 0x00000003ff227819 */ /* 0x000fc40000011421 */
[----:B------:R-:W-:-:S03]  /*91c0*/  ISETP.GE.AND P4, PT, R197, R124, PT ;  /* 0x0000007cc500720c */ /* 0x000fc60003f86270 */
        /* <DEDUP_REMOVED lines=9> */
[----:B------:R-:W-:Y:S01]  /*9260*/  SHF.R.U64 R46, R72, 0x10, R73 ;  /* 0x00000010482e7819 */ /* 0x000fe20000001249 */
[----:B--2---:R-:W-:Y:S01]  /*9270*/  IMAD.MOV.U32 R49, RZ, RZ, R37 ;  /* 0x000000ffff317224 */ /* 0x004fe200078e0025 */
[----:B------:R-:W-:Y:S01]  /*9280*/  SHF.R.U32.HI R72, RZ, 0x10, R73 ;  /* 0x00000010ff487819 */ /* 0x000fe20000011649 */
[----:B0-----:R-:W-:Y:S01]  /*9290*/  IMAD.MOV.U32 R37, RZ, RZ, R35 ;  /* 0x000000ffff257224 */ /* 0x001fe200078e0023 */
[--C-:B------:R-:W-:Y:S01]  /*92a0*/  SHF.R.U64 R45, R60, 0x10, R61.reuse ;  /* 0x000000103c2d7819 */ /* 0x100fe2000000123d */
[----:B------:R-:W-:Y:S01]  /*92b0*/  HADD2.F32 R53, -RZ, R167.H1_H1 ;  /* 0x300000a7ff357230 */ /* 0x000fe20000004100 */
[----:B------:R-:W-:Y:S01]  /*92c0*/  SHF.R.U32.HI R60, RZ, 0x10, R61 ;  /* 0x00000010ff3c7819 */ /* 0x000fe2000001163d */
[----:B------:R-:W-:Y:S01]  /*92d0*/  HADD2.F32 R50, -RZ, R49.H0_H0 ;  /* 0x20000031ff327230 */ /* 0x000fe20000004100 */
[--C-:B------:R-:W-:Y:S01]  /*92e0*/  SHF.R.U64 R48, R74, 0x10, R75.reuse ;  /* 0x000000104a307819 */ /* 0x100fe2000000124b */
[----:B------:R-:W-:Y:S01]  /*92f0*/  HADD2.F32 R35, -RZ, R33.H0_H0 ;  /* 0x20000021ff237230 */ /* 0x000fe20000004100 */
[----:B------:R-:W-:Y:S01]  /*9300*/  SHF.R.U32.HI R74, RZ, 0x10, R75 ;  /* 0x00000010ff4a7819 */ /* 0x000fe2000001164b */
[----:B------:R-:W-:-:S02]  /*9310*/  HADD2.F32 R49, -RZ, R49.H1_H1 ;  /* 0x30000031ff317230 */ /* 0x000fc40000004100 */
[-C--:B------:R-:W-:Y:S01]  /*9320*/  FMUL.FTZ R54, R50, R53.reuse ;  /* 0x0000003532367220 */ /* 0x080fe20000410000 */
[----:B------:R-:W-:Y:S01]  /*9330*/  HADD2.F32 R72, -RZ, R72.H0_H0 ;  /* 0x20000048ff487230 */ /* 0x000fe20000004100 */
[--C-:B------:R-:W-:Y:S01]  /*9340*/  SHF.R.U64 R47, R62, 0x10, R63.reuse ;  /* 0x000000103e2f7819 */ /* 0x100fe2000000123f */
[----:B------:R-:W-:Y:S02]  /*9350*/  HADD2.F32 R52, -RZ, R33.H1_H1 ;  /* 0x30000021ff347230 */ /* 0x000fe40000004100 */
[----:B------:R-:W-:Y:S01]  /*9360*/  FMUL.FTZ R33, R35, R53 ;  /* 0x0000003523217220 */ /* 0x000fe20000410000 */
[----:B------:R-:W-:Y:S02]  /*9370*/  HADD2.F32 R51, -RZ, R159.H1_H1 ;  /* 0x3000009fff337230 */ /* 0x000fe40000004100 */
[-C--:B------:R-:W-:Y:S01]  /*9380*/  FMUL.FTZ R53, R49, R72.reuse ;  /* 0x0000004831357220 */ /* 0x080fe20000410000 */
[----:B------:R-:W-:Y:S02]  /*9390*/  HADD2.F32 R60, -RZ, R60.H0_H0 ;  /* 0x2000003cff3c7230 */ /* 0x000fe40000004100 */
[----:B------:R-:W-:Y:S01]  /*93a0*/  FMUL.FTZ R72, R52, R72 ;  /* 0x0000004834487220 */ /* 0x000fe20000410000 */
[----:B------:R-:W-:Y:S01]  /*93b0*/  SHF.R.U32.HI R62, RZ, 0x10, R63 ;  /* 0x00000010ff3e7819 */ /* 0x000fe2000001163f */
[-C--:B------:R-:W-:Y:S01]  /*93c0*/  FFMA.FTZ R33, R50, R51.reuse, R33 ;  /* 0x0000003332217223 */ /* 0x080fe20000010021 */
[----:B------:R-:W-:Y:S01]  /*93d0*/  FFMA.FTZ R35, R35, R51, -R54 ;  /* 0x0000003323237223 */ /* 0x000fe20000010836 */
[-C--:B------:R-:W-:Y:S01]  /*93e0*/  FFMA.FTZ R52, R52, R60.reuse, -R53 ;  /* 0x0000003c34347223 */ /* 0x080fe20000010835 */
[----:B------:R-:W-:Y:S01]  /*93f0*/  FFMA.FTZ R50, R49, R60, R72 ;  /* 0x0000003c31327223 */ /* 0x000fe20000010048 */
[----:B------:R-:W-:-:S02]  /*9400*/  HADD2.F32 R60, -RZ, R39.H1_H1 ;  /* 0x30000027ff3c7230 */ /* 0x000fc40000004100 */
[----:B------:R-:W-:Y:S01]  /*9410*/  HADD2.F32 R53, -RZ, R74.H0_H0 ;  /* 0x2000004aff357230 */ /* 0x000fe20000004100 */
[----:B------:R-:W-:Y:S01]  /*9420*/  F2FP.F16.F32.PACK_AB R35, R52, R35 ;  /* 0x000000233423723e */ /* 0x000fe200000000ff */
[----:B------:R-:W-:Y:S02]  /*9430*/  HADD2.F32 R66, -RZ, R160.H1_H1 ;  /* 0x300000a0ff427230 */ /* 0x000fe40000004100 */
[----:B------:R-:W-:Y:S02]  /*9440*/  HADD2.F32 R49, -RZ, R39.H0_H0 ;  /* 0x20000027ff317230 */ /* 0x000fe40000004100 */
[----:B------:R-:W-:Y:S01]  /*9450*/  FMUL.FTZ R55, R60, R53 ;  /* 0x000000353c377220 */ /* 0x000fe20000410000 */
[--C-:B------:R-:W-:Y:S02]  /*9460*/  HADD2.F32 R54, -RZ, R37.reuse.H1_H1 ;  /* 0x30000025ff367230 */ /* 0x100fe40000004100 */
[----:B------:R-:W-:Y:S02]  /*9470*/  HADD2.F32 R39, -RZ, R37.H0_H0 ;  /* 0x20000025ff277230 */ /* 0x000fe40000004100 */
[----:B------:R-:W-:-:S02]  /*9480*/  HADD2.F32 R64, -RZ, R158.H1_H1 ;  /* 0x3000009eff407230 */ /* 0x000fc40000004100 */
[C---:B------:R-:W-:Y:S01]  /*9490*/  FMUL.FTZ R53, R54.reuse, R53 ;  /* 0x0000003536357220 */ /* 0x040fe20000410000 */
[----:B------:R-:W-:Y:S02]  /*94a0*/  HADD2.F32 R51, -RZ, R62.H0_H0 ;  /* 0x2000003eff337230 */ /* 0x000fe40000004100 */
[-C--:B------:R-:W-:Y:S01]  /*94b0*/  FMUL.FTZ R62, R49, R66.reuse ;  /* 0x00000042313e7220 */ /* 0x080fe20000410000 */
[C---:B------:R-:W-:Y:S01]  /*94c0*/  FMUL.FTZ R66, R39.reuse, R66 ;  /* 0x0000004227427220 */ /* 0x040fe20000410000 */
[----:B------:R-:W-:Y:S02]  /*94d0*/  HADD2.F32 R167, -RZ, R167.H0_H0 ;  /* 0x200000a7ffa77230 */ /* 0x000fe40000004100 */
[-C--:B------:R-:W-:Y:S01]  /*94e0*/  FFMA.FTZ R37, R39, R64.reuse, -R62 ;  /* 0x0000004027257223 */ /* 0x080fe2000001083e */
[-C--:B------:R-:W-:Y:S01]  /*94f0*/  FFMA.FTZ R54, R54, R51.reuse, -R55 ;  /* 0x0000003336367223 */ /* 0x080fe20000010837 */
[----:B------:R-:W-:Y:S01]  /*9500*/  FFMA.FTZ R60, R60, R51, R53 ;  /* 0x000000333c3c7223 */ /* 0x000fe20000010035 */
[----:B------:R-:W-:Y:S01]  /*9510*/  FFMA.FTZ R39, R49, R64, R66 ;  /* 0x0000004031277223 */ /* 0x000fe20000010042 */
[----:B------:R-:W-:-:S02]  /*9520*/  HADD2.F32 R51, -RZ, R36.H0_H0 ;  /* 0x20000024ff337230 */ /* 0x000fc40000004100 */
[----:B------:R-:W-:Y:S01]  /*9530*/  HADD2.F32 R64, -RZ, R46.H0_H0 ;  /* 0x2000002eff407230 */ /* 0x000fe20000004100 */
[----:B------:R-:W-:Y:S01]  /*9540*/  F2FP.F16.F32.PACK_AB R54, R54, R37 ;  /* 0x000000253636723e */ /* 0x000fe200000000ff */
[----:B------:R-:W-:Y:S01]  /*9550*/  HADD2.F32 R53, -RZ, R36.H1_H1 ;  /* 0x30000024ff357230 */ /* 0x000fe20000004100 */
[----:B------:R-:W-:Y:S01]  /*9560*/  F2FP.F16.F32.PACK_AB R37, R50, R33 ;  /* 0x000000213225723e */ /* 0x000fe200000000ff */
[--C-:B------:R-:W-:Y:S01]  /*9570*/  HADD2.F32 R49, -RZ, R32.reuse.H1_H1 ;  /* 0x30000020ff317230 */ /* 0x100fe20000004100 */
[----:B------:R-:W-:Y:S01]  /*9580*/  F2FP.F16.F32.PACK_AB R39, R60, R39 ;  /* 0x000000273c27723e */ /* 0x000fe200000000ff */
[----:B------:R-:W-:Y:S02]  /*9590*/  HADD2.F32 R159, -RZ, R159.H0_H0 ;  /* 0x2000009fff9f7230 */ /* 0x000fe40000004100 */
[-C--:B------:R-:W-:Y:S01]  /*95a0*/  FMUL.FTZ R66, R53, R64.reuse ;  /* 0x0000004035427220 */ /* 0x080fe20000410000 */
[----:B------:R-:W-:Y:S02]  /*95b0*/  HADD2.F32 R46, -RZ, R32.H0_H0 ;  /* 0x20000020ff2e7230 */ /* 0x000fe40000004100 */
[----:B------:R-:W-:Y:S01]  /*95c0*/  FMUL.FTZ R64, R49, R64 ;  /* 0x0000004031407220 */ /* 0x000fe20000410000 */
[----:B------:R-:W-:-:S02]  /*95d0*/  HADD2.F32 R62, -RZ, R45.H0_H0 ;  /* 0x2000002dff3e7230 */ /* 0x000fc40000004100 */
[-C--:B------:R-:W-:Y:S01]  /*95e0*/  FMUL.FTZ R45, R51, R167.reuse ;  /* 0x000000a7332d7220 */ /* 0x080fe20000410000 */
[----:B------:R-:W-:Y:S02]  /*95f0*/  HADD2.F32 R55, -RZ, R48.H0_H0 ;  /* 0x20000030ff377230 */ /* 0x000fe40000004100 */
[C---:B------:R-:W-:Y:S01]  /*9600*/  FMUL.FTZ R36, R46.reuse, R167 ;  /* 0x000000a72e247220 */ /* 0x040fe20000410000 */
[----:B------:R-:W-:Y:S02]  /*9610*/  HADD2.F32 R48, -RZ, R38.H0_H0 ;  /* 0x20000026ff307230 */ /* 0x000fe40000004100 */
[-C--:B------:R-:W-:Y:S01]  /*9620*/  FFMA.FTZ R32, R46, R159.reuse, -R45 ;  /* 0x0000009f2e207223 */ /* 0x080fe2000001082d */
[-C--:B------:R-:W-:Y:S01]  /*9630*/  FFMA.FTZ R45, R49, R62.reuse, -R66 ;  /* 0x0000003e312d7223 */ /* 0x080fe20000010842 */
[----:B------:R-:W-:Y:S01]  /*9640*/  FFMA.FTZ R49, R53, R62, R64 ;  /* 0x0000003e35317223 */ /* 0x000fe20000010040 */
[----:B------:R-:W-:Y:S02]  /*9650*/  HADD2.F32 R53, -RZ, R160.H0_H0 ;  /* 0x200000a0ff357230 */ /* 0x000fe40000004100 */
[----:B------:R-:W-:Y:S01]  /*9660*/  FFMA.FTZ R36, R51, R159, R36 ;  /* 0x0000009f33247223 */ /* 0x000fe20000010024 */
[----:B------:R-:W-:Y:S01]  /*9670*/  HADD2.F32 R46, -RZ, R34.H0_H0 ;  /* 0x20000022ff2e7230 */ /* 0x000fe20000004100 */
[----:B------:R-:W-:Y:S01]  /*9680*/  F2FP.F16.F32.PACK_AB R32, R45, R32 ;  /* 0x000000202d20723e */ /* 0x000fe200000000ff */
[----:B------:R-:W-:-:S02]  /*9690*/  HADD2.F32 R38, -RZ, R38.H1_H1 ;  /* 0x30000026ff267230 */ /* 0x000fc40000004100 */
[-C--:B------:R-:W-:Y:S01]  /*96a0*/  FMUL.FTZ R61, R48, R53.reuse ;  /* 0x00000035303d7220 */ /* 0x080fe20000410000 */
[----:B------:R-:W-:Y:S02]  /*96b0*/  HADD2.F32 R34, -RZ, R34.H1_H1 ;  /* 0x30000022ff227230 */ /* 0x000fe40000004100 */
[----:B------:R-:W-:Y:S01]  /*96c0*/  FMUL.FTZ R53, R46, R53 ;  /* 0x000000352e357220 */ /* 0x000fe20000410000 */
[----:B------:R-:W-:Y:S02]  /*96d0*/  HADD2.F32 R51, -RZ, R158.H0_H0 ;  /* 0x2000009eff337230 */ /* 0x000fe40000004100 */
[-C--:B------:R-:W-:Y:S01]  /*96e0*/  FMUL.FTZ R63, R38, R55.reuse ;  /* 0x00000037263f7220 */ /* 0x080fe20000410000 */
[----:B------:R-:W-:Y:S02]  /*96f0*/  HADD2.F32 R47, -RZ, R47.H0_H0 ;  /* 0x2000002fff2f7230 */ /* 0x000fe40000004100 */
[----:B------:R-:W-:Y:S01]  /*9700*/  FMUL.FTZ R55, R34, R55 ;  /* 0x0000003722377220 */ /* 0x000fe20000410000 */
[----:B------:R-:W-:-:S02]  /*9710*/  IMAD.MOV.U32 R33, RZ, RZ, R35 ;  /* 0x000000ffff217224 */ /* 0x000fc400078e0023 */
[-C--:B------:R-:W-:Y:S01]  /*9720*/  FFMA.FTZ R61, R46, R51.reuse, -R61 ;  /* 0x000000332e3d7223 */ /* 0x080fe2000001083d */
[----:B------:R-:W-:Y:S01]  /*9730*/  FFMA.FTZ R53, R48, R51, R53 ;  /* 0x0000003330357223 */ /* 0x000fe20000010035 */
[-C--:B------:R-:W-:Y:S01]  /*9740*/  FFMA.FTZ R34, R34, R47.reuse, -R63 ;  /* 0x0000002f22227223 */ /* 0x080fe2000001083f */
[----:B------:R-:W-:Y:S01]  /*9750*/  FFMA.FTZ R38, R38, R47, R55 ;  /* 0x0000002f26267223 */ /* 0x000fe20000010037 */
[----:B------:R-:W-:Y:S01]  /*9760*/  F2FP.F16.F32.PACK_AB R36, R49, R36 ;  /* 0x000000243124723e */ /* 0x000fe200000000ff */
[----:B------:R-:W-:Y:S02]  /*9770*/  IMAD.MOV.U32 R35, RZ, RZ, R54 ;  /* 0x000000ffff237224 */ /* 0x000fe400078e0036 */
[----:B------:R-:W-:Y:S02]  /*9780*/  F2FP.F16.F32.PACK_AB R34, R34, R61 ;  /* 0x0000003d2222723e */ /* 0x000fe400000000ff */
[----:B------:R-:W-:-:S07]  /*9790*/  F2FP.F16.F32.PACK_AB R38, R38, R53 ;  /* 0x000000352626723e */ /* 0x000fce00000000ff */
.L_x_1569:
[----:B------:R-:W-:Y:S05]  /*97a0*/  BSYNC B2 ;  /* 0x0000000000027941 */ /* 0x000fea0003800000 */
.L_x_1568:
[----:B0-----:R4:W-:Y:S04]  /*97b0*/  STG.E.128 desc[UR46][R40.64], R32 ;  /* 0x0000002028007986 */ /* 0x0019e8000c101d2e */
[----:B--2---:R4:W-:Y:S02]  /*97c0*/  @!P3 STG.E.128 desc[UR46][R42.64], R36 ;  /* 0x000000242a00b986 */ /* 0x0049e4000c101d2e */
.L_x_1567:
[----:B------:R-:W-:Y:S05]  /*97d0*/  BSYNC B1 ;  /* 0x0000000000017941 */ /* 0x000fea0003800000 */
.L_x_1566:
[----:B------:R-:W-:-:S13]  /*97e0*/  ISETP.NE.AND P3, PT, R15, RZ, PT ;  /* 0x000000ff0f00720c */ /* 0x000fda0003f65270 */
[----:B------:R-:W-:Y:S05]  /*97f0*/  @!P3 BRA `(.L_x_1520) ;  /* 0x0000000800c8b947 */ /* 0x000fea0003800000 */
[----:B------:R-:W-:Y:S01]  /*9800*/  LOP3.LUT P5, RZ, R18, 0x1, RZ, 0xc0, !PT ;  /* 0x0000000112ff7812 */ /* 0x000fe200078ac0ff */
[----:B------:R-:W-:Y:S01]  /*9810*/  BSSY B1, `(.L_x_1570) ;  /* 0x0000071000017945 */ /* 0x000fe20003800000 */
[----:B0---4-:R-:W-:Y:S02]  /*9820*/  SHF.R.U32.HI R35, RZ, 0x3, R206 ;  /* 0x00000003ff237819 */ /* 0x011fe400000116ce */
[----:B------:R-:W-:Y:S02]  /*9830*/  SEL R148, R125, R148, !P5 ;  /* 0x000000947d947207 */ /* 0x000fe40006800000 */
[----:B------:R-:W-:Y:S02]  /*9840*/  IADD3 R34, P3, P4, R106, R126, R12 ;  /* 0x0000007e6a227210 */ /* 0x000fe40007c7e00c */
[----:B------:R-:W-:Y:S02]  /*9850*/  SHF.R.S32.HI R33, RZ, 0x1f, R148 ;  /* 0x0000001fff217819 */ /* 0x000fe40000011494 */
[----:B---3--:R-:W-:-:S02]  /*9860*/  IADD3.X R37, R4, R44, R113, P3, P4 ;  /* 0x0000002c04257210 */ /* 0x008fc40001fe8471 */
[----:B------:R-:W-:Y:S02]  /*9870*/  LEA.HI R33, R33, R148, RZ, 0x4 ;  /* 0x0000009421217211 */ /* 0x000fe400078f20ff */
[C---:B------:R-:W-:Y:S02]  /*9880*/  LEA R40, P3, R34.reuse, R114, 0x1 ;  /* 0x0000007222287211 */ /* 0x040fe400078608ff */
[----:B------:R-:W-:Y:S02]  /*9890*/  LEA.HI.SX32 R33, R33, R118, 0x1c ;  /* 0x0000007621217211 */ /* 0x000fe400078fe2ff */
[----:B------:R-:W-:Y:S02]  /*98a0*/  LEA.HI.X R41, R34, R115, R37, 0x1, P3 ;  /* 0x0000007322297211 */ /* 0x000fe400018f0c25 */
[----:B------:R-:W-:Y:S02]  /*98b0*/  SHF.R.S32.HI R32, RZ, 0x1f, R33 ;  /* 0x0000001fff207819 */ /* 0x000fe40000011421 */
[----:B------:R-:W-:-:S02]  /*98c0*/  SHF.L.U32 R43, R33, 0x3, RZ ;  /* 0x00000003212b7819 */ /* 0x000fc400000006ff */
[----:B------:R-:W-:Y:S02]  /*98d0*/  LEA.HI R32, R32, R33, RZ, 0x3 ;  /* 0x0000002120207211 */ /* 0x000fe400078f18ff */
[----:B------:R-:W-:Y:S02]  /*98e0*/  ISETP.GE.AND P3, PT, R198, R124, PT ;  /* 0x0000007cc600720c */ /* 0x000fe40003f66270 */
        /* <DEDUP_REMOVED lines=13> */
[----:B------:R-:W-:Y:S01]  /*99c0*/  SHF.R.U32.HI R54, RZ, 0x10, R69 ;  /* 0x00000010ff367819 */ /* 0x000fe20000011645 */
[----:B--2---:R-:W-:Y:S01]  /*99d0*/  IMAD.MOV.U32 R32, RZ, RZ, R37 ;  /* 0x000000ffff207224 */ /* 0x004fe200078e0025 */
[----:B------:R-:W-:Y:S01]  /*99e0*/  MOV R50, R39 ;  /* 0x0000002700327202 */ /* 0x000fe20000000f00 */
[----:B------:R-:W-:Y:S01]  /*99f0*/  IMAD.MOV.U32 R49, RZ, RZ, R36 ;  /* 0x000000ffff317224 */ /* 0x000fe200078e0024 */
[--C-:B------:R-:W-:Y:S01]  /*9a00*/  SHF.R.U32.HI R52, RZ, 0x10, R57.reuse ;  /* 0x00000010ff347819 */ /* 0x100fe20000011639 */
[----:B------:R-:W-:Y:S01]  /*9a10*/  HADD2.F32 R53, -RZ, R157.H1_H1 ;  /* 0x3000009dff357230 */ /* 0x000fe20000004100 */
[----:B------:R-:W-:Y:S01]  /*9a20*/  SHF.R.U64 R45, R56, 0x10, R57 ;  /* 0x00000010382d7819 */ /* 0x000fe20000001239 */
[--C-:B------:R-:W-:Y:S01]  /*9a30*/  HADD2.F32 R36, -RZ, R32.reuse.H0_H0 ;  /* 0x20000020ff247230 */ /* 0x100fe20000004100 */
[--C-:B------:R-:W-:Y:S01]  /*9a40*/  SHF.R.U64 R42, R58, 0x10, R59.reuse ;  /* 0x000000103a2a7819 */ /* 0x100fe2000000123b */
[----:B------:R-:W-:Y:S01]  /*9a50*/  HADD2.F32 R39, -RZ, R32.H1_H1 ;  /* 0x30000020ff277230 */ /* 0x000fe20000004100 */
[----:B------:R-:W-:Y:S01]  /*9a60*/  SHF.R.U32.HI R58, RZ, 0x10, R59 ;  /* 0x00000010ff3a7819 */ /* 0x000fe2000001163b */
[----:B------:R-:W-:Y:S01]  /*9a70*/  IMAD.MOV.U32 R37, RZ, RZ, R35 ;  /* 0x000000ffff257224 */ /* 0x000fe200078e0023 */
[----:B------:R-:W-:Y:S01]  /*9a80*/  SHF.R.U32.HI R55, RZ, 0x10, R71 ;  /* 0x00000010ff377819 */ /* 0x000fe20000011647 */
[--C-:B------:R-:W-:Y:S01]  /*9a90*/  HADD2.F32 R32, -RZ, R33.reuse.H0_H0 ;  /* 0x20000021ff207230 */ /* 0x100fe20000004100 */
[----:B------:R-:W-:Y:S01]  /*9aa0*/  SHF.R.U64 R47, R68, 0x10, R69 ;  /* 0x00000010442f7819 */ /* 0x000fe20000001245 */
[----:B------:R-:W-:Y:S01]  /*9ab0*/  HADD2.F32 R54, -RZ, R54.H0_H0 ;  /* 0x20000036ff367230 */ /* 0x000fe20000004100 */
[----:B------:R-:W-:Y:S01]  /*9ac0*/  SHF.R.U64 R46, R70, 0x10, R71 ;  /* 0x00000010462e7819 */ /* 0x000fe20000001247 */
[----:B------:R-:W-:-:S02]  /*9ad0*/  HADD2.F32 R35, -RZ, R33.H1_H1 ;  /* 0x30000021ff237230 */ /* 0x000fc40000004100 */
[-C--:B------:R-:W-:Y:S01]  /*9ae0*/  FMUL.FTZ R33, R36, R53.reuse ;  /* 0x0000003524217220 */ /* 0x080fe20000410000 */
[----:B------:R-:W-:Y:S02]  /*9af0*/  HADD2.F32 R51, -RZ, R155.H1_H1 ;  /* 0x3000009bff337230 */ /* 0x000fe40000004100 */
[C---:B------:R-:W-:Y:S01]  /*9b00*/  FMUL.FTZ R53, R32.reuse, R53 ;  /* 0x0000003520357220 */ /* 0x040fe20000410000 */
[----:B------:R-:W-:Y:S02]  /*9b10*/  HADD2.F32 R52, -RZ, R52.H0_H0 ;  /* 0x20000034ff347230 */ /* 0x000fe40000004100 */
[-C--:B------:R-:W-:Y:S01]  /*9b20*/  FMUL.FTZ R56, R39, R54.reuse ;  /* 0x0000003627387220 */ /* 0x080fe20000410000 */
[C---:B------:R-:W-:Y:S01]  /*9b30*/  FMUL.FTZ R54, R35.reuse, R54 ;  /* 0x0000003623367220 */ /* 0x040fe20000410000 */
[-C--:B------:R-:W-:Y:S01]  /*9b40*/  FFMA.FTZ R32, R32, R51.reuse, -R33 ;  /* 0x0000003320207223 */ /* 0x080fe20000010821 */
[----:B------:R-:W-:Y:S01]  /*9b50*/  FFMA.FTZ R33, R36, R51, R53 ;  /* 0x0000003324217223 */ /* 0x000fe20000010035 */
[-C--:B------:R-:W-:Y:S01]  /*9b60*/  FFMA.FTZ R35, R35, R52.reuse, -R56 ;  /* 0x0000003423237223 */ /* 0x080fe20000010838 */
[----:B------:R-:W-:Y:S01]  /*9b70*/  FFMA.FTZ R36, R39, R52, R54 ;  /* 0x0000003427247223 */ /* 0x000fe20000010036 */
[----:B------:R-:W-:-:S02]  /*9b80*/  HADD2.F32 R56, -RZ, R156.H1_H1 ;  /* 0x3000009cff387230 */ /* 0x000fc40000004100 */
[----:B------:R-:W-:Y:S01]  /*9b90*/  HADD2.F32 R51, -RZ, R50.H0_H0 ;  /* 0x20000032ff337230 */ /* 0x000fe20000004100 */
[----:B------:R-:W-:Y:S01]  /*9ba0*/  F2FP.F16.F32.PACK_AB R35, R35, R32 ;  /* 0x000000202323723e */ /* 0x000fe200000000ff */
[----:B------:R-:W-:Y:S02]  /*9bb0*/  HADD2.F32 R39, -RZ, R37.H0_H0 ;  /* 0x20000025ff277230 */ /* 0x000fe40000004100 */
[----:B------:R-:W-:Y:S02]  /*9bc0*/  HADD2.F32 R54, -RZ, R154.H1_H1 ;  /* 0x3000009aff367230 */ /* 0x000fe40000004100 */
[----:B------:R-:W-:Y:S02]  /*9bd0*/  HADD2.F32 R52, -RZ, R50.H1_H1 ;  /* 0x30000032ff347230 */ /* 0x000fe40000004100 */
[----:B------:R-:W-:Y:S02]  /*9be0*/  HADD2.F32 R55, -RZ, R55.H0_H0 ;  /* 0x20000037ff377230 */ /* 0x000fe40000004100 */
[----:B------:R-:W-:-:S02]  /*9bf0*/  HADD2.F32 R53, -RZ, R58.H0_H0 ;  /* 0x2000003aff357230 */ /* 0x000fc40000004100 */
[-C--:B------:R-:W-:Y:S01]  /*9c00*/  FMUL.FTZ R58, R51, R56.reuse ;  /* 0x00000038333a7220 */ /* 0x080fe20000410000 */
[C---:B------:R-:W-:Y:S01]  /*9c10*/  FMUL.FTZ R56, R39.reuse, R56 ;  /* 0x0000003827387220 */ /* 0x040fe20000410000 */
[----:B------:R-:W-:Y:S02]  /*9c20*/  HADD2.F32 R50, -RZ, R37.H1_H1 ;  /* 0x30000025ff327230 */ /* 0x000fe40000004100 */
[-C--:B------:R-:W-:Y:S01]  /*9c30*/  FMUL.FTZ R57, R52, R55.reuse ;  /* 0x0000003734397220 */ /* 0x080fe20000410000 */
[-C--:B------:R-:W-:Y:S01]  /*9c40*/  FFMA.FTZ R37, R39, R54.reuse, -R58 ;  /* 0x0000003627257223 */ /* 0x080fe2000001083a */
[----:B------:R-:W-:Y:S01]  /*9c50*/  FFMA.FTZ R39, R51, R54, R56 ;  /* 0x0000003633277223 */ /* 0x000fe20000010038 */
[----:B------:R-:W-:Y:S02]  /*9c60*/  HADD2.F32 R51, -RZ, R47.H0_H0 ;  /* 0x2000002fff337230 */ /* 0x000fe40000004100 */
[----:B------:R-:W-:Y:S01]  /*9c70*/  FMUL.FTZ R55, R50, R55 ;  /* 0x0000003732377220 */ /* 0x000fe20000410000 */
[----:B------:R-:W-:-:S02]  /*9c80*/  HADD2.F32 R47, -RZ, R48.H0_H0 ;  /* 0x20000030ff2f7230 */ /* 0x000fc40000004100 */
[-C--:B------:R-:W-:Y:S01]  /*9c90*/  FFMA.FTZ R56, R50, R53.reuse, -R57 ;  /* 0x0000003532387223 */ /* 0x080fe20000010839 */
[----:B------:R-:W-:Y:S02]  /*9ca0*/  HADD2.F32 R48, -RZ, R48.H1_H1 ;  /* 0x30000030ff307230 */ /* 0x000fe40000004100 */
[----:B------:R-:W-:Y:S01]  /*9cb0*/  FFMA.FTZ R58, R52, R53, R55 ;  /* 0x00000035343a7223 */ /* 0x000fe20000010037 */
[--C-:B------:R-:W-:Y:S02]  /*9cc0*/  HADD2.F32 R50, -RZ, R49.reuse.H0_H0 ;  /* 0x20000031ff327230 */ /* 0x100fe40000004100 */
[----:B------:R-:W-:Y:S02]  /*9cd0*/  HADD2.F32 R49, -RZ, R49.H1_H1 ;  /* 0x30000031ff317230 */ /* 0x000fe40000004100 */
[----:B------:R-:W-:Y:S01]  /*9ce0*/  FMUL.FTZ R54, R48, R51 ;  /* 0x0000003330367220 */ /* 0x000fe20000410000 */
[----:B------:R-:W-:Y:S01]  /*9cf0*/  HADD2.F32 R45, -RZ, R45.H0_H0 ;  /* 0x2000002dff2d7230 */ /* 0x000fe20000004100 */
[----:B------:R-:W-:Y:S01]  /*9d00*/  F2FP.F16.F32.PACK_AB R56, R56, R37 ;  /* 0x000000253838723e */ /* 0x000fe200000000ff */
[----:B------:R-:W-:-:S02]  /*9d10*/  HADD2.F32 R157, -RZ, R157.H0_H0 ;  /* 0x2000009dff9d7230 */ /* 0x000fc40000004100 */
[C---:B------:R-:W-:Y:S01]  /*9d20*/  FMUL.FTZ R53, R49.reuse, R51 ;  /* 0x0000003331357220 */ /* 0x040fe20000410000 */
[----:B------:R-:W-:Y:S02]  /*9d30*/  HADD2.F32 R155, -RZ, R155.H0_H0 ;  /* 0x2000009bff9b7230 */ /* 0x000fe40000004100 */
[-C--:B------:R-:W-:Y:S01]  /*9d40*/  FFMA.FTZ R54, R49, R45.reuse, R54 ;  /* 0x0000002d31367223 */ /* 0x080fe20000010036 */
[----:B------:R-:W-:Y:S02]  /*9d50*/  HADD2.F32 R49, -RZ, R46.H0_H0 ;  /* 0x2000002eff317230 */ /* 0x000fe40000004100 */
[----:B------:R-:W-:Y:S01]  /*9d60*/  FFMA.FTZ R53, R48, R45, -R53 ;  /* 0x0000002d30357223 */ /* 0x000fe20000010835 */
[----:B------:R-:W-:Y:S02]  /*9d70*/  HADD2.F32 R46, -RZ, R38.H0_H0 ;  /* 0x20000026ff2e7230 */ /* 0x000fe40000004100 */
[----:B------:R-:W-:Y:S01]  /*9d80*/  FMUL.FTZ R52, R50, R157 ;  /* 0x0000009d32347220 */ /* 0x000fe20000410000 */
[----:B------:R-:W-:-:S02]  /*9d90*/  HADD2.F32 R45, -RZ, R34.H0_H0 ;  /* 0x20000022ff2d7230 */ /* 0x000fc40000004100 */
[C---:B------:R-:W-:Y:S01]  /*9da0*/  FMUL.FTZ R157, R47.reuse, R157 ;  /* 0x0000009d2f9d7220 */ /* 0x040fe20000410000 */
[----:B------:R-:W-:Y:S02]  /*9db0*/  HADD2.F32 R38, -RZ, R38.H1_H1 ;  /* 0x30000026ff267230 */ /* 0x000fe40000004100 */
[-C--:B------:R-:W-:Y:S01]  /*9dc0*/  FFMA.FTZ R52, R47, R155.reuse, -R52 ;  /* 0x0000009b2f347223 */ /* 0x080fe20000010834 */
[----:B------:R-:W-:Y:S02]  /*9dd0*/  HADD2.F32 R156, -RZ, R156.H0_H0 ;  /* 0x2000009cff9c7230 */ /* 0x000fe40000004100 */
[----:B------:R-:W-:Y:S01]  /*9de0*/  FFMA.FTZ R157, R50, R155, R157 ;  /* 0x0000009b329d7223 */ /* 0x000fe2000001009d */
[----:B------:R-:W-:Y:S02]  /*9df0*/  HADD2.F32 R34, -RZ, R34.H1_H1 ;  /* 0x30000022ff227230 */ /* 0x000fe40000004100 */
[----:B------:R-:W-:Y:S01]  /*9e00*/  FMUL.FTZ R55, R38, R49 ;  /* 0x0000003126377220 */ /* 0x000fe20000410000 */
[----:B------:R-:W-:-:S02]  /*9e10*/  HADD2.F32 R154, -RZ, R154.H0_H0 ;  /* 0x2000009aff9a7230 */ /* 0x000fc40000004100 */
[CC--:B------:R-:W-:Y:S01]  /*9e20*/  FMUL.FTZ R51, R45.reuse, R156.reuse ;  /* 0x0000009c2d337220 */ /* 0x0c0fe20000410000 */
[----:B------:R-:W-:Y:S02]  /*9e30*/  HADD2.F32 R47, -RZ, R42.H0_H0 ;  /* 0x2000002aff2f7230 */ /* 0x000fe40000004100 */
[----:B------:R-:W-:Y:S01]  /*9e40*/  FMUL.FTZ R42, R46, R156 ;  /* 0x0000009c2e2a7220 */ /* 0x000fe20000410000 */
[----:B------:R-:W-:Y:S01]  /*9e50*/  FMUL.FTZ R49, R34, R49 ;  /* 0x0000003122317220 */ /* 0x000fe20000410000 */
[-C--:B------:R-:W-:Y:S01]  /*9e60*/  FFMA.FTZ R51, R46, R154.reuse, R51 ;  /* 0x0000009a2e337223 */ /* 0x080fe20000010033 */
[----:B------:R-:W-:Y:S01]  /*9e70*/  F2FP.F16.F32.PACK_AB R37, R36, R33 ;  /* 0x000000212425723e */ /* 0x000fe200000000ff */
[----:B------:R-:W-:Y:S01]  /*9e80*/  FFMA.FTZ R42, R45, R154, -R42 ;  /* 0x0000009a2d2a7223 */ /* 0x000fe2000001082a */
[-C--:B------:R-:W-:Y:S01]  /*9e90*/  FFMA.FTZ R55, R34, R47.reuse, -R55 ;  /* 0x0000002f22377223 */ /* 0x080fe20000010837 */
[----:B------:R-:W-:Y:S01]  /*9ea0*/  FFMA.FTZ R38, R38, R47, R49 ;  /* 0x0000002f26267223 */ /* 0x000fe20000010031 */
[----:B------:R-:W-:Y:S01]  /*9eb0*/  IMAD.MOV.U32 R33, RZ, RZ, R35 ;  /* 0x000000ffff217224 */ /* 0x000fe200078e0023 */
[----:B------:R-:W-:Y:S01]  /*9ec0*/  F2FP.F16.F32.PACK_AB R39, R58, R39 ;  /* 0x000000273a27723e */ /* 0x000fe200000000ff */
[----:B------:R-:W-:Y:S01]  /*9ed0*/  IMAD.MOV.U32 R35, RZ, RZ, R56 ;  /* 0x000000ffff237224 */ /* 0x000fe200078e0038 */
[----:B------:R-:W-:-:S02]  /*9ee0*/  F2FP.F16.F32.PACK_AB R32, R53, R52 ;  /* 0x000000343520723e */ /* 0x000fc400000000ff */
[----:B------:R-:W-:Y:S02]  /*9ef0*/  F2FP.F16.F32.PACK_AB R36, R54, R157 ;  /* 0x0000009d3624723e */ /* 0x000fe400000000ff */
[----:B------:R-:W-:Y:S02]  /*9f00*/  F2FP.F16.F32.PACK_AB R34, R55, R42 ;  /* 0x0000002a3722723e */ /* 0x000fe400000000ff */
[----:B------:R-:W-:-:S07]  /*9f10*/  F2FP.F16.F32.PACK_AB R38, R38, R51 ;  /* 0x000000332626723e */ /* 0x000fce00000000ff */
.L_x_1571:
[----:B------:R-:W-:Y:S05]  /*9f20*/  BSYNC B1 ;  /* 0x0000000000017941 */ /* 0x000fea0003800000 */
.L_x_1570:
        /* <DEDUP_REMOVED lines=10> */
.L_x_1487:
[----:B------:R-:W-:-:S13]  /*9fd0*/  ISETP.NE.AND P2, PT, R199, 0x3, PT ;  /* 0x00000003c700780c */ /* 0x000fda0003f45270 */
[----:B------:R-:W-:Y:S05]  /*9fe0*/  @!P2 BRA `(.L_x_1572) ;  /* 0x000000000004a947 */ /* 0x000fea0003800000 */
[----:B------:R-:W-:Y:S01]  /*9ff0*/  BPT.TRAP 0x1 ;  /* 0x000000040000795c */ /* 0x000fe20000300000 */
.L_x_1572:
[----:B------:R-:W-:Y:S01]  /*a000*/  IMAD R31, R16, 0x8, R2 ;  /* 0x00000008101f7824 */ /* 0x000fe200078e0202 */
[----:B------:R-:W-:Y:S01]  /*a010*/  SHF.L.U32 R88, R201, 0x1f, RZ ;  /* 0x0000001fc9587819 */ /* 0x000fe200000006ff */
[----:B------:R-:W-:Y:S01]  /*a020*/  IMAD R30, R25, -0x60, R24 ;  /* 0xffffffa0191e7824 */ /* 0x000fe200078e0218 */
[----:B------:R-:W-:Y:S02]  /*a030*/  BSSY B1, `(.L_x_1573) ;  /* 0x0000004000017945 */ /* 0x000fe40003800000 */
[----:B------:R-:W0:Y:S02]  /*a040*/  SYNCS.PHASECHK.TRANS64.TRYWAIT P3, [R31+URZ+0x30890], R88 ;  /* 0x030890581f0075a7 */ /* 0x000e24000806017f */
[----:B------:R-:W-:Y:S01]  /*a050*/  VIMNMX R30, R30, 0x60, PT ;  /* 0x000000601e1e7848 */ /* 0x000fe20003fe0100 */
[----:B0-----:R-:W-:Y:S06]  /*a060*/  @!P3 BRA `(.L_x_1574) ;  /* 0x0000023c00acb947 */ /* 0x001fec0003800000 */
.L_x_1950:
[----:B------:R-:W-:Y:S05]  /*a070*/  BSYNC B1 ;  /* 0x0000000000017941 */ /* 0x000fea0003800000 */
.L_x_1573:
[----:B------:R-:W-:Y:S01]  /*a080*/  ISETP.GE.AND P3, PT, R194, R30, PT ;  /* 0x0000001ec200720c */ /* 0x000fe20003f66270 */
[----:B------:R-:W-:-:S12]  /*a090*/  BSSY B1, `(.L_x_1575) ;  /* 0x0000014000017945 */ /* 0x000fd80003800000 */
[----:B------:R-:W-:Y:S05]  /*a0a0*/  @P3 BRA `(.L_x_1576) ;  /* 0x0000000000483947 */ /* 0x000fea0003800000 */
[----:B------:R-:W-:-:S13]  /*a0b0*/  ISETP.NE.AND P3, PT, R13, RZ, PT ;  /* 0x000000ff0d00720c */ /* 0x000fda0003f65270 */
[----:B------:R-:W1:Y:S04]  /*a0c0*/  @P3 LDS.128 R32, [R28+0x1e000] ;  /* 0x01e000001c203984 */ /* 0x000e680000000c00 */
[----:B-1----:R-:W-:Y:S01]  /*a0d0*/  @P3 STG.E.128 desc[UR46][R38.64], R32 ;  /* 0x0000002026003986 */ /* 0x002fe2000c101d2e */
        /* <DEDUP_REMOVED lines=14> */
[----:B-1----:R1:W-:Y:S02]  /*a1c0*/  @P3 STG.E.128 desc[UR46][R38.64+0x140], R32 ;  /* 0x0001402026003986 */ /* 0x0023e4000c101d2e */
.L_x_1576:
[----:B------:R-:W-:Y:S05]  /*a1d0*/  BSYNC B1 ;  /* 0x0000000000017941 */ /* 0x000fea0003800000 */
.L_x_1575:
[----:B------:R-:W-:-:S13]  /*a1e0*/  ISETP.GE.AND P3, PT, R219, R30, PT ;  /* 0x0000001edb00720c */ /* 0x000fda0003f66270 */
[----:B------:R-:W-:Y:S05]  /*a1f0*/  @P3 BRA `(.L_x_1520) ;  /* 0x0000000000483947 */ /* 0x000fea0003800000 */
[----:B------:R-:W-:-:S13]  /*a200*/  ISETP.NE.AND P3, PT, R13, RZ, PT ;  /* 0x000000ff0d00720c */ /* 0x000fda0003f65270 */
[----:B-1----:R-:W1:Y:S04]  /*a210*/  @P3 LDS.128 R32, [R28+0x20000] ;  /* 0x020000001c203984 */ /* 0x002e680000000c00 */
        /* <DEDUP_REMOVED lines=16> */
.L_x_1520:
[----:B------:R-:W-:Y:S05]  /*a320*/  BSYNC B0 ;  /* 0x0000000000007941 */ /* 0x000fea0003800000 */
.L_x_1486:
        /* <DEDUP_REMOVED lines=17> */
.L_x_1578:
[----:B------:R-:W-:Y:S05]  /*a440*/  BSYNC B0 ;  /* 0x0000000000007941 */ /* 0x000fea0003800000 */
.L_x_1577:
[----:B------:R-:W1:Y:S01]  /*a450*/  SYNCS.PHASECHK.TRANS64.TRYWAIT P2, [R31+URZ+0x308b0], R88 ;  /* 0x0308b0581f0075a7 */ /* 0x000e62000804017f */
[----:B------:R-:W-:Y:S01]  /*a460*/  ULDC.64 UR44, c[0x0][0x328] ;  /* 0x0000ca00002c7ab9 */ /* 0x000fe20000000a00 */
[----:B------:R-:W-:Y:S01]  /*a470*/  ULDC.64 UR60, c[0x0][0x318] ;  /* 0x0000c600003c7ab9 */ /* 0x000fe20000000a00 */
[----:B------:R-:W-:Y:S04]  /*a480*/  BSSY B0, `(.L_x_1579) ;  /* 0x0000002000007945 */ /* 0x000fe80003800000 */
[----:B-1----:R-:W-:Y:S05]  /*a490*/  @!P2 BRA `(.L_x_1580) ;  /* 0x0000023800b4a947 */ /* 0x002fea0003800000 */
.L_x_1951:
[----:B------:R-:W-:Y:S05]  /*a4a0*/  BSYNC B0 ;  /* 0x0000000000007941 */ /* 0x000fea0003800000 */
.L_x_1579:
[----:B------:R-:W-:Y:S01]  /*a4b0*/  ISETP.GE.AND P2, PT, R194, R30, PT ;  /* 0x0000001ec200720c */ /* 0x000fe20003f46270 */
[----:B------:R-:W-:Y:S01]  /*a4c0*/  BSSY B0, `(.L_x_1581) ;  /* 0x000001e000007945 */ /* 0x000fe20003800000 */
[----:B------:R-:W-:-:S11]  /*a4d0*/  IMAD.WIDE R36, R25, 0x60, R122 ;  /* 0x0000006019247825 */ /* 0x000fd600078e027a */
[----:B------:R-:W-:Y:S05]  /*a4e0*/  @P2 BRA `(.L_x_1582) ;  /* 0x00000000006c2947 */ /* 0x000fea0003800000 */
[----:B------:R-:W-:Y:S01]  /*a4f0*/  IMAD R35, R37, UR44, RZ ;  /* 0x0000002c25237c24 */ /* 0x000fe2000f8e02ff */
[----:B------:R-:W-:Y:S01]  /*a500*/  ULDC UR4, c[0x0][0x2f4] ;  /* 0x0000bd0000047ab9 */ /* 0x000fe20000000800 */
[----:B0-----:R-:W-:Y:S02]  /*a510*/  IMAD.MOV.U32 R32, RZ, RZ, R104 ;  /* 0x000000ffff207224 */ /* 0x001fe400078e0068 */
[----:B------:R-:W-:Y:S02]  /*a520*/  IMAD.MOV.U32 R33, RZ, RZ, R27 ;  /* 0x000000ffff217224 */ /* 0x000fe400078e001b */
[C---:B------:R-:W-:Y:S02]  /*a530*/  IMAD R35, R36.reuse, UR45, R35 ;  /* 0x0000002d24237c24 */ /* 0x040fe4000f8e0223 */
[----:B------:R-:W-:-:S04]  /*a540*/  IMAD.WIDE.U32 R32, R36, UR44, R32 ;  /* 0x0000002c24207c25 */ /* 0x000fc8000f8e0020 */
[----:B------:R-:W-:Y:S01]  /*a550*/  IMAD.IADD R33, R33, 0x1, R35 ;  /* 0x0000000121217824 */ /* 0x000fe200078e0223 */
[----:B------:R-:W-:-:S04]  /*a560*/  LEA R38, P2, R32, UR60, 0x1 ;  /* 0x0000003c20267c11 */ /* 0x000fc8000f8408ff */
        /* <DEDUP_REMOVED lines=19> */
.L_x_1582:
[----:B------:R-:W-:Y:S05]  /*a6a0*/  BSYNC B0 ;  /* 0x0000000000007941 */ /* 0x000fea0003800000 */
.L_x_1581:
[----:B------:R-:W-:Y:S01]  /*a6b0*/  ISETP.GE.AND P2, PT, R219, R30, PT ;  /* 0x0000001edb00720c */ /* 0x000fe20003f46270 */
[----:B------:R-:W-:-:S12]  /*a6c0*/  BSSY B0, `(.L_x_1583) ;  /* 0x000001f000007945 */ /* 0x000fd80003800000 */
[----:B------:R-:W-:Y:S05]  /*a6d0*/  @P2 BRA `(.L_x_1584) ;  /* 0x0000000000742947 */ /* 0x000fea0003800000 */
[----:B--2---:R-:W-:Y:S01]  /*a6e0*/  IADD3 R35, P2, R36, 0x40, RZ ;  /* 0x0000004024237810 */ /* 0x004fe20007f5e0ff */
[----:B0-----:R-:W-:Y:S01]  /*a6f0*/  IMAD.MOV.U32 R32, RZ, RZ, R104 ;  /* 0x000000ffff207224 */ /* 0x001fe200078e0068 */
[----:B------:R-:W-:Y:S01]  /*a700*/  ULDC UR4, c[0x0][0x2f4] ;  /* 0x0000bd0000047ab9 */ /* 0x000fe20000000800 */
[----:B------:R-:W-:Y:S01]  /*a710*/  IMAD.MOV.U32 R33, RZ, RZ, R27 ;  /* 0x000000ffff217224 */ /* 0x000fe200078e001b */
[----:B------:R-:W-:Y:S01]  /*a720*/  IADD3.X R36, RZ, R37, RZ, P2, !PT ;  /* 0x00000025ff247210 */ /* 0x000fe200017fe4ff */
[----:B------:R-:W-:-:S04]  /*a730*/  IMAD.WIDE.U32 R32, R35, UR44, R32 ;  /* 0x0000002c23207c25 */ /* 0x000fc8000f8e0020 */
[----:B------:R-:W-:-:S04]  /*a740*/  IMAD R36, R36, UR44, RZ ;  /* 0x0000002c24247c24 */ /* 0x000fc8000f8e02ff */
[----:B------:R-:W-:Y:S01]  /*a750*/  IMAD R35, R35, UR45, R36 ;  /* 0x0000002d23237c24 */ /* 0x000fe2000f8e0224 */
[----:B------:R-:W-:-:S03]  /*a760*/  LEA R36, P2, R32, UR60, 0x1 ;  /* 0x0000003c20247c11 */ /* 0x000fc6000f8408ff */
        /* <DEDUP_REMOVED lines=20> */
.L_x_1584:
[----:B------:R-:W-:Y:S05]  /*a8b0*/  BSYNC B0 ;  /* 0x0000000000007941 */ /* 0x000fea0003800000 */
.L_x_1583:
[----:B------:R-:W-:Y:S01]  /*a8c0*/  @!PT LDS RZ, [RZ] ;  /* 0x00000000fffff984 */ /* 0x000fe20000000800 */
[----:B------:R-:W-:Y:S01]  /*a8d0*/  @!PT LDS RZ, [RZ] ;  /* 0x00000000fffff984 */ /* 0x000fe20000000800 */
[----:B------:R-:W-:Y:S01]  /*a8e0*/  @!PT LDS RZ, [RZ] ;  /* 0x00000000fffff984 */ /* 0x000fe20000000800 */
[----:B------:R-:W-:Y:S01]  /*a8f0*/  @!PT LDS RZ, [RZ] ;  /* 0x00000000fffff984 */ /* 0x000fe20000000800 */
[----:B------:R4:W-:Y:S06]  /*a900*/  MEMBAR.ALL.CTA ;  /* 0x0000000000007992 */ /* 0x0009ec0000008000 */
[----:B----4-:R-:W4:Y:S01]  /*a910*/  FENCE.VIEW.ASYNC.S ;  /* 0x00000000000073c6 */ /* 0x010f220000000000 */
[----:B-1----:R-:W-:Y:S01]  /*a920*/  @!P3 VIADD R31, R31, 0x308c0 ;  /* 0x000308c01f1fb836 */ /* 0x002fe20000000000 */
[----:B----4-:R1:W-:Y:S01]  /*a930*/  BAR.SYNC.DEFER_BLOCKING R176, 0x80 ;  /* 0x000200b00000751d */ /* 0x0103e20000010000 */
[----:B------:R-:W-:Y:S01]  /*a940*/  LOP3.LUT P4, RZ, R18, 0x2, RZ, 0xc0, !PT ;  /* 0x0000000212ff7812 */ /* 0x000fe2000788c0ff */
[----:B------:R-:W-:-:S02]  /*a950*/  VIADD R16, R16, 0x1 ;  /* 0x0000000110107836 */ /* 0x000fc40000000000 */
[----:B------:R-:W-:Y:S02]  /*a960*/  @!P3 PRMT R31, RZ, 0x654, R31 ;  /* 0x00000654ff1fb816 */ /* 0x000fe4000000001f */
[----:B------:R-:W-:Y:S02]  /*a970*/  PLOP3.LUT P2, PT, PT, PT, PT, 0x8, 0x0 ;  /* 0x000000000000781c */ /* 0x000fe40003f4e170 */
[----:B------:R1:W-:Y:S01]  /*a980*/  @!P3 SYNCS.ARRIVE.TRANS64.RED.A1T0 RZ, [R31+URZ], RZ ;  /* 0x000000ff1fffb9a7 */ /* 0x0003e2000810043f */
[----:B------:R-:W-:-:S04]  /*a990*/  ISETP.NE.AND P3, PT, R16, 0x2, PT ;  /* 0x000000021000780c */ /* 0x000fc80003f65270 */
[----:B------:R-:W-:Y:S02]  /*a9a0*/  SEL R28, RZ, 0x1, P3 ;  /* 0x00000001ff1c7807 */ /* 0x000fe40001800000 */
[----:B------:R-:W-:Y:S02]  /*a9b0*/  SEL R16, R16, RZ, P3 ;  /* 0x000000ff10107207 */ /* 0x000fe40001800000 */
[----:B------:R-:W-:Y:S01]  /*a9c0*/  LOP3.LUT R201, R201, R28, RZ, 0x3c, !PT ;  /* 0x0000001cc9c97212 */ /* 0x000fe200078e3cff */
[----:B-1----:R-:W-:Y:S06]  /*a9d0*/  @P4 BRA `(.L_x_1585) ;  /* 0xffffff8000d44947 */ /* 0x002fec000383ffff */
.L_x_1481:
[----:B------:R-:W1:Y:S01]  /*a9e0*/  LDC R0, c[0x0][0x448] ;  /* 0x00011200ff007b82 */ /* 0x000e620000000800 */
[----:B------:R-:W-:Y:S01]  /*a9f0*/  IADD3 R7, R196, 0x1, -R195 ;  /* 0x00000001c4077810 */ /* 0x000fe20007ffe8c3 */
[----:B------:R-:W-:Y:S06]  /*aa00*/  BSSY B0, `(.L_x_1586) ;  /* 0x000000d000007945 */ /* 0x000fec0003800000 */
[----:B------:R-:W4:Y:S01]  /*aa10*/  LDC.64 R4, c[0x0][0x9e0] ;  /* 0x00027800ff047b82 */ /* 0x000f220000000a00 */
[----:B-1----:R-:W-:Y:S01]  /*aa20*/  ISETP.NE.AND P1, PT, R0, 0x1, PT ;  /* 0x000000010000780c */ /* 0x002fe20003f25270 */
[----:B------:R-:W-:Y:S01]  /*aa30*/  VIADD R0, R212, 0x7f ;  /* 0x0000007fd4007836 */ /* 0x000fe20000000000 */
[----:B----4-:R-:W-:-:S11]  /*aa40*/  ISETP.GE.AND P3, PT, R5, 0x1, PT ;  /* 0x000000010500780c */ /* 0x010fd60003f66270 */
[----:B------:R-:W1:Y:S08]  /*aa50*/  @P1 LDC R3, c[0x0][0x44c] ;  /* 0x00011300ff031b82 */ /* 0x000e700000000800 */
[----:B------:R-:W4:Y:S01]  /*aa60*/  @P1 LDC R6, c[0x0][0x450] ;  /* 0x00011400ff061b82 */ /* 0x000f220000000800 */
[----:B-1----:R-:W-:-:S05]  /*aa70*/  @P1 IMAD.HI.U32 R3, R0, R3, RZ ;  /* 0x0000000300031227 */ /* 0x002fca00078e00ff */
[----:B----4-:R-:W-:-:S05]  /*aa80*/  @P1 SHF.R.U32.HI R0, RZ, R6, R3 ;  /* 0x00000006ff001219 */ /* 0x010fca0000011603 */
[----:B------:R-:W-:Y:S01]  /*aa90*/  IMAD.IADD R3, R7, 0x1, R0 ;  /* 0x0000000107037824 */ /* 0x000fe200078e0200 */
[----:B------:R-:W-:Y:S06]  /*aaa0*/  @P2 BRA `(.L_x_1587) ;  /* 0x0000000000082947 */ /* 0x000fec0003800000 */
[----:B------:R-:W1:Y:S02]  /*aab0*/  FENCE.VIEW.ASYNC.G ;  /* 0x00000000000073c6 */ /* 0x000e640000000100 */
[----:B-1----:R-:W-:Y:S06]  /*aac0*/  BAR.ARV 0xc, 0x180 ;  /* 0x0306000000007b1d */ /* 0x002fec0000002000 */
.L_x_1587:
[----:B------:R-:W-:Y:S05]  /*aad0*/  BSYNC B0 ;  /* 0x0000000000007941 */ /* 0x000fea0003800000 */
.L_x_1586:
[----:B------:R-:W-:Y:S01]  /*aae0*/  IADD3 R4, R3, R4, RZ ;  /* 0x0000000403047210 */ /* 0x000fe20007ffe0ff */
[----:B------:R-:W-:Y:S06]  /*aaf0*/  @!P3 BRA `(.L_x_1588) ;  /* 0x000000000048b947 */ /* 0x000fec0003800000 */
[C---:B------:R-:W-:Y:S01]  /*ab00*/  ISETP.GT.AND P0, PT, R3.reuse, RZ, PT ;  /* 0x000000ff0300720c */ /* 0x040fe20003f04270 */
[----:B------:R-:W-:Y:S01]  /*ab10*/  BSSY B0, `(.L_x_1589) ;  /* 0x000000e000007945 */ /* 0x000fe20003800000 */
[----:B------:R-:W-:-:S11]  /*ab20*/  VIADD R0, R3, 0xffffffff ;  /* 0xffffffff03007836 */ /* 0x000fd60000000000 */
[----:B------:R-:W-:Y:S05]  /*ab30*/  @P0 BRA `(.L_x_1590) ;  /* 0x00000000001c0947 */ /* 0x000fea0003800000 */
[----:B------:R-:W-:Y:S01]  /*ab40*/  ISETP.NE.AND P0, PT, R5, 0x1, PT ;  /* 0x000000010500780c */ /* 0x000fe20003f05270 */
[----:B------:R-:W-:-:S12]  /*ab50*/  IMAD.MOV R3, RZ, RZ, -R3 ;  /* 0x000000ffff037224 */ /* 0x000fd800078e0a03 */
[----:B------:R-:W1:Y:S02]  /*ab60*/  @P0 LDC.64 R6, c[0x0][0x9e8] ;  /* 0x00027a00ff060b82 */ /* 0x000e640000000a00 */
[----:B-1----:R-:W-:-:S05]  /*ab70*/  @P0 IMAD.HI.U32 R0, R3, R6, RZ ;  /* 0x0000000603000227 */ /* 0x002fca00078e00ff */
[----:B------:R-:W-:-:S04]  /*ab80*/  @P0 SHF.R.U32.HI R3, RZ, R7, R0 ;  /* 0x00000007ff030219 */ /* 0x000fc80000011600 */
[----:B------:R-:W-:Y:S01]  /*ab90*/  LOP3.LUT R0, RZ, R3, RZ, 0x33, !PT ;  /* 0x00000003ff007212 */ /* 0x000fe200078e33ff */
[----:B------:R-:W-:Y:S06]  /*aba0*/  BRA `(.L_x_1591) ;  /* 0x0000000000107947 */ /* 0x000fec0003800000 */
.L_x_1590:
[----:B------:R-:W-:-:S13]  /*abb0*/  ISETP.NE.AND P0, PT, R5, 0x1, PT ;  /* 0x000000010500780c */ /* 0x000fda0003f05270 */
[----:B------:R-:W1:Y:S02]  /*abc0*/  @P0 LDC.64 R6, c[0x0][0x9e8] ;  /* 0x00027a00ff060b82 */ /* 0x000e640000000a00 */
[----:B-1----:R-:W-:-:S05]  /*abd0*/  @P0 IMAD.HI.U32 R6, R0, R6, RZ ;  /* 0x0000000600060227 */ /* 0x002fca00078e00ff */
[----:B------:R-:W-:-:S07]  /*abe0*/  @P0 SHF.R.U32.HI R0, RZ, R7, R6 ;  /* 0x00000007ff000219 */ /* 0x000fce0000011606 */
.L_x_1591:
[----:B------:R-:W-:Y:S05]  /*abf0*/  BSYNC B0 ;  /* 0x0000000000007941 */ /* 0x000fea0003800000 */
.L_x_1589:
[----:B------:R-:W-:-:S05]  /*ac00*/  IMAD R3, R0, R5, R5 ;  /* 0x0000000500037224 */ /* 0x000fca00078e0205 */
[----:B------:R-:W-:-:S07]  /*ac10*/  VIMNMX R4, R4, R3, PT ;  /* 0x0000000304047248 */ /* 0x000fce0003fe0100 */
.L_x_1588:
[----:B------:R-:W1:Y:S01]  /*ac20*/  @P1 LDC R3, c[0x0][0x44c] ;  /* 0x00011300ff031b82 */ /* 0x000e620000000800 */
[----:B------:R-:W-:Y:S01]  /*ac30*/  VIADD R4, R4, 0x5f ;  /* 0x0000005f04047836 */ /* 0x000fe20000000000 */
[----:B------:R-:W-:Y:S01]  /*ac40*/  ULDC UR4, c[0x0][0x9dc] ;  /* 0x0002770000047ab9 */ /* 0x000fe20000000800 */
[----:B------:R-:W-:Y:S02]  /*ac50*/  IMAD.MOV.U32 R7, RZ, RZ, R212 ;  /* 0x000000ffff077224 */ /* 0x000fe400078e00d4 */
[----:B------:R-:W-:-:S03]  /*ac60*/  IMAD.HI R4, R4, 0x2aaaaaab, RZ ;  /* 0x2aaaaaab04047827 */ /* 0x000fc600078e02ff */
[----:B------:R-:W4:Y:S01]  /*ac70*/  @P1 LDC R9, c[0x0][0x450] ;  /* 0x00011400ff091b82 */ /* 0x000f220000000800 */
[----:B-1----:R-:W-:Y:S01]  /*ac80*/  @P1 IMAD.HI.U32 R0, R212, R3, RZ ;  /* 0x00000003d4001227 */ /* 0x002fe200078e00ff */
[----:B------:R-:W-:-:S04]  /*ac90*/  SHF.R.U32.HI R3, RZ, 0x1f, R4 ;  /* 0x0000001fff037819 */ /* 0x000fc80000011604 */
[----:B------:R-:W-:Y:S02]  /*aca0*/  LEA.HI.SX32 R4, R4, R3, 0x1c ;  /* 0x0000000304047211 */ /* 0x000fe400078fe2ff */
[----:B----4-:R-:W-:Y:S02]  /*acb0*/  @P1 SHF.R.U32.HI R7, RZ, R9, R0 ;  /* 0x00000009ff071219 */ /* 0x010fe40000011600 */
[----:B------:R-:W-:-:S03]  /*acc0*/  VIMNMX R151, R151, R4, PT ;  /* 0x0000000497977248 */ /* 0x000fc60003fe0100 */
[----:B------:R-:W-:-:S04]  /*acd0*/  IMAD.IADD R0, R152, 0x1, R7 ;  /* 0x0000000198007824 */ /* 0x000fc800078e0207 */
[----:B------:R-:W-:Y:S01]  /*ace0*/  VIADD R3, R0, -UR4 ;  /* 0x8000000400037c36 */ /* 0x000fe20008000000 */
[----:B------:R-:W-:Y:S06]  /*acf0*/  @!P3 BRA `(.L_x_1592) ;  /* 0x000000000044b947 */ /* 0x000fec0003800000 */
[----:B------:R-:W-:Y:S01]  /*ad00*/  ISETP.GT.AND P0, PT, R0, -0x1, PT ;  /* 0xffffffff0000780c */ /* 0x000fe20003f04270 */
[----:B------:R-:W-:-:S12]  /*ad10*/  BSSY B0, `(.L_x_1593) ;  /* 0x000000d000007945 */ /* 0x000fd80003800000 */
[----:B------:R-:W-:Y:S05]  /*ad20*/  @P0 BRA `(.L_x_1594) ;  /* 0x00000000001c0947 */ /* 0x000fea0003800000 */
[----:B------:R-:W-:Y:S02]  /*ad30*/  ISETP.NE.AND P0, PT, R5, 0x1, PT ;  /* 0x000000010500780c */ /* 0x000fe40003f05270 */
[----:B------:R-:W-:-:S11]  /*ad40*/  LOP3.LUT R7, RZ, R0, RZ, 0x33, !PT ;  /* 0x00000000ff077212 */ /* 0x000fd600078e33ff */
[----:B------:R-:W1:Y:S02]  /*ad50*/  @P0 LDC.64 R8, c[0x0][0x9e8] ;  /* 0x00027a00ff080b82 */ /* 0x000e640000000a00 */
[----:B-1----:R-:W-:-:S05]  /*ad60*/  @P0 IMAD.HI.U32 R0, R7, R8, RZ ;  /* 0x0000000807000227 */ /* 0x002fca00078e00ff */
[----:B------:R-:W-:-:S04]  /*ad70*/  @P0 SHF.R.U32.HI R7, RZ, R9, R0 ;  /* 0x00000009ff070219 */ /* 0x000fc80000011600 */
[----:B------:R-:W-:Y:S01]  /*ad80*/  LOP3.LUT R0, RZ, R7, RZ, 0x33, !PT ;  /* 0x00000007ff007212 */ /* 0x000fe200078e33ff */
[----:B------:R-:W-:Y:S06]  /*ad90*/  BRA `(.L_x_1595) ;  /* 0x0000000000107947 */ /* 0x000fec0003800000 */
.L_x_1594:
[----:B------:R-:W-:-:S13]  /*ada0*/  ISETP.NE.AND P0, PT, R5, 0x1, PT ;  /* 0x000000010500780c */ /* 0x000fda0003f05270 */
[----:B------:R-:W1:Y:S02]  /*adb0*/  @P0 LDC.64 R6, c[0x0][0x9e8] ;  /* 0x00027a00ff060b82 */ /* 0x000e640000000a00 */
[----:B-1----:R-:W-:-:S05]  /*adc0*/  @P0 IMAD.HI.U32 R4, R0, R6, RZ ;  /* 0x0000000600040227 */ /* 0x002fca00078e00ff */
[----:B------:R-:W-:-:S07]  /*add0*/  @P0 SHF.R.U32.HI R0, RZ, R7, R4 ;  /* 0x00000007ff000219 */ /* 0x000fce0000011604 */
.L_x_1595:
[----:B------:R-:W-:Y:S05]  /*ade0*/  BSYNC B0 ;  /* 0x0000000000007941 */ /* 0x000fea0003800000 */
.L_x_1593:
[----:B------:R-:W-:-:S05]  /*adf0*/  IMAD R0, R0, R5, RZ ;  /* 0x0000000500007224 */ /* 0x000fca00078e02ff */
[----:B------:R-:W-:-:S07]  /*ae00*/  VIMNMX R3, R3, R0, !PT ;  /* 0x0000000003037248 */ /* 0x000fce0007fe0100 */
.L_x_1592:
[----:B------:R-:W-:Y:S01]  /*ae10*/  IMAD.HI R3, R3, 0x2aaaaaab, RZ ;  /* 0x2aaaaaab03037827 */ /* 0x000fe200078e02ff */
[----:B------:R-:W-:Y:S03]  /*ae20*/  BSSY B0, `(.L_x_1596) ;  /* 0x0000026000007945 */ /* 0x000fe60003800000 */
[----:B------:R-:W-:Y:S01]  /*ae30*/  IMAD.MOV.U32 R72, RZ, RZ, RZ ;  /* 0x000000ffff487224 */ /* 0x000fe200078e00ff */
[----:B------:R-:W-:-:S04]  /*ae40*/  SHF.R.U32.HI R0, RZ, 0x1f, R3 ;  /* 0x0000001fff007819 */ /* 0x000fc80000011603 */
[----:B------:R-:W-:-:S04]  /*ae50*/  LEA.HI.SX32 R0, R3, R0, 0x1c ;  /* 0x0000000003007211 */ /* 0x000fc800078fe2ff */
        /* <DEDUP_REMOVED lines=8> */
[----:B------:R-:W1:Y:S01]  /*aee0*/  I2F.RP R3, R6 ;  /* 0x0000000600037306 */ /* 0x000e620000209400 */
[----:B------:R-:W-:Y:S02]  /*aef0*/  IABS R10, R8 ;  /* 0x00000008000a7213 */ /* 0x000fe40000000000 */
[----:B------:R-:W-:-:S05]  /*af00*/  IMAD.IADD R0, R0, 0x1, -R213 ;  /* 0x0000000100007824 */ /* 0x000fca00078e0ad5 */
[----:B------:R-:W-:Y:S02]  /*af10*/  IABS R9, R0 ;  /* 0x0000000000097213 */ /* 0x000fe40000000000 */
[----:B------:R-:W-:-:S04]  /*af20*/  LOP3.LUT R0, R0, R8, RZ, 0x3c, !PT ;  /* 0x0000000800007212 */ /* 0x000fc800078e3cff */
[----:B------:R-:W-:Y:S01]  /*af30*/  ISETP.GE.AND P2, PT, R0, RZ, PT ;  /* 0x000000ff0000720c */ /* 0x000fe20003f46270 */
[----:B-1----:R-:W1:Y:S02]  /*af40*/  MUFU.RCP R3, R3 ;  /* 0x0000000300037308 */ /* 0x002e640000001000 */
[----:B-1----:R-:W-:Y:S01]  /*af50*/  IADD3 R4, R3, 0xffffffe, RZ ;  /* 0x0ffffffe03047810 */ /* 0x002fe20007ffe0ff */
[----:B------:R-:W-:-:S05]  /*af60*/  IMAD.MOV R3, RZ, RZ, -R10 ;  /* 0x000000ffff037224 */ /* 0x000fca00078e0a0a */
[----:B------:R1:W4:Y:S02]  /*af70*/  F2I.FTZ.U32.TRUNC.NTZ R5, R4 ;  /* 0x0000000400057305 */ /* 0x000324000021f000 */
[----:B-1----:R-:W-:Y:S02]  /*af80*/  IMAD.MOV.U32 R4, RZ, RZ, RZ ;  /* 0x000000ffff047224 */ /* 0x002fe400078e00ff */
[----:B----4-:R-:W-:-:S04]  /*af90*/  IMAD.MOV R7, RZ, RZ, -R5 ;  /* 0x000000ffff077224 */ /* 0x010fc800078e0a05 */
[----:B------:R-:W-:-:S04]  /*afa0*/  IMAD R7, R7, R6, RZ ;  /* 0x0000000607077224 */ /* 0x000fc800078e02ff */
[----:B------:R-:W-:-:S04]  /*afb0*/  IMAD.HI.U32 R5, R5, R7, R4 ;  /* 0x0000000705057227 */ /* 0x000fc800078e0004 */
[----:B------:R-:W-:-:S04]  /*afc0*/  IMAD.MOV.U32 R4, RZ, RZ, R9 ;  /* 0x000000ffff047224 */ /* 0x000fc800078e0009 */
[----:B------:R-:W-:-:S04]  /*afd0*/  IMAD.HI.U32 R5, R5, R4, RZ ;  /* 0x0000000405057227 */ /* 0x000fc800078e00ff */
[----:B------:R-:W-:-:S05]  /*afe0*/  IMAD R3, R5, R3, R4 ;  /* 0x0000000305037224 */ /* 0x000fca00078e0204 */
[----:B------:R-:W-:-:S13]  /*aff0*/  ISETP.GT.U32.AND P1, PT, R6, R3, PT ;  /* 0x000000030600720c */ /* 0x000fda0003f24070 */
[----:B------:R-:W-:Y:S02]  /*b000*/  @!P1 IMAD.IADD R3, R3, 0x1, -R6 ;  /* 0x0000000103039824 */ /* 0x000fe400078e0a06 */
[----:B------:R-:W-:Y:S01]  /*b010*/  @!P1 VIADD R5, R5, 0x1 ;  /* 0x0000000105059836 */ /* 0x000fe20000000000 */
[----:B------:R-:W-:Y:S02]  /*b020*/  ISETP.NE.AND P1, PT, R8, RZ, PT ;  /* 0x000000ff0800720c */ /* 0x000fe40003f25270 */
[----:B------:R-:W-:-:S13]  /*b030*/  ISETP.GE.U32.AND P0, PT, R3, R6, PT ;  /* 0x000000060300720c */ /* 0x000fda0003f06070 */
[----:B------:R-:W-:-:S05]  /*b040*/  @P0 IADD3 R5, R5, 0x1, RZ ;  /* 0x0000000105050810 */ /* 0x000fca0007ffe0ff */
[----:B------:R-:W-:Y:S01]  /*b050*/  @!P2 IMAD.MOV R5, RZ, RZ, -R5 ;  /* 0x000000ffff05a224 */ /* 0x000fe200078e0a05 */
[----:B------:R-:W-:-:S05]  /*b060*/  @!P1 LOP3.LUT R5, RZ, R8, RZ, 0x33, !PT ;  /* 0x00000008ff059212 */ /* 0x000fca00078e33ff */
[----:B------:R-:W-:-:S07]  /*b070*/  IMAD.MOV.U32 R72, RZ, RZ, R5 ;  /* 0x000000ffff487224 */ /* 0x000fce00078e0005 */
.L_x_1597:
[----:B------:R-:W-:Y:S05]  /*b080*/  BSYNC B0 ;  /* 0x0000000000007941 */ /* 0x000fea0003800000 */
.L_x_1596:
[-C--:B------:R-:W-:Y:S01]  /*b090*/  IMAD R213, R222, R72.reuse, R213 ;  /* 0x00000048ded57224 */ /* 0x080fe200078e02d5 */
[----:B------:R-:W-:Y:S02]  /*b0a0*/  PLOP3.LUT P0, PT, PT, PT, PT, 0x80, 0x0 ;  /* 0x000000000000781c */ /* 0x000fe40003f0f070 */
[----:B------:R-:W-:Y:S02]  /*b0b0*/  CS2R R4, SRZ ;  /* 0x0000000000047805 */ /* 0x000fe4000001ff00 */
[----:B------:R-:W-:Y:S02]  /*b0c0*/  CS2R R118, SRZ ;  /* 0x0000000000767805 */ /* 0x000fe4000001ff00 */
[----:B------:R-:W-:Y:S02]  /*b0d0*/  CS2R R116, SRZ ;  /* 0x0000000000747805 */ /* 0x000fe4000001ff00 */
[----:B------:R-:W-:Y:S02]  /*b0e0*/  VIADDMNMX R72, R213, R72, R151, PT ;  /* 0x00000048d5487246 */ /* 0x000fe40003800197 */
[----:B------:R-:W-:-:S02]  /*b0f0*/  CS2R R114, SRZ ;  /* 0x0000000000727805 */ /* 0x000fc4000001ff00 */
[----:B------:R-:W-:Y:S02]  /*b100*/  CS2R R112, SRZ ;  /* 0x0000000000707805 */ /* 0x000fe4000001ff00 */
[----:B------:R-:W-:Y:S02]  /*b110*/  CS2R R110, SRZ ;  /* 0x00000000006e7805 */ /* 0x000fe4000001ff00 */
[----:B------:R-:W-:Y:S02]  /*b120*/  ISETP.GT.AND P1, PT, R72, R213, PT ;  /* 0x000000d54800720c */ /* 0x000fe40003f24270 */
        /* <DEDUP_REMOVED lines=35> */
[----:B--2---:R-:W-:Y:S02]  /*b360*/  CS2R R38, SRZ ;  /* 0x0000000000267805 */ /* 0x004fe4000001ff00 */
[----:B---3--:R-:W-:Y:S02]  /*b370*/  CS2R R36, SRZ ;  /* 0x0000000000247805 */ /* 0x008fe4000001ff00 */
[----:B------:R-:W-:Y:S02]  /*b380*/  CS2R R34, SRZ ;  /* 0x0000000000227805 */ /* 0x000fe4000001ff00 */
[----:B0-----:R-:W-:-:S02]  /*b390*/  CS2R R32, SRZ ;  /* 0x0000000000207805 */ /* 0x001fc4000001ff00 */
[----:B------:R-:W-:Y:S02]  /*b3a0*/  CS2R R30, SRZ ;  /* 0x00000000001e7805 */ /* 0x000fe4000001ff00 */
[----:B------:R-:W-:Y:S02]  /*b3b0*/  CS2R R28, SRZ ;  /* 0x00000000001c7805 */ /* 0x000fe4000001ff00 */
[----:B------:R-:W-:Y:S02]  /*b3c0*/  CS2R R26, SRZ ;  /* 0x00000000001a7805 */ /* 0x000fe4000001ff00 */
[----:B------:R-:W-:Y:S01]  /*b3d0*/  CS2R R24, SRZ ;  /* 0x0000000000187805 */ /* 0x000fe2000001ff00 */
[----:B------:R-:W-:Y:S06]  /*b3e0*/  @!P1 BRA `(.L_x_1598) ;  /* 0x0000015800389947 */ /* 0x000fec0003800000 */
[----:B------:R-:W0:Y:S01]  /*b3f0*/  S2R R0, SR_TID.X ;  /* 0x0000000000007919 */ /* 0x000e220000002100 */
[----:B------:R-:W-:Y:S01]  /*b400*/  LOP3.LUT P0, RZ, R220, 0x1bf, RZ, 0xc0, !PT ;  /* 0x000001bfdcff7812 */ /* 0x000fe2000780c0ff */
[----:B0-----:R-:W-:-:S05]  /*b410*/  VIADD R73, R0, 0xffffff80 ;  /* 0xffffff8000497836 */ /* 0x001fca0000000000 */
[----:B------:R-:W-:-:S04]  /*b420*/  SHF.R.S32.HI R40, RZ, 0x1f, R73 ;  /* 0x0000001fff287819 */ /* 0x000fc80000011449 */
[----:B------:R-:W-:-:S04]  /*b430*/  LEA.HI R0, R40, R73, RZ, 0x7 ;  /* 0x0000004928007211 */ /* 0x000fc800078f38ff */
[----:B------:R-:W-:-:S06]  /*b440*/  SHF.R.S32.HI R0, RZ, 0x7, R0 ;  /* 0x00000007ff007819 */ /* 0x000fcc0000011400 */
[----:B------:R-:W0:Y:S02]  /*b450*/  SHFL.IDX PT, R0, R0, RZ, 0x1f ;  /* 0x00001fff00007589 */ /* 0x000e2400000e0000 */
[----:B0-----:R-:W-:-:S04]  /*b460*/  LEA.HI R3, R0, R0, RZ, 0x1 ;  /* 0x0000000000037211 */ /* 0x001fc800078f08ff */
[----:B------:R-:W-:-:S05]  /*b470*/  LOP3.LUT R3, R3, 0x1e, RZ, 0xc0, !PT ;  /* 0x0000001e03037812 */ /* 0x000fca00078ec0ff */
[----:B------:R-:W-:-:S04]  /*b480*/  IMAD.IADD R3, R0, 0x1, -R3 ;  /* 0x0000000100037824 */ /* 0x000fc800078e0a03 */
[----:B------:R-:W-:-:S05]  /*b490*/  IMAD R3, R3, 0x2000, R220 ;  /* 0x0000200003037824 */ /* 0x000fca00078e02dc */
[----:B------:R-:W-:-:S04]  /*b4a0*/  SHF.R.U32.HI R3, RZ, 0x4, R3 ;  /* 0x00000004ff037819 */ /* 0x000fc80000011603 */
[----:B------:R-:W-:Y:S01]  /*b4b0*/  LOP3.LUT R68, R3, 0x3fff, RZ, 0xc0, !PT ;  /* 0x00003fff03447812 */ /* 0x000fe200078ec0ff */
[----:B------:R-:W-:Y:S06]  /*b4c0*/  @!P0 BRA `(.L_x_1599) ;  /* 0x0000000000408947 */ /* 0x000fec0003800000 */
[----:B------:R-:W-:Y:S01]  /*b4d0*/  MOV R0, 0x0 ;  /* 0x0000000000007802 */ /* 0x000fe20000000f00 */
[----:B------:R-:W-:Y:S01]  /*b4e0*/  ULDC.64 UR4, c[0x4][0xa8] ;  /* 0x01002a0000047ab9 */ /* 0x000fe20000000a00 */
[----:B------:R-:W-:Y:S01]  /*b4f0*/  ULDC.64 UR6, c[0x4][0xb0] ;  /* 0x01002c0000067ab9 */ /* 0x000fe20000000a00 */
[----:B------:R-:W-:Y:S01]  /*b500*/  IMAD.U32 R4, RZ, RZ, UR4 ;  /* 0x00000004ff047e24 */ /* 0x000fe2000f8e00ff */
[----:B------:R0:W1:Y:S01]  /*b510*/  LDC.64 R14, c[0x4][R0] ;  /* 0x01000000000e7b82 */ /* 0x0000620000000a00 */
[----:B------:R-:W-:Y:S01]  /*b520*/  IMAD.U32 R5, RZ, RZ, UR5 ;  /* 0x00000005ff057e24 */ /* 0x000fe2000f8e00ff */
[----:B------:R-:W-:Y:S01]  /*b530*/  ULDC.64 UR4, c[0x4][0x48] ;  /* 0x0100120000047ab9 */ /* 0x000fe20000000a00 */
[----:B------:R-:W-:Y:S01]  /*b540*/  MOV R6, UR6 ;  /* 0x0000000600067c02 */ /* 0x000fe20008000f00 */
[----:B------:R-:W-:Y:S02]  /*b550*/  IMAD.U32 R7, RZ, RZ, UR7 ;  /* 0x00000007ff077e24 */ /* 0x000fe4000f8e00ff */
[----:B------:R-:W-:-:S02]  /*b560*/  IMAD.U32 R10, RZ, RZ, UR4 ;  /* 0x00000004ff0a7e24 */ /* 0x000fc4000f8e00ff */
[----:B------:R-:W-:Y:S02]  /*b570*/  IMAD.U32 R11, RZ, RZ, UR5 ;  /* 0x00000005ff0b7e24 */ /* 0x000fe4000f8e00ff */
[----:B------:R-:W-:Y:S02]  /*b580*/  IMAD.MOV.U32 R8, RZ, RZ, 0x70 ;  /* 0x00000070ff087424 */ /* 0x000fe400078e00ff */
[----:B------:R-:W-:Y:S02]  /*b590*/  IMAD.MOV.U32 R12, RZ, RZ, 0x1 ;  /* 0x00000001ff0c7424 */ /* 0x000fe400078e00ff */
[----:B0-----:R-:W-:-:S07]  /*b5a0*/  IMAD.MOV.U32 R13, RZ, RZ, RZ ;  /* 0x000000ffff0d7224 */ /* 0x001fce00078e00ff */
[----:B------:R-:W-:-:S07]  /*b5b0*/  LEPC R20, `(.L_x_1599) ;  /* 0x000000001014794e */ /* 0x000fce0000000000 */
[----:B-1---5:R-:W-:Y:S05]  /*b5c0*/  CALL.ABS.NOINC R14 ;  /* 0x000000000e007343 */ /* 0x022fea0003c00000 */
.L_x_1599:
        /* <DEDUP_REMOVED lines=12> */
.L_x_1603:
[----:B-1----:R1:W2:Y:S02]  /*b690*/  SYNCS.PHASECHK.TRANS64.TRYWAIT P0, [R2+URZ+0x30800], R3 ;  /* 0x03080003020075a7 */ /* 0x0022a4000800017f */
[----:B--2---:R-:W-:Y:S05]  /*b6a0*/  @!P0 NANOSLEEP.SYNCS 0x989680 ;  /* 0x009896800000895d */ /* 0x004fea0003900000 */
[----:B------:R-:W2:Y:S02]  /*b6b0*/  @!P0 SYNCS.PHASECHK.TRANS64 P0, [R2+URZ+0x30800], R3 ;  /* 0x03080003020085a7 */ /* 0x000ea4000800007f */
[----:B--2---:R-:W-:Y:S05]  /*b6c0*/  @!P0 BRA `(.L_x_1603) ;  /* 0xfffffffc00f08947 */ /* 0x004fea000383ffff */
.L_x_1602:
[----:B------:R-:W-:Y:S05]  /*b6d0*/  BSYNC B0 ;  /* 0x0000000000007941 */ /* 0x000fea0003800000 */
.L_x_1601:
[----:B------:R-:W-:Y:S05]  /*b6e0*/  BRA `(.L_x_1604) ;  /* 0x0000006c00a87947 */ /* 0x000fea0003800000 */
.L_x_1600:
[----:B------:R-:W-:Y:S01]  /*b6f0*/  LOP3.LUT P0, RZ, R220, 0x3ff, RZ, 0xc0, !PT ;  /* 0x000003ffdcff7812 */ /* 0x000fe2000780c0ff */
[----:B------:R-:W-:Y:S01]  /*b700*/  ULDC.64 UR4, c[0x0][0x3f8] ;  /* 0x0000fe0000047ab9 */ /* 0x000fe20000000a00 */
[----:B-----5:R-:W-:Y:S01]  /*b710*/  SHF.R.S32.HI R0, RZ, 0x1f, R147 ;  /* 0x0000001fff007819 */ /* 0x020fe20000011493 */
[----:B------:R-:W-:Y:S01]  /*b720*/  ULDC.64 UR6, c[0x0][0x408] ;  /* 0x0001020000067ab9 */ /* 0x000fe20000000a00 */
[----:B------:R-:W-:-:S04]  /*b730*/  IMAD.WIDE.U32 R26, R147, UR4, RZ ;  /* 0x00000004931a7c25 */ /* 0x000fc8000f8e00ff */
[C---:B------:R-:W-:Y:S02]  /*b740*/  IMAD R4, R0.reuse, UR4, RZ ;  /* 0x0000000400047c24 */ /* 0x040fe4000f8e02ff */
[----:B------:R-:W-:Y:S02]  /*b750*/  IMAD R0, R0, UR6, RZ ;  /* 0x0000000600007c24 */ /* 0x000fe4000f8e02ff */
[C---:B------:R-:W-:Y:S02]  /*b760*/  IMAD R29, R147.reuse, UR5, R4 ;  /* 0x00000005931d7c24 */ /* 0x040fe4000f8e0204 */
[C---:B------:R-:W-:Y:S02]  /*b770*/  IMAD R31, R147.reuse, UR7, R0 ;  /* 0x00000007931f7c24 */ /* 0x040fe4000f8e0200 */
[----:B------:R-:W-:Y:S01]  /*b780*/  IMAD.WIDE.U32 R24, R147, UR6, RZ ;  /* 0x0000000693187c25 */ /* 0x000fe2000f8e00ff */
[----:B------:R-:W-:-:S03]  /*b790*/  IADD3 R29, R29, R27, RZ ;  /* 0x0000001b1d1d7210 */ /* 0x000fc60007ffe0ff */
[----:B------:R-:W-:Y:S01]  /*b7a0*/  IMAD.IADD R31, R31, 0x1, R25 ;  /* 0x000000011f1f7824 */ /* 0x000fe200078e0219 */
        /* <DEDUP_REMOVED lines=17> */
.L_x_1605:
[----:B------:R-:W-:Y:S01]  /*b8c0*/  ULDC.U8 UR4, c[0x0][0x410] ;  /* 0x0001040000047ab9 */ /* 0x000fe20000000000 */
[----:B------:R-:W-:Y:S01]  /*b8d0*/  BSSY B0, `(.L_x_1606) ;  /* 0x00006c3000007945 */ /* 0x000fe20003800000 */
[----:B------:R-:W-:Y:S01]  /*b8e0*/  ISETP.NE.AND P0, PT, RZ, UR4, PT ;  /* 0x00000004ff007c0c */ /* 0x000fe2000bf05270 */
[----:B------:R-:W-:-:S12]  /*b8f0*/  IMAD.IADD R8, R194, 0x1, R212 ;  /* 0x00000001c2087824 */ /* 0x000fd800078e02d4 */
[----:B------:R-:W-:Y:S05]  /*b900*/  @!P0 BRA `(.L_x_1607) ;  /* 0x0000003400848947 */ /* 0x000fea0003800000 */
[----:B------:R-:W0:Y:S01]  /*b910*/  LDC R20, c[0x0][0x448] ;  /* 0x00011200ff147b82 */ /* 0x000e220000000800 */
[----:B------:R-:W-:Y:S01]  /*b920*/  LEA.HI R40, R40, R73, RZ, 0x2 ;  /* 0x0000004928287211 */ /* 0x000fe200078f10ff */
[----:B------:R-:W-:Y:S01]  /*b930*/  ULDC.64 UR4, c[0x0][0x3f8] ;  /* 0x0000fe0000047ab9 */ /* 0x000fe20000000a00 */
[----:B------:R-:W-:Y:S01]  /*b940*/  ULDC.64 UR6, c[0x0][0x408] ;  /* 0x0001020000067ab9 */ /* 0x000fe20000000a00 */
[----:B------:R-:W-:Y:S01]  /*b950*/  MOV R6, R24 ;  /* 0x0000001800067202 */ /* 0x000fe20000000f00 */
[----:B------:R-:W-:Y:S01]  /*b960*/  IMAD.MOV.U32 R7, RZ, RZ, R31 ;  /* 0x000000ffff077224 */ /* 0x000fe200078e001f */
[----:B------:R-:W-:Y:S02]  /*b970*/  LOP3.LUT R4, R40, 0xfffffffc, RZ, 0xc0, !PT ;  /* 0xfffffffc28047812 */ /* 0x000fe400078ec0ff */
[----:B------:R-:W-:Y:S02]  /*b980*/  SHF.R.S32.HI R65, RZ, 0x1f, R204 ;  /* 0x0000001fff417819 */ /* 0x000fe400000114cc */
[----:B------:R-:W-:Y:S01]  /*b990*/  SHF.R.S32.HI R63, RZ, 0x1f, R202 ;  /* 0x0000001fff3f7819 */ /* 0x000fe200000114ca */
[----:B------:R-:W-:Y:S01]  /*b9a0*/  IMAD.IADD R3, R73, 0x1, -R4 ;  /* 0x0000000149037824 */ /* 0x000fe200078e0a04 */
[----:B------:R-:W-:Y:S01]  /*b9b0*/  SHF.R.S32.HI R80, RZ, 0x1f, R207 ;  /* 0x0000001fff507819 */ /* 0x000fe200000114cf */
[----:B------:R-:W-:Y:S01]  /*b9c0*/  IMAD.MOV.U32 R4, RZ, RZ, R26 ;  /* 0x000000ffff047224 */ /* 0x000fe200078e001a */
[----:B------:R-:W-:Y:S01]  /*b9d0*/  SHF.R.S32.HI R62, RZ, 0x1f, R203 ;  /* 0x0000001fff3e7819 */ /* 0x000fe200000114cb */
[----:B------:R-:W-:Y:S01]  /*b9e0*/  IMAD R3, R3, 0x40, R8 ;  /* 0x0000004003037824 */ /* 0x000fe200078e0208 */
[----:B------:R-:W-:-:S02]  /*b9f0*/  SHF.R.S32.HI R64, RZ, 0x1f, R205 ;  /* 0x0000001fff407819 */ /* 0x000fc400000114cd */
[----:B0-----:R-:W-:-:S13]  /*ba00*/  ISETP.NE.AND P0, PT, R20, 0x1, PT ;  /* 0x000000011400780c */ /* 0x001fda0003f05270 */
[----:B------:R-:W0:Y:S08]  /*ba10*/  @P0 LDC R0, c[0x0][0x44c] ;  /* 0x00011300ff000b82 */ /* 0x000e300000000800 */
[----:B------:R-:W1:Y:S01]  /*ba20*/  @P0 LDC R5, c[0x0][0x450] ;  /* 0x00011400ff050b82 */ /* 0x000e620000000800 */
[----:B0-----:R-:W-:-:S05]  /*ba30*/  @P0 IMAD.HI.U32 R0, R3, R0, RZ ;  /* 0x0000000003000227 */ /* 0x001fca00078e00ff */
[----:B-1----:R-:W-:Y:S01]  /*ba40*/  @P0 SHF.R.U32.HI R3, RZ, R5, R0 ;  /* 0x00000005ff030219 */ /* 0x002fe20000011600 */
[----:B------:R-:W-:-:S03]  /*ba50*/  IMAD.MOV.U32 R5, RZ, RZ, R29 ;  /* 0x000000ffff057224 */ /* 0x000fc600078e001d */
[----:B------:R-:W-:Y:S01]  /*ba60*/  SHF.R.S32.HI R0, RZ, 0x1f, R3 ;  /* 0x0000001fff007819 */ /* 0x000fe20000011403 */
[----:B------:R-:W-:-:S04]  /*ba70*/  IMAD.WIDE.U32 R4, R3, UR4, R4 ;  /* 0x0000000403047c25 */ /* 0x000fc8000f8e0004 */
[C---:B------:R-:W-:Y:S02]  /*ba80*/  IMAD R10, R0.reuse, UR4, RZ ;  /* 0x00000004000a7c24 */ /* 0x040fe4000f8e02ff */
[----:B------:R-:W-:Y:S02]  /*ba90*/  IMAD R0, R0, UR6, RZ ;  /* 0x0000000600007c24 */ /* 0x000fe4000f8e02ff */
[C---:B------:R-:W-:Y:S01]  /*baa0*/  IMAD R9, R3.reuse, UR5, R10 ;  /* 0x0000000503097c24 */ /* 0x040fe2000f8e020a */
[----:B------:R-:W-:Y:S01]  /*bab0*/  ULDC.64 UR4, c[0x0][0x3e8] ;  /* 0x0000fa0000047ab9 */ /* 0x000fe20000000a00 */
[----:B------:R-:W-:-:S04]  /*bac0*/  IMAD.WIDE.U32 R6, R3, UR6, R6 ;  /* 0x0000000603067c25 */ /* 0x000fc8000f8e0006 */
[----:B------:R-:W-:Y:S01]  /*bad0*/  IMAD R11, R3, UR7, R0 ;  /* 0x00000007030b7c24 */ /* 0x000fe2000f8e0200 */
[----:B------:R-:W-:Y:S01]  /*bae0*/  ULDC.64 UR6, c[0x0][0x400] ;  /* 0x0001000000067ab9 */ /* 0x000fe20000000a00 */
[----:B------:R-:W-:Y:S01]  /*baf0*/  IMAD.IADD R9, R5, 0x1, R9 ;  /* 0x0000000105097824 */ /* 0x000fe200078e0209 */
[----:B------:R-:W-:Y:S01]  /*bb00*/  LEA R3, P0, R4, UR4, 0x1 ;  /* 0x0000000404037c11 */ /* 0x000fe2000f8008ff */
[----:B------:R-:W-:Y:S01]  /*bb10*/  IMAD.IADD R5, R7, 0x1, R11 ;  /* 0x0000000107057824 */ /* 0x000fe200078e020b */
[----:B------:R-:W-:Y:S01]  /*bb20*/  LEA R0, P1, R6, UR6, 0x1 ;  /* 0x0000000606007c11 */ /* 0x000fe2000f8208ff */
[----:B------:R-:W-:Y:S01]  /*bb30*/  UMOV UR4, 0xffffffff ;  /* 0xffffffff00047882 */ /* 0x000fe20000000000 */
[----:B------:R-:W-:Y:S02]  /*bb40*/  LEA.HI.X R4, R4, UR5, R9, 0x1, P0 ;  /* 0x0000000504047c11 */ /* 0x000fe400080f0c09 */
[----:B------:R-:W-:Y:S01]  /*bb50*/  LEA.HI.X R5, R6, UR7, R5, 0x1, P1 ;  /* 0x0000000706057c11 */ /* 0x000fe200088f0c05 */
[----:B------:R-:W-:Y:S08]  /*bb60*/  BRA.DIV UR4, `(.L_x_1608) ;  /* 0x0000022604147947 */ /* 0x000ff0000b800000 */
[----:B------:R0:W1:Y:S04]  /*bb70*/  SHFL.IDX PT, R7, R4, RZ, 0x1c1f ;  /* 0x001c1fff04077589 */ /* 0x00006800000e0000 */
[----:B------:R0:W2:Y:S04]  /*bb80*/  SHFL.IDX PT, R6, R3, RZ, 0x1c1f ;  /* 0x001c1fff03067589 */ /* 0x0000a800000e0000 */
[----:B------:R0:W3:Y:S04]  /*bb90*/  SHFL.IDX PT, R9, R5, RZ, 0x1c1f ;  /* 0x001c1fff05097589 */ /* 0x0000e800000e0000 */
[----:B------:R0:W4:Y:S02]  /*bba0*/  SHFL.IDX PT, R14, R0, RZ, 0x1c1f ;  /* 0x001c1fff000e7589 */ /* 0x00012400000e0000 */
.L_x_1957:
[----:B------:R-:W-:Y:S01]  /*bbb0*/  IMAD R69, R195, R20, RZ ;  /* 0x00000014c3457224 */ /* 0x000fe200078e02ff */
[----:B------:R-:W-:Y:S01]  /*bbc0*/  BSSY B1, `(.L_x_1609) ;  /* 0x000004f000017945 */ /* 0x000fe20003800000 */
[----:B------:R-:W-:Y:S02]  /*bbd0*/  CS2R R58, SRZ ;  /* 0x00000000003a7805 */ /* 0x000fe4000001ff00 */
[----:B------:R-:W-:Y:S02]  /*bbe0*/  CS2R R54, SRZ ;  /* 0x0000000000367805 */ /* 0x000fe4000001ff00 */
[----:B------:R-:W-:Y:S02]  /*bbf0*/  CS2R R50, SRZ ;  /* 0x0000000000327805 */ /* 0x000fe4000001ff00 */
[----:B------:R-:W-:Y:S02]  /*bc00*/  ISETP.GE.AND P0, PT, R8, R69, PT ;  /* 0x000000450800720c */ /* 0x000fe40003f06270 */
        /* <DEDUP_REMOVED lines=10> */
[----:B------:R-:W-:Y:S01]  /*bcb0*/  ULDC UR4, c[0x0][0x3f4] ;  /* 0x0000fd0000047ab9 */ /* 0x000fe20000000800 */
[----:B------:R-:W-:Y:S02]  /*bcc0*/  CS2R R60, SRZ ;  /* 0x00000000003c7805 */ /* 0x000fe4000001ff00 */
[----:B------:R-:W-:Y:S02]  /*bcd0*/  ISETP.GE.AND P3, PT, R205, UR4, PT ;  /* 0x00000004cd007c0c */ /* 0x000fe4000bf66270 */
[----:B------:R-:W-:Y:S02]  /*bce0*/  CS2R R58, SRZ ;  /* 0x00000000003a7805 */ /* 0x000fe4000001ff00 */
[----:B------:R-:W-:Y:S02]  /*bcf0*/  ISETP.GE.AND P2, PT, R203, UR4, PT ;  /* 0x00000004cb007c0c */ /* 0x000fe4000bf46270 */
[----:B------:R-:W-:Y:S02]  /*bd00*/  ISETP.GE.AND P1, PT, R204, UR4, PT ;  /* 0x00000004cc007c0c */ /* 0x000fe4000bf26270 */
[----:B------:R-:W-:-:S02]  /*bd10*/  ISETP.GE.AND P0, PT, R202, UR4, PT ;  /* 0x00000004ca007c0c */ /* 0x000fc4000bf06270 */
[----:B------:R-:W-:-:S03]  /*bd20*/  ISETP.GE.AND P4, PT, R192, UR4, PT ;  /* 0x00000004c0007c0c */ /* 0x000fc6000bf86270 */
[C---:B------:R-:W-:Y:S01]  /*bd30*/  @!P3 IMAD.SHL.U32 R31, R205.reuse, 0x2, RZ ;  /* 0x00000002cd1fb824 */ /* 0x040fe200078e00ff */
[----:B------:R-:W-:-:S03]  /*bd40*/  @!P3 SHF.L.U64.HI R10, R205, 0x1, R64 ;  /* 0x00000001cd0ab819 */ /* 0x000fc60000010240 */
[C---:B------:R-:W-:Y:S01]  /*bd50*/  @!P2 IMAD.SHL.U32 R27, R203.reuse, 0x2, RZ ;  /* 0x00000002cb1ba824 */ /* 0x040fe200078e00ff */
[----:B------:R-:W-:Y:S01]  /*bd60*/  @!P2 SHF.L.U64.HI R12, R203, 0x1, R62 ;  /* 0x00000001cb0ca819 */ /* 0x000fe2000001023e */
[----:B------:R-:W-:Y:S01]  /*bd70*/  @!P1 IMAD.SHL.U32 R21, R204, 0x2, RZ ;  /* 0x00000002cc159824 */ /* 0x000fe200078e00ff */
[-C--:B--2---:R-:W-:Y:S01]  /*bd80*/  @!P3 IADD3 R32, P6, R6, R31.reuse, RZ ;  /* 0x0000001f0620b210 */ /* 0x084fe20007fde0ff */
[----:B------:R-:W-:Y:S01]  /*bd90*/  @!P0 IMAD.SHL.U32 R11, R202, 0x2, RZ ;  /* 0x00000002ca0b8824 */ /* 0x000fe200078e00ff */
[----:B----4-:R-:W-:Y:S01]  /*bda0*/  @!P3 IADD3 R30, P5, R14, R31, RZ ;  /* 0x0000001f0e1eb210 */ /* 0x010fe20007fbe0ff */
[----:B---3--:R-:W-:Y:S01]  /*bdb0*/  @!P4 IMAD.MOV.U32 R15, RZ, RZ, R9 ;  /* 0x000000ffff0fc224 */ /* 0x008fe200078e0009 */
[----:B------:R-:W-:Y:S01]  /*bdc0*/  @!P0 SHF.L.U64.HI R42, R202, 0x1, R63 ;  /* 0x00000001ca2a8819 */ /* 0x000fe2000001023f */
[----:B-1----:R-:W-:Y:S01]  /*bdd0*/  @!P3 IMAD.X R33, R7, 0x1, R10, P6 ;  /* 0x000000010721b824 */ /* 0x002fe200030e060a */
[----:B------:R-:W-:Y:S01]  /*bde0*/  @!P2 IADD3 R28, P6, R6, R27, RZ ;  /* 0x0000001b061ca210 */ /* 0x000fe20007fde0ff */
[----:B------:R-:W-:Y:S01]  /*bdf0*/  @!P4 IMAD.WIDE R36, R192, 0x2, R6 ;  /* 0x00000002c024c825 */ /* 0x000fe200078e0206 */
[----:B------:R-:W-:-:S02]  /*be00*/  @!P3 IADD3.X R31, R9, R10, RZ, P5, !PT ;  /* 0x0000000a091fb210 */ /* 0x000fc40002ffe4ff */
[----:B------:R-:W-:Y:S01]  /*be10*/  @!P1 SHF.L.U64.HI R10, R204, 0x1, R65 ;  /* 0x00000001cc0a9819 */ /* 0x000fe20000010241 */
[C---:B------:R-:W-:Y:S01]  /*be20*/  @!P2 IMAD.X R29, R7.reuse, 0x1, R12, P6 ;  /* 0x00000001071da824 */ /* 0x040fe200030e060c */
[----:B------:R-:W-:Y:S01]  /*be30*/  @!P1 IADD3 R24, P6, R6, R21, RZ ;  /* 0x0000001506189210 */ /* 0x000fe20007fde0ff */
[----:B------:R-:W-:Y:S01]  /*be40*/  @!P4 IMAD.WIDE R34, R192, 0x2, R14 ;  /* 0x00000002c022c825 */ /* 0x000fe200078e020e */
[C---:B------:R-:W-:Y:S01]  /*be50*/  @!P2 IADD3 R26, P5, R14.reuse, R27, RZ ;  /* 0x0000001b0e1aa210 */ /* 0x040fe20007fbe0ff */
[----:B------:R1:W5:Y:S02]  /*be60*/  @!P4 LD.E.64 R60, desc[UR46][R36.64] ;  /* 0x0000002e243cc980 */ /* 0x000364000c101b00 */
[----:B------:R-:W-:Y:S01]  /*be70*/  @!P1 IMAD.X R25, R7, 0x1, R10, P6 ;  /* 0x0000000107199824 */ /* 0x000fe200030e060a */
[----:B------:R-:W-:Y:S01]  /*be80*/  @!P1 IADD3 R20, P6, R14, R21, RZ ;  /* 0x000000150e149210 */ /* 0x000fe20007fde0ff */
[----:B------:R-:W-:Y:S01]  /*be90*/  @!P2 IMAD.X R27, R9, 0x1, R12, P5 ;  /* 0x00000001091ba824 */ /* 0x000fe200028e060c */
[----:B------:R-:W-:Y:S01]  /*bea0*/  ISETP.GE.AND P5, PT, R207, UR4, PT ;  /* 0x00000004cf007c0c */ /* 0x000fe2000bfa6270 */
[----:B------:R2:W5:Y:S02]  /*beb0*/  @!P4 LD.E.64 R58, desc[UR46][R34.64] ;  /* 0x0000002e223ac980 */ /* 0x000564000c101b00 */
[----:B------:R-:W-:Y:S01]  /*bec0*/  @!P1 IMAD.X R21, R9, 0x1, R10, P6 ;  /* 0x0000000109159824 */ /* 0x000fe200030e060a */
[----:B------:R-:W-:-:S05]  /*bed0*/  @!P0 IADD3 R12, P6, R6, R11, RZ ;  /* 0x0000000b060c8210 */ /* 0x000fca0007fde0ff */
[----:B------:R-:W-:Y:S01]  /*bee0*/  @!P0 IMAD.X R13, R7, 0x1, R42, P6 ;  /* 0x00000001070d8824 */ /* 0x000fe200030e062a */
[----:B------:R-:W-:-:S03]  /*bef0*/  @!P0 IADD3 R10, P6, R14, R11, RZ ;  /* 0x0000000b0e0a8210 */ /* 0x000fc60007fde0ff */
[----:B------:R-:W-:Y:S02]  /*bf00*/  @!P5 SHF.L.U32 R15, R207, 0x1, RZ ;  /* 0x00000001cf0fd819 */ /* 0x000fe400000006ff */
[----:B------:R-:W-:Y:S01]  /*bf10*/  @!P0 IMAD.X R11, R9, 0x1, R42, P6 ;  /* 0x00000001090b8824 */ /* 0x000fe200030e062a */
[----:B------:R-:W-:Y:S02]  /*bf20*/  @!P5 SHF.L.U64.HI R38, R207, 0x1, R80 ;  /* 0x00000001cf26d819 */ /* 0x000fe40000010250 */
[-C--:B------:R-:W-:Y:S02]  /*bf30*/  @!P5 IADD3 R6, P4, R6, R15.reuse, RZ ;  /* 0x0000000f0606d210 */ /* 0x080fe40007f9e0ff */
[----:B------:R-:W-:Y:S02]  /*bf40*/  @!P5 IADD3 R14, P6, R14, R15, RZ ;  /* 0x0000000f0e0ed210 */ /* 0x000fe40007fde0ff */
[----:B------:R-:W-:Y:S02]  /*bf50*/  CS2R R56, SRZ ;  /* 0x0000000000387805 */ /* 0x000fe4000001ff00 */
[----:B------:R-:W-:Y:S01]  /*bf60*/  CS2R R54, SRZ ;  /* 0x0000000000367805 */ /* 0x000fe2000001ff00 */
[--C-:B------:R-:W-:Y:S01]  /*bf70*/  @!P5 IMAD.X R7, R7, 0x1, R38.reuse, P4 ;  /* 0x000000010707d824 */ /* 0x100fe200020e0626 */
[----:B------:R-:W-:Y:S01]  /*bf80*/  CS2R R52, SRZ ;  /* 0x0000000000347805 */ /* 0x000fe2000001ff00 */
[----:B------:R-:W-:Y:S01]  /*bf90*/  @!P5 IMAD.X R15, R9, 0x1, R38, P6 ;  /* 0x00000001090fd824 */ /* 0x000fe200030e0626 */
[----:B------:R-:W-:-:S02]  /*bfa0*/  CS2R R50, SRZ ;  /* 0x0000000000327805 */ /* 0x000fc4000001ff00 */
[----:B------:R-:W-:Y:S02]  /*bfb0*/  CS2R R48, SRZ ;  /* 0x0000000000307805 */ /* 0x000fe4000001ff00 */
[----:B------:R-:W-:Y:S02]  /*bfc0*/  CS2R R46, SRZ ;  /* 0x00000000002e7805 */ /* 0x000fe4000001ff00 */
[----:B------:R-:W-:Y:S02]  /*bfd0*/  CS2R R44, SRZ ;  /* 0x00000000002c7805 */ /* 0x000fe4000001ff00 */
[----:B------:R-:W-:Y:S02]  /*bfe0*/  CS2R R42, SRZ ;  /* 0x00000000002a7805 */ /* 0x000fe4000001ff00 */
[----:B-1----:R-:W-:Y:S02]  /*bff0*/  CS2R R36, SRZ ;  /* 0x0000000000247805 */ /* 0x002fe4000001ff00 */
[----:B------:R-:W-:Y:S01]  /*c000*/  CS2R R38, SRZ ;  /* 0x0000000000267805 */ /* 0x000fe2000001ff00 */
[----:B------:R2:W5:Y:S04]  /*c010*/  @!P3 LD.E.64 R56, desc[UR46][R32.64] ;  /* 0x0000002e2038b980 */ /* 0x000568000c101b00 */
        /* <DEDUP_REMOVED lines=8> */
[----:B------:R2:W5:Y:S02]  /*c0a0*/  @!P5 LD.E.64 R38, desc[UR46][R14.64] ;  /* 0x0000002e0e26d980 */ /* 0x000564000c101b00 */
.L_x_1610:
[----:B------:R-:W-:Y:S05]  /*c0b0*/  BSYNC B1 ;  /* 0x0000000000017941 */ /* 0x000fea0003800000 */
.L_x_1609:
[----:B-12--5:R-:W-:Y:S01]  /*c0c0*/  IMAD.MOV.U32 R7, RZ, RZ, R59 ;  /* 0x000000ffff077224 */ /* 0x026fe200078e003b */
[----:B------:R-:W-:Y:S01]  /*c0d0*/  UMOV UR4, 0xffffffff ;  /* 0xffffffff00047882 */ /* 0x000fe20000000000 */
[----:B---3--:R-:W-:Y:S01]  /*c0e0*/  IMAD.MOV.U32 R9, RZ, RZ, R54 ;  /* 0x000000ffff097224 */ /* 0x008fe200078e0036 */
[----:B------:R-:W-:Y:S01]  /*c0f0*/  CS2R R30, SRZ ;  /* 0x00000000001e7805 */ /* 0x000fe2000001ff00 */
        /* <DEDUP_REMOVED lines=12> */
[----:B------:R-:W-:Y:S02]  /*c1c0*/  IMAD.MOV.U32 R7, RZ, RZ, R43 ;  /* 0x000000ffff077224 */ /* 0x000fe400078e002b */
[----:B------:R-:W-:Y:S02]  /*c1d0*/  IMAD.MOV.U32 R9, RZ, RZ, R38 ;  /* 0x000000ffff097224 */ /* 0x000fe400078e0026 */
        /* <DEDUP_REMOVED lines=9> */
[----:B------:R-:W-:Y:S02]  /*c270*/  IMAD.MOV.U32 R6, RZ, RZ, R52 ;  /* 0x000000ffff067224 */ /* 0x000fe400078e0034 */
[----:B------:R-:W-:Y:S01]  /*c280*/  IMAD.MOV.U32 R7, RZ, RZ, R53 ;  /* 0x000000ffff077224 */ /* 0x000fe200078e0035 */
[----:B------:R-:W-:Y:S01]  /*c290*/  PRMT R87, R9, 0x5410, R10 ;  /* 0x0000541009577816 */ /* 0x000fe2000000000a */
        /* <DEDUP_REMOVED lines=8> */
[----:B------:R-:W-:-:S05]  /*c320*/  IMAD.MOV.U32 R10, RZ, RZ, R37 ;  /* 0x000000ffff0a7224 */ /* 0x000fca00078e0025 */
[----:B------:R-:W-:Y:S01]  /*c330*/  PRMT R73, R10, 0x5410, R9 ;  /* 0x000054100a497816 */ /* 0x000fe20000000009 */
[----:B------:R-:W-:Y:S06]  /*c340*/  BRA.DIV UR4, `(.L_x_1611) ;  /* 0x0000021e048c7947 */ /* 0x000fec000b800000 */
[----:B------:R1:W2:Y:S04]  /*c350*/  SHFL.IDX PT, R7, R4, 0x1, 0x1c1f ;  /* 0x003c1f0004077f89 */ /* 0x0002a800000e0000 */
[----:B------:R1:W3:Y:S04]  /*c360*/  SHFL.IDX PT, R6, R3, 0x1, 0x1c1f ;  /* 0x003c1f0003067f89 */ /* 0x0002e800000e0000 */
[----:B0-----:R-:W0:Y:S04]  /*c370*/  SHFL.IDX PT, R5, R5, 0x1, 0x1c1f ;  /* 0x003c1f0005057f89 */ /* 0x001e2800000e0000 */
[----:B-1----:R-:W0:Y:S02]  /*c380*/  SHFL.IDX PT, R0, R0, 0x1, 0x1c1f ;  /* 0x003c1f0000007f89 */ /* 0x002e2400000e0000 */
.L_x_1963:
[----:B------:R-:W-:Y:S01]  /*c390*/  SHF.R.S32.HI R3, RZ, 0x1f, R40 ;  /* 0x0000001fff037819 */ /* 0x000fe20000011428 */
[----:B------:R-:W-:Y:S01]  /*c3a0*/  VIADD R8, R8, 0x40 ;  /* 0x0000004008087836 */ /* 0x000fe20000000000 */
[----:B------:R-:W-:Y:S01]  /*c3b0*/  LOP3.LUT R4, R208, 0x18, R22, 0xf8, !PT ;  /* 0x00000018d0047812 */ /* 0x000fe200078ef816 */
[----:B------:R-:W-:Y:S01]  /*c3c0*/  BSSY B1, `(.L_x_1612) ;  /* 0x0000055000017945 */ /* 0x000fe20003800000 */
[----:B------:R-:W-:Y:S02]  /*c3d0*/  LEA.HI R3, R3, R194, RZ, 0x3 ;  /* 0x000000c203037211 */ /* 0x000fe400078f18ff */
[----:B------:R-:W-:Y:S02]  /*c3e0*/  CS2R R32, SRZ ;  /* 0x0000000000207805 */ /* 0x000fe4000001ff00 */
[----:B------:R-:W-:Y:S02]  /*c3f0*/  ISETP.GE.AND P1, PT, R8, R69, PT ;  /* 0x000000450800720c */ /* 0x000fe40003f26270 */
[----:B------:R-:W-:-:S02]  /*c400*/  CS2R R26, SRZ ;  /* 0x00000000001a7805 */ /* 0x000fc4000001ff00 */
[----:B------:R-:W-:Y:S02]  /*c410*/  LOP3.LUT R3, R3, 0xfffffff8, RZ, 0xc0, !PT ;  /* 0xfffffff803037812 */ /* 0x000fe400078ec0ff */
[----:B------:R-:W-:Y:S02]  /*c420*/  CS2R R20, SRZ ;  /* 0x0000000000147805 */ /* 0x000fe4000001ff00 */
[----:B------:R-:W-:Y:S02]  /*c430*/  CS2R R12, SRZ ;  /* 0x00000000000c7805 */ /* 0x000fe4000001ff00 */
[----:B------:R-:W-:Y:S02]  /*c440*/  CS2R R8, SRZ ;  /* 0x0000000000087805 */ /* 0x000fe4000001ff00 */
[----:B------:R-:W-:Y:S01]  /*c450*/  CS2R R40, SRZ ;  /* 0x0000000000287805 */ /* 0x000fe2000001ff00 */
[----:B------:R-:W-:Y:S01]  /*c460*/  IMAD.IADD R3, R194, 0x1, -R3 ;  /* 0x00000001c2037824 */ /* 0x000fe200078e0a03 */
[----:B------:R-:W-:-:S02]  /*c470*/  CS2R R34, SRZ ;  /* 0x0000000000227805 */ /* 0x000fc4000001ff00 */
[----:B------:R-:W-:Y:S02]  /*c480*/  CS2R R28, SRZ ;  /* 0x00000000001c7805 */ /* 0x000fe4000001ff00 */
[----:B------:R-:W-:Y:S02]  /*c490*/  CS2R R24, SRZ ;  /* 0x0000000000187805 */ /* 0x000fe4000001ff00 */
[----:B----4-:R-:W-:Y:S02]  /*c4a0*/  CS2R R14, SRZ ;  /* 0x00000000000e7805 */ /* 0x010fe4000001ff00 */
[----:B------:R-:W-:Y:S02]  /*c4b0*/  LOP3.LUT P0, RZ, R3, 0x4, RZ, 0xc0, !PT ;  /* 0x0000000403ff7812 */ /* 0x000fe4000780c0ff */
[----:B------:R-:W-:Y:S02]  /*c4c0*/  CS2R R10, SRZ ;  /* 0x00000000000a7805 */ /* 0x000fe4000001ff00 */
[----:B------:R-:W-:-:S05]  /*c4d0*/  LOP3.LUT R3, R4, R209, RZ, 0x3c, !PT ;  /* 0x000000d104037212 */ /* 0x000fca00078e3cff */
[----:B------:R-:W-:-:S04]  /*c4e0*/  IMAD.IADD R3, R210, 0x1, R3 ;  /* 0x00000001d2037824 */ /* 0x000fc800078e0203 */
[----:B------:R-:W-:Y:S01]  /*c4f0*/  IMAD R3, R3, 0x2, R2 ;  /* 0x0000000203037824 */ /* 0x000fe200078e0202 */
[----:B------:R-:W-:Y:S06]  /*c500*/  @P1 BRA `(.L_x_1613) ;  /* 0x0000000400001947 */ /* 0x000fec0003800000 */
[----:B------:R-:W-:Y:S01]  /*c510*/  ULDC UR4, c[0x0][0x3f4] ;  /* 0x0000fd0000047ab9 */ /* 0x000fe20000000800 */
[----:B------:R-:W-:Y:S02]  /*c520*/  CS2R R40, SRZ ;  /* 0x0000000000287805 */ /* 0x000fe4000001ff00 */
[----:B------:R-:W-:Y:S02]  /*c530*/  ISETP.GE.AND P4, PT, R205, UR4, PT ;  /* 0x00000004cd007c0c */ /* 0x000fe4000bf86270 */
[----:B------:R-:W-:Y:S02]  /*c540*/  CS2R R30, SRZ ;  /* 0x00000000001e7805 */ /* 0x000fe4000001ff00 */
[----:B------:R-:W-:Y:S02]  /*c550*/  ISETP.GE.AND P3, PT, R203, UR4, PT ;  /* 0x00000004cb007c0c */ /* 0x000fe4000bf66270 */
[----:B------:R-:W-:Y:S02]  /*c560*/  ISETP.GE.AND P2, PT, R204, UR4, PT ;  /* 0x00000004cc007c0c */ /* 0x000fe4000bf46270 */
[----:B------:R-:W-:-:S05]  /*c570*/  ISETP.GE.AND P1, PT, R202, UR4, PT ;  /* 0x00000004ca007c0c */ /* 0x000fca000bf26270 */
[C---:B------:R-:W-:Y:S02]  /*c580*/  @!P4 SHF.L.U32 R9, R205.reuse, 0x1, RZ ;  /* 0x00000001cd09c819 */ /* 0x040fe400000006ff */
[----:B------:R-:W-:Y:S02]  /*c590*/  @!P4 SHF.L.U64.HI R64, R205, 0x1, R64 ;  /* 0x00000001cd40c819 */ /* 0x000fe40000010240 */
[C---:B------:R-:W-:Y:S01]  /*c5a0*/  @!P3 IMAD.SHL.U32 R75, R203.reuse, 0x2, RZ ;  /* 0x00000002cb4bb824 */ /* 0x040fe200078e00ff */
[-C--:B---3--:R-:W-:Y:S01]  /*c5b0*/  @!P4 IADD3 R10, P5, R6, R9.reuse, RZ ;  /* 0x00000009060ac210 */ /* 0x088fe20007fbe0ff */
[----:B------:R-:W-:Y:S01]  /*c5c0*/  @!P2 IMAD.SHL.U32 R67, R204, 0x2, RZ ;  /* 0x00000002cc43a824 */ /* 0x000fe200078e00ff */
[----:B------:R-:W-:Y:S02]  /*c5d0*/  @!P3 SHF.L.U64.HI R62, R203, 0x1, R62 ;  /* 0x00000001cb3eb819 */ /* 0x000fe4000001023e */
[----:B0-----:R-:W-:Y:S01]  /*c5e0*/  @!P4 IADD3 R8, P6, R0, R9, RZ ;  /* 0x000000090008c210 */ /* 0x001fe20007fde0ff */
[----:B--2---:R-:W-:Y:S01]  /*c5f0*/  @!P4 IMAD.X R11, R7, 0x1, R64, P5 ;  /* 0x00000001070bc824 */ /* 0x004fe200028e0640 */
[----:B------:R-:W-:-:S02]  /*c600*/  @!P3 IADD3 R76, P5, R6, R75, RZ ;  /* 0x0000004b064cb210 */ /* 0x000fc40007fbe0ff */
[----:B------:R-:W-:Y:S01]  /*c610*/  @!P1 SHF.L.U64.HI R12, R202, 0x1, R63 ;  /* 0x00000001ca0c9819 */ /* 0x000fe2000001023f */
[----:B------:R-:W-:Y:S01]  /*c620*/  @!P4 IMAD.X R9, R5, 0x1, R64, P6 ;  /* 0x000000010509c824 */ /* 0x000fe200030e0640 */
[----:B------:R-:W-:Y:S01]  /*c630*/  @!P2 SHF.L.U64.HI R4, R204, 0x1, R65 ;  /* 0x00000001cc04a819 */ /* 0x000fe20000010241 */
[----:B------:R-:W-:Y:S01]  /*c640*/  @!P3 IMAD.X R77, R7, 0x1, R62, P5 ;  /* 0x00000001074db824 */ /* 0x000fe200028e063e */
[----:B------:R-:W-:Y:S01]  /*c650*/  @!P3 IADD3 R74, P6, R0, R75, RZ ;  /* 0x0000004b004ab210 */ /* 0x000fe20007fde0ff */
[----:B------:R-:W-:Y:S01]  /*c660*/  @!P1 IMAD.SHL.U32 R63, R202, 0x2, RZ ;  /* 0x00000002ca3f9824 */ /* 0x000fe200078e00ff */
[----:B------:R-:W-:-:S03]  /*c670*/  @!P2 IADD3 R70, P5, R6, R67, RZ ;  /* 0x000000430646a210 */ /* 0x000fc60007fbe0ff */
[----:B------:R-:W-:Y:S01]  /*c680*/  @!P3 IMAD.X R75, R5, 0x1, R62, P6 ;  /* 0x00000001054bb824 */ /* 0x000fe200030e063e */
[----:B------:R-:W-:Y:S02]  /*c690*/  @!P2 IADD3.X R71, R7, R4, RZ, P5, !PT ;  /* 0x000000040747a210 */ /* 0x000fe40002ffe4ff */
[----:B------:R-:W-:Y:S02]  /*c6a0*/  @!P1 IADD3 R64, P5, R6, R63, RZ ;  /* 0x0000003f06409210 */ /* 0x000fe40007fbe0ff */
[----:B------:R-:W-:-:S03]  /*c6b0*/  @!P2 IADD3 R66, P6, R0, R67, RZ ;  /* 0x000000430042a210 */ /* 0x000fc60007fde0ff */
[----:B------:R-:W-:Y:S01]  /*c6c0*/  @!P1 IMAD.X R65, R7, 0x1, R12, P5 ;  /* 0x0000000107419824 */ /* 0x000fe200028e060c */
[----:B------:R-:W-:Y:S01]  /*c6d0*/  @!P1 IADD3 R62, P5, R0, R63, RZ ;  /* 0x0000003f003e9210 */ /* 0x000fe20007fbe0ff */
[----:B------:R-:W-:Y:S01]  /*c6e0*/  @!P2 IMAD.X R67, R5, 0x1, R4, P6 ;  /* 0x000000010543a824 */ /* 0x000fe200030e0604 */
[----:B------:R-:W-:-:S03]  /*c6f0*/  ISETP.GE.AND P6, PT, R192, UR4, PT ;  /* 0x00000004c0007c0c */ /* 0x000fc6000bfc6270 */
[----:B------:R-:W-:Y:S01]  /*c700*/  @!P1 IMAD.X R63, R5, 0x1, R12, P5 ;  /* 0x00000001053f9824 */ /* 0x000fe200028e060c */
[----:B------:R-:W-:-:S09]  /*c710*/  ISETP.GE.AND P5, PT, R207, UR4, PT ;  /* 0x00000004cf007c0c */ /* 0x000fd2000bfa6270 */
[----:B------:R-:W-:Y:S02]  /*c720*/  @!P6 IMAD.MOV.U32 R4, RZ, RZ, R0 ;  /* 0x000000ffff04e224 */ /* 0x000fe400078e0000 */
[----:B------:R-:W-:-:S04]  /*c730*/  @!P6 IMAD.WIDE R12, R192, 0x2, R6 ;  /* 0x00000002c00ce825 */ /* 0x000fc800078e0206 */
[----:B------:R-:W-:Y:S01]  /*c740*/  @!P6 IMAD.WIDE R14, R192, 0x2, R4 ;  /* 0x00000002c00ee825 */ /* 0x000fe200078e0204 */
[----:B------:R-:W5:Y:S03]  /*c750*/  @!P6 LD.E.64 R40, desc[UR46][R12.64] ;  /* 0x0000002e0c28e980 */ /* 0x000f66000c101b00 */
[C---:B------:R-:W-:Y:S01]  /*c760*/  @!P5 IMAD.SHL.U32 R21, R207.reuse, 0x2, RZ ;  /* 0x00000002cf15d824 */ /* 0x040fe200078e00ff */
[----:B------:R0:W5:Y:S01]  /*c770*/  @!P6 LD.E.64 R30, desc[UR46][R14.64] ;  /* 0x0000002e0e1ee980 */ /* 0x000162000c101b00 */
[----:B------:R-:W-:-:S03]  /*c780*/  @!P5 SHF.L.U64.HI R80, R207, 0x1, R80 ;  /* 0x00000001cf50d819 */ /* 0x000fc60000010250 */
[-C--:B------:R-:W-:Y:S02]  /*c790*/  @!P5 IADD3 R6, P6, R6, R21.reuse, RZ ;  /* 0x000000150606d210 */ /* 0x080fe40007fde0ff */
[----:B------:R-:W-:Y:S02]  /*c7a0*/  CS2R R34, SRZ ;  /* 0x0000000000227805 */ /* 0x000fe4000001ff00 */
[----:B------:R-:W-:Y:S01]  /*c7b0*/  CS2R R32, SRZ ;  /* 0x0000000000207805 */ /* 0x000fe2000001ff00 */
[----:B------:R-:W-:Y:S01]  /*c7c0*/  @!P5 IMAD.X R7, R7, 0x1, R80, P6 ;  /* 0x000000010707d824 */ /* 0x000fe200030e0650 */
[----:B------:R-:W-:Y:S02]  /*c7d0*/  @!P5 IADD3 R4, P6, R0, R21, RZ ;  /* 0x000000150004d210 */ /* 0x000fe40007fde0ff */
[----:B------:R1:W5:Y:S01]  /*c7e0*/  @!P4 LD.E.64 R34, desc[UR46][R10.64] ;  /* 0x0000002e0a22c980 */ /* 0x000362000c101b00 */
[----:B------:R-:W-:Y:S02]  /*c7f0*/  CS2R R28, SRZ ;  /* 0x00000000001c7805 */ /* 0x000fe4000001ff00 */
[----:B------:R-:W-:-:S02]  /*c800*/  CS2R R26, SRZ ;  /* 0x00000000001a7805 */ /* 0x000fc4000001ff00 */
[----:B------:R-:W-:Y:S01]  /*c810*/  CS2R R24, SRZ ;  /* 0x0000000000187805 */ /* 0x000fe2000001ff00 */
[----:B------:R2:W5:Y:S01]  /*c820*/  @!P4 LD.E.64 R32, desc[UR46][R8.64] ;  /* 0x0000002e0820c980 */ /* 0x000562000c101b00 */
[----:B------:R-:W-:Y:S02]  /*c830*/  CS2R R20, SRZ ;  /* 0x0000000000147805 */ /* 0x000fe4000001ff00 */
[----:B0-----:R-:W-:Y:S02]  /*c840*/  CS2R R14, SRZ ;  /* 0x00000000000e7805 */ /* 0x001fe4000001ff00 */
[----:B------:R-:W-:Y:S01]  /*c850*/  CS2R R12, SRZ ;  /* 0x00000000000c7805 */ /* 0x000fe2000001ff00 */
[----:B------:R-:W-:Y:S01]  /*c860*/  @!P5 IMAD.X R5, R5, 0x1, R80, P6 ;  /* 0x000000010505d824 */ /* 0x000fe200030e0650 */
[----:B------:R4:W5:Y:S01]  /*c870*/  @!P3 LD.E.64 R28, desc[UR46][R76.64] ;  /* 0x0000002e4c1cb980 */ /* 0x000962000c101b00 */
[----:B-1----:R-:W-:-:S03]  /*c880*/  CS2R R10, SRZ ;  /* 0x00000000000a7805 */ /* 0x002fc6000001ff00 */
[----:B------:R4:W5:Y:S01]  /*c890*/  @!P3 LD.E.64 R26, desc[UR46][R74.64] ;  /* 0x0000002e4a1ab980 */ /* 0x000962000c101b00 */
[----:B--2---:R-:W-:-:S03]  /*c8a0*/  CS2R R8, SRZ ;  /* 0x0000000000087805 */ /* 0x004fc6000001ff00 */
[----:B------:R4:W5:Y:S04]  /*c8b0*/  @!P2 LD.E.64 R24, desc[UR46][R70.64] ;  /* 0x0000002e4618a980 */ /* 0x000968000c101b00 */
[----:B------:R4:W5:Y:S04]  /*c8c0*/  @!P2 LD.E.64 R20, desc[UR46][R66.64] ;  /* 0x0000002e4214a980 */ /* 0x000968000c101b00 */
[----:B------:R4:W5:Y:S04]  /*c8d0*/  @!P1 LD.E.64 R14, desc[UR46][R64.64] ;  /* 0x0000002e400e9980 */ /* 0x000968000c101b00 */
[----:B------:R4:W5:Y:S04]  /*c8e0*/  @!P1 LD.E.64 R12, desc[UR46][R62.64] ;  /* 0x0000002e3e0c9980 */ /* 0x000968000c101b00 */
[----:B------:R4:W5:Y:S04]  /*c8f0*/  @!P5 LD.E.64 R10, desc[UR46][R6.64] ;  /* 0x0000002e060ad980 */ /* 0x000968000c101b00 */
[----:B------:R4:W5:Y:S02]  /*c900*/  @!P5 LD.E.64 R8, desc[UR46][R4.64] ;  /* 0x0000002e0408d980 */ /* 0x000964000c101b00 */
.L_x_1613:
[----:B------:R-:W-:Y:S05]  /*c910*/  BSYNC B1 ;  /* 0x0000000000017941 */ /* 0x000fea0003800000 */
.L_x_1612:
[----:B0---45:R-:W-:Y:S01]  /*c920*/  IMAD.MOV.U32 R5, RZ, RZ, R30 ;  /* 0x000000ffff057224 */ /* 0x031fe200078e001e */
[----:B------:R-:W-:Y:S01]  /*c930*/  LEA.HI R4, R218, R218, RZ, 0x1 ;  /* 0x000000dada047211 */ /* 0x000fe200078f08ff */
[C---:B------:R-:W-:Y:S01]  /*c940*/  VIADD R0, R3.reuse, 0x12440 ;  /* 0x0001244003007836 */ /* 0x040fe20000000000 */
[----:B---3--:R-:W-:Y:S01]  /*c950*/  IADD3 R6, R3, 0x12400, RZ ;  /* 0x0001240003067810 */ /* 0x008fe20007ffe0ff */
[----:B--2---:R-:W-:Y:S01]  /*c960*/  IMAD.MOV.U32 R7, RZ, RZ, R32 ;  /* 0x000000ffff077224 */ /* 0x004fe200078e0020 */
[----:B------:R-:W-:Y:S01]  /*c970*/  PRMT R76, R5, 0x7610, R76 ;  /* 0x00007610054c7816 */ /* 0x000fe2000000004c */
[----:B------:R-:W-:Y:S01]  /*c980*/  IMAD.MOV.U32 R62, RZ, RZ, R33 ;  /* 0x000000ffff3e7224 */ /* 0x000fe200078e0021 */
[----:B------:R-:W-:Y:S01]  /*c990*/  LOP3.LUT R5, R4, 0xfffffffe, RZ, 0xc0, !PT ;  /* 0xfffffffe04057812 */ /* 0x000fe200078ec0ff */
[----:B------:R-:W-:Y:S01]  /*c9a0*/  @P0 VIADD R0, R6, 0xffffffc0 ;  /* 0xffffffc006000836 */ /* 0x000fe20000000000 */
[----:B------:R-:W-:Y:S01]  /*c9b0*/  MOV R4, R26 ;  /* 0x0000001a00047202 */ /* 0x000fe20000000f00 */
[----:B------:R-:W-:Y:S01]  /*c9c0*/  IMAD.MOV.U32 R6, RZ, RZ, R31 ;  /* 0x000000ffff067224 */ /* 0x000fe200078e001f */
[----:B------:R-:W-:Y:S01]  /*c9d0*/  PRMT R74, R7, 0x5410, R62 ;  /* 0x00005410074a7816 */ /* 0x000fe2000000003e */
[----:B------:R-:W-:Y:S01]  /*c9e0*/  IMAD.IADD R5, R218, 0x1, -R5 ;  /* 0x00000001da057824 */ /* 0x000fe200078e0a05 */
[----:B------:R-:W-:Y:S01]  /*c9f0*/  VIADDMNMX R69, R69, -R212, 0x80, PT ;  /* 0x0000008045457446 */ /* 0x000fe200038009d4 */
[----:B------:R-:W-:Y:S01]  /*ca00*/  IMAD.MOV.U32 R7, RZ, RZ, R20 ;  /* 0x000000ffff077224 */ /* 0x000fe200078e0014 */
[----:B------:R-:W-:Y:S01]  /*ca10*/  PRMT R76, R76, 0x5410, R6 ;  /* 0x000054104c4c7816 */ /* 0x000fe20000000006 */
[----:B------:R-:W-:Y:S01]  /*ca20*/  IMAD.MOV.U32 R6, RZ, RZ, R27 ;  /* 0x000000ffff067224 */ /* 0x000fe200078e001b */
[----:B------:R-:W-:Y:S01]  /*ca30*/  SHF.L.U32 R5, R5, 0x1f, RZ ;  /* 0x0000001f05057819 */ /* 0x000fe200000006ff */
[----:B------:R-:W-:Y:S01]  /*ca40*/  IMAD.MOV.U32 R62, RZ, RZ, R8 ;  /* 0x000000ffff3e7224 */ /* 0x000fe200078e0008 */
[----:B------:R-:W-:Y:S01]  /*ca50*/  PRMT R66, R7, 0x7610, R66 ;  /* 0x0000761007427816 */ /* 0x000fe20000000042 */
[----:B------:R-:W-:Y:S01]  /*ca60*/  IMAD.MOV.U32 R7, RZ, RZ, R13 ;  /* 0x000000ffff077224 */ /* 0x000fe200078e000d */
[----:B------:R-:W0:Y:S01]  /*ca70*/  SYNCS.PHASECHK.TRANS64.TRYWAIT P0, [R2+URZ+0x30800], R5 ;  /* 0x03080005020075a7 */ /* 0x000e22000800017f */
[----:B------:R-:W-:Y:S01]  /*ca80*/  PRMT R70, R4, 0x5410, R6 ;  /* 0x0000541004467816 */ /* 0x000fe20000000006 */
[----:B------:R-:W-:Y:S01]  /*ca90*/  IMAD.MOV.U32 R4, RZ, RZ, R21 ;  /* 0x000000ffff047224 */ /* 0x000fe200078e0015 */
[----:B------:R-:W-:Y:S01]  /*caa0*/  BSSY B1, `(.L_x_1614) ;  /* 0x000001a000017945 */ /* 0x000fe20003800000 */
[----:B------:R-:W-:Y:S01]  /*cab0*/  IMAD.MOV.U32 R6, RZ, RZ, R12 ;  /* 0x000000ffff067224 */ /* 0x000fe200078e000c */
[----:B------:R-:W-:Y:S01]  /*cac0*/  ISETP.GE.AND P1, PT, R194, R69, PT ;  /* 0x00000045c200720c */ /* 0x000fe20003f26270 */
        /* <DEDUP_REMOVED lines=21> */
[----:B------:R-:W-:Y:S01]  /*cc20*/  IMAD.MOV.U32 R6, RZ, RZ, R11 ;  /* 0x000000ffff067224 */ /* 0x000fe200078e000b */
[----:B0-----:R-:W-:Y:S06]  /*cc30*/  @!P0 BRA `(.L_x_1615) ;  /* 0x0000021400c48947 */ /* 0x001fec0003800000 */
.L_x_1964:
[----:B------:R-:W-:Y:S05]  /*cc40*/  BSYNC B1 ;  /* 0x0000000000017941 */ /* 0x000fea0003800000 */
.L_x_1614:
[----:B------:R-:W-:Y:S01]  /*cc50*/  BSSY B1, `(.L_x_1616) ;  /* 0x0000116000017945 */ /* 0x000fe20003800000 */
[----:B------:R-:W-:-:S03]  /*cc60*/  PRMT R63, R4, 0x5410, R6 ;  /* 0x00005410043f7816 */ /* 0x000fc60000000006 */
[----:B------:R-:W-:Y:S05]  /*cc70*/  @P1 BRA `(.L_x_1617) ;  /* 0x00000010004c1947 */ /* 0x000fea0003800000 */
[----:B------:R-:W1:Y:S01]  /*cc80*/  LDC R4, c[0x0][0x3f4] ;  /* 0x0000fd00ff047b82 */ /* 0x000e620000000800 */
[----:B------:R-:W-:Y:S01]  /*cc90*/  BSSY B2, `(.L_x_1618) ;  /* 0x0000032000027945 */ /* 0x000fe20003800000 */
[-C--:B-1----:R-:W-:Y:S02]  /*cca0*/  ISETP.GE.AND P0, PT, R192, R4.reuse, PT ;  /* 0x00000004c000720c */ /* 0x082fe40003f06270 */
[-C--:B------:R-:W-:Y:S02]  /*ccb0*/  ISETP.GE.AND P1, PT, R205, R4.reuse, PT ;  /* 0x00000004cd00720c */ /* 0x080fe40003f26270 */
[-C--:B------:R-:W-:Y:S02]  /*ccc0*/  ISETP.GE.AND P2, PT, R203, R4.reuse, PT ;  /* 0x00000004cb00720c */ /* 0x080fe40003f46270 */
[-C--:B------:R-:W-:Y:S02]  /*ccd0*/  ISETP.GE.AND P3, PT, R204, R4.reuse, PT ;  /* 0x00000004cc00720c */ /* 0x080fe40003f66270 */
[----:B------:R-:W-:-:S02]  /*cce0*/  ISETP.GE.AND P4, PT, R202, R4, PT ;  /* 0x00000004ca00720c */ /* 0x000fc40003f86270 */
[----:B------:R-:W-:-:S03]  /*ccf0*/  ISETP.GE.AND P5, PT, R207, R4, PT ;  /* 0x00000004cf00720c */ /* 0x000fc60003fa6270 */
[----:B------:R-:W-:Y:S10]  /*cd00*/  @P0 BRA `(.L_x_1619) ;  /* 0x0000000000a80947 */ /* 0x000ff40003800000 */
[----:B0-----:R-:W0:Y:S01]  /*cd10*/  LDS.128 R4, [R3+0x12400] ;  /* 0x0124000003047984 */ /* 0x001e220000000c00 */
[----:B------:R-:W-:Y:S01]  /*cd20*/  SHF.R.U32.HI R92, RZ, 0x10, R61 ;  /* 0x00000010ff5c7819 */ /* 0x000fe2000001163d */
[--C-:B------:R-:W-:Y:S01]  /*cd30*/  HADD2.F32 R80, -RZ, R89.reuse.H1_H1 ;  /* 0x30000059ff507230 */ /* 0x100fe20000004100 */
[----:B------:R-:W-:Y:S01]  /*cd40*/  SHF.R.U32.HI R91, RZ, 0x10, R59 ;  /* 0x00000010ff5b7819 */ /* 0x000fe2000001163b */
[----:B------:R-:W-:Y:S01]  /*cd50*/  HADD2.F32 R90, -RZ, R89.H0_H0 ;  /* 0x20000059ff5a7230 */ /* 0x000fe20000004100 */
[----:B------:R-:W-:Y:S01]  /*cd60*/  SHF.R.U64 R97, R60, 0x10, R61 ;  /* 0x000000103c617819 */ /* 0x000fe2000000123d */
[----:B------:R-:W-:Y:S01]  /*cd70*/  HADD2.F32 R89, -RZ, R92.H0_H0 ;  /* 0x2000005cff597230 */ /* 0x000fe20000004100 */
[----:B------:R-:W-:Y:S01]  /*cd80*/  SHF.R.U64 R95, R58, 0x10, R59 ;  /* 0x000000103a5f7819 */ /* 0x000fe2000000123b */
[----:B------:R-:W-:Y:S02]  /*cd90*/  HADD2.F32 R91, -RZ, R91.H0_H0 ;  /* 0x2000005bff5b7230 */ /* 0x000fe40000004100 */
[----:B0-----:R-:W-:-:S02]  /*cda0*/  HADD2.F32 R61, -RZ, R7.H1_H1 ;  /* 0x30000007ff3d7230 */ /* 0x001fc40000004100 */
[----:B------:R-:W-:Y:S02]  /*cdb0*/  HADD2.F32 R60, -RZ, R7.H0_H0 ;  /* 0x20000007ff3c7230 */ /* 0x000fe40000004100 */
[--C-:B------:R-:W-:Y:S02]  /*cdc0*/  HADD2.F32 R7, -RZ, R4.reuse.H0_H0 ;  /* 0x20000004ff077230 */ /* 0x100fe40000004100 */
[C---:B------:R-:W-:Y:S01]  /*cdd0*/  FMUL.FTZ R94, R61.reuse, R89 ;  /* 0x000000593d5e7220 */ /* 0x040fe20000410000 */
[----:B------:R-:W-:Y:S02]  /*cde0*/  HADD2.F32 R4, -RZ, R4.H1_H1 ;  /* 0x30000004ff047230 */ /* 0x000fe40000004100 */
[-C--:B------:R-:W-:Y:S01]  /*cdf0*/  FMUL.FTZ R93, R61, R91.reuse ;  /* 0x0000005b3d5d7220 */ /* 0x080fe20000410000 */
[--C-:B------:R-:W-:Y:S02]  /*ce00*/  HADD2.F32 R58, -RZ, R6.reuse.H0_H0 ;  /* 0x20000006ff3a7230 */ /* 0x100fe40000004100 */
[----:B------:R-:W-:Y:S01]  /*ce10*/  FFMA.FTZ R96, R60, R91, R94 ;  /* 0x0000005b3c607223 */ /* 0x000fe2000001005e */
[----:B------:R-:W-:-:S02]  /*ce20*/  HADD2.F32 R59, -RZ, R6.H1_H1 ;  /* 0x30000006ff3b7230 */ /* 0x000fc40000004100 */
[----:B------:R-:W-:Y:S01]  /*ce30*/  FMUL.FTZ R92, R4, R90 ;  /* 0x0000005a045c7220 */ /* 0x000fe20000410000 */
[--C-:B------:R-:W-:Y:S02]  /*ce40*/  HADD2.F32 R61, -RZ, R88.reuse.H1_H1 ;  /* 0x30000058ff3d7230 */ /* 0x100fe40000004100 */
[----:B------:R-:W-:Y:S01]  /*ce50*/  FFMA.FTZ R93, R60, R89, -R93 ;  /* 0x000000593c5d7223 */ /* 0x000fe2000001085d */
[--C-:B------:R-:W-:Y:S02]  /*ce60*/  HADD2.F32 R6, -RZ, R5.reuse.H0_H0 ;  /* 0x20000005ff067230 */ /* 0x100fe40000004100 */
[-C--:B------:R-:W-:Y:S01]  /*ce70*/  FMUL.FTZ R94, R4, R80.reuse ;  /* 0x00000050045e7220 */ /* 0x080fe20000410000 */
[----:B------:R-:W-:Y:S02]  /*ce80*/  HADD2.F32 R88, -RZ, R88.H0_H0 ;  /* 0x20000058ff587230 */ /* 0x000fe40000004100 */
[----:B------:R-:W-:Y:S01]  /*ce90*/  FFMA.FTZ R92, R7, R80, -R92 ;  /* 0x00000050075c7223 */ /* 0x000fe2000001085c */
[----:B------:R-:W-:-:S02]  /*cea0*/  HADD2.F32 R5, -RZ, R5.H1_H1 ;  /* 0x30000005ff057230 */ /* 0x000fc40000004100 */
[----:B------:R-:W-:Y:S01]  /*ceb0*/  FFMA.FTZ R89, R7, R90, R94 ;  /* 0x0000005a07597223 */ /* 0x000fe2000001005e */
[----:B------:R-:W-:Y:S02]  /*cec0*/  HADD2.F32 R60, -RZ, R95.H0_H0 ;  /* 0x2000005fff3c7230 */ /* 0x000fe40000004100 */
[CC--:B------:R-:W-:Y:S01]  /*ced0*/  FMUL.FTZ R91, R59.reuse, R61.reuse ;  /* 0x0000003d3b5b7220 */ /* 0x0c0fe20000410000 */
[----:B------:R-:W-:Y:S02]  /*cee0*/  HADD2.F32 R4, -RZ, R97.H0_H0 ;  /* 0x20000061ff047230 */ /* 0x000fe40000004100 */
[----:B------:R-:W-:Y:S01]  /*cef0*/  FMUL.FTZ R80, R59, R88 ;  /* 0x000000583b507220 */ /* 0x000fe20000410000 */
[C---:B------:R-:W-:Y:S01]  /*cf00*/  FMUL.FTZ R7, R5.reuse, R60 ;  /* 0x0000003c05077220 */ /* 0x040fe20000410000 */
[C---:B------:R-:W-:Y:S01]  /*cf10*/  FFMA.FTZ R91, R58.reuse, R88, -R91 ;  /* 0x000000583a5b7223 */ /* 0x040fe2000001085b */
[-C--:B------:R-:W-:Y:S01]  /*cf20*/  FMUL.FTZ R59, R5, R4.reuse ;  /* 0x00000004053b7220 */ /* 0x080fe20000410000 */
[----:B------:R-:W-:Y:S01]  /*cf30*/  FFMA.FTZ R80, R58, R61, R80 ;  /* 0x0000003d3a507223 */ /* 0x000fe20000010050 */
[----:B------:R-:W-:Y:S01]  /*cf40*/  FFMA.FTZ R5, R6, R4, -R7 ;  /* 0x0000000406057223 */ /* 0x000fe20000010807 */
[----:B------:R-:W-:Y:S01]  /*cf50*/  F2FP.F16.F32.PACK_AB R7, R96, R93 ;  /* 0x0000005d6007723e */ /* 0x000fe200000000ff */
[----:B------:R-:W-:Y:S01]  /*cf60*/  FFMA.FTZ R60, R6, R60, R59 ;  /* 0x0000003c063c7223 */ /* 0x000fe2000001003b */
[----:B------:R-:W-:-:S02]  /*cf70*/  F2FP.F16.F32.PACK_AB R4, R89, R92 ;  /* 0x0000005c5904723e */ /* 0x000fc400000000ff */
[----:B------:R-:W-:Y:S02]  /*cf80*/  F2FP.F16.F32.PACK_AB R6, R80, R91 ;  /* 0x0000005b5006723e */ /* 0x000fe400000000ff */
[----:B------:R-:W-:-:S05]  /*cf90*/  F2FP.F16.F32.PACK_AB R5, R60, R5 ;  /* 0x000000053c05723e */ /* 0x000fca00000000ff */
[----:B------:R1:W-:Y:S02]  /*cfa0*/  STS.128 [R3+0x12400], R4 ;  /* 0x0124000403007388 */ /* 0x0003e40000000c00 */
.L_x_1619:
[----:B------:R-:W-:Y:S05]  /*cfb0*/  BSYNC B2 ;  /* 0x0000000000027941 */ /* 0x000fea0003800000 */
.L_x_1618:
[----:B------:R-:W-:Y:S04]  /*cfc0*/  BSSY B2, `(.L_x_1620) ;  /* 0x000002c000027945 */ /* 0x000fe80003800000 */
[----:B------:R-:W-:Y:S05]  /*cfd0*/  @P1 BRA `(.L_x_1621) ;  /* 0x0000000000a81947 */ /* 0x000fea0003800000 */
[----:B01----:R-:W0:Y:S01]  /*cfe0*/  LDS.128 R4, [R0] ;  /* 0x0000000000047984 */ /* 0x003e220000000c00 */
[----:B------:R-:W-:Y:S01]  /*cff0*/  SHF.R.U32.HI R59, RZ, 0x10, R57 ;  /* 0x00000010ff3b7819 */ /* 0x000fe20000011639 */
[----:B------:R-:W-:Y:S01]  /*d000*/  HADD2.F32 R58, -RZ, R87.H0_H0 ;  /* 0x20000057ff3a7230 */ /* 0x000fe20000004100 */
[----:B------:R-:W-:Y:S01]  /*d010*/  SHF.R.U32.HI R61, RZ, 0x10, R55 ;  /* 0x00000010ff3d7819 */ /* 0x000fe20000011637 */
[--C-:B------:R-:W-:Y:S01]  /*d020*/  HADD2.F32 R60, -RZ, R86.reuse.H0_H0 ;  /* 0x20000056ff3c7230 */ /* 0x100fe20000004100 */
[----:B------:R-:W-:Y:S01]  /*d030*/  SHF.R.U64 R92, R56, 0x10, R57 ;  /* 0x00000010385c7819 */ /* 0x000fe20000001239 */
[----:B------:R-:W-:Y:S01]  /*d040*/  HADD2.F32 R59, -RZ, R59.H0_H0 ;  /* 0x2000003bff3b7230 */ /* 0x000fe20000004100 */
[----:B------:R-:W-:Y:S01]  /*d050*/  SHF.R.U64 R91, R54, 0x10, R55 ;  /* 0x00000010365b7819 */ /* 0x000fe20000001237 */
[----:B------:R-:W-:Y:S02]  /*d060*/  HADD2.F32 R61, -RZ, R61.H0_H0 ;  /* 0x2000003dff3d7230 */ /* 0x000fe40000004100 */
[----:B------:R-:W-:-:S02]  /*d070*/  HADD2.F32 R86, -RZ, R86.H1_H1 ;  /* 0x30000056ff567230 */ /* 0x000fc40000004100 */
[----:B------:R-:W-:Y:S02]  /*d080*/  HADD2.F32 R87, -RZ, R87.H1_H1 ;  /* 0x30000057ff577230 */ /* 0x000fe40000004100 */
[--C-:B0-----:R-:W-:Y:S02]  /*d090*/  HADD2.F32 R57, -RZ, R7.reuse.H1_H1 ;  /* 0x30000007ff397230 */ /* 0x101fe40000004100 */
[----:B------:R-:W-:Y:S02]  /*d0a0*/  HADD2.F32 R56, -RZ, R7.H0_H0 ;  /* 0x20000007ff387230 */ /* 0x000fe40000004100 */
[--C-:B------:R-:W-:Y:S02]  /*d0b0*/  HADD2.F32 R7, -RZ, R4.reuse.H0_H0 ;  /* 0x20000004ff077230 */ /* 0x100fe40000004100 */
[C---:B------:R-:W-:Y:S01]  /*d0c0*/  FMUL.FTZ R88, R57.reuse, R59 ;  /* 0x0000003b39587220 */ /* 0x040fe20000410000 */
[----:B------:R-:W-:Y:S02]  /*d0d0*/  HADD2.F32 R4, -RZ, R4.H1_H1 ;  /* 0x30000004ff047230 */ /* 0x000fe40000004100 */
[----:B------:R-:W-:Y:S01]  /*d0e0*/  FMUL.FTZ R89, R57, R61 ;  /* 0x0000003d39597220 */ /* 0x000fe20000410000 */
[----:B------:R-:W-:-:S02]  /*d0f0*/  HADD2.F32 R54, -RZ, R6.H0_H0 ;  /* 0x20000006ff367230 */ /* 0x000fc40000004100 */
[----:B------:R-:W-:Y:S01]  /*d100*/  FFMA.FTZ R90, R56, R61, R88 ;  /* 0x0000003d385a7223 */ /* 0x000fe20000010058 */
[----:B------:R-:W-:Y:S02]  /*d110*/  HADD2.F32 R55, -RZ, R6.H1_H1 ;  /* 0x30000006ff377230 */ /* 0x000fe40000004100 */
[----:B------:R-:W-:Y:S01]  /*d120*/  FMUL.FTZ R80, R4, R60 ;  /* 0x0000003c04507220 */ /* 0x000fe20000410000 */
[--C-:B------:R-:W-:Y:S02]  /*d130*/  HADD2.F32 R6, -RZ, R5.reuse.H0_H0 ;  /* 0x20000005ff067230 */ /* 0x100fe40000004100 */
[----:B------:R-:W-:Y:S01]  /*d140*/  FFMA.FTZ R89, R56, R59, -R89 ;  /* 0x0000003b38597223 */ /* 0x000fe20000010859 */
[-C--:B------:R-:W-:Y:S01]  /*d150*/  FMUL.FTZ R88, R4, R58.reuse ;  /* 0x0000003a04587220 */ /* 0x080fe20000410000 */
[----:B------:R-:W-:Y:S02]  /*d160*/  HADD2.F32 R5, -RZ, R5.H1_H1 ;  /* 0x30000005ff057230 */ /* 0x000fe40000004100 */
[----:B------:R-:W-:Y:S01]  /*d170*/  FFMA.FTZ R80, R7, R58, -R80 ;  /* 0x0000003a07507223 */ /* 0x000fe20000010850 */
[----:B------:R-:W-:-:S02]  /*d180*/  HADD2.F32 R56, -RZ, R91.H0_H0 ;  /* 0x2000005bff387230 */ /* 0x000fc40000004100 */
[----:B------:R-:W-:Y:S01]  /*d190*/  FFMA.FTZ R57, R7, R60, R88 ;  /* 0x0000003c07397223 */ /* 0x000fe20000010058 */
[----:B------:R-:W-:Y:S02]  /*d1a0*/  HADD2.F32 R4, -RZ, R92.H0_H0 ;  /* 0x2000005cff047230 */ /* 0x000fe40000004100 */
[C---:B------:R-:W-:Y:S01]  /*d1b0*/  FMUL.FTZ R59, R55.reuse, R86 ;  /* 0x00000056373b7220 */ /* 0x040fe20000410000 */
[-C--:B------:R-:W-:Y:S01]  /*d1c0*/  FMUL.FTZ R61, R55, R87.reuse ;  /* 0x00000057373d7220 */ /* 0x080fe20000410000 */
[C---:B------:R-:W-:Y:S01]  /*d1d0*/  FMUL.FTZ R7, R5.reuse, R56 ;  /* 0x0000003805077220 */ /* 0x040fe20000410000 */
[----:B------:R-:W-:Y:S01]  /*d1e0*/  FMUL.FTZ R55, R5, R4 ;  /* 0x0000000405377220 */ /* 0x000fe20000410000 */
[C---:B------:R-:W-:Y:S01]  /*d1f0*/  FFMA.FTZ R59, R54.reuse, R87, -R59 ;  /* 0x00000057363b7223 */ /* 0x040fe2000001083b */
[----:B------:R-:W-:Y:S01]  /*d200*/  FFMA.FTZ R54, R54, R86, R61 ;  /* 0x0000005636367223 */ /* 0x000fe2000001003d */
[C---:B------:R-:W-:Y:S01]  /*d210*/  FFMA.FTZ R5, R6.reuse, R4, -R7 ;  /* 0x0000000406057223 */ /* 0x040fe20000010807 */
[----:B------:R-:W-:Y:S01]  /*d220*/  FFMA.FTZ R56, R6, R56, R55 ;  /* 0x0000003806387223 */ /* 0x000fe20000010037 */
[----:B------:R-:W-:-:S02]  /*d230*/  F2FP.F16.F32.PACK_AB R7, R90, R89 ;  /* 0x000000595a07723e */ /* 0x000fc400000000ff */
[----:B------:R-:W-:Y:S02]  /*d240*/  F2FP.F16.F32.PACK_AB R6, R54, R59 ;  /* 0x0000003b3606723e */ /* 0x000fe400000000ff */
[----:B------:R-:W-:Y:S02]  /*d250*/  F2FP.F16.F32.PACK_AB R4, R57, R80 ;  /* 0x000000503904723e */ /* 0x000fe400000000ff */
[----:B------:R-:W-:-:S05]  /*d260*/  F2FP.F16.F32.PACK_AB R5, R56, R5 ;  /* 0x000000053805723e */ /* 0x000fca00000000ff */
[----:B------:R2:W-:Y:S02]  /*d270*/  STS.128 [R0], R4 ;  /* 0x0000000400007388 */ /* 0x0005e40000000c00 */
.L_x_1621:
[----:B------:R-:W-:Y:S05]  /*d280*/  BSYNC B2 ;  /* 0x0000000000027941 */ /* 0x000fea0003800000 */
.L_x_1620:
[----:B------:R-:W-:Y:S04]  /*d290*/  BSSY B2, `(.L_x_1622) ;  /* 0x000002c000027945 */ /* 0x000fe80003800000 */
[----:B------:R-:W-:Y:S05]  /*d2a0*/  @P2 BRA `(.L_x_1623) ;  /* 0x0000000000a82947 */ /* 0x000fea0003800000 */
[----:B012---:R-:W0:Y:S01]  /*d2b0*/  LDS.128 R4, [R3+0x16400] ;  /* 0x0164000003047984 */ /* 0x007e220000000c00 */
        /* <DEDUP_REMOVED lines=40> */
[----:B------:R3:W-:Y:S02]  /*d540*/  STS.128 [R3+0x16400], R4 ;  /* 0x0164000403007388 */ /* 0x0007e40000000c00 */
.L_x_1623:
[----:B------:R-:W-:Y:S05]  /*d550*/  BSYNC B2 ;  /* 0x0000000000027941 */ /* 0x000fea0003800000 */
.L_x_1622:
[----:B------:R-:W-:Y:S04]  /*d560*/  BSSY B2, `(.L_x_1624) ;  /* 0x000002c000027945 */ /* 0x000fe80003800000 */
[----:B------:R-:W-:Y:S05]  /*d570*/  @P3 BRA `(.L_x_1625) ;  /* 0x0000000000a83947 */ /* 0x000fea0003800000 */
[----:B0123--:R-:W0:Y:S01]  /*d580*/  LDS.128 R4, [R0+0x4000] ;  /* 0x0040000000047984 */ /* 0x00fe220000000c00 */
        /* <DEDUP_REMOVED lines=41> */
.L_x_1625:
[----:B------:R-:W-:Y:S05]  /*d820*/  BSYNC B2 ;  /* 0x0000000000027941 */ /* 0x000fea0003800000 */
.L_x_1624:
[----:B------:R-:W-:Y:S04]  /*d830*/  BSSY B2, `(.L_x_1626) ;  /* 0x000002c000027945 */ /* 0x000fe80003800000 */
[----:B------:R-:W-:Y:S05]  /*d840*/  @P4 BRA `(.L_x_1627) ;  /* 0x0000000000a84947 */ /* 0x000fea0003800000 */
[----:B01234-:R-:W0:Y:S01]  /*d850*/  LDS.128 R4, [R3+0x1a400] ;  /* 0x01a4000003047984 */ /* 0x01fe220000000c00 */
[----:B------:R-:W-:Y:S01]  /*d860*/  SHF.R.U32.HI R47, RZ, 0x10, R45 ;  /* 0x00000010ff2f7819 */ /* 0x000fe2000001162d */
[----:B------:R-:W-:Y:S01]  /*d870*/  HADD2.F32 R46, -RZ, R81.H0_H0 ;  /* 0x20000051ff2e7230 */ /* 0x000fe20000004100 */
[----:B------:R-:W-:Y:S01]  /*d880*/  SHF.R.U32.HI R49, RZ, 0x10, R43 ;  /* 0x00000010ff317819 */ /* 0x000fe2000001162b */
[----:B------:R-:W-:Y:S01]  /*d890*/  HADD2.F32 R48, -RZ, R79.H0_H0 ;  /* 0x2000004fff307230 */ /* 0x000fe20000004100 */
        /* <DEDUP_REMOVED lines=27> */
[-C--:B------:R-:W-:Y:S01]  /*da50*/  FMUL.FTZ R43, R5, R4.reuse ;  /* 0x00000004052b7220 */ /* 0x080fe20000410000 */
        /* <DEDUP_REMOVED lines=9> */
.L_x_1627:
[----:B------:R-:W-:Y:S05]  /*daf0*/  BSYNC B2 ;  /* 0x0000000000027941 */ /* 0x000fea0003800000 */
.L_x_1626:
[----:B------:R-:W-:Y:S05]  /*db00*/  @P5 BRA `(.L_x_1617) ;  /* 0x0000000000a85947 */ /* 0x000fea0003800000 */
[----:B01234-:R-:W0:Y:S01]  /*db10*/  LDS.128 R4, [R0+0x8000] ;  /* 0x0080000000047984 */ /* 0x01fe220000000c00 */
[----:B------:R-:W-:Y:S01]  /*db20*/  SHF.R.U32.HI R43, RZ, 0x10, R37 ;  /* 0x00000010ff2b7819 */ /* 0x000fe20000011625 */
[----:B------:R-:W-:Y:S01]  /*db30*/  HADD2.F32 R42, -RZ, R73.H1_H1 ;  /* 0x30000049ff2a7230 */ /* 0x000fe20000004100 */
[--C-:B------:R-:W-:Y:S01]  /*db40*/  SHF.R.U32.HI R45, RZ, 0x10, R39.reuse ;  /* 0x00000010ff2d7819 */ /* 0x100fe20000011627 */
[--C-:B------:R-:W-:Y:S01]  /*db50*/  HADD2.F32 R44, -RZ, R78.reuse.H1_H1 ;  /* 0x3000004eff2c7230 */ /* 0x100fe20000004100 */
[----:B------:R-:W-:Y:S01]  /*db60*/  SHF.R.U64 R49, R38, 0x10, R39 ;  /* 0x0000001026317819 */ /* 0x000fe20000001227 */
[----:B------:R-:W-:Y:S01]  /*db70*/  HADD2.F32 R43, -RZ, R43.H0_H0 ;  /* 0x2000002bff2b7230 */ /* 0x000fe20000004100 */
[----:B------:R-:W-:Y:S01]  /*db80*/  SHF.R.U64 R51, R36, 0x10, R37 ;  /* 0x0000001024337819 */ /* 0x000fe20000001225 */
[----:B------:R-:W-:Y:S02]  /*db90*/  HADD2.F32 R45, -RZ, R45.H0_H0 ;  /* 0x2000002dff2d7230 */ /* 0x000fe40000004100 */
[----:B------:R-:W-:-:S02]  /*dba0*/  HADD2.F32 R78, -RZ, R78.H0_H0 ;  /* 0x2000004eff4e7230 */ /* 0x000fc40000004100 */
[----:B------:R-:W-:Y:S02]  /*dbb0*/  HADD2.F32 R73, -RZ, R73.H0_H0 ;  /* 0x20000049ff497230 */ /* 0x000fe40000004100 */
        /* <DEDUP_REMOVED lines=31> */
.L_x_1617:
[----:B------:R-:W-:Y:S05]  /*ddb0*/  BSYNC B1 ;  /* 0x0000000000017941 */ /* 0x000fea0003800000 */
.L_x_1616:
        /* <DEDUP_REMOVED lines=12> */
[--C-:B------:R-:W-:Y:S01]  /*de80*/  SHF.R.U64 R47, R40, 0x10, R41.reuse ;  /* 0x00000010282f7819 */ /* 0x100fe20000001229 */
[----:B------:R-:W-:Y:S01]  /*de90*/  HADD2.F32 R38, -RZ, R77.H0_H0 ;  /* 0x2000004dff267230 */ /* 0x000fe20000004100 */
[----:B------:R-:W-:Y:S01]  /*dea0*/  SHF.R.U32.HI R39, RZ, 0x10, R41 ;  /* 0x00000010ff277819 */ /* 0x000fe20000011629 */
[--C-:B------:R-:W-:Y:S01]  /*deb0*/  HADD2.F32 R40, -RZ, R76.reuse.H0_H0 ;  /* 0x2000004cff287230 */ /* 0x100fe20000004100 */
[--C-:B------:R-:W-:Y:S01]  /*dec0*/  SHF.R.U32.HI R41, RZ, 0x10, R31.reuse ;  /* 0x00000010ff297819 */ /* 0x100fe2000001161f */
[----:B------:R-:W-:Y:S01]  /*ded0*/  HADD2.F32 R76, -RZ, R76.H1_H1 ;  /* 0x3000004cff4c7230 */ /* 0x000fe20000004100 */
[----:B------:R-:W-:Y:S01]  /*dee0*/  SHF.R.U64 R45, R30, 0x10, R31 ;  /* 0x000000101e2d7819 */ /* 0x000fe2000000121f */
[----:B------:R-:W-:Y:S02]  /*def0*/  HADD2.F32 R39, -RZ, R39.H0_H0 ;  /* 0x20000027ff277230 */ /* 0x000fe40000004100 */
[----:B------:R-:W-:-:S02]  /*df00*/  HADD2.F32 R41, -RZ, R41.H0_H0 ;  /* 0x20000029ff297230 */ /* 0x000fc40000004100 */
        /* <DEDUP_REMOVED lines=32> */
.L_x_1630:
[----:B------:R-:W-:Y:S05]  /*e110*/  BSYNC B1 ;  /* 0x0000000000017941 */ /* 0x000fea0003800000 */
.L_x_1629:
[----:B------:R-:W-:Y:S04]  /*e120*/  BSSY B1, `(.L_x_1631) ;  /* 0x000002c000017945 */ /* 0x000fe80003800000 */
[----:B------:R-:W-:Y:S05]  /*e130*/  @P1 BRA `(.L_x_1632) ;  /* 0x0000000000a81947 */ /* 0x000fea0003800000 */
[----:B0-----:R-:W0:Y:S01]  /*e140*/  LDS.128 R4, [R0+0x2000] ;  /* 0x0020000000047984 */ /* 0x001e220000000c00 */
        /* <DEDUP_REMOVED lines=41> */
.L_x_1632:
[----:B------:R-:W-:Y:S05]  /*e3e0*/  BSYNC B1 ;  /* 0x0000000000017941 */ /* 0x000fea0003800000 */
.L_x_1631:
[----:B------:R-:W-:Y:S04]  /*e3f0*/  BSSY B1, `(.L_x_1633) ;  /* 0x000002c000017945 */ /* 0x000fe80003800000 */
[----:B------:R-:W-:Y:S05]  /*e400*/  @P2 BRA `(.L_x_1634) ;  /* 0x0000000000a82947 */ /* 0x000fea0003800000 */
[----:B01----:R-:W0:Y:S01]  /*e410*/  LDS.128 R4, [R3+0x18400] ;  /* 0x0184000003047984 */ /* 0x003e220000000c00 */
        /* <DEDUP_REMOVED lines=41> */
.L_x_1634:
[----:B------:R-:W-:Y:S05]  /*e6b0*/  BSYNC B1 ;  /* 0x0000000000017941 */ /* 0x000fea0003800000 */
.L_x_1633:
        /* <DEDUP_REMOVED lines=44> */
.L_x_1636:
[----:B------:R-:W-:Y:S05]  /*e980*/  BSYNC B1 ;  /* 0x0000000000017941 */ /* 0x000fea0003800000 */
.L_x_1635:
[----:B------:R-:W-:Y:S04]  /*e990*/  BSSY B1, `(.L_x_1637) ;  /* 0x000002c000017945 */ /* 0x000fe80003800000 */
[----:B------:R-:W-:Y:S05]  /*e9a0*/  @P4 BRA `(.L_x_1638) ;  /* 0x0000000000a84947 */ /* 0x000fea0003800000 */
[----:B0123--:R-:W0:Y:S01]  /*e9b0*/  LDS.128 R4, [R3+0x1c400] ;  /* 0x01c4000003047984 */ /* 0x00fe220000000c00 */
[----:B------:R-:W-:Y:S01]  /*e9c0*/  SHF.R.U32.HI R21, RZ, 0x10, R15 ;  /* 0x00000010ff157819 */ /* 0x000fe2000001160f */
[----:B------:R-:W-:Y:S01]  /*e9d0*/  HADD2.F32 R20, -RZ, R65.H0_H0 ;  /* 0x20000041ff147230 */ /* 0x000fe20000004100 */
[----:B------:R-:W-:Y:S01]  /*e9e0*/  SHF.R.U32.HI R25, RZ, 0x10, R13 ;  /* 0x00000010ff197819 */ /* 0x000fe2000001160d */
[--C-:B------:R-:W-:Y:S01]  /*e9f0*/  HADD2.F32 R24, -RZ, R64.reuse.H1_H1 ;  /* 0x30000040ff187230 */ /* 0x100fe20000004100 */
[----:B------:R-:W-:Y:S01]  /*ea00*/  SHF.R.U64 R31, R14, 0x10, R15 ;  /* 0x000000100e1f7819 */ /* 0x000fe2000000120f */
[----:B------:R-:W-:Y:S01]  /*ea10*/  HADD2.F32 R21, -RZ, R21.H0_H0 ;  /* 0x20000015ff157230 */ /* 0x000fe20000004100 */
        /* <DEDUP_REMOVED lines=35> */
.L_x_1638:
[----:B------:R-:W-:Y:S05]  /*ec50*/  BSYNC B1 ;  /* 0x0000000000017941 */ /* 0x000fea0003800000 */
.L_x_1637:
[----:B------:R-:W-:Y:S05]  /*ec60*/  @P5 BRA `(.L_x_1628) ;  /* 0x0000003800245947 */ /* 0x000fea0003800000 */
[----:B01234-:R-:W0:Y:S01]  /*ec70*/  LDS.128 R4, [R0+0xa000] ;  /* 0x00a0000000047984 */ /* 0x01fe220000000c00 */
[----:B------:R-:W-:Y:S01]  /*ec80*/  SHF.R.U32.HI R14, RZ, 0x10, R9 ;  /* 0x00000010ff0e7819 */ /* 0x000fe20000011609 */
[--C-:B------:R-:W-:Y:S01]  /*ec90*/  HADD2.F32 R13, -RZ, R62.reuse.H0_H0 ;  /* 0x2000003eff0d7230 */ /* 0x100fe20000004100 */
[--C-:B------:R-:W-:Y:S01]  /*eca0*/  SHF.R.U32.HI R12, RZ, 0x10, R11.reuse ;  /* 0x00000010ff0c7819 */ /* 0x100fe2000001160b */
[----:B------:R-:W-:Y:S01]  /*ecb0*/  HADD2.F32 R62, -RZ, R62.H1_H1 ;  /* 0x3000003eff3e7230 */ /* 0x000fe20000004100 */
[----:B------:R-:W-:Y:S01]  /*ecc0*/  SHF.R.U64 R24, R10, 0x10, R11 ;  /* 0x000000100a187819 */ /* 0x000fe2000000120b */
[----:B------:R-:W-:Y:S01]  /*ecd0*/  HADD2.F32 R14, -RZ, R14.H0_H0 ;  /* 0x2000000eff0e7230 */ /* 0x000fe20000004100 */
[----:B------:R-:W-:Y:S01]  /*ece0*/  SHF.R.U64 R21, R8, 0x10, R9 ;  /* 0x0000001008157819 */ /* 0x000fe20000001209 */
[----:B------:R-:W-:Y:S02]  /*ecf0*/  HADD2.F32 R12, -RZ, R12.H0_H0 ;  /* 0x2000000cff0c7230 */ /* 0x000fe40000004100 */
[----:B------:R-:W-:-:S02]  /*ed00*/  HADD2.F32 R11, -RZ, R63.H0_H0 ;  /* 0x2000003fff0b7230 */ /* 0x000fc40000004100 */
[----:B------:R-:W-:Y:S02]  /*ed10*/  HADD2.F32 R63, -RZ, R63.H1_H1 ;  /* 0x3000003fff3f7230 */ /* 0x000fe40000004100 */
[--C-:B0-----:R-:W-:Y:S02]  /*ed20*/  HADD2.F32 R10, -RZ, R7.reuse.H1_H1 ;  /* 0x30000007ff0a7230 */ /* 0x101fe40000004100 */
[--C-:B------:R-:W-:Y:S02]  /*ed30*/  HADD2.F32 R3, -RZ, R4.reuse.H0_H0 ;  /* 0x20000004ff037230 */ /* 0x100fe40000004100 */
[----:B------:R-:W-:Y:S02]  /*ed40*/  HADD2.F32 R9, -RZ, R7.H0_H0 ;  /* 0x20000007ff097230 */ /* 0x000fe40000004100 */
[C---:B------:R-:W-:Y:S01]  /*ed50*/  FMUL.FTZ R20, R10.reuse, R14 ;  /* 0x0000000e0a147220 */ /* 0x040fe20000410000 */
[----:B------:R-:W-:Y:S02]  /*ed60*/  HADD2.F32 R4, -RZ, R4.H1_H1 ;  /* 0x30000004ff047230 */ /* 0x000fe40000004100 */
[----:B------:R-:W-:Y:S01]  /*ed70*/  FMUL.FTZ R15, R10, R12 ;  /* 0x0000000c0a0f7220 */ /* 0x000fe20000410000 */
[----:B------:R-:W-:-:S02]  /*ed80*/  HADD2.F32 R7, -RZ, R6.H0_H0 ;  /* 0x20000006ff077230 */ /* 0x000fc40000004100 */
[C---:B------:R-:W-:Y:S01]  /*ed90*/  FFMA.FTZ R20, R9.reuse, R12, -R20 ;  /* 0x0000000c09147223 */ /* 0x040fe20000010814 */
[----:B------:R-:W-:Y:S02]  /*eda0*/  HADD2.F32 R8, -RZ, R6.H1_H1 ;  /* 0x30000006ff087230 */ /* 0x000fe40000004100 */
[C---:B------:R-:W-:Y:S01]  /*edb0*/  FMUL.FTZ R10, R4.reuse, R13 ;  /* 0x0000000d040a7220 */ /* 0x040fe20000410000 */
[--C-:B------:R-:W-:Y:S02]  /*edc0*/  HADD2.F32 R6, -RZ, R5.reuse.H0_H0 ;  /* 0x20000005ff067230 */ /* 0x100fe40000004100 */
[----:B------:R-:W-:Y:S01]  /*edd0*/  FFMA.FTZ R15, R9, R14, R15 ;  /* 0x0000000e090f7223 */ /* 0x000fe2000001000f */
[-C--:B------:R-:W-:Y:S01]  /*ede0*/  FMUL.FTZ R12, R4, R11.reuse ;  /* 0x0000000b040c7220 */ /* 0x080fe20000410000 */
[----:B------:R-:W-:Y:S02]  /*edf0*/  HADD2.F32 R5, -RZ, R5.H1_H1 ;  /* 0x30000005ff057230 */ /* 0x000fe40000004100 */
[----:B------:R-:W-:Y:S01]  /*ee00*/  FFMA.FTZ R10, R3, R11, -R10 ;  /* 0x0000000b030a7223 */ /* 0x000fe2000001080a */
[----:B------:R-:W-:-:S02]  /*ee10*/  HADD2.F32 R9, -RZ, R21.H0_H0 ;  /* 0x20000015ff097230 */ /* 0x000fc40000004100 */
[----:B------:R-:W-:Y:S01]  /*ee20*/  FFMA.FTZ R3, R3, R13, R12 ;  /* 0x0000000d03037223 */ /* 0x000fe2000001000c */
[----:B------:R-:W-:Y:S02]  /*ee30*/  HADD2.F32 R4, -RZ, R24.H0_H0 ;  /* 0x20000018ff047230 */ /* 0x000fe40000004100 */
[C---:B------:R-:W-:Y:S01]  /*ee40*/  FMUL.FTZ R12, R8.reuse, R62 ;  /* 0x0000003e080c7220 */ /* 0x040fe20000410000 */
[----:B------:R-:W-:Y:S01]  /*ee50*/  FMUL.FTZ R13, R8, R63 ;  /* 0x0000003f080d7220 */ /* 0x000fe20000410000 */
        /* <DEDUP_REMOVED lines=10> */
[----:B------:R0:W-:Y:S01]  /*ef00*/  STS.128 [R0+0xa000], R4 ;  /* 0x00a0000400007388 */ /* 0x0001e20000000c00 */
[----:B------:R-:W-:Y:S05]  /*ef10*/  BRA `(.L_x_1628) ;  /* 0x0000003400787947 */ /* 0x000fea0003800000 */
.L_x_1607:
[----:B------:R-:W0:Y:S01]  /*ef20*/  LDC R28, c[0x0][0x448] ;  /* 0x00011200ff1c7b82 */ /* 0x000e220000000800 */
[----:B------:R-:W-:Y:S01]  /*ef30*/  LEA.HI R40, R40, R73, RZ, 0x2 ;  /* 0x0000004928287211 */ /* 0x000fe200078f10ff */
[----:B------:R-:W-:Y:S01]  /*ef40*/  ULDC.64 UR4, c[0x0][0x3f8] ;  /* 0x0000fe0000047ab9 */ /* 0x000fe20000000a00 */
[----:B------:R-:W-:Y:S01]  /*ef50*/  ULDC.64 UR6, c[0x0][0x408] ;  /* 0x0001020000067ab9 */ /* 0x000fe20000000a00 */
[----:B------:R-:W-:Y:S01]  /*ef60*/  MOV R6, R24 ;  /* 0x0000001800067202 */ /* 0x000fe20000000f00 */
[----:B------:R-:W-:Y:S01]  /*ef70*/  IMAD.MOV.U32 R4, RZ, RZ, R26 ;  /* 0x000000ffff047224 */ /* 0x000fe200078e001a */
[----:B------:R-:W-:Y:S01]  /*ef80*/  LOP3.LUT R40, R40, 0xfffffffc, RZ, 0xc0, !PT ;  /* 0xfffffffc28287812 */ /* 0x000fe200078ec0ff */
[----:B------:R-:W-:Y:S01]  /*ef90*/  IMAD.MOV.U32 R7, RZ, RZ, R31 ;  /* 0x000000ffff077224 */ /* 0x000fe200078e001f */
[----:B------:R-:W-:-:S03]  /*efa0*/  SHF.R.S32.HI R74, RZ, 0x1f, R197 ;  /* 0x0000001fff4a7819 */ /* 0x000fc600000114c5 */
[----:B------:R-:W-:Y:S01]  /*efb0*/  IMAD.IADD R73, R73, 0x1, -R40 ;  /* 0x0000000149497824 */ /* 0x000fe200078e0a28 */
[----:B------:R-:W-:-:S03]  /*efc0*/  LEA.HI R69, R74, R197, RZ, 0x3 ;  /* 0x000000c54a457211 */ /* 0x000fc600078f18ff */
[----:B------:R-:W-:Y:S01]  /*efd0*/  IMAD R3, R73, 0x40, R8 ;  /* 0x0000004049037824 */ /* 0x000fe200078e0208 */
[----:B------:R-:W-:Y:S02]  /*efe0*/  SHF.R.S32.HI R21, RZ, 0x3, R69 ;  /* 0x00000003ff157819 */ /* 0x000fe40000011445 */
        /* <DEDUP_REMOVED lines=12> */
[C---:B------:R-:W-:Y:S01]  /*f0b0*/  IMAD.WIDE.U32 R6, R3.reuse, UR6, R6 ;  /* 0x0000000603067c25 */ /* 0x040fe2000f8e0006 */
[----:B------:R-:W-:Y:S01]  /*f0c0*/  LEA R62, P0, R4, UR4, 0x1 ;  /* 0x00000004043e7c11 */ /* 0x000fe2000f8008ff */
[----:B------:R-:W-:Y:S02]  /*f0d0*/  UMOV UR4, 0xffffffff ;  /* 0xffffffff00047882 */ /* 0x000fe40000000000 */
[----:B------:R-:W-:Y:S01]  /*f0e0*/  IMAD R71, R3, UR7, R0 ;  /* 0x0000000703477c24 */ /* 0x000fe2000f8e0200 */
[----:B------:R-:W-:Y:S01]  /*f0f0*/  ULDC.64 UR6, c[0x0][0x400] ;  /* 0x0001000000067ab9 */ /* 0x000fe20000000a00 */
[----:B------:R-:W-:Y:S01]  /*f100*/  IMAD.IADD R63, R5, 0x1, R63 ;  /* 0x00000001053f7824 */ /* 0x000fe200078e023f */
[----:B------:R-:W-:Y:S01]  /*f110*/  SHF.R.S32.HI R0, RZ, 0x1f, R198 ;  /* 0x0000001fff007819 */ /* 0x000fe200000114c6 */
[----:B------:R-:W-:Y:S01]  /*f120*/  IMAD.IADD R71, R7, 0x1, R71 ;  /* 0x0000000107477824 */ /* 0x000fe200078e0247 */
[----:B------:R-:W-:-:S02]  /*f130*/  LEA R70, P1, R6, UR6, 0x1 ;  /* 0x0000000606467c11 */ /* 0x000fc4000f8208ff */
[----:B------:R-:W-:Y:S02]  /*f140*/  LEA.HI R3, R0, R198, RZ, 0x3 ;  /* 0x000000c600037211 */ /* 0x000fe400078f18ff */
[----:B------:R-:W-:Y:S02]  /*f150*/  LEA.HI.X R63, R4, UR5, R63, 0x1, P0 ;  /* 0x00000005043f7c11 */ /* 0x000fe400080f0c3f */
[----:B------:R-:W-:Y:S02]  /*f160*/  LEA.HI.X R71, R6, UR7, R71, 0x1, P1 ;  /* 0x0000000706477c11 */ /* 0x000fe400088f0c47 */
[----:B------:R-:W-:Y:S01]  /*f170*/  SHF.R.S32.HI R20, RZ, 0x3, R3 ;  /* 0x00000003ff147819 */ /* 0x000fe20000011403 */
[----:B------:R-:W-:Y:S06]  /*f180*/  BRA.DIV UR4, `(.L_x_1639) ;  /* 0x000001f204847947 */ /* 0x000fec000b800000 */
[----:B------:R-:W0:Y:S04]  /*f190*/  SHFL.IDX PT, R5, R63, RZ, 0x1c1f ;  /* 0x001c1fff3f057589 */ /* 0x000e2800000e0000 */
[----:B------:R-:W1:Y:S04]  /*f1a0*/  SHFL.IDX PT, R4, R62, RZ, 0x1c1f ;  /* 0x001c1fff3e047589 */ /* 0x000e6800000e0000 */
[----:B------:R2:W3:Y:S04]  /*f1b0*/  SHFL.IDX PT, R7, R71, RZ, 0x1c1f ;  /* 0x001c1fff47077589 */ /* 0x0004e800000e0000 */
[----:B------:R2:W4:Y:S01]  /*f1c0*/  SHFL.IDX PT, R14, R70, RZ, 0x1c1f ;  /* 0x001c1fff460e7589 */ /* 0x00052200000e0000 */
[----:B0-----:R-:W-:-:S02]  /*f1d0*/  IMAD.MOV.U32 R11, RZ, RZ, R5 ;  /* 0x000000ffff0b7224 */ /* 0x001fc400078e0005 */
[----:B-12---:R-:W-:-:S07]  /*f1e0*/  IMAD.MOV.U32 R10, RZ, RZ, R4 ;  /* 0x000000ffff0a7224 */ /* 0x006fce00078e0004 */
.L_x_1970:
[----:B------:R-:W-:Y:S01]  /*f1f0*/  IMAD R77, R195, R28, RZ ;  /* 0x0000001cc34d7224 */ /* 0x000fe200078e02ff */
[----:B------:R-:W-:Y:S01]  /*f200*/  BSSY B1, `(.L_x_1640) ;  /* 0x000002e000017945 */ /* 0x000fe20003800000 */
[----:B---3--:R-:W-:Y:S01]  /*f210*/  IMAD.MOV.U32 R15, RZ, RZ, R7 ;  /* 0x000000ffff0f7224 */ /* 0x008fe200078e0007 */
[----:B------:R-:W-:Y:S02]  /*f220*/  CS2R R44, SRZ ;  /* 0x00000000002c7805 */ /* 0x000fe4000001ff00 */
[----:B------:R-:W-:Y:S02]  /*f230*/  CS2R R46, SRZ ;  /* 0x00000000002e7805 */ /* 0x000fe4000001ff00 */
[----:B------:R-:W-:Y:S02]  /*f240*/  ISETP.GE.AND P0, PT, R8, R77, PT ;  /* 0x0000004d0800720c */ /* 0x000fe40003f06270 */
        /* <DEDUP_REMOVED lines=17> */
[----:B------:R-:W-:-:S02]  /*f360*/  CS2R R44, SRZ ;  /* 0x00000000002c7805 */ /* 0x000fc4000001ff00 */
[----:B------:R-:W-:Y:S02]  /*f370*/  CS2R R46, SRZ ;  /* 0x00000000002e7805 */ /* 0x000fe4000001ff00 */
[----:B------:R-:W-:Y:S01]  /*f380*/  CS2R R28, SRZ ;  /* 0x00000000001c7805 */ /* 0x000fe2000001ff00 */
[----:B------:R-:W-:-:S04]  /*f390*/  @!P0 IMAD.WIDE R6, R22, 0x2, R10 ;  /* 0x0000000216068825 */ /* 0x000fc800078e020a */
[----:B------:R-:W-:Y:S02]  /*f3a0*/  @!P1 IMAD.SHL.U32 R9, R21, 0x8, RZ ;  /* 0x0000000815099824 */ /* 0x000fe400078e00ff */
[----:B------:R-:W-:Y:S01]  /*f3b0*/  @!P2 SHF.L.U32 R13, R20, 0x3, RZ ;  /* 0x00000003140da819 */ /* 0x000fe200000006ff */
[----:B------:R4:W5:Y:S01]  /*f3c0*/  @!P0 LD.E.128 R32, desc[UR46][R6.64] ;  /* 0x0000002e06208980 */ /* 0x000962000c101d00 */
        /* <DEDUP_REMOVED lines=9> */
[--C-:B----4-:R-:W-:Y:S01]  /*f460*/  @!P1 IMAD.WIDE R6, R9, 0x2, R14.reuse ;  /* 0x0000000209069825 */ /* 0x110fe200078e020e */
[----:B------:R0:W5:Y:S03]  /*f470*/  @!P1 LD.E.128 R28, desc[UR46][R4.64] ;  /* 0x0000002e041c9980 */ /* 0x000166000c101d00 */
[--C-:B------:R-:W-:Y:S01]  /*f480*/  @!P2 IMAD.WIDE R12, R13, 0x2, R14.reuse ;  /* 0x000000020d0ca825 */ /* 0x100fe200078e020e */
[----:B------:R0:W5:Y:S03]  /*f490*/  @!P1 LD.E.128 R40, desc[UR46][R6.64] ;  /* 0x0000002e06289980 */ /* 0x000166000c101d00 */
[----:B------:R-:W-:Y:S01]  /*f4a0*/  @!P0 IMAD.WIDE R14, R22, 0x2, R14 ;  /* 0x00000002160e8825 */ /* 0x000fe200078e020e */
[----:B------:R0:W5:Y:S04]  /*f4b0*/  @!P2 LD.E.128 R24, desc[UR46][R10.64] ;  /* 0x0000002e0a18a980 */ /* 0x000168000c101d00 */
[----:B------:R0:W5:Y:S04]  /*f4c0*/  @!P0 LD.E.128 R44, desc[UR46][R14.64] ;  /* 0x0000002e0e2c8980 */ /* 0x000168000c101d00 */
[----:B------:R0:W5:Y:S02]  /*f4d0*/  @!P2 LD.E.128 R36, desc[UR46][R12.64] ;  /* 0x0000002e0c24a980 */ /* 0x000164000c101d00 */
.L_x_1641:
[----:B------:R-:W-:Y:S05]  /*f4e0*/  BSYNC B1 ;  /* 0x0000000000017941 */ /* 0x000fea0003800000 */
.L_x_1640:
[----:B0----5:R-:W-:Y:S01]  /*f4f0*/  IMAD.MOV.U32 R4, RZ, RZ, R44 ;  /* 0x000000ffff047224 */ /* 0x021fe200078e002c */
[----:B------:R-:W-:Y:S01]  /*f500*/  UMOV UR4, 0xffffffff ;  /* 0xffffffff00047882 */ /* 0x000fe20000000000 */
        /* <DEDUP_REMOVED lines=14> */
[----:B------:R-:W-:Y:S02]  /*f5f0*/  IMAD.MOV.U32 R5, RZ, RZ, R37 ;  /* 0x000000ffff057224 */ /* 0x000fe400078e0025 */
        /* <DEDUP_REMOVED lines=21> */
[----:B------:R-:W-:-:S02]  /*f750*/  MOV R7, R27 ;  /* 0x0000001b00077202 */ /* 0x000fc40000000f00 */
[----:B------:R-:W-:Y:S02]  /*f760*/  PRMT R84, R4, 0x5410, R5 ;  /* 0x0000541004547816 */ /* 0x000fe40000000005 */
[----:B------:R-:W-:Y:S02]  /*f770*/  CS2R R4, SRZ ;  /* 0x0000000000047805 */ /* 0x000fe4000001ff00 */
[----:B------:R-:W-:Y:S01]  /*f780*/  PRMT R85, R6, 0x5410, R7 ;  /* 0x0000541006557816 */ /* 0x000fe20000000007 */
[----:B------:R-:W-:Y:S06]  /*f790*/  BRA.DIV UR4, `(.L_x_1642) ;  /* 0x000001ee04787947 */ /* 0x000fec000b800000 */
[----:B------:R-:W0:Y:S04]  /*f7a0*/  SHFL.IDX PT, R63, R63, 0x1, 0x1c1f ;  /* 0x003c1f003f3f7f89 */ /* 0x000e2800000e0000 */
[----:B------:R-:W1:Y:S04]  /*f7b0*/  SHFL.IDX PT, R62, R62, 0x1, 0x1c1f ;  /* 0x003c1f003e3e7f89 */ /* 0x000e6800000e0000 */
[----:B------:R-:W2:Y:S04]  /*f7c0*/  SHFL.IDX PT, R71, R71, 0x1, 0x1c1f ;  /* 0x003c1f0047477f89 */ /* 0x000ea800000e0000 */
[----:B------:R-:W3:Y:S02]  /*f7d0*/  SHFL.IDX PT, R70, R70, 0x1, 0x1c1f ;  /* 0x003c1f0046467f89 */ /* 0x000ee400000e0000 */
.L_x_1976:
[----:B------:R-:W-:Y:S01]  /*f7e0*/  VIADD R8, R8, 0x40 ;  /* 0x0000004008087836 */ /* 0x000fe20000000000 */
[----:B------:R-:W-:Y:S01]  /*f7f0*/  BSSY B1, `(.L_x_1643) ;  /* 0x000002c000017945 */ /* 0x000fe20003800000 */
[----:B------:R-:W-:Y:S02]  /*f800*/  CS2R R6, SRZ ;  /* 0x0000000000067805 */ /* 0x000fe4000001ff00 */
[----:B------:R-:W-:Y:S02]  /*f810*/  CS2R R10, SRZ ;  /* 0x00000000000a7805 */ /* 0x000fe4000001ff00 */
[----:B------:R-:W-:Y:S02]  /*f820*/  CS2R R12, SRZ ;  /* 0x00000000000c7805 */ /* 0x000fe4000001ff00 */
[----:B------:R-:W-:Y:S02]  /*f830*/  ISETP.GE.AND P0, PT, R8, R77, PT ;  /* 0x0000004d0800720c */ /* 0x000fe40003f06270 */
[----:B------:R-:W-:-:S02]  /*f840*/  CS2R R8, SRZ ;  /* 0x0000000000087805 */ /* 0x000fc4000001ff00 */
[----:B----4-:R-:W-:Y:S02]  /*f850*/  CS2R R14, SRZ ;  /* 0x00000000000e7805 */ /* 0x010fe4000001ff00 */
[----:B------:R-:W-:Y:S02]  /*f860*/  CS2R R48, SRZ ;  /* 0x0000000000307805 */ /* 0x000fe4000001ff00 */
[----:B------:R-:W-:Y:S02]  /*f870*/  CS2R R50, SRZ ;  /* 0x0000000000327805 */ /* 0x000fe4000001ff00 */
[----:B------:R-:W-:Y:S02]  /*f880*/  CS2R R52, SRZ ;  /* 0x0000000000347805 */ /* 0x000fe4000001ff00 */
[----:B------:R-:W-:Y:S02]  /*f890*/  CS2R R54, SRZ ;  /* 0x0000000000367805 */ /* 0x000fe4000001ff00 */
[----:B------:R-:W-:-:S02]  /*f8a0*/  CS2R R56, SRZ ;  /* 0x0000000000387805 */ /* 0x000fc4000001ff00 */
        /* <DEDUP_REMOVED lines=11> */
[----:B01----:R-:W-:-:S04]  /*f960*/  @!P0 IMAD.WIDE R12, R22, 0x2, R62 ;  /* 0x00000002160c8825 */ /* 0x003fc800078e023e */
[----:B------:R-:W-:Y:S01]  /*f970*/  @!P1 IMAD.SHL.U32 R65, R21, 0x8, RZ ;  /* 0x0000000815419824 */ /* 0x000fe200078e00ff */
[----:B------:R0:W5:Y:S01]  /*f980*/  @!P0 LD.E.128 R48, desc[UR46][R12.64] ;  /* 0x0000002e0c308980 */ /* 0x000162000c101d00 */
        /* <DEDUP_REMOVED lines=9> */
[----:B0-----:R-:W-:Y:S01]  /*fa20*/  CS2R R12, SRZ ;  /* 0x00000000000c7805 */ /* 0x001fe2000001ff00 */
[--C-:B--23--:R-:W-:Y:S01]  /*fa30*/  @!P1 IMAD.WIDE R64, R65, 0x2, R70.reuse ;  /* 0x0000000241409825 */ /* 0x10cfe200078e0246 */
[----:B------:R4:W5:Y:S03]  /*fa40*/  @!P1 LD.E.128 R52, desc[UR46][R60.64] ;  /* 0x0000002e3c349980 */ /* 0x000966000c101d00 */
[--C-:B------:R-:W-:Y:S01]  /*fa50*/  @!P2 IMAD.WIDE R66, R67, 0x2, R70.reuse ;  /* 0x000000024342a825 */ /* 0x100fe200078e0246 */
[----:B------:R4:W5:Y:S03]  /*fa60*/  @!P1 LD.E.128 R8, desc[UR46][R64.64] ;  /* 0x0000002e40089980 */ /* 0x000966000c101d00 */
[----:B------:R-:W-:Y:S01]  /*fa70*/  @!P0 IMAD.WIDE R70, R22, 0x2, R70 ;  /* 0x0000000216468825 */ /* 0x000fe200078e0246 */
[----:B------:R4:W5:Y:S04]  /*fa80*/  @!P2 LD.E.128 R56, desc[UR46][R62.64] ;  /* 0x0000002e3e38a980 */ /* 0x000968000c101d00 */
[----:B------:R4:W5:Y:S04]  /*fa90*/  @!P0 LD.E.128 R4, desc[UR46][R70.64] ;  /* 0x0000002e46048980 */ /* 0x000968000c101d00 */
[----:B------:R4:W5:Y:S02]  /*faa0*/  @!P2 LD.E.128 R12, desc[UR46][R66.64] ;  /* 0x0000002e420ca980 */ /* 0x000964000c101d00 */
.L_x_1644:
[----:B------:R-:W-:Y:S05]  /*fab0*/  BSYNC B1 ;  /* 0x0000000000017941 */ /* 0x000fea0003800000 */
.L_x_1643:
[----:B----45:R-:W-:Y:S01]  /*fac0*/  IMAD.MOV.U32 R61, RZ, RZ, R4 ;  /* 0x000000ffff3d7224 */ /* 0x030fe200078e0004 */
[----:B------:R-:W-:Y:S01]  /*fad0*/  LEA.HI R60, R218, R218, RZ, 0x1 ;  /* 0x000000dada3c7211 */ /* 0x000fe200078f08ff */
[----:B-1----:R-:W-:Y:S01]  /*fae0*/  IMAD.MOV.U32 R62, RZ, RZ, R5 ;  /* 0x000000ffff3e7224 */ /* 0x002fe200078e0005 */
[----:B------:R-:W-:Y:S01]  /*faf0*/  VIADDMNMX R77, R77, -R212, 0x80, PT ;  /* 0x000000804d4d7446 */ /* 0x000fe200038009d4 */
[----:B0-----:R-:W-:Y:S01]  /*fb00*/  IMAD.MOV.U32 R63, RZ, RZ, R6 ;  /* 0x000000ffff3f7224 */ /* 0x001fe200078e0006 */
[----:B------:R-:W-:Y:S01]  /*fb10*/  BSSY B1, `(.L_x_1645) ;  /* 0x000002a000017945 */ /* 0x000fe20003800000 */
[----:B------:R-:W-:Y:S01]  /*fb20*/  IMAD.MOV.U32 R64, RZ, RZ, R7 ;  /* 0x000000ffff407224 */ /* 0x000fe200078e0007 */
[----:B------:R-:W-:Y:S01]  /*fb30*/  PRMT R87, R61, 0x5410, R62 ;  /* 0x000054103d577816 */ /* 0x000fe2000000003e */
[----:B------:R-:W-:Y:S01]  /*fb40*/  IMAD.MOV.U32 R62, RZ, RZ, R9 ;  /* 0x000000ffff3e7224 */ /* 0x000fe200078e0009 */
[----:B------:R-:W-:Y:S01]  /*fb50*/  LOP3.LUT R61, R60, 0xfffffffe, RZ, 0xc0, !PT ;  /* 0xfffffffe3c3d7812 */ /* 0x000fe200078ec0ff */
[----:B------:R-:W-:Y:S01]  /*fb60*/  IMAD.MOV.U32 R60, RZ, RZ, R8 ;  /* 0x000000ffff3c7224 */ /* 0x000fe200078e0008 */
[----:B------:R-:W-:Y:S01]  /*fb70*/  PRMT R88, R63, 0x5410, R64 ;  /* 0x000054103f587816 */ /* 0x000fe20000000040 */
[----:B------:R-:W-:Y:S01]  /*fb80*/  IMAD.MOV.U32 R63, RZ, RZ, R10 ;  /* 0x000000ffff3f7224 */ /* 0x000fe200078e000a */
[----:B------:R-:W-:Y:S01]  /*fb90*/  IADD3 R61, R218, -R61, RZ ;  /* 0x8000003dda3d7210 */ /* 0x000fe20007ffe0ff */
        /* <DEDUP_REMOVED lines=8> */
[----:B--2---:R-:W-:Y:S01]  /*fc20*/  PRMT R71, R64, 0x7610, R71 ;  /* 0x0000761040477816 */ /* 0x004fe20000000047 */
[----:B------:R-:W-:Y:S01]  /*fc30*/  IMAD.MOV.U32 R64, RZ, RZ, R50 ;  /* 0x000000ffff407224 */ /* 0x000fe200078e0032 */
[----:B------:R-:W-:-:S02]  /*fc40*/  PRMT R79, R79, 0x5410, R60 ;  /* 0x000054104f4f7816 */ /* 0x000fc4000000003c */
[----:B---3--:R-:W-:Y:S01]  /*fc50*/  PRMT R70, R62, 0x5410, R63 ;  /* 0x000054103e467816 */ /* 0x008fe2000000003f */
[----:B------:R-:W-:Y:S01]  /*fc60*/  IMAD.MOV.U32 R62, RZ, RZ, R48 ;  /* 0x000000ffff3e7224 */ /* 0x000fe200078e0030 */
[----:B------:R-:W-:Y:S01]  /*fc70*/  MOV R60, R15 ;  /* 0x0000000f003c7202 */ /* 0x000fe20000000f00 */
[----:B------:R-:W-:Y:S01]  /*fc80*/  IMAD.MOV.U32 R63, RZ, RZ, R49 ;  /* 0x000000ffff3f7224 */ /* 0x000fe200078e0031 */
[----:B------:R-:W-:Y:S01]  /*fc90*/  PRMT R90, R64, 0x7610, R90 ;  /* 0x00007610405a7816 */ /* 0x000fe2000000005a */
[----:B------:R-:W-:Y:S01]  /*fca0*/  IMAD.MOV.U32 R64, RZ, RZ, R57 ;  /* 0x000000ffff407224 */ /* 0x000fe200078e0039 */
[----:B------:R-:W-:Y:S01]  /*fcb0*/  PRMT R71, R71, 0x5410, R60 ;  /* 0x0000541047477816 */ /* 0x000fe2000000003c */
[----:B------:R-:W-:Y:S01]  /*fcc0*/  IMAD.MOV.U32 R60, RZ, RZ, R51 ;  /* 0x000000ffff3c7224 */ /* 0x000fe200078e0033 */
[----:B------:R-:W-:Y:S01]  /*fcd0*/  PRMT R89, R62, 0x5410, R63 ;  /* 0x000054103e597816 */ /* 0x000fe2000000003f */
[----:B------:R-:W-:Y:S01]  /*fce0*/  IMAD.MOV.U32 R62, RZ, RZ, R52 ;  /* 0x000000ffff3e7224 */ /* 0x000fe200078e0034 */
[----:B------:R-:W-:Y:S01]  /*fcf0*/  ISETP.GE.AND P1, PT, R194, R77, PT ;  /* 0x0000004dc200720c */ /* 0x000fe20003f26270 */
[----:B------:R-:W-:Y:S01]  /*fd00*/  IMAD.MOV.U32 R63, RZ, RZ, R53 ;  /* 0x000000ffff3f7224 */ /* 0x000fe200078e0035 */
[----:B------:R-:W-:Y:S01]  /*fd10*/  PRMT R90, R90, 0x5410, R60 ;  /* 0x000054105a5a7816 */ /* 0x000fe2000000003c */
[----:B------:R-:W-:-:S03]  /*fd20*/  IMAD.MOV.U32 R60, RZ, RZ, R54 ;  /* 0x000000ffff3c7224 */ /* 0x000fc600078e0036 */
        /* <DEDUP_REMOVED lines=8> */
.L_x_1977:
[----:B------:R-:W-:Y:S05]  /*fdb0*/  BSYNC B1 ;  /* 0x0000000000017941 */ /* 0x000fea0003800000 */
.L_x_1645:
[----:B------:R-:W-:Y:S01]  /*fdc0*/  BSSY B1, `(.L_x_1647) ;  /* 0x000013a000017945 */ /* 0x000fe20003800000 */
[----:B------:R-:W-:-:S03]  /*fdd0*/  PRMT R76, R60, 0x5410, R62 ;  /* 0x000054103c4c7816 */ /* 0x000fc6000000003e */
[----:B------:R-:W-:Y:S05]  /*fde0*/  @P1 BRA `(.L_x_1648) ;  /* 0x0000001000dc1947 */ /* 0x000fea0003800000 */
[----:B------:R-:W1:Y:S01]  /*fdf0*/  LDC R86, c[0x0][0x3f4] ;  /* 0x0000fd00ff567b82 */ /* 0x000e620000000800 */
[----:B------:R-:W-:Y:S01]  /*fe00*/  BSSY B2, `(.L_x_1649) ;  /* 0x0000067000027945 */ /* 0x000fe20003800000 */
[-C--:B-1----:R-:W-:Y:S02]  /*fe10*/  ISETP.GE.AND P0, PT, R22, R86.reuse, PT ;  /* 0x000000561600720c */ /* 0x082fe40003f06270 */
[-C--:B------:R-:W-:Y:S02]  /*fe20*/  ISETP.GE.AND P1, PT, R197, R86.reuse, PT ;  /* 0x00000056c500720c */ /* 0x080fe40003f26270 */
[----:B------:R-:W-:-:S09]  /*fe30*/  ISETP.GE.AND P2, PT, R198, R86, PT ;  /* 0x00000056c600720c */ /* 0x000fd20003f46270 */
[----:B------:R-:W-:Y:S05]  /*fe40*/  @P0 BRA `(.L_x_1650) ;  /* 0x0000000400880947 */ /* 0x000fea0003800000 */
[----:B------:R-:W-:Y:S01]  /*fe50*/  LEA.HI R62, R86, R73, RZ, 0x1d ;  /* 0x00000049563e7211 */ /* 0x000fe200078fe8ff */
[--C-:B------:R-:W-:Y:S01]  /*fe60*/  HADD2.F32 R109, -RZ, R100.reuse.H1_H1 ;  /* 0x30000064ff6d7230 */ /* 0x100fe20000004100 */
[----:B------:R-:W-:Y:S01]  /*fe70*/  LOP3.LUT R60, R208, 0x38, R22, 0xf8, !PT ;  /* 0x00000038d03c7812 */ /* 0x000fe200078ef816 */
[----:B------:R-:W-:Y:S01]  /*fe80*/  HADD2.F32 R110, -RZ, R100.H0_H0 ;  /* 0x20000064ff6e7230 */ /* 0x000fe20000004100 */
[----:B------:R-:W-:Y:S01]  /*fe90*/  SHF.R.S32.HI R65, RZ, 0x1f, R62 ;  /* 0x0000001fff417819 */ /* 0x000fe2000001143e */
[----:B------:R-:W-:Y:S01]  /*fea0*/  IMAD.SHL.U32 R63, R62, 0x8, RZ ;  /* 0x000000083e3f7824 */ /* 0x000fe200078e00ff */
[-C--:B0-----:R-:W-:Y:S02]  /*feb0*/  LOP3.LUT R61, R60, R209.reuse, RZ, 0x3c, !PT ;  /* 0x000000d13c3d7212 */ /* 0x081fe400078e3cff */
[----:B------:R-:W-:Y:S02]  /*fec0*/  LEA.HI R65, R65, R62, RZ, 0x3 ;  /* 0x0000003e41417211 */ /* 0x000fe400078f18ff */
[----:B------:R-:W-:Y:S01]  /*fed0*/  LOP3.LUT R60, R208, 0x38, R63, 0xf8, !PT ;  /* 0x00000038d03c7812 */ /* 0x000fe200078ef83f */
[----:B------:R-:W-:Y:S01]  /*fee0*/  IMAD.IADD R61, R210, 0x1, R61 ;  /* 0x00000001d23d7824 */ /* 0x000fe200078e023d */
[----:B------:R-:W-:Y:S01]  /*fef0*/  SHF.R.U32.HI R103, RZ, 0x10, R33 ;  /* 0x00000010ff677819 */ /* 0x000fe20000011621 */
[----:B------:R-:W-:Y:S01]  /*ff00*/  IMAD.SHL.U32 R65, R65, 0x400, RZ ;  /* 0x0000040041417824 */ /* 0x000fe200078e00ff */
[----:B------:R-:W-:-:S02]  /*ff10*/  LOP3.LUT R64, R60, R209, RZ, 0x3c, !PT ;  /* 0x000000d13c407212 */ /* 0x000fc400078e3cff */
[----:B------:R-:W-:Y:S01]  /*ff20*/  LEA R95, R61, R2, 0x1 ;  /* 0x000000023d5f7211 */ /* 0x000fe200078e08ff */
[----:B------:R-:W-:Y:S01]  /*ff30*/  HADD2.F32 R103, -RZ, R103.H0_H0 ;  /* 0x20000067ff677230 */ /* 0x000fe20000004100 */
[----:B------:R-:W-:Y:S02]  /*ff40*/  LOP3.LUT R65, R65, 0x7fffe000, RZ, 0xc0, !PT ;  /* 0x7fffe00041417812 */ /* 0x000fe400078ec0ff */
[----:B------:R-:W-:Y:S01]  /*ff50*/  SHF.R.U32.HI R111, RZ, 0x10, R45 ;  /* 0x00000010ff6f7819 */ /* 0x000fe2000001162d */
[----:B------:R-:W0:Y:S01]  /*ff60*/  LDS.128 R60, [R95+0x12400] ;  /* 0x012400005f3c7984 */ /* 0x000e220000000c00 */
[----:B------:R-:W-:Y:S02]  /*ff70*/  IADD3 R65, R64, R65, R210 ;  /* 0x0000004140417210 */ /* 0x000fe40007ffe0d2 */
[----:B------:R-:W-:Y:S01]  /*ff80*/  SHF.R.U64 R32, R32, 0x10, R33 ;  /* 0x0000001020207819 */ /* 0x000fe20000001221 */
[----:B------:R-:W-:Y:S01]  /*ff90*/  HADD2.F32 R111, -RZ, R111.H0_H0 ;  /* 0x2000006fff6f7230 */ /* 0x000fe20000004100 */
[----:B------:R-:W-:Y:S01]  /*ffa0*/  SHF.R.U64 R33, R44, 0x10, R45 ;  /* 0x000000102c217819 */ /* 0x000fe2000000122d */
[----:B------:R-:W-:Y:S01]  /*ffb0*/  IMAD R96, R65, 0x2, R2 ;  /* 0x0000000241607824 */ /* 0x000fe200078e0202 */
[----:B------:R-:W-:-:S02]  /*ffc0*/  SHF.R.U64 R34, R34, 0x10, R35 ;  /* 0x0000001022227819 */ /* 0x000fc40000001223 */
[----:B------:R-:W-:Y:S02]  /*ffd0*/  SHF.R.U32.HI R44, RZ, 0x10, R35 ;  /* 0x00000010ff2c7819 */ /* 0x000fe40000011623 */
[----:B------:R-:W1:Y:S01]  /*ffe0*/  LDS.128 R64, [R96+0x12400] ;  /* 0x0124000060407984 */ /* 0x000e620000000c00 */
[--C-:B------:R-:W-:Y:S02]  /*fff0*/  SHF.R.U64 R35, R46, 0x10, R47.reuse ;  /* 0x000000102e237819 */ /* 0x100fe4000000122f */
[----:B------:R-:W-:Y:S01]  /*10000*/  SHF.R.U32.HI R46, RZ, 0x10, R47 ;  /* 0x00000010ff2e7819 */ /* 0x000fe2000001162f */
[----:B------:R-:W-:Y:S02]  /*10010*/  HADD2.F32 R44, -RZ, R44.H0_H0 ;  /* 0x2000002cff2c7230 */ /* 0x000fe40000004100 */
[--C-:B0-----:R-:W-:Y:S02]  /*10020*/  HADD2.F32 R104, -RZ, R61.reuse.H0_H0 ;  /* 0x2000003dff687230 */ /* 0x101fe40000004100 */
[----:B------:R-:W-:-:S02]  /*10030*/  HADD2.F32 R102, -RZ, R61.H1_H1 ;  /* 0x3000003dff667230 */ /* 0x000fc40000004100 */
[----:B------:R-:W-:Y:S02]  /*10040*/  HADD2.F32 R61, -RZ, R60.H0_H0 ;  /* 0x2000003cff3d7230 */ /* 0x000fe40000004100 */
[----:B------:R-:W-:Y:S02]  /*10050*/  HADD2.F32 R47, -RZ, R62.H0_H0 ;  /* 0x2000003eff2f7230 */ /* 0x000fe40000004100 */
[--C-:B------:R-:W-:Y:S02]  /*10060*/  HADD2.F32 R45, -RZ, R63.reuse.H0_H0 ;  /* 0x2000003fff2d7230 */ /* 0x100fe40000004100 */
[----:B------:R-:W-:Y:S02]  /*10070*/  HADD2.F32 R63, -RZ, R63.H1_H1 ;  /* 0x3000003fff3f7230 */ /* 0x000fe40000004100 */
[--C-:B-1----:R-:W-:Y:S02]  /*10080*/  HADD2.F32 R107, -RZ, R65.reuse.H0_H0 ;  /* 0x20000041ff6b7230 */ /* 0x102fe40000004100 */
[----:B------:R-:W-:-:S02]  /*10090*/  HADD2.F32 R108, -RZ, R65.H1_H1 ;  /* 0x30000041ff6c7230 */ /* 0x000fc40000004100 */
[--C-:B------:R-:W-:Y:S02]  /*100a0*/  HADD2.F32 R101, -RZ, R67.reuse.H0_H0 ;  /* 0x20000043ff657230 */ /* 0x100fe40000004100 */
[C---:B------:R-:W-:Y:S01]  /*100b0*/  FMUL.FTZ R65, R107.reuse, R110 ;  /* 0x0000006e6b417220 */ /* 0x040fe20000410000 */
[----:B------:R-:W-:Y:S02]  /*100c0*/  HADD2.F32 R100, -RZ, R67.H1_H1 ;  /* 0x30000043ff647230 */ /* 0x000fe40000004100 */
[-C--:B------:R-:W-:Y:S01]  /*100d0*/  FMUL.FTZ R67, R107, R109.reuse ;  /* 0x0000006d6b437220 */ /* 0x080fe20000410000 */
[----:B------:R-:W-:Y:S02]  /*100e0*/  HADD2.F32 R106, -RZ, R64.H0_H0 ;  /* 0x20000040ff6a7230 */ /* 0x000fe40000004100 */
[----:B------:R-:W-:Y:S01]  /*100f0*/  FFMA.FTZ R65, R104, R109, -R65 ;  /* 0x0000006d68417223 */ /* 0x000fe20000010841 */
[--C-:B------:R-:W-:Y:S02]  /*10100*/  HADD2.F32 R107, -RZ, R99.reuse.H1_H1 ;  /* 0x30000063ff6b7230 */ /* 0x100fe40000004100 */
[----:B------:R-:W-:Y:S01]  /*10110*/  FMUL.FTZ R109, R108, R111 ;  /* 0x0000006f6c6d7220 */ /* 0x000fe20000410000 */
[----:B------:R-:W-:-:S02]  /*10120*/  HADD2.F32 R99, -RZ, R99.H0_H0 ;  /* 0x20000063ff637230 */ /* 0x000fc40000004100 */
[----:B------:R-:W-:Y:S01]  /*10130*/  FFMA.FTZ R67, R104, R110, R67 ;  /* 0x0000006e68437223 */ /* 0x000fe20000010043 */
[----:B------:R-:W-:Y:S01]  /*10140*/  FMUL.FTZ R113, R108, R103 ;  /* 0x000000676c717220 */ /* 0x000fe20000410000 */
[----:B------:R-:W-:Y:S02]  /*10150*/  HADD2.F32 R105, -RZ, R66.H0_H0 ;  /* 0x20000042ff697230 */ /* 0x000fe40000004100 */
[C---:B------:R-:W-:Y:S01]  /*10160*/  FMUL.FTZ R110, R106.reuse, R107 ;  /* 0x0000006b6a6e7220 */ /* 0x040fe20000410000 */
[--C-:B------:R-:W-:Y:S02]  /*10170*/  HADD2.F32 R108, -RZ, R98.reuse.H1_H1 ;  /* 0x30000062ff6c7230 */ /* 0x100fe40000004100 */
[-C--:B------:R-:W-:Y:S01]  /*10180*/  FMUL.FTZ R106, R106, R99.reuse ;  /* 0x000000636a6a7220 */ /* 0x080fe20000410000 */
[----:B------:R-:W-:Y:S02]  /*10190*/  HADD2.F32 R98, -RZ, R98.H0_H0 ;  /* 0x20000062ff627230 */ /* 0x000fe40000004100 */
[----:B------:R-:W-:Y:S01]  /*101a0*/  FFMA.FTZ R99, R61, R99, -R110 ;  /* 0x000000633d637223 */ /* 0x000fe2000001086e */
[----:B------:R-:W-:-:S02]  /*101b0*/  HADD2.F32 R110, -RZ, R97.H1_H1 ;  /* 0x30000061ff6e7230 */ /* 0x000fc40000004100 */
[----:B------:R-:W-:Y:S01]  /*101c0*/  FFMA.FTZ R61, R61, R107, R106 ;  /* 0x0000006b3d3d7223 */ /* 0x000fe2000001006a */
[C---:B------:R-:W-:Y:S01]  /*101d0*/  FMUL.FTZ R112, R105.reuse, R108 ;  /* 0x0000006c69707220 */ /* 0x040fe20000410000 */
[----:B------:R-:W-:Y:S02]  /*101e0*/  HADD2.F32 R106, -RZ, R97.H0_H0 ;  /* 0x20000061ff6a7230 */ /* 0x000fe40000004100 */
[-C--:B------:R-:W-:Y:S01]  /*101f0*/  FMUL.FTZ R114, R105, R98.reuse ;  /* 0x0000006269727220 */ /* 0x080fe20000410000 */
[----:B------:R-:W-:Y:S02]  /*10200*/  HADD2.F32 R64, -RZ, R64.H1_H1 ;  /* 0x30000040ff407230 */ /* 0x000fe40000004100 */
[----:B------:R-:W-:Y:S01]  /*10210*/  FFMA.FTZ R97, R47, R98, -R112 ;  /* 0x000000622f617223 */ /* 0x000fe20000010870 */
[----:B------:R-:W-:Y:S02]  /*10220*/  HADD2.F32 R98, -RZ, R46.H0_H0 ;  /* 0x2000002eff627230 */ /* 0x000fe40000004100 */
[C---:B------:R-:W-:Y:S01]  /*10230*/  FMUL.FTZ R112, R101.reuse, R110 ;  /* 0x0000006e65707220 */ /* 0x040fe20000410000 */
[----:B------:R-:W-:Y:S01]  /*10240*/  FMUL.FTZ R101, R101, R106 ;  /* 0x0000006a65657220 */ /* 0x000fe20000410000 */
[----:B------:R-:W-:Y:S01]  /*10250*/  FFMA.FTZ R46, R47, R108, R114 ;  /* 0x0000006c2f2e7223 */ /* 0x000fe20000010072 */
[----:B------:R-:W-:-:S02]  /*10260*/  HADD2.F32 R66, -RZ, R66.H1_H1 ;  /* 0x30000042ff427230 */ /* 0x000fc40000004100 */
[C---:B------:R-:W-:Y:S01]  /*10270*/  FMUL.FTZ R108, R100.reuse, R98 ;  /* 0x00000062646c7220 */ /* 0x040fe20000410000 */
[C---:B------:R-:W-:Y:S01]  /*10280*/  FFMA.FTZ R112, R45.reuse, R106, -R112 ;  /* 0x0000006a2d707223 */ /* 0x040fe20000010870 */
[----:B------:R-:W-:Y:S01]  /*10290*/  FFMA.FTZ R110, R45, R110, R101 ;  /* 0x0000006e2d6e7223 */ /* 0x000fe20000010065 */
[-C--:B------:R-:W-:Y:S01]  /*102a0*/  FMUL.FTZ R100, R100, R44.reuse ;  /* 0x0000002c64647220 */ /* 0x080fe20000410000 */
[----:B------:R-:W-:Y:S02]  /*102b0*/  HADD2.F32 R45, -RZ, R33.H0_H0 ;  /* 0x20000021ff2d7230 */ /* 0x000fe40000004100 */
[----:B------:R-:W-:Y:S01]  /*102c0*/  FFMA.FTZ R104, R102, R103, -R109 ;  /* 0x0000006766687223 */ /* 0x000fe2000001086d */
[----:B------:R-:W-:Y:S02]  /*102d0*/  HADD2.F32 R47, -RZ, R35.H0_H0 ;  /* 0x20000023ff2f7230 */ /* 0x000fe40000004100 */
[----:B------:R-:W-:Y:S01]  /*102e0*/  FFMA.FTZ R103, R63, R44, -R108 ;  /* 0x0000002c3f677223 */ /* 0x000fe2000001086c */
[----:B------:R-:W-:-:S02]  /*102f0*/  HADD2.F32 R33, -RZ, R32.H0_H0 ;  /* 0x20000020ff217230 */ /* 0x000fc40000004100 */
[----:B------:R-:W-:Y:S01]  /*10300*/  FFMA.FTZ R105, R63, R98, R100 ;  /* 0x000000623f697223 */ /* 0x000fe20000010064 */
[----:B------:R-:W-:Y:S02]  /*10310*/  HADD2.F32 R35, -RZ, R34.H0_H0 ;  /* 0x20000022ff237230 */ /* 0x000fe40000004100 */
[----:B------:R-:W-:Y:S01]  /*10320*/  FMUL.FTZ R63, R64, R45 ;  /* 0x0000002d403f7220 */ /* 0x000fe20000410000 */
[----:B------:R-:W-:Y:S02]  /*10330*/  HADD2.F32 R60, -RZ, R60.H1_H1 ;  /* 0x3000003cff3c7230 */ /* 0x000fe40000004100 */
[----:B------:R-:W-:Y:S01]  /*10340*/  FMUL.FTZ R101, R66, R47 ;  /* 0x0000002f42657220 */ /* 0x000fe20000410000 */
[----:B------:R-:W-:Y:S02]  /*10350*/  HADD2.F32 R62, -RZ, R62.H1_H1 ;  /* 0x3000003eff3e7230 */ /* 0x000fe40000004100 */
[----:B------:R-:W-:Y:S01]  /*10360*/  FMUL.FTZ R64, R64, R33 ;  /* 0x0000002140407220 */ /* 0x000fe20000410000 */
[----:B------:R-:W-:Y:S01]  /*10370*/  FMUL.FTZ R66, R66, R35 ;  /* 0x0000002342427220 */ /* 0x000fe20000410000 */
[----:B------:R-:W-:Y:S01]  /*10380*/  FFMA.FTZ R32, R60, R33, -R63 ;  /* 0x000000213c207223 */ /* 0x000fe2000001083f */
[----:B------:R-:W-:Y:S01]  /*10390*/  FFMA.FTZ R102, R102, R111, R113 ;  /* 0x0000006f66667223 */ /* 0x000fe20000010071 */
        /* <DEDUP_REMOVED lines=10> */
[----:B------:R-:W-:-:S02]  /*10440*/  F2FP.F16.F32.PACK_AB R44, R44, R61 ;  /* 0x0000003d2c2c723e */ /* 0x000fc400000000ff */
[----:B------:R-:W-:-:S05]  /*10450*/  F2FP.F16.F32.PACK_AB R46, R63, R46 ;  /* 0x0000002e3f2e723e */ /* 0x000fca00000000ff */
[----:B------:R1:W-:Y:S02]  /*10460*/  STS.128 [R96+0x12400], R44 ;  /* 0x0124002c60007388 */ /* 0x0003e40000000c00 */
.L_x_1650:
[----:B------:R-:W-:Y:S05]  /*10470*/  BSYNC B2 ;  /* 0x0000000000027941 */ /* 0x000fea0003800000 */
.L_x_1649:
[----:B------:R-:W-:Y:S04]  /*10480*/  BSSY B2, `(.L_x_1651) ;  /* 0x0000067000027945 */ /* 0x000fe80003800000 */
[----:B------:R-:W-:Y:S05]  /*10490*/  @P1 BRA `(.L_x_1652) ;  /* 0x0000000400941947 */ /* 0x000fea0003800000 */
[----:B-1----:R-:W-:Y:S01]  /*104a0*/  LEA.HI R33, R74, R197, RZ, 0x6 ;  /* 0x000000c54a217211 */ /* 0x002fe200078f30ff */
[----:B------:R-:W-:Y:S01]  /*104b0*/  HADD2.F32 R100, -RZ, R91.H1_H1 ;  /* 0x3000005bff647230 */ /* 0x000fe20000004100 */
[----:B------:R-:W-:Y:S01]  /*104c0*/  LEA.HI R32, R86, R21, RZ, 0x1d ;  /* 0x0000001556207211 */ /* 0x000fe200078fe8ff */
[----:B------:R-:W-:Y:S01]  /*104d0*/  HADD2.F32 R96, -RZ, R93.H1_H1 ;  /* 0x3000005dff607230 */ /* 0x000fe20000004100 */
[----:B------:R-:W-:Y:S01]  /*104e0*/  LOP3.LUT R34, R208, 0x38, R69, 0xf8, !PT ;  /* 0x00000038d0227812 */ /* 0x000fe200078ef845 */
[----:B------:R-:W-:Y:S01]  /*104f0*/  IMAD.SHL.U32 R33, R33, 0x80, RZ ;  /* 0x0000008021217824 */ /* 0x000fe200078e00ff */
[----:B------:R-:W-:Y:S02]  /*10500*/  SHF.R.S32.HI R35, RZ, 0x1f, R32 ;  /* 0x0000001fff237819 */ /* 0x000fe40000011420 */
[----:B------:R-:W-:Y:S02]  /*10510*/  LOP3.LUT R34, R34, R209, RZ, 0x3c, !PT ;  /* 0x000000d122227212 */ /* 0x000fe400078e3cff */
[----:B------:R-:W-:Y:S01]  /*10520*/  LOP3.LUT R45, R33, 0xffffe000, RZ, 0xc0, !PT ;  /* 0xffffe000212d7812 */ /* 0x000fe200078ec0ff */
[----:B------:R-:W-:Y:S01]  /*10530*/  IMAD.SHL.U32 R33, R32, 0x8, RZ ;  /* 0x0000000820217824 */ /* 0x000fe200078e00ff */
[----:B------:R-:W-:-:S02]  /*10540*/  LEA.HI R35, R35, R32, RZ, 0x3 ;  /* 0x0000002023237211 */ /* 0x000fc400078f18ff */
[----:B------:R-:W-:Y:S02]  /*10550*/  IADD3 R45, R34, R45, R210 ;  /* 0x0000002d222d7210 */ /* 0x000fe40007ffe0d2 */
[----:B------:R-:W-:Y:S01]  /*10560*/  LOP3.LUT R32, R208, 0x38, R33, 0xf8, !PT ;  /* 0x00000038d0207812 */ /* 0x000fe200078ef821 */
[----:B------:R-:W-:Y:S01]  /*10570*/  IMAD.SHL.U32 R35, R35, 0x400, RZ ;  /* 0x0000040023237824 */ /* 0x000fe200078e00ff */
[--C-:B------:R-:W-:Y:S01]  /*10580*/  SHF.R.U64 R40, R40, 0x10, R41.reuse ;  /* 0x0000001028287819 */ /* 0x100fe20000001229 */
[----:B------:R-:W-:Y:S01]  /*10590*/  IMAD R60, R45, 0x2, R220 ;  /* 0x000000022d3c7824 */ /* 0x000fe200078e02dc */
[----:B------:R-:W-:Y:S02]  /*105a0*/  LOP3.LUT R44, R32, R209, RZ, 0x3c, !PT ;  /* 0x000000d1202c7212 */ /* 0x000fe400078e3cff */
[----:B------:R-:W-:Y:S02]  /*105b0*/  LOP3.LUT R45, R35, 0x7fffe000, RZ, 0xc0, !PT ;  /* 0x7fffe000232d7812 */ /* 0x000fe400078ec0ff */
[----:B------:R-:W1:Y:S01]  /*105c0*/  LDS.128 R32, [R60] ;  /* 0x000000003c207984 */ /* 0x000e620000000c00 */
[----:B------:R-:W-:-:S02]  /*105d0*/  SHF.R.U32.HI R95, RZ, 0x10, R41 ;  /* 0x00000010ff5f7819 */ /* 0x000fc40000011629 */
[----:B------:R-:W-:Y:S02]  /*105e0*/  IADD3 R45, R44, R45, R210 ;  /* 0x0000002d2c2d7210 */ /* 0x000fe40007ffe0d2 */
[--C-:B------:R-:W-:Y:S01]  /*105f0*/  SHF.R.U32.HI R67, RZ, 0x10, R29.reuse ;  /* 0x00000010ff437819 */ /* 0x100fe2000001161d */
[----:B------:R-:W-:Y:S01]  /*10600*/  HADD2.F32 R95, -RZ, R95.H0_H0 ;  /* 0x2000005fff5f7230 */ /* 0x000fe20000004100 */
[----:B------:R-:W-:Y:S01]  /*10610*/  SHF.R.U64 R28, R28, 0x10, R29 ;  /* 0x000000101c1c7819 */ /* 0x000fe2000000121d */
[----:B0-----:R-:W-:Y:S01]  /*10620*/  IMAD R61, R45, 0x2, R2 ;  /* 0x000000022d3d7824 */ /* 0x001fe200078e0202 */
[----:B------:R-:W-:Y:S01]  /*10630*/  SHF.R.U64 R29, R30, 0x10, R31 ;  /* 0x000000101e1d7819 */ /* 0x000fe2000000121f */
[----:B------:R-:W-:Y:S01]  /*10640*/  HADD2.F32 R67, -RZ, R67.H0_H0 ;  /* 0x20000043ff437230 */ /* 0x000fe20000004100 */
[--C-:B------:R-:W-:Y:S02]  /*10650*/  SHF.R.U64 R30, R42, 0x10, R43.reuse ;  /* 0x000000102a1e7819 */ /* 0x100fe4000000122b */
[----:B------:R-:W0:Y:S01]  /*10660*/  LDS.128 R44, [R61+0x12400] ;  /* 0x012400003d2c7984 */ /* 0x000e220000000c00 */
[----:B------:R-:W-:Y:S01]  /*10670*/  SHF.R.U32.HI R97, RZ, 0x10, R43 ;  /* 0x00000010ff617819 */ /* 0x000fe2000001162b */
[----:B------:R-:W-:Y:S01]  /*10680*/  HADD2.F32 R29, -RZ, R29.H0_H0 ;  /* 0x2000001dff1d7230 */ /* 0x000fe20000004100 */
[----:B------:R-:W-:-:S05]  /*10690*/  SHF.R.U32.HI R62, RZ, 0x10, R31 ;  /* 0x00000010ff3e7819 */ /* 0x000fca000001161f */
[----:B------:R-:W-:Y:S02]  /*106a0*/  HADD2.F32 R62, -RZ, R62.H0_H0 ;  /* 0x2000003eff3e7230 */ /* 0x000fe40000004100 */
[--C-:B-1----:R-:W-:Y:S02]  /*106b0*/  HADD2.F32 R41, -RZ, R33.reuse.H0_H0 ;  /* 0x20000021ff297230 */ /* 0x102fe40000004100 */
[----:B------:R-:W-:Y:S02]  /*106c0*/  HADD2.F32 R64, -RZ, R33.H1_H1 ;  /* 0x30000021ff407230 */ /* 0x000fe40000004100 */
[----:B------:R-:W-:Y:S02]  /*106d0*/  HADD2.F32 R63, -RZ, R32.H0_H0 ;  /* 0x20000020ff3f7230 */ /* 0x000fe40000004100 */
[----:B------:R-:W-:Y:S02]  /*106e0*/  HADD2.F32 R43, -RZ, R34.H0_H0 ;  /* 0x20000022ff2b7230 */ /* 0x000fe40000004100 */
[----:B------:R-:W-:-:S02]  /*106f0*/  HADD2.F32 R31, -RZ, R35.H0_H0 ;  /* 0x20000023ff1f7230 */ /* 0x000fc40000004100 */
[----:B------:R-:W-:Y:S02]  /*10700*/  HADD2.F32 R35, -RZ, R35.H1_H1 ;  /* 0x30000023ff237230 */ /* 0x000fe40000004100 */
[----:B------:R-:W-:Y:S02]  /*10710*/  HADD2.F32 R32, -RZ, R32.H1_H1 ;  /* 0x30000020ff207230 */ /* 0x000fe40000004100 */
[--C-:B0-----:R-:W-:Y:S02]  /*10720*/  HADD2.F32 R33, -RZ, R45.reuse.H0_H0 ;  /* 0x2000002dff217230 */ /* 0x101fe40000004100 */
[----:B------:R-:W-:Y:S02]  /*10730*/  HADD2.F32 R42, -RZ, R45.H1_H1 ;  /* 0x3000002dff2a7230 */ /* 0x000fe40000004100 */
[----:B------:R-:W-:Y:S02]  /*10740*/  HADD2.F32 R45, -RZ, R44.H0_H0 ;  /* 0x2000002cff2d7230 */ /* 0x000fe40000004100 */
[C---:B------:R-:W-:Y:S01]  /*10750*/  FMUL.FTZ R98, R33.reuse, R100 ;  /* 0x0000006421627220 */ /* 0x040fe20000410000 */
[----:B------:R-:W-:Y:S01]  /*10760*/  FMUL.FTZ R102, R33, R96 ;  /* 0x0000006021667220 */ /* 0x000fe20000410000 */
[----:B------:R-:W-:-:S02]  /*10770*/  HADD2.F32 R65, -RZ, R46.H0_H0 ;  /* 0x2000002eff417230 */ /* 0x000fc40000004100 */
[C---:B------:R-:W-:Y:S01]  /*10780*/  FFMA.FTZ R33, R41.reuse, R96, -R98 ;  /* 0x0000006029217223 */ /* 0x040fe20000010862 */
[----:B------:R-:W-:Y:S02]  /*10790*/  HADD2.F32 R98, -RZ, R91.H0_H0 ;  /* 0x2000005bff627230 */ /* 0x000fe40000004100 */
[C---:B------:R-:W-:Y:S01]  /*107a0*/  FMUL.FTZ R91, R42.reuse, R95 ;  /* 0x0000005f2a5b7220 */ /* 0x040fe20000410000 */
[----:B------:R-:W-:Y:S02]  /*107b0*/  HADD2.F32 R96, -RZ, R93.H0_H0 ;  /* 0x2000005dff607230 */ /* 0x000fe40000004100 */
[----:B------:R-:W-:Y:S01]  /*107c0*/  FFMA.FTZ R41, R41, R100, R102 ;  /* 0x0000006429297223 */ /* 0x000fe20000010066 */
[-C--:B------:R-:W-:Y:S01]  /*107d0*/  FMUL.FTZ R93, R42, R67.reuse ;  /* 0x000000432a5d7220 */ /* 0x080fe20000410000 */
[C---:B------:R-:W-:Y:S01]  /*107e0*/  FMUL.FTZ R102, R45.reuse, R98 ;  /* 0x000000622d667220 */ /* 0x040fe20000410000 */
[----:B------:R-:W-:Y:S02]  /*107f0*/  HADD2.F32 R100, -RZ, R92.H0_H0 ;  /* 0x2000005cff647230 */ /* 0x000fe40000004100 */
[C---:B------:R-:W-:Y:S01]  /*10800*/  FFMA.FTZ R42, R64.reuse, R67, -R91 ;  /* 0x00000043402a7223 */ /* 0x040fe2000001085b */
[----:B------:R-:W-:Y:S01]  /*10810*/  FFMA.FTZ R104, R64, R95, R93 ;  /* 0x0000005f40687223 */ /* 0x000fe2000001005d */
[-C--:B------:R-:W-:Y:S01]  /*10820*/  FMUL.FTZ R45, R45, R96.reuse ;  /* 0x000000602d2d7220 */ /* 0x080fe20000410000 */
[----:B------:R-:W-:Y:S01]  /*10830*/  FFMA.FTZ R102, R63, R96, -R102 ;  /* 0x000000603f667223 */ /* 0x000fe20000010866 */
[----:B------:R-:W-:-:S02]  /*10840*/  HADD2.F32 R64, -RZ, R94.H0_H0 ;  /* 0x2000005eff407230 */ /* 0x000fc40000004100 */
[----:B------:R-:W-:Y:S01]  /*10850*/  FMUL.FTZ R96, R65, R100 ;  /* 0x0000006441607220 */ /* 0x000fe20000410000 */
[--C-:B------:R-:W-:Y:S02]  /*10860*/  HADD2.F32 R66, -RZ, R47.reuse.H0_H0 ;  /* 0x2000002fff427230 */ /* 0x100fe40000004100 */
[----:B------:R-:W-:Y:S01]  /*10870*/  FFMA.FTZ R63, R63, R98, R45 ;  /* 0x000000623f3f7223 */ /* 0x000fe2000001002d */
[----:B------:R-:W-:Y:S02]  /*10880*/  HADD2.F32 R94, -RZ, R94.H1_H1 ;  /* 0x3000005eff5e7230 */ /* 0x000fe40000004100 */
[-C--:B------:R-:W-:Y:S01]  /*10890*/  FMUL.FTZ R98, R65, R64.reuse ;  /* 0x0000004041627220 */ /* 0x080fe20000410000 */
[----:B------:R-:W-:Y:S02]  /*108a0*/  HADD2.F32 R92, -RZ, R92.H1_H1 ;  /* 0x3000005cff5c7230 */ /* 0x000fe40000004100 */
[----:B------:R-:W-:Y:S01]  /*108b0*/  FFMA.FTZ R96, R43, R64, -R96 ;  /* 0x000000402b607223 */ /* 0x000fe20000010860 */
[----:B------:R-:W-:-:S02]  /*108c0*/  HADD2.F32 R47, -RZ, R47.H1_H1 ;  /* 0x3000002fff2f7230 */ /* 0x000fc40000004100 */
[C---:B------:R-:W-:Y:S01]  /*108d0*/  FMUL.FTZ R45, R66.reuse, R94 ;  /* 0x0000005e422d7220 */ /* 0x040fe20000410000 */
[----:B------:R-:W-:Y:S02]  /*108e0*/  HADD2.F32 R64, -RZ, R97.H0_H0 ;  /* 0x20000061ff407230 */ /* 0x000fe40000004100 */
[----:B------:R-:W-:Y:S01]  /*108f0*/  FMUL.FTZ R106, R66, R92 ;  /* 0x0000005c426a7220 */ /* 0x000fe20000410000 */
[----:B------:R-:W-:Y:S01]  /*10900*/  FFMA.FTZ R98, R43, R100, R98 ;  /* 0x000000642b627223 */ /* 0x000fe20000010062 */
[C---:B------:R-:W-:Y:S01]  /*10910*/  FFMA.FTZ R92, R31.reuse, R92, R45 ;  /* 0x0000005c1f5c7223 */ /* 0x040fe2000001002d */
[----:B------:R-:W-:Y:S02]  /*10920*/  HADD2.F32 R44, -RZ, R44.H1_H1 ;  /* 0x3000002cff2c7230 */ /* 0x000fe40000004100 */
[----:B------:R-:W-:Y:S01]  /*10930*/  FFMA.FTZ R106, R31, R94, -R106 ;  /* 0x0000005e1f6a7223 */ /* 0x000fe2000001086a */
[----:B------:R-:W-:Y:S02]  /*10940*/  HADD2.F32 R46, -RZ, R46.H1_H1 ;  /* 0x3000002eff2e7230 */ /* 0x000fe40000004100 */
[C---:B------:R-:W-:Y:S01]  /*10950*/  FMUL.FTZ R66, R47.reuse, R64 ;  /* 0x000000402f427220 */ /* 0x040fe20000410000 */
[----:B------:R-:W-:Y:S01]  /*10960*/  FMUL.FTZ R94, R47, R62 ;  /* 0x0000003e2f5e7220 */ /* 0x000fe20000410000 */
[----:B------:R-:W-:-:S02]  /*10970*/  HADD2.F32 R43, -RZ, R40.H0_H0 ;  /* 0x20000028ff2b7230 */ /* 0x000fc40000004100 */
[----:B------:R-:W-:Y:S02]  /*10980*/  HADD2.F32 R45, -RZ, R30.H0_H0 ;  /* 0x2000001eff2d7230 */ /* 0x000fe40000004100 */
[C---:B------:R-:W-:Y:S01]  /*10990*/  FFMA.FTZ R67, R35.reuse, R62, -R66 ;  /* 0x0000003e23437223 */ /* 0x040fe20000010842 */
[----:B------:R-:W-:Y:S02]  /*109a0*/  HADD2.F32 R31, -RZ, R28.H0_H0 ;  /* 0x2000001cff1f7230 */ /* 0x000fe40000004100 */
[----:B------:R-:W-:Y:S01]  /*109b0*/  FFMA.FTZ R91, R35, R64, R94 ;  /* 0x00000040235b7223 */ /* 0x000fe2000001005e */
[----:B------:R-:W-:Y:S02]  /*109c0*/  HADD2.F32 R34, -RZ, R34.H1_H1 ;  /* 0x30000022ff227230 */ /* 0x000fe40000004100 */
[----:B------:R-:W-:Y:S01]  /*109d0*/  FMUL.FTZ R35, R44, R43 ;  /* 0x0000002b2c237220 */ /* 0x000fe20000410000 */
        /* <DEDUP_REMOVED lines=17> */
.L_x_1652:
[----:B------:R-:W-:Y:S05]  /*10af0*/  BSYNC B2 ;  /* 0x0000000000027941 */ /* 0x000fea0003800000 */
.L_x_1651:
[----:B------:R-:W-:Y:S05]  /*10b00*/  @P2 BRA `(.L_x_1648) ;  /* 0x0000000400942947 */ /* 0x000fea0003800000 */
[----:B--2---:R-:W-:Y:S01]  /*10b10*/  LEA.HI R29, R0, R198, RZ, 0x6 ;  /* 0x000000c6001d7211 */ /* 0x004fe200078f30ff */
[----:B------:R-:W-:Y:S01]  /*10b20*/  HADD2.F32 R43, -RZ, R84.H1_H1 ;  /* 0x30000054ff2b7230 */ /* 0x000fe20000004100 */
[----:B------:R-:W-:Y:S01]  /*10b30*/  LEA.HI R86, R86, R20, RZ, 0x1d ;  /* 0x0000001456567211 */ /* 0x000fe200078fe8ff */
[--C-:B-1----:R-:W-:Y:S01]  /*10b40*/  HADD2.F32 R44, -RZ, R82.reuse.H1_H1 ;  /* 0x30000052ff2c7230 */ /* 0x102fe20000004100 */
[----:B------:R-:W-:Y:S01]  /*10b50*/  LOP3.LUT R28, R208, 0x38, R3, 0xf8, !PT ;  /* 0x00000038d01c7812 */ /* 0x000fe200078ef803 */
[----:B------:R-:W-:Y:S01]  /*10b60*/  IMAD.SHL.U32 R29, R29, 0x80, RZ ;  /* 0x000000801d1d7824 */ /* 0x000fe200078e00ff */
[----:B------:R-:W-:Y:S01]  /*10b70*/  SHF.R.S32.HI R31, RZ, 0x1f, R86 ;  /* 0x0000001fff1f7819 */ /* 0x000fe20000011456 */
[----:B------:R-:W-:Y:S01]  /*10b80*/  HADD2.F32 R82, -RZ, R82.H0_H0 ;  /* 0x20000052ff527230 */ /* 0x000fe20000004100 */
[----:B------:R-:W-:Y:S01]  /*10b90*/  LOP3.LUT R28, R28, R209, RZ, 0x3c, !PT ;  /* 0x000000d11c1c7212 */ /* 0x000fe200078e3cff */
[----:B------:R-:W-:Y:S01]  /*10ba0*/  HADD2.F32 R84, -RZ, R84.H0_H0 ;  /* 0x20000054ff547230 */ /* 0x000fe20000004100 */
[----:B------:R-:W-:-:S02]  /*10bb0*/  LOP3.LUT R33, R29, 0xffffe000, RZ, 0xc0, !PT ;  /* 0xffffe0001d217812 */ /* 0x000fc400078ec0ff */
[----:B------:R-:W-:Y:S02]  /*10bc0*/  LEA.HI R31, R31, R86, RZ, 0x3 ;  /* 0x000000561f1f7211 */ /* 0x000fe400078f18ff */
[----:B------:R-:W-:Y:S02]  /*10bd0*/  SHF.L.U32 R29, R86, 0x3, RZ ;  /* 0x00000003561d7819 */ /* 0x000fe400000006ff */
[----:B------:R-:W-:Y:S01]  /*10be0*/  IADD3 R33, R28, R33, R210 ;  /* 0x000000211c217210 */ /* 0x000fe20007ffe0d2 */
[----:B------:R-:W-:Y:S01]  /*10bf0*/  IMAD.SHL.U32 R31, R31, 0x400, RZ ;  /* 0x000004001f1f7824 */ /* 0x000fe200078e00ff */
[----:B------:R-:W-:Y:S02]  /*10c00*/  LOP3.LUT R28, R208, 0x38, R29, 0xf8, !PT ;  /* 0x00000038d01c7812 */ /* 0x000fe400078ef81d */
[----:B------:R-:W-:Y:S01]  /*10c10*/  SHF.R.U64 R65, R36, 0x10, R37 ;  /* 0x0000001024417819 */ /* 0x000fe20000001225 */
[----:B------:R-:W-:Y:S01]  /*10c20*/  IMAD R40, R33, 0x2, R220 ;  /* 0x0000000221287824 */ /* 0x000fe200078e02dc */
[----:B------:R-:W-:-:S02]  /*10c30*/  LOP3.LUT R32, R28, R209, RZ, 0x3c, !PT ;  /* 0x000000d11c207212 */ /* 0x000fc400078e3cff */
[----:B------:R-:W-:Y:S02]  /*10c40*/  LOP3.LUT R33, R31, 0x7fffe000, RZ, 0xc0, !PT ;  /* 0x7fffe0001f217812 */ /* 0x000fe400078ec0ff */
[----:B------:R-:W1:Y:S01]  /*10c50*/  LDS.128 R28, [R40] ;  /* 0x00000000281c7984 */ /* 0x000e620000000c00 */
[----:B------:R-:W-:Y:S02]  /*10c60*/  SHF.R.U32.HI R45, RZ, 0x10, R37 ;  /* 0x00000010ff2d7819 */ /* 0x000fe40000011625 */
[----:B------:R-:W-:Y:S02]  /*10c70*/  IADD3 R33, R32, R33, R210 ;  /* 0x0000002120217210 */ /* 0x000fe40007ffe0d2 */
[----:B------:R-:W-:Y:S01]  /*10c80*/  SHF.R.U32.HI R46, RZ, 0x10, R25 ;  /* 0x00000010ff2e7819 */ /* 0x000fe20000011619 */
[----:B------:R-:W-:Y:S01]  /*10c90*/  HADD2.F32 R45, -RZ, R45.H0_H0 ;  /* 0x2000002dff2d7230 */ /* 0x000fe20000004100 */
[----:B------:R-:W-:Y:S01]  /*10ca0*/  SHF.R.U64 R67, R26, 0x10, R27 ;  /* 0x000000101a437819 */ /* 0x000fe2000000121b */
[----:B------:R-:W-:Y:S01]  /*10cb0*/  IMAD R41, R33, 0x2, R2 ;  /* 0x0000000221297824 */ /* 0x000fe200078e0202 */
[----:B------:R-:W-:-:S02]  /*10cc0*/  SHF.R.U64 R64, R38, 0x10, R39 ;  /* 0x0000001026407819 */ /* 0x000fc40000001227 */
[----:B------:R-:W-:Y:S02]  /*10cd0*/  SHF.R.U64 R24, R24, 0x10, R25 ;  /* 0x0000001018187819 */ /* 0x000fe40000001219 */
[----:B------:R-:W2:Y:S01]  /*10ce0*/  LDS.128 R32, [R41+0x12400] ;  /* 0x0124000029207984 */ /* 0x000ea20000000c00 */
[----:B------:R-:W-:Y:S02]  /*10cf0*/  SHF.R.U32.HI R63, RZ, 0x10, R39 ;  /* 0x00000010ff3f7819 */ /* 0x000fe40000011627 */
[----:B------:R-:W-:Y:S01]  /*10d00*/  SHF.R.U32.HI R66, RZ, 0x10, R27 ;  /* 0x00000010ff427819 */ /* 0x000fe2000001161b */
[--C-:B-1----:R-:W-:Y:S02]  /*10d10*/  HADD2.F32 R26, -RZ, R29.reuse.H0_H0 ;  /* 0x2000001dff1a7230 */ /* 0x102fe40000004100 */
[----:B------:R-:W-:Y:S02]  /*10d20*/  HADD2.F32 R25, -RZ, R28.H0_H0 ;  /* 0x2000001cff197230 */ /* 0x000fe40000004100 */
[----:B------:R-:W-:-:S02]  /*10d30*/  HADD2.F32 R29, -RZ, R29.H1_H1 ;  /* 0x3000001dff1d7230 */ /* 0x000fc40000004100 */
[----:B------:R-:W-:Y:S02]  /*10d40*/  HADD2.F32 R27, -RZ, R30.H0_H0 ;  /* 0x2000001eff1b7230 */ /* 0x000fe40000004100 */
[--C-:B------:R-:W-:Y:S02]  /*10d50*/  HADD2.F32 R36, -RZ, R31.reuse.H0_H0 ;  /* 0x2000001fff247230 */ /* 0x100fe40000004100 */
[----:B------:R-:W-:Y:S02]  /*10d60*/  HADD2.F32 R31, -RZ, R31.H1_H1 ;  /* 0x3000001fff1f7230 */ /* 0x000fe40000004100 */
[----:B------:R-:W-:Y:S02]  /*10d70*/  HADD2.F32 R28, -RZ, R28.H1_H1 ;  /* 0x3000001cff1c7230 */ /* 0x000fe40000004100 */
[--C-:B--2---:R-:W-:Y:S02]  /*10d80*/  HADD2.F32 R37, -RZ, R33.reuse.H0_H0 ;  /* 0x20000021ff257230 */ /* 0x104fe40000004100 */
[----:B------:R-:W-:-:S02]  /*10d90*/  HADD2.F32 R38, -RZ, R33.H1_H1 ;  /* 0x30000021ff267230 */ /* 0x000fc40000004100 */
[----:B------:R-:W-:Y:S02]  /*10da0*/  HADD2.F32 R33, -RZ, R32.H0_H0 ;  /* 0x20000020ff217230 */ /* 0x000fe40000004100 */
[CC--:B------:R-:W-:Y:S01]  /*10db0*/  FMUL.FTZ R47, R37.reuse, R44.reuse ;  /* 0x0000002c252f7220 */ /* 0x0c0fe20000410000 */
[----:B0-----:R-:W-:Y:S01]  /*10dc0*/  FMUL.FTZ R61, R37, R43 ;  /* 0x0000002b253d7220 */ /* 0x001fe20000410000 */
[----:B------:R-:W-:Y:S02]  /*10dd0*/  HADD2.F32 R37, -RZ, R46.H0_H0 ;  /* 0x2000002eff257230 */ /* 0x000fe40000004100 */
[----:B------:R-:W-:Y:S01]  /*10de0*/  FMUL.FTZ R46, R38, R45 ;  /* 0x0000002d262e7220 */ /* 0x000fe20000410000 */
[C---:B------:R-:W-:Y:S01]  /*10df0*/  FFMA.FTZ R47, R26.reuse, R43, -R47 ;  /* 0x0000002b1a2f7223 */ /* 0x040fe2000001082f */
[----:B------:R-:W-:Y:S01]  /*10e00*/  FFMA.FTZ R61, R26, R44, R61 ;  /* 0x0000002c1a3d7223 */ /* 0x000fe2000001003d */
[----:B------:R-:W-:Y:S01]  /*10e10*/  FMUL.FTZ R26, R33, R82 ;  /* 0x00000052211a7220 */ /* 0x000fe20000410000 */
[----:B------:R-:W-:Y:S01]  /*10e20*/  FMUL.FTZ R44, R38, R37 ;  /* 0x00000025262c7220 */ /* 0x000fe20000410000 */
[----:B------:R-:W-:-:S02]  /*10e30*/  HADD2.F32 R39, -RZ, R34.H0_H0 ;  /* 0x20000022ff277230 */ /* 0x000fc40000004100 */
[-C--:B------:R-:W-:Y:S01]  /*10e40*/  FMUL.FTZ R33, R33, R84.reuse ;  /* 0x0000005421217220 */ /* 0x080fe20000410000 */
[----:B------:R-:W-:Y:S02]  /*10e50*/  HADD2.F32 R38, -RZ, R83.H0_H0 ;  /* 0x20000053ff267230 */ /* 0x000fe40000004100 */
[----:B------:R-:W-:Y:S01]  /*10e60*/  FFMA.FTZ R84, R25, R84, -R26 ;  /* 0x0000005419547223 */ /* 0x000fe2000001081a */
[----:B------:R-:W-:Y:S02]  /*10e70*/  HADD2.F32 R26, -RZ, R85.H0_H0 ;  /* 0x20000055ff1a7230 */ /* 0x000fe40000004100 */
[----:B------:R-:W-:Y:S01]  /*10e80*/  FFMA.FTZ R60, R29, R45, R44 ;  /* 0x0000002d1d3c7223 */ /* 0x000fe2000001002c */
[----:B------:R-:W-:Y:S02]  /*10e90*/  HADD2.F32 R42, -RZ, R35.H0_H0 ;  /* 0x20000023ff2a7230 */ /* 0x000fe40000004100 */
[----:B------:R-:W-:Y:S01]  /*10ea0*/  FMUL.FTZ R44, R39, R38 ;  /* 0x00000026272c7220 */ /* 0x000fe20000410000 */
[----:B------:R-:W-:-:S02]  /*10eb0*/  HADD2.F32 R83, -RZ, R83.H1_H1 ;  /* 0x30000053ff537230 */ /* 0x000fc40000004100 */
[----:B------:R-:W-:Y:S01]  /*10ec0*/  FFMA.FTZ R82, R25, R82, R33 ;  /* 0x0000005219527223 */ /* 0x000fe20000010021 */
[----:B------:R-:W-:Y:S02]  /*10ed0*/  HADD2.F32 R85, -RZ, R85.H1_H1 ;  /* 0x30000055ff557230 */ /* 0x000fe40000004100 */
[-C--:B------:R-:W-:Y:S01]  /*10ee0*/  FMUL.FTZ R62, R39, R26.reuse ;  /* 0x0000001a273e7220 */ /* 0x080fe20000410000 */
[----:B------:R-:W-:Y:S01]  /*10ef0*/  FFMA.FTZ R39, R27, R26, -R44 ;  /* 0x0000001a1b277223 */ /* 0x000fe2000001082c */
[C---:B------:R-:W-:Y:S01]  /*10f00*/  FMUL.FTZ R25, R42.reuse, R83 ;  /* 0x000000532a197220 */ /* 0x040fe20000410000 */
[----:B------:R-:W-:Y:S02]  /*10f10*/  HADD2.F32 R35, -RZ, R35.H1_H1 ;  /* 0x30000023ff237230 */ /* 0x000fe40000004100 */
[----:B------:R-:W-:Y:S01]  /*10f20*/  FMUL.FTZ R42, R42, R85 ;  /* 0x000000552a2a7220 */ /* 0x000fe20000410000 */
[----:B------:R-:W-:Y:S02]  /*10f30*/  HADD2.F32 R44, -RZ, R63.H0_H0 ;  /* 0x2000003fff2c7230 */ /* 0x000fe40000004100 */
[----:B------:R-:W-:Y:S01]  /*10f40*/  FFMA.FTZ R46, R29, R37, -R46 ;  /* 0x000000251d2e7223 */ /* 0x000fe2000001082e */
[----:B------:R-:W-:-:S02]  /*10f50*/  HADD2.F32 R26, -RZ, R66.H0_H0 ;  /* 0x20000042ff1a7230 */ /* 0x000fc40000004100 */
[----:B------:R-:W-:Y:S01]  /*10f60*/  FFMA.FTZ R62, R27, R38, R62 ;  /* 0x000000261b3e7223 */ /* 0x000fe2000001003e */
[C---:B------:R-:W-:Y:S01]  /*10f70*/  FFMA.FTZ R85, R36.reuse, R85, -R25 ;  /* 0x0000005524557223 */ /* 0x040fe20000010819 */
[----:B------:R-:W-:Y:S01]  /*10f80*/  FFMA.FTZ R42, R36, R83, R42 ;  /* 0x00000053242a7223 */ /* 0x000fe2000001002a */
[----:B------:R-:W-:Y:S02]  /*10f90*/  HADD2.F32 R32, -RZ, R32.H1_H1 ;  /* 0x30000020ff207230 */ /* 0x000fe40000004100 */
[C---:B------:R-:W-:Y:S01]  /*10fa0*/  FMUL.FTZ R38, R35.reuse, R44 ;  /* 0x0000002c23267220 */ /* 0x040fe20000410000 */
[----:B------:R-:W-:Y:S02]  /*10fb0*/  HADD2.F32 R34, -RZ, R34.H1_H1 ;  /* 0x30000022ff227230 */ /* 0x000fe40000004100 */
[-C--:B------:R-:W-:Y:S01]  /*10fc0*/  FMUL.FTZ R36, R35, R26.reuse ;  /* 0x0000001a23247220 */ /* 0x080fe20000410000 */
[----:B------:R-:W-:Y:S02]  /*10fd0*/  HADD2.F32 R29, -RZ, R65.H0_H0 ;  /* 0x20000041ff1d7230 */ /* 0x000fe40000004100 */
[----:B------:R-:W-:Y:S01]  /*10fe0*/  FFMA.FTZ R38, R31, R26, -R38 ;  /* 0x0000001a1f267223 */ /* 0x000fe20000010826 */
[----:B------:R-:W-:-:S02]  /*10ff0*/  HADD2.F32 R33, -RZ, R64.H0_H0 ;  /* 0x20000040ff217230 */ /* 0x000fc40000004100 */
[----:B------:R-:W-:Y:S01]  /*11000*/  FFMA.FTZ R45, R31, R44, R36 ;  /* 0x0000002c1f2d7223 */ /* 0x000fe20000010024 */
[----:B------:R-:W-:Y:S02]  /*11010*/  HADD2.F32 R25, -RZ, R24.H0_H0 ;  /* 0x20000018ff197230 */ /* 0x000fe40000004100 */
[----:B------:R-:W-:Y:S01]  /*11020*/  FMUL.FTZ R31, R32, R29 ;  /* 0x0000001d201f7220 */ /* 0x000fe20000410000 */
[----:B------:R-:W-:Y:S02]  /*11030*/  HADD2.F32 R27, -RZ, R67.H0_H0 ;  /* 0x20000043ff1b7230 */ /* 0x000fe40000004100 */
[----:B------:R-:W-:Y:S01]  /*11040*/  FMUL.FTZ R43, R34, R33 ;  /* 0x00000021222b7220 */ /* 0x000fe20000410000 */
[----:B------:R-:W-:Y:S02]  /*11050*/  HADD2.F32 R30, -RZ, R30.H1_H1 ;  /* 0x3000001eff1e7230 */ /* 0x000fe40000004100 */
[-C--:B------:R-:W-:Y:S01]  /*11060*/  FMUL.FTZ R32, R32, R25.reuse ;  /* 0x0000001920207220 */ /* 0x080fe20000410000 */
[----:B------:R-:W-:Y:S01]  /*11070*/  FFMA.FTZ R35, R28, R25, -R31 ;  /* 0x000000191c237223 */ /* 0x000fe2000001081f */
[----:B------:R-:W-:Y:S01]  /*11080*/  FMUL.FTZ R34, R34, R27 ;  /* 0x0000001b22227220 */ /* 0x000fe20000410000 */
[----:B------:R-:W-:Y:S01]  /*11090*/  F2FP.F16.F32.PACK_AB R25, R46, R47 ;  /* 0x0000002f2e19723e */ /* 0x000fe200000000ff */
[----:B------:R-:W-:Y:S01]  /*110a0*/  FFMA.FTZ R26, R30, R27, -R43 ;  /* 0x0000001b1e1a7223 */ /* 0x000fe2000001082b */
[----:B------:R-:W-:Y:S01]  /*110b0*/  FFMA.FTZ R37, R28, R29, R32 ;  /* 0x0000001d1c257223 */ /* 0x000fe20000010020 */
[----:B------:R-:W-:Y:S01]  /*110c0*/  FFMA.FTZ R33, R30, R33, R34 ;  /* 0x000000211e217223 */ /* 0x000fe20000010022 */
        /* <DEDUP_REMOVED lines=9> */
.L_x_1648:
[----:B------:R-:W-:Y:S05]  /*11160*/  BSYNC B1 ;  /* 0x0000000000017941 */ /* 0x000fea0003800000 */
.L_x_1647:
[----:B------:R-:W-:-:S13]  /*11170*/  ISETP.GE.AND P0, PT, R219, R77, PT ;  /* 0x0000004ddb00720c */ /* 0x000fda0003f06270 */
[----:B------:R-:W-:Y:S05]  /*11180*/  @P0 BRA `(.L_x_1628) ;  /* 0x0000001000dc0947 */ /* 0x000fea0003800000 */
[----:B-12---:R-:W1:Y:S01]  /*11190*/  LDC R32, c[0x0][0x3f4] ;  /* 0x0000fd00ff207b82 */ /* 0x006e620000000800 */
[----:B------:R-:W-:Y:S01]  /*111a0*/  BSSY B1, `(.L_x_1653) ;  /* 0x0000067000017945 */ /* 0x000fe20003800000 */
[----:B0-----:R-:W-:Y:S02]  /*111b0*/  SHF.R.U32.HI R61, RZ, 0x3, R206 ;  /* 0x00000003ff3d7819 */ /* 0x001fe400000116ce */
[-C--:B-1----:R-:W-:Y:S02]  /*111c0*/  ISETP.GE.AND P0, PT, R22, R32.reuse, PT ;  /* 0x000000201600720c */ /* 0x082fe40003f06270 */
[-C--:B------:R-:W-:Y:S02]  /*111d0*/  ISETP.GE.AND P1, PT, R197, R32.reuse, PT ;  /* 0x00000020c500720c */ /* 0x080fe40003f26270 */
[----:B------:R-:W-:-:S09]  /*111e0*/  ISETP.GE.AND P2, PT, R198, R32, PT ;  /* 0x00000020c600720c */ /* 0x000fd20003f46270 */
[----:B------:R-:W-:Y:S05]  /*111f0*/  @P0 BRA `(.L_x_1654) ;  /* 0x0000000400840947 */ /* 0x000fea0003800000 */
[----:B------:R-:W-:Y:S01]  /*11200*/  LEA.HI R73, R32, R73, RZ, 0x1d ;  /* 0x0000004920497211 */ /* 0x000fe200078fe8ff */
[----:B------:R-:W-:Y:S01]  /*11210*/  HADD2.F32 R42, -RZ, R87.H1_H1 ;  /* 0x30000057ff2a7230 */ /* 0x000fe20000004100 */
[----:B---3--:R-:W-:Y:S01]  /*11220*/  LOP3.LUT R26, R206, 0x38, R22, 0xf8, !PT ;  /* 0x00000038ce1a7812 */ /* 0x008fe200078ef816 */
[----:B------:R-:W-:Y:S01]  /*11230*/  HADD2.F32 R40, -RZ, R89.H1_H1 ;  /* 0x30000059ff287230 */ /* 0x000fe20000004100 */
[----:B------:R-:W-:Y:S01]  /*11240*/  SHF.R.S32.HI R24, RZ, 0x1f, R73 ;  /* 0x0000001fff187819 */ /* 0x000fe20000011449 */
[----:B------:R-:W-:Y:S01]  /*11250*/  IMAD.SHL.U32 R25, R73, 0x8, RZ ;  /* 0x0000000849197824 */ /* 0x000fe200078e00ff */
[----:B------:R-:W-:Y:S01]  /*11260*/  LOP3.LUT R33, R211, R26, R61, 0xf6, !PT ;  /* 0x0000001ad3217212 */ /* 0x000fe200078ef63d */
[----:B------:R-:W-:Y:S01]  /*11270*/  HADD2.F32 R87, -RZ, R87.H0_H0 ;  /* 0x20000057ff577230 */ /* 0x000fe20000004100 */
[----:B------:R-:W-:Y:S01]  /*11280*/  LEA.HI R73, R24, R73, RZ, 0x3 ;  /* 0x0000004918497211 */ /* 0x000fe200078f18ff */
[----:B------:R-:W-:Y:S01]  /*11290*/  HADD2.F32 R89, -RZ, R89.H0_H0 ;  /* 0x20000059ff597230 */ /* 0x000fe20000004100 */
[----:B------:R-:W-:Y:S01]  /*112a0*/  LOP3.LUT R24, R206, 0x38, R25, 0xf8, !PT ;  /* 0x00000038ce187812 */ /* 0x000fe200078ef819 */
[----:B------:R-:W-:Y:S01]  /*112b0*/  IMAD R33, R33, 0x2, R220 ;  /* 0x0000000221217824 */ /* 0x000fe200078e02dc */
[----:B------:R-:W-:Y:S01]  /*112c0*/  SHF.R.U32.HI R39, RZ, 0x10, R5 ;  /* 0x00000010ff277819 */ /* 0x000fe20000011605 */
[----:B------:R-:W-:Y:S01]  /*112d0*/  IMAD.SHL.U32 R73, R73, 0x400, RZ ;  /* 0x0000040049497824 */ /* 0x000fe200078e00ff */
[----:B------:R-:W-:-:S02]  /*112e0*/  LOP3.LUT R28, R24, R61, RZ, 0x3c, !PT ;  /* 0x0000003d181c7212 */ /* 0x000fc400078e3cff */
[----:B------:R-:W0:Y:S01]  /*112f0*/  LDS.128 R24, [R33] ;  /* 0x0000000021187984 */ /* 0x000e220000000c00 */
[----:B------:R-:W-:Y:S01]  /*11300*/  SHF.R.U64 R60, R48, 0x10, R49 ;  /* 0x00000010303c7819 */ /* 0x000fe20000001231 */
[----:B------:R-:W-:Y:S01]  /*11310*/  HADD2.F32 R39, -RZ, R39.H0_H0 ;  /* 0x20000027ff277230 */ /* 0x000fe20000004100 */
[----:B------:R-:W-:Y:S02]  /*11320*/  LOP3.LUT R29, R73, 0x7fffe000, RZ, 0xc0, !PT ;  /* 0x7fffe000491d7812 */ /* 0x000fe400078ec0ff */
[----:B------:R-:W-:Y:S02]  /*11330*/  SHF.R.U64 R47, R4, 0x10, R5 ;  /* 0x00000010042f7819 */ /* 0x000fe40000001205 */
[----:B------:R-:W-:Y:S02]  /*11340*/  IADD3 R29, R28, R29, R211 ;  /* 0x0000001d1c1d7210 */ /* 0x000fe40007ffe0d3 */
[----:B------:R-:W-:Y:S02]  /*11350*/  SHF.R.U32.HI R49, RZ, 0x10, R49 ;  /* 0x00000010ff317819 */ /* 0x000fe40000011631 */
[----:B------:R-:W-:Y:S01]  /*11360*/  SHF.R.U64 R48, R50, 0x10, R51 ;  /* 0x0000001032307819 */ /* 0x000fe20000001233 */
[----:B------:R-:W-:Y:S01]  /*11370*/  IMAD R34, R29, 0x2, R2 ;  /* 0x000000021d227824 */ /* 0x000fe200078e0202 */
[----:B------:R-:W-:-:S02]  /*11380*/  SHF.R.U64 R45, R6, 0x10, R7 ;  /* 0x00000010062d7819 */ /* 0x000fc40000001207 */
[----:B------:R-:W-:Y:S02]  /*11390*/  SHF.R.U32.HI R50, RZ, 0x10, R51 ;  /* 0x00000010ff327819 */ /* 0x000fe40000011633 */
[----:B------:R-:W1:Y:S01]  /*113a0*/  LDS.128 R28, [R34+0x12400] ;  /* 0x01240000221c7984 */ /* 0x000e620000000c00 */
[----:B------:R-:W-:Y:S01]  /*113b0*/  SHF.R.U32.HI R43, RZ, 0x10, R7 ;  /* 0x00000010ff2b7819 */ /* 0x000fe20000011607 */
[--C-:B0-----:R-:W-:Y:S02]  /*113c0*/  HADD2.F32 R5, -RZ, R25.reuse.H0_H0 ;  /* 0x20000019ff057230 */ /* 0x101fe40000004100 */
[----:B------:R-:W-:Y:S02]  /*113d0*/  HADD2.F32 R25, -RZ, R25.H1_H1 ;  /* 0x30000019ff197230 */ /* 0x000fe40000004100 */
[----:B------:R-:W-:Y:S02]  /*113e0*/  HADD2.F32 R4, -RZ, R24.H0_H0 ;  /* 0x20000018ff047230 */ /* 0x000fe40000004100 */
[----:B------:R-:W-:-:S02]  /*113f0*/  HADD2.F32 R6, -RZ, R26.H0_H0 ;  /* 0x2000001aff067230 */ /* 0x000fc40000004100 */
[--C-:B------:R-:W-:Y:S02]  /*11400*/  HADD2.F32 R7, -RZ, R27.reuse.H0_H0 ;  /* 0x2000001bff077230 */ /* 0x100fe40000004100 */
[----:B------:R-:W-:Y:S02]  /*11410*/  HADD2.F32 R27, -RZ, R27.H1_H1 ;  /* 0x3000001bff1b7230 */ /* 0x000fe40000004100 */
[----:B------:R-:W-:Y:S02]  /*11420*/  HADD2.F32 R24, -RZ, R24.H1_H1 ;  /* 0x30000018ff187230 */ /* 0x000fe40000004100 */
[----:B------:R-:W-:Y:S02]  /*11430*/  HADD2.F32 R26, -RZ, R26.H1_H1 ;  /* 0x3000001aff1a7230 */ /* 0x000fe40000004100 */
[--C-:B-1----:R-:W-:Y:S02]  /*11440*/  HADD2.F32 R35, -RZ, R29.reuse.H0_H0 ;  /* 0x2000001dff237230 */ /* 0x102fe40000004100 */
[----:B------:R-:W-:-:S02]  /*11450*/  HADD2.F32 R36, -RZ, R29.H1_H1 ;  /* 0x3000001dff247230 */ /* 0x000fc40000004100 */
[----:B------:R-:W-:Y:S02]  /*11460*/  HADD2.F32 R29, -RZ, R28.H0_H0 ;  /* 0x2000001cff1d7230 */ /* 0x000fe40000004100 */
[C---:B------:R-:W-:Y:S01]  /*11470*/  FMUL.FTZ R44, R35.reuse, R42 ;  /* 0x0000002a232c7220 */ /* 0x040fe20000410000 */
[-C--:B------:R-:W-:Y:S01]  /*11480*/  FMUL.FTZ R46, R35, R40.reuse ;  /* 0x00000028232e7220 */ /* 0x080fe20000410000 */
[----:B------:R-:W-:Y:S02]  /*11490*/  HADD2.F32 R35, -RZ, R49.H0_H0 ;  /* 0x20000031ff237230 */ /* 0x000fe40000004100 */
[C---:B------:R-:W-:Y:S01]  /*114a0*/  FFMA.FTZ R44, R5.reuse, R40, -R44 ;  /* 0x00000028052c7223 */ /* 0x040fe2000001082c */
[C---:B------:R-:W-:Y:S01]  /*114b0*/  FMUL.FTZ R40, R36.reuse, R39 ;  /* 0x0000002724287220 */ /* 0x040fe20000410000 */
[----:B------:R-:W-:Y:S01]  /*114c0*/  FFMA.FTZ R46, R5, R42, R46 ;  /* 0x0000002a052e7223 */ /* 0x000fe2000001002e */
[----:B------:R-:W-:Y:S01]  /*114d0*/  FMUL.FTZ R5, R29, R87 ;  /* 0x000000571d057220 */ /* 0x000fe20000410000 */
[-C--:B------:R-:W-:Y:S01]  /*114e0*/  FMUL.FTZ R42, R36, R35.reuse ;  /* 0x00000023242a7220 */ /* 0x080fe20000410000 */
[----:B------:R-:W-:Y:S01]  /*114f0*/  FFMA.FTZ R41, R25, R35, -R40 ;  /* 0x0000002319297223 */ /* 0x000fe20000010828 */
[----:B------:R-:W-:-:S02]  /*11500*/  HADD2.F32 R37, -RZ, R30.H0_H0 ;  /* 0x2000001eff257230 */ /* 0x000fc40000004100 */
[-C--:B------:R-:W-:Y:S01]  /*11510*/  FMUL.FTZ R36, R29, R89.reuse ;  /* 0x000000591d247220 */ /* 0x080fe20000410000 */
[----:B------:R-:W-:Y:S02]  /*11520*/  HADD2.F32 R35, -RZ, R88.H0_H0 ;  /* 0x20000058ff237230 */ /* 0x000fe40000004100 */
[----:B------:R-:W-:Y:S01]  /*11530*/  FFMA.FTZ R89, R4, R89, -R5 ;  /* 0x0000005904597223 */ /* 0x000fe20000010805 */
[--C-:B------:R-:W-:Y:S02]  /*11540*/  HADD2.F32 R5, -RZ, R90.reuse.H0_H0 ;  /* 0x2000005aff057230 */ /* 0x100fe40000004100 */
[----:B------:R-:W-:Y:S01]  /*11550*/  FFMA.FTZ R39, R25, R39, R42 ;  /* 0x0000002719277223 */ /* 0x000fe2000001002a */
[----:B------:R-:W-:Y:S02]  /*11560*/  HADD2.F32 R38, -RZ, R31.H0_H0 ;  /* 0x2000001fff267230 */ /* 0x000fe40000004100 */
[----:B------:R-:W-:Y:S01]  /*11570*/  FMUL.FTZ R25, R37, R35 ;  /* 0x0000002325197220 */ /* 0x000fe20000410000 */
[----:B------:R-:W-:-:S02]  /*11580*/  HADD2.F32 R90, -RZ, R90.H1_H1 ;  /* 0x3000005aff5a7230 */ /* 0x000fc40000004100 */
[----:B------:R-:W-:Y:S01]  /*11590*/  FFMA.FTZ R87, R4, R87, R36 ;  /* 0x0000005704577223 */ /* 0x000fe20000010024 */
[----:B------:R-:W-:Y:S02]  /*115a0*/  HADD2.F32 R88, -RZ, R88.H1_H1 ;  /* 0x30000058ff587230 */ /* 0x000fe40000004100 */
[-C--:B------:R-:W-:Y:S01]  /*115b0*/  FMUL.FTZ R29, R37, R5.reuse ;  /* 0x00000005251d7220 */ /* 0x080fe20000410000 */
[----:B------:R-:W-:Y:S02]  /*115c0*/  HADD2.F32 R31, -RZ, R31.H1_H1 ;  /* 0x3000001fff1f7230 */ /* 0x000fe40000004100 */
[----:B------:R-:W-:Y:S01]  /*115d0*/  FFMA.FTZ R37, R6, R5, -R25 ;  /* 0x0000000506257223 */ /* 0x000fe20000010819 */
[----:B------:R-:W-:Y:S02]  /*115e0*/  HADD2.F32 R36, -RZ, R43.H0_H0 ;  /* 0x2000002bff247230 */ /* 0x000fe40000004100 */
[----:B------:R-:W-:Y:S01]  /*115f0*/  FMUL.FTZ R40, R38, R88 ;  /* 0x0000005826287220 */ /* 0x000fe20000410000 */
[----:B------:R-:W-:-:S02]  /*11600*/  HADD2.F32 R4, -RZ, R50.H0_H0 ;  /* 0x20000032ff047230 */ /* 0x000fc40000004100 */
[----:B------:R-:W-:Y:S01]  /*11610*/  FMUL.FTZ R5, R38, R90 ;  /* 0x0000005a26057220 */ /* 0x000fe20000410000 */
[----:B------:R-:W-:Y:S01]  /*11620*/  FFMA.FTZ R35, R6, R35, R29 ;  /* 0x0000002306237223 */ /* 0x000fe2000001001d */
[----:B------:R-:W-:Y:S02]  /*11630*/  HADD2.F32 R28, -RZ, R28.H1_H1 ;  /* 0x3000001cff1c7230 */ /* 0x000fe40000004100 */
[----:B------:R-:W-:Y:S01]  /*11640*/  FMUL.FTZ R6, R31, R36 ;  /* 0x000000241f067220 */ /* 0x000fe20000410000 */
[----:B------:R-:W-:Y:S02]  /*11650*/  HADD2.F32 R30, -RZ, R30.H1_H1 ;  /* 0x3000001eff1e7230 */ /* 0x000fe40000004100 */
[C---:B------:R-:W-:Y:S01]  /*11660*/  FFMA.FTZ R40, R7.reuse, R90, -R40 ;  /* 0x0000005a07287223 */ /* 0x040fe20000010828 */
[----:B------:R-:W-:Y:S01]  /*11670*/  FFMA.FTZ R88, R7, R88, R5 ;  /* 0x0000005807587223 */ /* 0x000fe20000010005 */
[----:B------:R-:W-:Y:S01]  /*11680*/  FMUL.FTZ R38, R31, R4 ;  /* 0x000000041f267220 */ /* 0x000fe20000410000 */
[----:B------:R-:W-:-:S02]  /*11690*/  HADD2.F32 R25, -RZ, R47.H0_H0 ;  /* 0x2000002fff197230 */ /* 0x000fc40000004100 */
[C---:B------:R-:W-:Y:S01]  /*116a0*/  FFMA.FTZ R43, R27.reuse, R4, -R6 ;  /* 0x000000041b2b7223 */ /* 0x040fe20000010806 */
[----:B------:R-:W-:Y:S02]  /*116b0*/  HADD2.F32 R29, -RZ, R45.H0_H0 ;  /* 0x2000002dff1d7230 */ /* 0x000fe40000004100 */
[----:B------:R-:W-:Y:S01]  /*116c0*/  FFMA.FTZ R45, R27, R36, R38 ;  /* 0x000000241b2d7223 */ /* 0x000fe20000010026 */
[----:B------:R-:W-:Y:S02]  /*116d0*/  HADD2.F32 R5, -RZ, R60.H0_H0 ;  /* 0x2000003cff057230 */ /* 0x000fe40000004100 */
[----:B------:R-:W-:Y:S01]  /*116e0*/  FMUL.FTZ R27, R28, R25 ;  /* 0x000000191c1b7220 */ /* 0x000fe20000410000 */
[----:B------:R-:W-:Y:S02]  /*116f0*/  HADD2.F32 R7, -RZ, R48.H0_H0 ;  /* 0x20000030ff077230 */ /* 0x000fe40000004100 */
[----:B------:R-:W-:Y:S01]  /*11700*/  FMUL.FTZ R31, R30, R29 ;  /* 0x0000001d1e1f7220 */ /* 0x000fe20000410000 */
[-C--:B------:R-:W-:Y:S01]  /*11710*/  FMUL.FTZ R28, R28, R5.reuse ;  /* 0x000000051c1c7220 */ /* 0x080fe20000410000 */
[----:B------:R-:W-:Y:S01]  /*11720*/  FFMA.FTZ R4, R24, R5, -R27 ;  /* 0x0000000518047223 */ /* 0x000fe2000001081b */
[-C--:B------:R-:W-:Y:S01]  /*11730*/  FMUL.FTZ R30, R30, R7.reuse ;  /* 0x000000071e1e7220 */ /* 0x080fe20000410000 */
[----:B------:R-:W-:Y:S01]  /*11740*/  FFMA.FTZ R6, R26, R7, -R31 ;  /* 0x000000071a067223 */ /* 0x000fe2000001081f */
[----:B------:R-:W-:Y:S01]  /*11750*/  FFMA.FTZ R24, R24, R25, R28 ;  /* 0x0000001918187223 */ /* 0x000fe2000001001c */
[----:B------:R-:W-:Y:S01]  /*11760*/  F2FP.F16.F32.PACK_AB R7, R43, R40 ;  /* 0x000000282b07723e */ /* 0x000fe200000000ff */
        /* <DEDUP_REMOVED lines=10> */
.L_x_1654:
[----:B------:R-:W-:Y:S05]  /*11810*/  BSYNC B1 ;  /* 0x0000000000017941 */ /* 0x000fea0003800000 */
.L_x_1653:
[----:B------:R-:W-:Y:S04]  /*11820*/  BSSY B1, `(.L_x_1655) ;  /* 0x0000067000017945 */ /* 0x000fe80003800000 */
[----:B------:R-:W-:Y:S05]  /*11830*/  @P1 BRA `(.L_x_1656) ;  /* 0x0000000400941947 */ /* 0x000fea0003800000 */
[----:B------:R-:W-:Y:S01]  /*11840*/  LEA.HI R21, R32, R21, RZ, 0x1d ;  /* 0x0000001520157211 */ /* 0x000fe200078fe8ff */
[----:B0-----:R-:W-:Y:S01]  /*11850*/  HADD2.F32 R33, -RZ, R80.H1_H1 ;  /* 0x30000050ff217230 */ /* 0x001fe20000004100 */
[----:B------:R-:W-:Y:S01]  /*11860*/  LEA.HI R74, R74, R197, RZ, 0x6 ;  /* 0x000000c54a4a7211 */ /* 0x000fe200078f30ff */
[--C-:B------:R-:W-:Y:S01]  /*11870*/  HADD2.F32 R35, -RZ, R78.reuse.H1_H1 ;  /* 0x3000004eff237230 */ /* 0x100fe20000004100 */
[----:B------:R-:W-:Y:S01]  /*11880*/  SHF.R.S32.HI R4, RZ, 0x1f, R21 ;  /* 0x0000001fff047819 */ /* 0x000fe20000011415 */
[----:B------:R-:W-:Y:S01]  /*11890*/  IMAD.SHL.U32 R5, R21, 0x8, RZ ;  /* 0x0000000815057824 */ /* 0x000fe200078e00ff */
[----:B------:R-:W-:Y:S01]  /*118a0*/  LOP3.LUT R69, R206, 0x38, R69, 0xf8, !PT ;  /* 0x00000038ce457812 */ /* 0x000fe200078ef845 */
[----:B------:R-:W-:Y:S01]  /*118b0*/  HADD2.F32 R78, -RZ, R78.H0_H0 ;  /* 0x2000004eff4e7230 */ /* 0x000fe20000004100 */
[----:B------:R-:W-:Y:S01]  /*118c0*/  LEA.HI R21, R4, R21, RZ, 0x3 ;  /* 0x0000001504157211 */ /* 0x000fe200078f18ff */
[----:B------:R-:W-:Y:S01]  /*118d0*/  HADD2.F32 R80, -RZ, R80.H0_H0 ;  /* 0x20000050ff507230 */ /* 0x000fe20000004100 */
[----:B------:R-:W-:-:S02]  /*118e0*/  LOP3.LUT R4, R206, 0x38, R5, 0xf8, !PT ;  /* 0x00000038ce047812 */ /* 0x000fc400078ef805 */
[----:B------:R-:W-:Y:S01]  /*118f0*/  SHF.L.U32 R74, R74, 0x7, RZ ;  /* 0x000000074a4a7819 */ /* 0x000fe200000006ff */
[----:B------:R-:W-:Y:S01]  /*11900*/  IMAD.SHL.U32 R21, R21, 0x400, RZ ;  /* 0x0000040015157824 */ /* 0x000fe200078e00ff */
[-C--:B---3--:R-:W-:Y:S02]  /*11910*/  LOP3.LUT R24, R4, R61.reuse, RZ, 0x3c, !PT ;  /* 0x0000003d04187212 */ /* 0x088fe400078e3cff */
[----:B------:R-:W-:Y:S02]  /*11920*/  LOP3.LUT R69, R69, R61, RZ, 0x3c, !PT ;  /* 0x0000003d45457212 */ /* 0x000fe400078e3cff */
[----:B------:R-:W-:Y:S02]  /*11930*/  LOP3.LUT R21, R21, 0x7fffe000, RZ, 0xc0, !PT ;  /* 0x7fffe00015157812 */ /* 0x000fe400078ec0ff */
[----:B------:R-:W-:Y:S02]  /*11940*/  LOP3.LUT R74, R74, 0xffffe000, RZ, 0xc0, !PT ;  /* 0xffffe0004a4a7812 */ /* 0x000fe400078ec0ff */
[----:B------:R-:W-:-:S02]  /*11950*/  IADD3 R21, R24, R21, R211 ;  /* 0x0000001518157210 */ /* 0x000fc40007ffe0d3 */
[----:B------:R-:W-:Y:S02]  /*11960*/  IADD3 R69, R69, R74, R211 ;  /* 0x0000004a45457210 */ /* 0x000fe40007ffe0d3 */
[--C-:B------:R-:W-:Y:S01]  /*11970*/  SHF.R.U64 R45, R52, 0x10, R53.reuse ;  /* 0x00000010342d7819 */ /* 0x100fe20000001235 */
[----:B------:R-:W-:Y:S01]  /*11980*/  IMAD R21, R21, 0x2, R2 ;  /* 0x0000000215157824 */ /* 0x000fe200078e0202 */
[----:B------:R-:W-:Y:S01]  /*11990*/  SHF.R.U32.HI R52, RZ, 0x10, R53 ;  /* 0x00000010ff347819 */ /* 0x000fe20000011635 */
[----:B------:R-:W-:Y:S01]  /*119a0*/  IMAD R69, R69, 0x2, R220 ;  /* 0x0000000245457824 */ /* 0x000fe200078e02dc */
[--C-:B------:R-:W-:Y:S02]  /*119b0*/  SHF.R.U32.HI R34, RZ, 0x10, R9.reuse ;  /* 0x00000010ff227819 */ /* 0x100fe40000011609 */
[----:B------:R-:W0:Y:S01]  /*119c0*/  LDS.128 R24, [R21+0x12400] ;  /* 0x0124000015187984 */ /* 0x000e220000000c00 */
[----:B------:R-:W-:Y:S02]  /*119d0*/  SHF.R.U64 R43, R8, 0x10, R9 ;  /* 0x00000010082b7819 */ /* 0x000fe40000001209 */
[----:B------:R-:W-:Y:S01]  /*119e0*/  HADD2.F32 R34, -RZ, R34.H0_H0 ;  /* 0x20000022ff227230 */ /* 0x000fe20000004100 */
[----:B------:R-:W1:Y:S01]  /*119f0*/  LDS.128 R4, [R69] ;  /* 0x0000000045047984 */ /* 0x000e620000000c00 */
[----:B------:R-:W-:-:S02]  /*11a00*/  SHF.R.U32.HI R40, RZ, 0x10, R11 ;  /* 0x00000010ff287819 */ /* 0x000fc4000001160b */
[--C-:B------:R-:W-:Y:S02]  /*11a10*/  SHF.R.U64 R44, R54, 0x10, R55.reuse ;  /* 0x00000010362c7819 */ /* 0x100fe40000001237 */
[----:B------:R-:W-:Y:S02]  /*11a20*/  SHF.R.U32.HI R54, RZ, 0x10, R55 ;  /* 0x00000010ff367819 */ /* 0x000fe40000011637 */
[----:B------:R-:W-:Y:S01]  /*11a30*/  SHF.R.U64 R41, R10, 0x10, R11 ;  /* 0x000000100a297819 */ /* 0x000fe2000000120b */
[--C-:B0-----:R-:W-:Y:S02]  /*11a40*/  HADD2.F32 R28, -RZ, R25.reuse.H0_H0 ;  /* 0x20000019ff1c7230 */ /* 0x101fe40000004100 */
[----:B------:R-:W-:Y:S02]  /*11a50*/  HADD2.F32 R29, -RZ, R25.H1_H1 ;  /* 0x30000019ff1d7230 */ /* 0x000fe40000004100 */
[----:B-1----:R-:W-:Y:S02]  /*11a60*/  HADD2.F32 R8, -RZ, R5.H0_H0 ;  /* 0x20000005ff087230 */ /* 0x002fe40000004100 */
[C---:B------:R-:W-:Y:S01]  /*11a70*/  FMUL.FTZ R37, R28.reuse, R35 ;  /* 0x000000231c257220 */ /* 0x040fe20000410000 */
[----:B------:R-:W-:Y:S01]  /*11a80*/  FMUL.FTZ R39, R28, R33 ;  /* 0x000000211c277220 */ /* 0x000fe20000410000 */
[----:B------:R-:W-:-:S02]  /*11a90*/  HADD2.F32 R28, -RZ, R52.H0_H0 ;  /* 0x20000034ff1c7230 */ /* 0x000fc40000004100 */
[C---:B------:R-:W-:Y:S01]  /*11aa0*/  FMUL.FTZ R36, R29.reuse, R34 ;  /* 0x000000221d247220 */ /* 0x040fe20000410000 */
[----:B------:R-:W-:Y:S02]  /*11ab0*/  HADD2.F32 R25, -RZ, R24.H0_H0 ;  /* 0x20000018ff197230 */ /* 0x000fe40000004100 */
[C---:B------:R-:W-:Y:S01]  /*11ac0*/  FFMA.FTZ R37, R8.reuse, R33, -R37 ;  /* 0x0000002108257223 */ /* 0x040fe20000010825 */
[----:B------:R-:W-:Y:S02]  /*11ad0*/  HADD2.F32 R9, -RZ, R5.H1_H1 ;  /* 0x30000005ff097230 */ /* 0x000fe40000004100 */
[----:B------:R-:W-:Y:S01]  /*11ae0*/  FMUL.FTZ R38, R29, R28 ;  /* 0x0000001c1d267220 */ /* 0x000fe20000410000 */
[----:B------:R-:W-:Y:S02]  /*11af0*/  HADD2.F32 R5, -RZ, R4.H0_H0 ;  /* 0x20000004ff057230 */ /* 0x000fe40000004100 */
[----:B------:R-:W-:Y:S01]  /*11b00*/  FFMA.FTZ R39, R8, R35, R39 ;  /* 0x0000002308277223 */ /* 0x000fe20000010027 */
[----:B------:R-:W-:Y:S01]  /*11b10*/  FMUL.FTZ R8, R25, R78 ;  /* 0x0000004e19087220 */ /* 0x000fe20000410000 */
[C---:B------:R-:W-:Y:S01]  /*11b20*/  FFMA.FTZ R36, R9.reuse, R28, -R36 ;  /* 0x0000001c09247223 */ /* 0x040fe20000010824 */
[----:B------:R-:W-:Y:S01]  /*11b30*/  FFMA.FTZ R38, R9, R34, R38 ;  /* 0x0000002209267223 */ /* 0x000fe20000010026 */
[----:B------:R-:W-:-:S02]  /*11b40*/  HADD2.F32 R30, -RZ, R26.H0_H0 ;  /* 0x2000001aff1e7230 */ /* 0x000fc40000004100 */
[-C--:B------:R-:W-:Y:S01]  /*11b50*/  FMUL.FTZ R25, R25, R80.reuse ;  /* 0x0000005019197220 */ /* 0x080fe20000410000 */
[----:B------:R-:W-:Y:S02]  /*11b60*/  HADD2.F32 R29, -RZ, R79.H0_H0 ;  /* 0x2000004fff1d7230 */ /* 0x000fe40000004100 */
[C---:B------:R-:W-:Y:S01]  /*11b70*/  FFMA.FTZ R80, R5.reuse, R80, -R8 ;  /* 0x0000005005507223 */ /* 0x040fe20000010808 */
[----:B------:R-:W-:Y:S02]  /*11b80*/  HADD2.F32 R9, -RZ, R81.H0_H0 ;  /* 0x20000051ff097230 */ /* 0x000fe40000004100 */
[----:B------:R-:W-:Y:S01]  /*11b90*/  FFMA.FTZ R78, R5, R78, R25 ;  /* 0x0000004e054e7223 */ /* 0x000fe20000010019 */
[----:B------:R-:W-:Y:S02]  /*11ba0*/  HADD2.F32 R31, -RZ, R27.H0_H0 ;  /* 0x2000001bff1f7230 */ /* 0x000fe40000004100 */
[----:B------:R-:W-:Y:S01]  /*11bb0*/  FMUL.FTZ R5, R30, R29 ;  /* 0x0000001d1e057220 */ /* 0x000fe20000410000 */
[----:B------:R-:W-:-:S02]  /*11bc0*/  HADD2.F32 R34, -RZ, R79.H1_H1 ;  /* 0x3000004fff227230 */ /* 0x000fc40000004100 */
[----:B------:R-:W-:Y:S01]  /*11bd0*/  FMUL.FTZ R25, R30, R9 ;  /* 0x000000091e197220 */ /* 0x000fe20000410000 */
[----:B------:R-:W-:Y:S02]  /*11be0*/  HADD2.F32 R8, -RZ, R81.H1_H1 ;  /* 0x30000051ff087230 */ /* 0x000fe40000004100 */
[----:B------:R-:W-:Y:S02]  /*11bf0*/  HADD2.F32 R30, -RZ, R40.H0_H0 ;  /* 0x20000028ff1e7230 */ /* 0x000fe40000004100 */
[C---:B------:R-:W-:Y:S01]  /*11c00*/  FMUL.FTZ R40, R31.reuse, R34 ;  /* 0x000000221f287220 */ /* 0x040fe20000410000 */
[----:B------:R-:W-:Y:S02]  /*11c10*/  HADD2.F32 R11, -RZ, R7.H0_H0 ;  /* 0x20000007ff0b7230 */ /* 0x000fe40000004100 */
[----:B------:R-:W-:Y:S01]  /*11c20*/  FMUL.FTZ R31, R31, R8 ;  /* 0x000000081f1f7220 */ /* 0x000fe20000410000 */
[----:B------:R-:W-:Y:S02]  /*11c30*/  HADD2.F32 R10, -RZ, R6.H0_H0 ;  /* 0x20000006ff0a7230 */ /* 0x000fe40000004100 */
[----:B------:R-:W-:-:S02]  /*11c40*/  HADD2.F32 R27, -RZ, R27.H1_H1 ;  /* 0x3000001bff1b7230 */ /* 0x000fc40000004100 */
[C---:B------:R-:W-:Y:S01]  /*11c50*/  FFMA.FTZ R40, R11.reuse, R8, -R40 ;  /* 0x000000080b287223 */ /* 0x040fe20000010828 */
[----:B------:R-:W-:Y:S02]  /*11c60*/  HADD2.F32 R28, -RZ, R54.H0_H0 ;  /* 0x20000036ff1c7230 */ /* 0x000fe40000004100 */
[----:B------:R-:W-:Y:S01]  /*11c70*/  FFMA.FTZ R34, R11, R34, R31 ;  /* 0x000000220b227223 */ /* 0x000fe2000001001f */
[----:B------:R-:W-:Y:S02]  /*11c80*/  HADD2.F32 R7, -RZ, R7.H1_H1 ;  /* 0x30000007ff077230 */ /* 0x000fe40000004100 */
[----:B------:R-:W-:Y:S01]  /*11c90*/  FFMA.FTZ R33, R10, R9, -R5 ;  /* 0x000000090a217223 */ /* 0x000fe20000010805 */
[----:B------:R-:W-:Y:S02]  /*11ca0*/  HADD2.F32 R24, -RZ, R24.H1_H1 ;  /* 0x30000018ff187230 */ /* 0x000fe40000004100 */
[C---:B------:R-:W-:Y:S01]  /*11cb0*/  FMUL.FTZ R42, R27.reuse, R30 ;  /* 0x0000001e1b2a7220 */ /* 0x040fe20000410000 */
[----:B------:R-:W-:Y:S01]  /*11cc0*/  FMUL.FTZ R8, R27, R28 ;  /* 0x0000001c1b087220 */ /* 0x000fe20000410000 */
[----:B------:R-:W-:-:S02]  /*11cd0*/  HADD2.F32 R11, -RZ, R43.H0_H0 ;  /* 0x2000002bff0b7230 */ /* 0x000fc40000004100 */
[----:B------:R-:W-:Y:S01]  /*11ce0*/  FFMA.FTZ R10, R10, R29, R25 ;  /* 0x0000001d0a0a7223 */ /* 0x000fe20000010019 */
[----:B------:R-:W-:Y:S02]  /*11cf0*/  HADD2.F32 R5, -RZ, R45.H0_H0 ;  /* 0x2000002dff057230 */ /* 0x000fe40000004100 */
[C---:B------:R-:W-:Y:S01]  /*11d00*/  FFMA.FTZ R35, R7.reuse, R28, -R42 ;  /* 0x0000001c07237223 */ /* 0x040fe2000001082a */
[----:B------:R-:W-:Y:S02]  /*11d10*/  HADD2.F32 R26, -RZ, R26.H1_H1 ;  /* 0x3000001aff1a7230 */ /* 0x000fe40000004100 */
[----:B------:R-:W-:Y:S02]  /*11d20*/  HADD2.F32 R25, -RZ, R41.H0_H0 ;  /* 0x20000029ff197230 */ /* 0x000fe40000004100 */
[----:B------:R-:W-:Y:S01]  /*11d30*/  FFMA.FTZ R41, R7, R30, R8 ;  /* 0x0000001e07297223 */ /* 0x000fe20000010008 */
[----:B------:R-:W-:Y:S02]  /*11d40*/  HADD2.F32 R9, -RZ, R44.H0_H0 ;  /* 0x2000002cff097230 */ /* 0x000fe40000004100 */
[----:B------:R-:W-:Y:S01]  /*11d50*/  FMUL.FTZ R7, R24, R11 ;  /* 0x0000000b18077220 */ /* 0x000fe20000410000 */
[----:B------:R-:W-:-:S02]  /*11d60*/  HADD2.F32 R4, -RZ, R4.H1_H1 ;  /* 0x30000004ff047230 */ /* 0x000fc40000004100 */
[----:B------:R-:W-:Y:S01]  /*11d70*/  FMUL.FTZ R24, R24, R5 ;  /* 0x0000000518187220 */ /* 0x000fe20000410000 */
[----:B------:R-:W-:Y:S02]  /*11d80*/  HADD2.F32 R6, -RZ, R6.H1_H1 ;  /* 0x30000006ff067230 */ /* 0x000fe40000004100 */
[C---:B------:R-:W-:Y:S01]  /*11d90*/  FMUL.FTZ R31, R26.reuse, R25 ;  /* 0x000000191a1f7220 */ /* 0x040fe20000410000 */
[----:B------:R-:W-:Y:S01]  /*11da0*/  FMUL.FTZ R26, R26, R9 ;  /* 0x000000091a1a7220 */ /* 0x000fe20000410000 */
[C---:B------:R-:W-:Y:S01]  /*11db0*/  FFMA.FTZ R29, R4.reuse, R11, R24 ;  /* 0x0000000b041d7223 */ /* 0x040fe20000010018 */
[----:B------:R-:W-:Y:S01]  /*11dc0*/  FFMA.FTZ R27, R4, R5, -R7 ;  /* 0x00000005041b7223 */ /* 0x000fe20000010807 */
        /* <DEDUP_REMOVED lines=12> */
.L_x_1656:
[----:B------:R-:W-:Y:S05]  /*11e90*/  BSYNC B1 ;  /* 0x0000000000017941 */ /* 0x000fea0003800000 */
.L_x_1655:
[----:B------:R-:W-:Y:S05]  /*11ea0*/  @P2 BRA `(.L_x_1628) ;  /* 0x0000000400942947 */ /* 0x000fea0003800000 */
[----:B------:R-:W-:Y:S01]  /*11eb0*/  LEA.HI R0, R0, R198, RZ, 0x6 ;  /* 0x000000c600007211 */ /* 0x000fe200078f30ff */
[--C-:B0--3--:R-:W-:Y:S01]  /*11ec0*/  HADD2.F32 R25, -RZ, R75.reuse.H1_H1 ;  /* 0x3000004bff197230 */ /* 0x109fe20000004100 */
[----:B------:R-:W-:Y:S01]  /*11ed0*/  LEA.HI R20, R32, R20, RZ, 0x1d ;  /* 0x0000001420147211 */ /* 0x000fe200078fe8ff */
[--C-:B------:R-:W-:Y:S01]  /*11ee0*/  HADD2.F32 R26, -RZ, R70.reuse.H1_H1 ;  /* 0x30000046ff1a7230 */ /* 0x100fe20000004100 */
[----:B------:R-:W-:Y:S01]  /*11ef0*/  LOP3.LUT R3, R206, 0x38, R3, 0xf8, !PT ;  /* 0x00000038ce037812 */ /* 0x000fe200078ef803 */
[----:B------:R-:W-:Y:S01]  /*11f00*/  IMAD.SHL.U32 R0, R0, 0x80, RZ ;  /* 0x0000008000007824 */ /* 0x000fe200078e00ff */
[----:B-1----:R-:W-:Y:S01]  /*11f10*/  SHF.R.S32.HI R5, RZ, 0x1f, R20 ;  /* 0x0000001fff057819 */ /* 0x002fe20000011414 */
[----:B------:R-:W-:Y:S01]  /*11f20*/  HADD2.F32 R70, -RZ, R70.H0_H0 ;  /* 0x20000046ff467230 */ /* 0x000fe20000004100 */
[----:B------:R-:W-:Y:S01]  /*11f30*/  LOP3.LUT R4, R3, R61, RZ, 0x3c, !PT ;  /* 0x0000003d03047212 */ /* 0x000fe200078e3cff */
[----:B------:R-:W-:Y:S01]  /*11f40*/  IMAD.SHL.U32 R3, R20, 0x8, RZ ;  /* 0x0000000814037824 */ /* 0x000fe200078e00ff */
[----:B------:R-:W-:Y:S01]  /*11f50*/  LEA.HI R5, R5, R20, RZ, 0x3 ;  /* 0x0000001405057211 */ /* 0x000fe200078f18ff */
[----:B------:R-:W-:Y:S01]  /*11f60*/  HADD2.F32 R75, -RZ, R75.H0_H0 ;  /* 0x2000004bff4b7230 */ /* 0x000fe20000004100 */
[----:B------:R-:W-:-:S02]  /*11f70*/  LOP3.LUT R0, R0, 0xffffe000, RZ, 0xc0, !PT ;  /* 0xffffe00000007812 */ /* 0x000fc400078ec0ff */
[----:B------:R-:W-:Y:S01]  /*11f80*/  SHF.R.U32.HI R27, RZ, 0x10, R13 ;  /* 0x00000010ff1b7819 */ /* 0x000fe2000001160d */
[----:B------:R-:W-:Y:S01]  /*11f90*/  IMAD.SHL.U32 R5, R5, 0x400, RZ ;  /* 0x0000040005057824 */ /* 0x000fe200078e00ff */
[----:B------:R-:W-:Y:S02]  /*11fa0*/  IADD3 R7, R4, R0, R211 ;  /* 0x0000000004077210 */ /* 0x000fe40007ffe0d3 */
[----:B------:R-:W-:Y:S01]  /*11fb0*/  LOP3.LUT R0, R206, 0x38, R3, 0xf8, !PT ;  /* 0x00000038ce007812 */ /* 0x000fe200078ef803 */
[----:B------:R-:W-:Y:S01]  /*11fc0*/  HADD2.F32 R27, -RZ, R27.H0_H0 ;  /* 0x2000001bff1b7230 */ /* 0x000fe20000004100 */
[----:B------:R-:W-:Y:S02]  /*11fd0*/  LOP3.LUT R3, R5, 0x7fffe000, RZ, 0xc0, !PT ;  /* 0x7fffe00005037812 */ /* 0x000fe400078ec0ff */
[----:B------:R-:W-:Y:S02]  /*11fe0*/  LOP3.LUT R0, R0, R61, RZ, 0x3c, !PT ;  /* 0x0000003d00007212 */ /* 0x000fe400078e3cff */
[----:B------:R-:W-:-:S02]  /*11ff0*/  LEA R38, R7, R220, 0x1 ;  /* 0x000000dc07267211 */ /* 0x000fc400078e08ff */
[----:B------:R-:W-:Y:S02]  /*12000*/  IADD3 R3, R0, R3, R211 ;  /* 0x0000000300037210 */ /* 0x000fe40007ffe0d3 */
[--C-:B------:R-:W-:Y:S01]  /*12010*/  SHF.R.U64 R34, R14, 0x10, R15.reuse ;  /* 0x000000100e227819 */ /* 0x100fe2000000120f */
[----:B------:R-:W0:Y:S01]  /*12020*/  LDS.128 R4, [R38] ;  /* 0x0000000026047984 */ /* 0x000e220000000c00 */
[----:B------:R-:W-:Y:S01]  /*12030*/  SHF.R.U32.HI R32, RZ, 0x10, R15 ;  /* 0x00000010ff207819 */ /* 0x000fe2000001160f */
[----:B------:R-:W-:Y:S01]  /*12040*/  IMAD R3, R3, 0x2, R2 ;  /* 0x0000000203037824 */ /* 0x000fe200078e0202 */
[--C-:B------:R-:W-:Y:S02]  /*12050*/  SHF.R.U64 R37, R56, 0x10, R57.reuse ;  /* 0x0000001038257819 */ /* 0x100fe40000001239 */
[----:B------:R-:W-:Y:S02]  /*12060*/  SHF.R.U32.HI R56, RZ, 0x10, R57 ;  /* 0x00000010ff387819 */ /* 0x000fe40000011639 */
[----:B------:R-:W1:Y:S01]  /*12070*/  LDS.128 R8, [R3+0x12400] ;  /* 0x0124000003087984 */ /* 0x000e620000000c00 */
[----:B------:R-:W-:-:S02]  /*12080*/  SHF.R.U64 R35, R12, 0x10, R13 ;  /* 0x000000100c237819 */ /* 0x000fc4000000120d */
[--C-:B------:R-:W-:Y:S02]  /*12090*/  SHF.R.U64 R36, R58, 0x10, R59.reuse ;  /* 0x000000103a247819 */ /* 0x100fe4000000123b */
[----:B------:R-:W-:Y:S01]  /*120a0*/  SHF.R.U32.HI R58, RZ, 0x10, R59 ;  /* 0x00000010ff3a7819 */ /* 0x000fe2000001163b */
[--C-:B0-----:R-:W-:Y:S02]  /*120b0*/  HADD2.F32 R12, -RZ, R5.reuse.H0_H0 ;  /* 0x20000005ff0c7230 */ /* 0x101fe40000004100 */
[----:B------:R-:W-:Y:S02]  /*120c0*/  HADD2.F32 R5, -RZ, R5.H1_H1 ;  /* 0x30000005ff057230 */ /* 0x000fe40000004100 */
[----:B------:R-:W-:Y:S02]  /*120d0*/  HADD2.F32 R0, -RZ, R4.H0_H0 ;  /* 0x20000004ff007230 */ /* 0x000fe40000004100 */
[----:B------:R-:W-:Y:S02]  /*120e0*/  HADD2.F32 R13, -RZ, R6.H0_H0 ;  /* 0x20000006ff0d7230 */ /* 0x000fe40000004100 */
[----:B-1----:R-:W-:-:S02]  /*120f0*/  HADD2.F32 R15, -RZ, R9.H0_H0 ;  /* 0x20000009ff0f7230 */ /* 0x002fc40000004100 */
[----:B------:R-:W-:Y:S02]  /*12100*/  HADD2.F32 R20, -RZ, R9.H1_H1 ;  /* 0x30000009ff147230 */ /* 0x000fe40000004100 */
[----:B------:R-:W-:Y:S02]  /*12110*/  HADD2.F32 R9, -RZ, R8.H0_H0 ;  /* 0x20000008ff097230 */ /* 0x000fe40000004100 */
[CC--:B------:R-:W-:Y:S01]  /*12120*/  FMUL.FTZ R29, R15.reuse, R26.reuse ;  /* 0x0000001a0f1d7220 */ /* 0x0c0fe20000410000 */
[----:B------:R-:W-:Y:S01]  /*12130*/  FMUL.FTZ R31, R15, R25 ;  /* 0x000000190f1f7220 */ /* 0x000fe20000410000 */
[----:B------:R-:W-:Y:S02]  /*12140*/  HADD2.F32 R15, -RZ, R56.H0_H0 ;  /* 0x20000038ff0f7230 */ /* 0x000fe40000004100 */
[----:B------:R-:W-:Y:S01]  /*12150*/  FMUL.FTZ R28, R20, R27 ;  /* 0x0000001b141c7220 */ /* 0x000fe20000410000 */
[C---:B------:R-:W-:Y:S01]  /*12160*/  FFMA.FTZ R29, R12.reuse, R25, -R29 ;  /* 0x000000190c1d7223 */ /* 0x040fe2000001081d */
[----:B------:R-:W-:Y:S01]  /*12170*/  FFMA.FTZ R31, R12, R26, R31 ;  /* 0x0000001a0c1f7223 */ /* 0x000fe2000001001f */
[----:B------:R-:W-:-:S02]  /*12180*/  HADD2.F32 R21, -RZ, R10.H0_H0 ;  /* 0x2000000aff157230 */ /* 0x000fc40000004100 */
[-C--:B------:R-:W-:Y:S01]  /*12190*/  FMUL.FTZ R12, R20, R15.reuse ;  /* 0x0000000f140c7220 */ /* 0x080fe20000410000 */
[----:B------:R-:W-:Y:S01]  /*121a0*/  FFMA.FTZ R28, R5, R15, -R28 ;  /* 0x0000000f051c7223 */ /* 0x000fe2000001081c */
[C---:B------:R-:W-:Y:S01]  /*121b0*/  FMUL.FTZ R15, R9.reuse, R70 ;  /* 0x00000046090f7220 */ /* 0x040fe20000410000 */
[----:B------:R-:W-:Y:S02]  /*121c0*/  HADD2.F32 R20, -RZ, R71.H0_H0 ;  /* 0x20000047ff147230 */ /* 0x000fe40000004100 */
[----:B------:R-:W-:Y:S01]  /*121d0*/  FMUL.FTZ R9, R9, R75 ;  /* 0x0000004b09097220 */ /* 0x000fe20000410000 */
[----:B------:R-:W-:Y:S01]  /*121e0*/  FFMA.FTZ R26, R5, R27, R12 ;  /* 0x0000001b051a7223 */ /* 0x000fe2000001000c */
[----:B------:R-:W-:Y:S02]  /*121f0*/  HADD2.F32 R24, -RZ, R11.H0_H0 ;  /* 0x2000000bff187230 */ /* 0x000fe40000004100 */
[----:B------:R-:W-:Y:S01]  /*12200*/  FFMA.FTZ R15, R0, R75, -R15 ;  /* 0x0000004b000f7223 */ /* 0x000fe2000001080f */
[----:B------:R-:W-:-:S02]  /*12210*/  HADD2.F32 R12, -RZ, R76.H0_H0 ;  /* 0x2000004cff0c7230 */ /* 0x000fc40000004100 */
[----:B------:R-:W-:Y:S01]  /*12220*/  FFMA.FTZ R70, R0, R70, R9 ;  /* 0x0000004600467223 */ /* 0x000fe20000010009 */
[----:B------:R-:W-:Y:S02]  /*12230*/  HADD2.F32 R71, -RZ, R71.H1_H1 ;  /* 0x30000047ff477230 */ /* 0x000fe40000004100 */
[C---:B------:R-:W-:Y:S01]  /*12240*/  FMUL.FTZ R0, R21.reuse, R20 ;  /* 0x0000001415007220 */ /* 0x040fe20000410000 */
[----:B------:R-:W-:Y:S02]  /*12250*/  HADD2.F32 R5, -RZ, R76.H1_H1 ;  /* 0x3000004cff057230 */ /* 0x000fe40000004100 */
[-C--:B------:R-:W-:Y:S01]  /*12260*/  FMUL.FTZ R30, R21, R12.reuse ;  /* 0x0000000c151e7220 */ /* 0x080fe20000410000 */
[----:B------:R-:W-:Y:S02]  /*12270*/  HADD2.F32 R14, -RZ, R7.H0_H0 ;  /* 0x20000007ff0e7230 */ /* 0x000fe40000004100 */
[----:B------:R-:W-:Y:S01]  /*12280*/  FFMA.FTZ R25, R13, R12, -R0 ;  /* 0x0000000c0d197223 */ /* 0x000fe20000010800 */
[----:B------:R-:W-:Y:S01]  /*12290*/  FMUL.FTZ R9, R24, R71 ;  /* 0x0000004718097220 */ /* 0x000fe20000410000 */
[----:B------:R-:W-:-:S02]  /*122a0*/  HADD2.F32 R11, -RZ, R11.H1_H1 ;  /* 0x3000000bff0b7230 */ /* 0x000fc40000004100 */
[-C--:B------:R-:W-:Y:S01]  /*122b0*/  FMUL.FTZ R24, R24, R5.reuse ;  /* 0x0000000518187220 */ /* 0x080fe20000410000 */
[----:B------:R-:W-:Y:S02]  /*122c0*/  HADD2.F32 R12, -RZ, R32.H0_H0 ;  /* 0x20000020ff0c7230 */ /* 0x000fe40000004100 */
[----:B------:R-:W-:Y:S01]  /*122d0*/  FFMA.FTZ R30, R13, R20, R30 ;  /* 0x000000140d1e7223 */ /* 0x000fe2000001001e */
[----:B------:R-:W-:Y:S02]  /*122e0*/  HADD2.F32 R0, -RZ, R58.H0_H0 ;  /* 0x2000003aff007230 */ /* 0x000fe40000004100 */
[C---:B------:R-:W-:Y:S01]  /*122f0*/  FFMA.FTZ R20, R14.reuse, R5, -R9 ;  /* 0x000000050e147223 */ /* 0x040fe20000010809 */
[----:B------:R-:W-:Y:S01]  /*12300*/  FFMA.FTZ R24, R14, R71, R24 ;  /* 0x000000470e187223 */ /* 0x000fe20000010018 */
[----:B------:R-:W-:Y:S02]  /*12310*/  HADD2.F32 R7, -RZ, R7.H1_H1 ;  /* 0x30000007ff077230 */ /* 0x000fe40000004100 */
[C---:B------:R-:W-:Y:S01]  /*12320*/  FMUL.FTZ R32, R11.reuse, R12 ;  /* 0x0000000c0b207220 */ /* 0x040fe20000410000 */
[----:B------:R-:W-:Y:S01]  /*12330*/  FMUL.FTZ R14, R11, R0 ;  /* 0x000000000b0e7220 */ /* 0x000fe20000410000 */
[----:B------:R-:W-:-:S02]  /*12340*/  HADD2.F32 R8, -RZ, R8.H1_H1 ;  /* 0x30000008ff087230 */ /* 0x000fc40000004100 */
[----:B------:R-:W-:Y:S02]  /*12350*/  HADD2.F32 R10, -RZ, R10.H1_H1 ;  /* 0x3000000aff0a7230 */ /* 0x000fe40000004100 */
[C---:B------:R-:W-:Y:S01]  /*12360*/  FFMA.FTZ R33, R7.reuse, R0, -R32 ;  /* 0x0000000007217223 */ /* 0x040fe20000010820 */
[----:B------:R-:W-:Y:S02]  /*12370*/  HADD2.F32 R11, -RZ, R35.H0_H0 ;  /* 0x20000023ff0b7230 */ /* 0x000fe40000004100 */
[----:B------:R-:W-:Y:S01]  /*12380*/  FFMA.FTZ R35, R7, R12, R14 ;  /* 0x0000000c07237223 */ /* 0x000fe2000001000e */
[----:B------:R-:W-:Y:S02]  /*12390*/  HADD2.F32 R13, -RZ, R34.H0_H0 ;  /* 0x20000022ff0d7230 */ /* 0x000fe40000004100 */
[----:B------:R-:W-:Y:S02]  /*123a0*/  HADD2.F32 R5, -RZ, R37.H0_H0 ;  /* 0x20000025ff057230 */ /* 0x000fe40000004100 */
[----:B------:R-:W-:Y:S01]  /*123b0*/  FMUL.FTZ R7, R8, R11 ;  /* 0x0000000b08077220 */ /* 0x000fe20000410000 */
[----:B------:R-:W-:-:S02]  /*123c0*/  HADD2.F32 R9, -RZ, R36.H0_H0 ;  /* 0x20000024ff097230 */ /* 0x000fc40000004100 */
[----:B------:R-:W-:Y:S01]  /*123d0*/  FMUL.FTZ R27, R10, R13 ;  /* 0x0000000d0a1b7220 */ /* 0x000fe20000410000 */
[----:B------:R-:W-:Y:S02]  /*123e0*/  HADD2.F32 R4, -RZ, R4.H1_H1 ;  /* 0x30000004ff047230 */ /* 0x000fe40000004100 */
[----:B------:R-:W-:Y:S01]  /*123f0*/  FMUL.FTZ R8, R8, R5 ;  /* 0x0000000508087220 */ /* 0x000fe20000410000 */
[----:B------:R-:W-:Y:S02]  /*12400*/  HADD2.F32 R6, -RZ, R6.H1_H1 ;  /* 0x30000006ff067230 */ /* 0x000fe40000004100 */
        /* <DEDUP_REMOVED lines=15> */
.L_x_1628:
[----:B------:R-:W-:Y:S05]  /*12500*/  BSYNC B0 ;  /* 0x0000000000007941 */ /* 0x000fea0003800000 */
.L_x_1606:
[----:B------:R-:W-:Y:S01]  /*12510*/  @!PT LDS RZ, [RZ] ;  /* 0x00000000fffff984 */ /* 0x000fe20000000800 */
[----:B------:R-:W-:Y:S01]  /*12520*/  @!PT LDS RZ, [RZ] ;  /* 0x00000000fffff984 */ /* 0x000fe20000000800 */
[----:B------:R-:W-:Y:S01]  /*12530*/  @!PT LDS RZ, [RZ] ;  /* 0x00000000fffff984 */ /* 0x000fe20000000800 */
[----:B------:R-:W-:Y:S01]  /*12540*/  @!PT LDS RZ, [RZ] ;  /* 0x00000000fffff984 */ /* 0x000fe20000000800 */
[----:B------:R5:W-:Y:S06]  /*12550*/  MEMBAR.ALL.CTA ;  /* 0x0000000000007992 */ /* 0x000bec0000008000 */
[----:B-----5:R-:W5:Y:S01]  /*12560*/  FENCE.VIEW.ASYNC.S ;  /* 0x00000000000073c6 */ /* 0x020f620000000000 */
[----:B------:R-:W-:Y:S05]  /*12570*/  WARPSYNC.ALL ;  /* 0x0000000000007948 */ /* 0x000fea0003800000 */
[----:B-----5:R-:W-:Y:S06]  /*12580*/  BAR.SYNC.DEFER_BLOCKING 0xd, 0x100 ;  /* 0x0344000000007b1d */ /* 0x020fec0000010000 */
.L_x_1604:
[----:B------:R-:W-:-:S13]  /*12590*/  ISETP.NE.AND P0, PT, R199, 0x3, PT ;  /* 0x00000003c700780c */ /* 0x000fda0003f05270 */
[----:B------:R-:W-:Y:S05]  /*125a0*/  @!P0 BRA `(.L_x_1657) ;  /* 0x0000000000048947 */ /* 0x000fea0003800000 */
[----:B------:R-:W-:Y:S01]  /*125b0*/  BPT.TRAP 0x1 ;  /* 0x000000040000795c */ /* 0x000fe20000300000 */
.L_x_1657:
[----:B01234-:R-:W-:Y:S01]  /*125c0*/  IMAD R4, R17, 0x8, R2 ;  /* 0x0000000811047824 */ /* 0x01ffe200078e0202 */
[----:B------:R-:W-:-:S04]  /*125d0*/  SHF.L.U32 R3, R19, 0x1f, RZ ;  /* 0x0000001f13037819 */ /* 0x000fc800000006ff */
[----:B------:R0:W1:Y:S01]  /*125e0*/  SYNCS.PHASECHK.TRANS64.TRYWAIT P2, [R4+URZ+0x30830], R3 ;  /* 0x03083003040075a7 */ /* 0x000062000804017f */
[----:B------:R-:W-:Y:S05]  /*125f0*/  @!P0 BRA `(.L_x_1658) ;  /* 0x0000000000048947 */ /* 0x000fea0003800000 */
[----:B------:R-:W-:Y:S01]  /*12600*/  BPT.TRAP 0x1 ;  /* 0x000000040000795c */ /* 0x000fe20000300000 */
.L_x_1658:
[----:B------:R-:W2:Y:S02]  /*12610*/  S2R R0, SR_TID.X ;  /* 0x0000000000007919 */ /* 0x000ea40000002100 */
[----:B--2---:R-:W-:-:S04]  /*12620*/  LOP3.LUT R0, R0, 0x7f, RZ, 0xc0, !PT ;  /* 0x0000007f00007812 */ /* 0x004fc800078ec0ff */
[----:B------:R-:W-:Y:S01]  /*12630*/  ISETP.NE.AND P1, PT, R0, RZ, PT ;  /* 0x000000ff0000720c */ /* 0x000fe20003f25270 */
[----:B-1----:R-:W-:-:S12]  /*12640*/  @P2 BRA `(.L_x_1659) ;  /* 0x0000000000082947 */ /* 0x002fd80003800000 */
[----:B------:R-:W1:Y:S02]  /*12650*/  SYNCS.PHASECHK.TRANS64.TRYWAIT P2, [R4+URZ+0x30830], R3 ;  /* 0x03083003040075a7 */ /* 0x000e64000804017f */
[----:B-1----:R-:W-:Y:S05]  /*12660*/  @!P2 BRA `(.L_x_1660) ;  /* 0x000001c0004ca947 */ /* 0x002fea0003800000 */
.L_x_1659:
[----:B------:R-:W-:Y:S05]  /*12670*/  WARPSYNC.ALL ;  /* 0x0000000000007948 */ /* 0x000fea0003800000 */
[----:B------:R-:W-:Y:S01]  /*12680*/  VIADD R0, R2, 0x1e400 ;  /* 0x0001e40002007836 */ /* 0x000fe20000000000 */
[----:B------:R-:W-:Y:S01]  /*12690*/  R2UR UR52, R68 ;  /* 0x00000000443472ca */ /* 0x000fe200000e0000 */
[----:B------:R-:W-:Y:S01]  /*126a0*/  IMAD.MOV.U32 R7, RZ, RZ, 0x40000040 ;  /* 0x40000040ff077424 */ /* 0x000fe200078e00ff */
[----:B------:R-:W-:Y:S01]  /*126b0*/  WARPGROUP.ARRIVE ;  /* 0x00000000000079c5 */ /* 0x000fe20000000000 */
[----:B------:R-:W-:Y:S01]  /*126c0*/  UMOV UR53, 0x40000040 ;  /* 0x4000004000357882 */ /* 0x000fe20000000000 */
[----:B------:R-:W-:Y:S01]  /*126d0*/  SHF.R.U32.HI R0, RZ, 0x4, R0 ;  /* 0x00000004ff007819 */ /* 0x000fe20000011600 */
[----:B------:R-:W-:Y:S01]  /*126e0*/  IMAD.MOV.U32 R11, RZ, RZ, 0x40000040 ;  /* 0x40000040ff0b7424 */ /* 0x000fe200078e00ff */
[----:B------:R-:W-:Y:S01]  /*126f0*/  R2UR UR55, R7 ;  /* 0x00000000073772ca */ /* 0x000fe200000e0000 */
[----:B------:R-:W-:Y:S01]  /*12700*/  UMOV UR49, 0x40000040 ;  /* 0x4000004000317882 */ /* 0x000fe20000000000 */
[----:B------:R-:W-:Y:S01]  /*12710*/  LOP3.LUT R0, R0, 0x3fff, RZ, 0xc0, !PT ;  /* 0x00003fff00007812 */ /* 0x000fe200078ec0ff */
[----:B------:R-:W-:Y:S01]  /*12720*/  UMOV UR9, 0x40000040 ;  /* 0x4000004000097882 */ /* 0x000fe20000000000 */
[----:B------:R-:W-:Y:S01]  /*12730*/  R2UR UR51, R11 ;  /* 0x000000000b3372ca */ /* 0x000fe200000e0000 */
[----:B------:R-:W-:Y:S01]  /*12740*/  IMAD.U32 R13, RZ, RZ, UR9 ;  /* 0x00000009ff0d7e24 */ /* 0x000fe2000f8e00ff */
[----:B------:R-:W-:Y:S01]  /*12750*/  LOP3.LUT R8, R0, 0x10000, RZ, 0xfc, !PT ;  /* 0x0001000000087812 */ /* 0x000fe200078efcff */
[----:B------:R-:W-:Y:S01]  /*12760*/  ULOP3.LUT UR52, UR52, 0x10000, URZ, 0xfc, !UPT ;  /* 0x0001000034347892 */ /* 0x000fe2000f8efc3f */
[----:B------:R-:W-:Y:S01]  /*12770*/  MOV R11, 0x40000040 ;  /* 0x40000040000b7802 */ /* 0x000fe20000000f00 */
[----:B------:R-:W-:Y:S01]  /*12780*/  UMOV UR57, 0x40000040 ;  /* 0x4000004000397882 */ /* 0x000fe20000000000 */
[----:B------:R-:W-:Y:S01]  /*12790*/  UMOV UR41, 0x40000040 ;  /* 0x4000004000297882 */ /* 0x000fe20000000000 */
[----:B------:R-:W-:Y:S01]  /*127a0*/  IMAD R6, R17, 0x900, R8 ;  /* 0x0000090011067824 */ /* 0x000fe200078e0208 */
[----:B------:R-:W-:Y:S01]  /*127b0*/  UIADD3 UR48, UR52, 0x2, URZ ;  /* 0x0000000234307890 */ /* 0x000fe2000fffe03f */
[----:B------:R-:W-:Y:S01]  /*127c0*/  R2UR UR11, R11 ;  /* 0x000000000b0b72ca */ /* 0x000fe200000e0000 */
[----:B------:R-:W-:Y:S01]  /*127d0*/  UIADD3 UR4, UR52, 0x4, URZ ;  /* 0x0000000434047890 */ /* 0x000fe2000fffe03f */
[C---:B------:R-:W-:Y:S01]  /*127e0*/  VIADD R10, R6.reuse, 0x2 ;  /* 0x00000002060a7836 */ /* 0x040fe20000000000 */
[----:B------:R-:W-:Y:S01]  /*127f0*/  R2UR UR54, R6 ;  /* 0x00000000063672ca */ /* 0x000fe200000e0000 */
[----:B------:R-:W-:Y:S01]  /*12800*/  IMAD.MOV.U32 R11, RZ, RZ, 0x40000040 ;  /* 0x40000040ff0b7424 */ /* 0x000fe200078e00ff */
[----:B------:R-:W-:Y:S01]  /*12810*/  UIADD3 UR56, UR52, 0x802, URZ ;  /* 0x0000080234387890 */ /* 0x000fe2000fffe03f */
[----:B------:R-:W-:Y:S01]  /*12820*/  MOV R7, 0x40000040 ;  /* 0x4000004000077802 */ /* 0x000fe20000000f00 */
[----:B------:R-:W-:Y:S01]  /*12830*/  UIADD3 UR40, UR52, 0x804, URZ ;  /* 0x0000080434287890 */ /* 0x000fe2000fffe03f */
[----:B------:R-:W-:Y:S01]  /*12840*/  R2UR UR50, R10 ;  /* 0x000000000a3272ca */ /* 0x000fe200000e0000 */
[----:B------:R-:W-:Y:S01]  /*12850*/  VIADD R10, R6, 0x4 ;  /* 0x00000004060a7836 */ /* 0x000fe20000000000 */
[----:B------:R-:W-:Y:S01]  /*12860*/  UMOV UR8, UR4 ;  /* 0x0000000400087c82 */ /* 0x000fe20008000000 */
[----:B------:R-:W-:Y:S01]  /*12870*/  UIADD3 UR4, UR52, 0x6, URZ ;  /* 0x0000000634047890 */ /* 0x000fe2000fffe03f */
[----:B------:R-:W-:Y:S01]  /*12880*/  IMAD.U32 R12, RZ, RZ, UR8 ;  /* 0x00000008ff0c7e24 */ /* 0x000fe2000f8e00ff */
[----:B------:R-:W-:Y:S01]  /*12890*/  R2UR UR39, R7 ;  /* 0x00000000072772ca */ /* 0x000fe200000e0000 */
[----:B------:R-:W-:Y:S01]  /*128a0*/  UIADD3 UR36, UR52, 0x806, URZ ;  /* 0x0000080634247890 */ /* 0x000fe2000fffe03f */
[----:B------:R-:W-:Y:S01]  /*128b0*/  R2UR UR10, R10 ;  /* 0x000000000a0a72ca */ /* 0x000fe200000e0000 */
[----:B------:R-:W-:Y:S01]  /*128c0*/  HGMMA.64x96x16.F32 R24, gdesc[UR52], RZ, !UPT, gsb0 ;  /* 0x01600000341879f0 */ /* 0x000fe2000c0008ff */
[----:B------:R-:W-:Y:S01]  /*128d0*/  VIADD R10, R6, 0x6 ;  /* 0x00000006060a7836 */ /* 0x000fe20000000000 */
[----:B------:R2:W-:Y:S01]  /*128e0*/  STL.64 [R1+0x30], R12 ;  /* 0x0000300c01007387 */ /* 0x0005e20000100a00 */
[----:B------:R-:W-:Y:S01]  /*128f0*/  UMOV UR37, 0x40000040 ;  /* 0x4000004000257882 */ /* 0x000fe20000000000 */
[----:B------:R-:W3:Y:S01]  /*12900*/  LDC R91, c[0x0][0x448] ;  /* 0x00011200ff5b7b82 */ /* 0x000ee20000000800 */
[----:B------:R-:W-:Y:S01]  /*12910*/  IMAD.IADD R5, R214, 0x1, R212 ;  /* 0x00000001d6057824 */ /* 0x000fe200078e02d4 */
[----:B------:R-:W-:Y:S01]  /*12920*/  LOP3.LUT R18, R18, 0xffdfffff, RZ, 0xc0, !PT ;  /* 0xffdfffff12127812 */ /* 0x000fe200078ec0ff */
[----:B01----:R-:W-:-:S05]  /*12930*/  @!P1 VIADD R4, R4, 0x30840 ;  /* 0x0003084004049836 */ /* 0x003fca0000000000 */
[----:B------:R-:W-:Y:S02]  /*12940*/  @!P1 PRMT R4, RZ, 0x654, R4 ;  /* 0x00000654ff049816 */ /* 0x000fe40000000004 */
[----:B---3--:R-:W-:-:S13]  /*12950*/  ISETP.NE.AND P2, PT, R91, 0x1, PT ;  /* 0x000000015b00780c */ /* 0x008fda0003f45270 */
[----:B------:R-:W-:-:S04]  /*12960*/  @P2 LOP3.LUT R18, R18, 0x200000, RZ, 0xfc, !PT ;  /* 0x0020000012122812 */ /* 0x000fc800078efcff */
[----:B------:R-:W-:Y:S01]  /*12970*/  LOP3.LUT R18, R18, 0xffefffff, RZ, 0xc0, !PT ;  /* 0xffefffff12127812 */ /* 0x000fe200078ec0ff */
[----:B------:R-:W-:Y:S02]  /*12980*/  WARPGROUP.DEPBAR.LE gsb0, 0x0 ;  /* 0x00008000000079c5 */ /* 0x000fe40000010000 */
[----:B------:R-:W-:-:S06]  /*12990*/  WARPGROUP.ARRIVE ;  /* 0x00000000000079c5 */ /* 0x000fcc0000000000 */
[----:B------:R-:W-:Y:S03]  /*129a0*/  HGMMA.64x96x16.F32 R24, gdesc[UR48], R24, gsb0 ;  /* 0x01600000301879f0 */ /* 0x000fe60008000818 */
[----:B------:R-:W-:Y:S02]  /*129b0*/  WARPGROUP.DEPBAR.LE gsb0, 0x0 ;  /* 0x00008000000079c5 */ /* 0x000fe40000010000 */
[----:B------:R-:W-:-:S06]  /*129c0*/  WARPGROUP.ARRIVE ;  /* 0x00000000000079c5 */ /* 0x000fcc0000000000 */
[----:B------:R-:W-:Y:S01]  /*129d0*/  HGMMA.64x96x16.F32 R24, gdesc[UR8], R24, gsb0 ;  /* 0x01600000081879f0 */ /* 0x000fe20008000818 */
[----:B------:R-:W-:Y:S01]  /*129e0*/  R2UR UR10, R10 ;  /* 0x000000000a0a72ca */ /* 0x000fe200000e0000 */
[----:B------:R-:W-:Y:S01]  /*129f0*/  UMOV UR8, UR4 ;  /* 0x0000000400087c82 */ /* 0x000fe20008000000 */
[----:B------:R-:W-:Y:S01]  /*12a00*/  R2UR UR11, R11 ;  /* 0x000000000b0b72ca */ /* 0x000fe200000e0000 */
[----:B------:R-:W-:Y:S01]  /*12a10*/  UMOV UR9, 0x40000040 ;  /* 0x4000004000097882 */ /* 0x000fe20000000000 */
[----:B------:R-:W-:Y:S01]  /*12a20*/  VIADD R10, R6, 0x300 ;  /* 0x00000300060a7836 */ /* 0x000fe20000000000 */
[----:B------:R-:W-:Y:S01]  /*12a30*/  MOV R11, 0x40000040 ;  /* 0x40000040000b7802 */ /* 0x000fe20000000f00 */
[----:B------:R-:W-:Y:S01]  /*12a40*/  UIADD3 UR4, UR52, 0x400, URZ ;  /* 0x0000040034047890 */ /* 0x000fe2000fffe03f */
[----:B--2---:R-:W-:Y:S02]  /*12a50*/  IMAD.U32 R12, RZ, RZ, UR8 ;  /* 0x00000008ff0c7e24 */ /* 0x004fe4000f8e00ff */
[----:B------:R-:W-:-:S05]  /*12a60*/  IMAD.U32 R13, RZ, RZ, UR9 ;  /* 0x00000009ff0d7e24 */ /* 0x000fca000f8e00ff */
[----:B------:R0:W-:Y:S01]  /*12a70*/  STL.64 [R1+0x28], R12 ;  /* 0x0000280c01007387 */ /* 0x0001e20000100a00 */
        /* <DEDUP_REMOVED lines=8> */
[----:B------:R-:W-:Y:S01]  /*12b00*/  UIADD3 UR4, UR52, 0x402, URZ ;  /* 0x0000040234047890 */ /* 0x000fe2000fffe03f */
[----:B------:R-:W-:Y:S02]  /*12b10*/  IMAD.MOV.U32 R11, RZ, RZ, 0x40000040 ;  /* 0x40000040ff0b7424 */ /* 0x000fe400078e00ff */
[----:B0-----:R-:W-:Y:S02]  /*12b20*/  IMAD.U32 R12, RZ, RZ, UR8 ;  /* 0x00000008ff0c7e24 */ /* 0x001fe4000f8e00ff */
        /* <DEDUP_REMOVED lines=49> */
[----:B------:R-:W-:Y:S01]  /*12e40*/  ULDC UR4, c[0x0][0x9d8] ;  /* 0x0002760000047ab9 */ /* 0x000fe20000000800 */
[----:B------:R-:W-:Y:S02]  /*12e50*/  IMAD.MOV.U32 R11, RZ, RZ, 0x40000040 ;  /* 0x40000040ff0b7424 */ /* 0x000fe400078e00ff */
[----:B0-----:R-:W-:Y:S01]  /*12e60*/  IMAD.U32 R12, RZ, RZ, UR8 ;  /* 0x00000008ff0c7e24 */ /* 0x001fe2000f8e00ff */
[----:B------:R-:W-:Y:S01]  /*12e70*/  R2UR UR58, R10 ;  /* 0x000000000a3a72ca */ /* 0x000fe200000e0000 */
[----:B------:R-:W-:Y:S01]  /*12e80*/  VIADD R10, R6, 0x604 ;  /* 0x00000604060a7836 */ /* 0x000fe20000000000 */
[----:B------:R-:W-:Y:S01]  /*12e90*/  R2UR UR59, R11 ;  /* 0x000000000b3b72ca */ /* 0x000fe200000e0000 */
[----:B------:R-:W-:-:S02]  /*12ea0*/  IMAD.MOV.U32 R11, RZ, RZ, 0x40000040 ;  /* 0x40000040ff0b7424 */ /* 0x000fc400078e00ff */
[----:B------:R-:W-:Y:S01]  /*12eb0*/  VIADD R6, R6, 0x606 ;  /* 0x0000060606067836 */ /* 0x000fe20000000000 */
[----:B------:R-:W-:Y:S01]  /*12ec0*/  R2UR UR42, R10 ;  /* 0x000000000a2a72ca */ /* 0x000fe200000e0000 */
[----:B------:R-:W-:Y:S01]  /*12ed0*/  IMAD.U32 R13, RZ, RZ, UR9 ;  /* 0x00000009ff0d7e24 */ /* 0x000fe2000f8e00ff */
[----:B------:R-:W-:Y:S01]  /*12ee0*/  R2UR UR43, R11 ;  /* 0x000000000b2b72ca */ /* 0x000fe200000e0000 */
[----:B------:R-:W0:Y:S01]  /*12ef0*/  @P2 LDC R10, c[0x0][0x44c] ;  /* 0x00011300ff0a2b82 */ /* 0x000e220000000800 */
[----:B------:R-:W-:Y:S02]  /*12f00*/  R2UR UR38, R6 ;  /* 0x00000000062672ca */ /* 0x000fe400000e0000 */
[----:B------:R1:W-:Y:S05]  /*12f10*/  STL.64 [R1], R12 ;  /* 0x0000000c01007387 */ /* 0x0003ea0000100a00 */
[----:B------:R-:W2:Y:S01]  /*12f20*/  @P2 LDC R11, c[0x0][0x450] ;  /* 0x00011400ff0b2b82 */ /* 0x000ea20000000800 */
[----:B0-----:R-:W-:Y:S01]  /*12f30*/  @P2 IMAD.HI.U32 R10, R5, R10, RZ ;  /* 0x0000000a050a2227 */ /* 0x001fe200078e00ff */
        /* <DEDUP_REMOVED lines=16> */
[----:B------:R-:W-:Y:S01]  /*13040*/  FMUL.FTZ R41, R45, UR4 ;  /* 0x000000042d297c20 */ /* 0x000fe20008410000 */
[----:B------:R-:W-:Y:S01]  /*13050*/  FMUL.FTZ R26, R47, UR4 ;  /* 0x000000042f1a7c20 */ /* 0x000fe20008410000 */
[----:B------:R-:W-:Y:S01]  /*13060*/  IMAD.MOV.U32 R45, RZ, RZ, R5 ;  /* 0x000000ffff2d7224 */ /* 0x000fe200078e0005 */
[----:B--2---:R-:W-:Y:S01]  /*13070*/  @P2 SHF.R.U32.HI R45, RZ, R11, R10 ;  /* 0x0000000bff2d2219 */ /* 0x004fe2000001160a */
[----:B------:R-:W-:Y:S01]  /*13080*/  IMAD.MOV.U32 R47, RZ, RZ, -0x60 ;  /* 0xffffffa0ff2f7424 */ /* 0x000fe200078e00ff */
[----:B------:R-:W0:Y:S01]  /*13090*/  LDC.64 R10, c[0x0][0x9e0] ;  /* 0x00027800ff0a7b82 */ /* 0x000e220000000a00 */
[----:B------:R-:W-:Y:S01]  /*130a0*/  FMUL.FTZ R3, R27, UR4 ;  /* 0x000000041b037c20 */ /* 0x000fe20008410000 */
[----:B------:R-:W-:Y:S01]  /*130b0*/  FMUL.FTZ R27, R28, UR4 ;  /* 0x000000041c1b7c20 */ /* 0x000fe20008410000 */
[----:B------:R-:W-:Y:S01]  /*130c0*/  FMUL.FTZ R9, R31, UR4 ;  /* 0x000000041f097c20 */ /* 0x000fe20008410000 */
[----:B------:R-:W-:Y:S01]  /*130d0*/  FMUL.FTZ R6, R24, UR4 ;  /* 0x0000000418067c20 */ /* 0x000fe20008410000 */
[----:B------:R-:W-:Y:S01]  /*130e0*/  FMUL.FTZ R28, R29, UR4 ;  /* 0x000000041d1c7c20 */ /* 0x000fe20008410000 */
[----:B------:R-:W-:Y:S01]  /*130f0*/  FMUL.FTZ R31, R32, UR4 ;  /* 0x00000004201f7c20 */ /* 0x000fe20008410000 */
[----:B------:R-:W-:Y:S01]  /*13100*/  FMUL.FTZ R82, R40, UR4 ;  /* 0x0000000428527c20 */ /* 0x000fe20008410000 */
[----:B------:R-:W-:-:S02]  /*13110*/  IMAD R47, R72, R47, 0x61 ;  /* 0x00000061482f7424 */ /* 0x000fc400078e022f */
[----:B------:R-:W-:Y:S01]  /*13120*/  FMUL.FTZ R24, R25, UR4 ;  /* 0x0000000419187c20 */ /* 0x000fe20008410000 */
[----:B------:R-:W-:Y:S01]  /*13130*/  FMUL.FTZ R7, R30, UR4 ;  /* 0x000000041e077c20 */ /* 0x000fe20008410000 */
[----:B------:R-:W-:Y:S01]  /*13140*/  FMUL.FTZ R32, R33, UR4 ;  /* 0x0000000421207c20 */ /* 0x000fe20008410000 */
[----:B-1----:R-:W-:Y:S01]  /*13150*/  FMUL.FTZ R12, R34, UR4 ;  /* 0x00000004220c7c20 */ /* 0x002fe20008410000 */
        /* <DEDUP_REMOVED lines=32> */
[----:B------:R-:W-:Y:S01]  /*13360*/  ULDC UR4, c[0x0][0x9dc] ;  /* 0x0002770000047ab9 */ /* 0x000fe20000000800 */
[----:B------:R1:W-:Y:S01]  /*13370*/  @!P1 SYNCS.ARRIVE.TRANS64.RED.A1T0 RZ, [R4+URZ], RZ ;  /* 0x000000ff04ff99a7 */ /* 0x0003e2000810043f */
[----:B------:R-:W-:Y:S01]  /*13380*/  ULOP3.LUT UR5, URZ, UR4, URZ, 0x33, !UPT ;  /* 0x000000043f057292 */ /* 0x000fe2000f8e333f */
[----:B------:R-:W2:Y:S01]  /*13390*/  SHFL.IDX PT, R46, R45, RZ, 0x1c1f ;  /* 0x001c1fff2d2e7589 */ /* 0x000ea200000e0000 */
[----:B0-----:R-:W-:Y:S01]  /*133a0*/  ISETP.GE.AND P2, PT, R11, 0x1, PT ;  /* 0x000000010b00780c */ /* 0x001fe20003f46270 */
[----:B------:R-:W0:Y:S01]  /*133b0*/  MUFU.TANH R6, R6 ;  /* 0x0000000600067308 */ /* 0x000e220000002400 */
[----:B------:R-:W-:-:S02]  /*133c0*/  IMAD R5, R72, -0x60, R196 ;  /* 0xffffffa048057824 */ /* 0x000fc400078e02c4 */
[----:B------:R-:W-:Y:S01]  /*133d0*/  VIADD R63, R47, 0xffffffff ;  /* 0xffffffff2f3f7836 */ /* 0x000fe20000000000 */
[--C-:B-1----:R-:W-:Y:S02]  /*133e0*/  IADD3 R4, R196, R47, -R200.reuse ;  /* 0x0000002fc4047210 */ /* 0x102fe40007ffe8c8 */
[----:B------:R-:W-:Y:S01]  /*133f0*/  IADD3 R94, -R200, 0x60, R5 ;  /* 0x00000060c85e7810 */ /* 0x000fe20007ffe105 */
[----:B------:R-:W-:Y:S01]  /*13400*/  IMAD.IADD R66, R63, 0x1, -R200 ;  /* 0x000000013f427824 */ /* 0x000fe200078e0ac8 */
[----:B------:R-:W1:Y:S01]  /*13410*/  MUFU.TANH R24, R24 ;  /* 0x0000001800187308 */ /* 0x000e620000002400 */
[----:B------:R-:W-:Y:S02]  /*13420*/  IMAD.IADD R49, R4, 0x1, -R195 ;  /* 0x0000000104317824 */ /* 0x000fe400078e0ac3 */
[----:B------:R-:W-:Y:S01]  /*13430*/  IMAD.U32 R4, RZ, RZ, UR5 ;  /* 0x00000005ff047e24 */ /* 0x000fe2000f8e00ff */
[----:B------:R-:W-:Y:S01]  /*13440*/  @P2 LOP3.LUT R18, R18, 0x100000, RZ, 0xfc, !PT ;  /* 0x0010000012122812 */ /* 0x000fe200078efcff */
[C---:B------:R-:W-:Y:S01]  /*13450*/  IMAD.IADD R55, R49.reuse, 0x1, R10 ;  /* 0x0000000131377824 */ /* 0x040fe200078e020a */
[----:B------:R-:W-:-:S02]  /*13460*/  IADD3 R59, R49, UR5, RZ ;  /* 0x00000005313b7c10 */ /* 0x000fc4000fffe0ff */
[----:B------:R3:W-:Y:S01]  /*13470*/  STL [R1+0x38], R4 ;  /* 0x0000380401007387 */ /* 0x0007e20000100800 */
[----:B------:R-:W4:Y:S02]  /*13480*/  MUFU.TANH R0, R0 ;  /* 0x0000000000007308 */ /* 0x000f240000002400 */
[----:B--2---:R-:W-:Y:S01]  /*13490*/  IMAD.IADD R47, R59, 0x1, R46 ;  /* 0x000000013b2f7824 */ /* 0x004fe200078e022e */
[----:B------:R-:W-:-:S05]  /*134a0*/  VIADDMNMX R62, R46, R55, R94, PT ;  /* 0x000000372e3e7246 */ /* 0x000fca000380015e */
[----:B------:R-:W2:Y:S08]  /*134b0*/  MUFU.TANH R3, R3 ;  /* 0x0000000300037308 */ /* 0x000eb00000002400 */
        /* <DEDUP_REMOVED lines=44> */
[----:B-1234-:R-:W-:Y:S05]  /*13780*/  @!P2 BRA `(.L_x_1661) ;  /* 0x00000000004ca947 */ /* 0x01efea0003800000 */
[----:B------:R-:W-:Y:S01]  /*13790*/  IADD3 R46, -R195, R196, R46 ;  /* 0x000000c4c32e7210 */ /* 0x000fe20007ffe12e */
[----:B------:R-:W-:Y:S03]  /*137a0*/  BSSY B0, `(.L_x_1662) ;  /* 0x000000e000007945 */ /* 0x000fe60003800000 */
[----:B------:R-:W-:-:S13]  /*137b0*/  ISETP.GT.AND P2, PT, R46, -0x1, PT ;  /* 0xffffffff2e00780c */ /* 0x000fda0003f44270 */
        /* <DEDUP_REMOVED lines=8> */
.L_x_1663:
[----:B------:R-:W-:-:S13]  /*13840*/  ISETP.NE.AND P2, PT, R11, 0x1, PT ;  /* 0x000000010b00780c */ /* 0x000fda0003f45270 */
[----:B------:R-:W1:Y:S02]  /*13850*/  @P2 LDC.64 R4, c[0x0][0x9e8] ;  /* 0x00027a00ff042b82 */ /* 0x000e640000000a00 */
[----:B-1----:R-:W-:-:S05]  /*13860*/  @P2 IMAD.HI.U32 R4, R46, R4, RZ ;  /* 0x000000042e042227 */ /* 0x002fca00078e00ff */
[----:B------:R-:W-:-:S07]  /*13870*/  @P2 SHF.R.U32.HI R46, RZ, R5, R4 ;  /* 0x00000005ff2e2219 */ /* 0x000fce0000011604 */
.L_x_1664:
[----:B------:R-:W-:Y:S05]  /*13880*/  BSYNC B0 ;  /* 0x0000000000007941 */ /* 0x000fea0003800000 */
.L_x_1662:
[----:B------:R-:W-:-:S05]  /*13890*/  IMAD R46, R46, R11, R66 ;  /* 0x0000000b2e2e7224 */ /* 0x000fca00078e0242 */
[----:B------:R-:W-:Y:S02]  /*138a0*/  VIMNMX R47, R47, R46, !PT ;  /* 0x0000002e2f2f7248 */ /* 0x000fe40007fe0100 */
[----:B------:R-:W-:-:S07]  /*138b0*/  VIADDMNMX R62, R46, R11, R62, PT ;  /* 0x0000000b2e3e7246 */ /* 0x000fce000380013e */
.L_x_1661:
[C---:B------:R-:W-:Y:S01]  /*138c0*/  ISETP.GE.AND P2, PT, R63.reuse, 0x2, PT ;  /* 0x000000023f00780c */ /* 0x040fe20003f46270 */
[----:B------:R-:W1:Y:S01]  /*138d0*/  SHFL.IDX PT, R4, R45, 0x1, 0x1c1f ;  /* 0x003c1f002d047f89 */ /* 0x000e6200000e0000 */
[----:B------:R-:W-:Y:S02]  /*138e0*/  ISETP.GE.AND P6, PT, R63, 0x9, PT ;  /* 0x000000093f00780c */ /* 0x000fe40003fc6270 */
[----:B------:R-:W-:Y:S02]  /*138f0*/  ISETP.GT.AND P3, PT, R47, 0x1, !P2 ;  /* 0x000000012f00780c */ /* 0x000fe40005764270 */
[----:B------:R-:W-:Y:S02]  /*13900*/  ISETP.GE.AND P4, PT, R63, 0xa, PT ;  /* 0x0000000a3f00780c */ /* 0x000fe40003f86270 */
[----:B------:R-:W-:Y:S02]  /*13910*/  ISETP.LT.OR P3, PT, R62, 0x2, P3 ;  /* 0x000000023e00780c */ /* 0x000fe40001f61670 */
[----:B------:R-:W-:-:S02]  /*13920*/  P2R R67, PR, RZ, 0x10 ;  /* 0x00000010ff437803 */ /* 0x000fc40000000000 */
[----:B------:R-:W-:Y:S02]  /*13930*/  FSEL R104, R24, -INF , !P3 ;  /* 0xff80000018687808 */ /* 0x000fe40005800000 */
[----:B------:R-:W-:-:S04]  /*13940*/  ISETP.GT.AND P3, PT, R47, 0x8, !P6 ;  /* 0x000000082f00780c */ /* 0x000fc80007764270 */
[----:B------:R-:W-:-:S04]  /*13950*/  ISETP.LT.OR P3, PT, R62, 0x9, P3 ;  /* 0x000000093e00780c */ /* 0x000fc80001f61670 */
[----:B0-----:R-:W-:Y:S02]  /*13960*/  FSEL R102, R27, -INF , !P3 ;  /* 0xff8000001b667808 */ /* 0x001fe40005800000 */
[----:B------:R-:W-:Y:S01]  /*13970*/  ISETP.GT.AND P3, PT, R47, 0x9, !P4 ;  /* 0x000000092f00780c */ /* 0x000fe20006764270 */
[----:B-1----:R-:W-:Y:S01]  /*13980*/  IMAD.IADD R27, R59, 0x1, R4 ;  /* 0x000000013b1b7824 */ /* 0x002fe200078e0204 */
[----:B------:R-:W-:Y:S02]  /*13990*/  ISETP.GE.AND P4, PT, R63, 0x11, PT ;  /* 0x000000113f00780c */ /* 0x000fe40003f86270 */
[----:B------:R-:W-:Y:S02]  /*139a0*/  ISETP.LT.OR P3, PT, R62, 0xa, P3 ;  /* 0x0000000a3e00780c */ /* 0x000fe40001f61670 */
[----:B------:R-:W-:Y:S02]  /*139b0*/  P2R R70, PR, RZ, 0x10 ;  /* 0x00000010ff467803 */ /* 0x000fe40000000000 */
[----:B------:R-:W-:-:S02]  /*139c0*/  FSEL R100, R28, -INF , !P3 ;  /* 0xff8000001c647808 */ /* 0x000fc40005800000 */
[----:B------:R-:W-:Y:S02]  /*139d0*/  ISETP.GT.AND P3, PT, R47, 0x10, !P4 ;  /* 0x000000102f00780c */ /* 0x000fe40006764270 */
[----:B------:R-:W-:Y:S02]  /*139e0*/  ISETP.GE.AND P4, PT, R63, 0x12, PT ;  /* 0x000000123f00780c */ /* 0x000fe40003f86270 */
[----:B------:R-:W-:Y:S02]  /*139f0*/  ISETP.LT.OR P3, PT, R62, 0x11, P3 ;  /* 0x000000113e00780c */ /* 0x000fe40001f61670 */
[----:B------:R-:W-:Y:S02]  /*13a00*/  P2R R71, PR, RZ, 0x10 ;  /* 0x00000010ff477803 */ /* 0x000fe40000000000 */
[----:B------:R-:W-:Y:S02]  /*13a10*/  FSEL R98, R31, -INF , !P3 ;  /* 0xff8000001f627808 */ /* 0x000fe40005800000 */
[----:B------:R-:W-:-:S02]  /*13a20*/  ISETP.GT.AND P3, PT, R47, 0x11, !P4 ;  /* 0x000000112f00780c */ /* 0x000fc40006764270 */
[----:B------:R-:W-:Y:S02]  /*13a30*/  ISETP.GE.AND P4, PT, R63, 0x19, PT ;  /* 0x000000193f00780c */ /* 0x000fe40003f86270 */
[----:B------:R-:W-:Y:S02]  /*13a40*/  ISETP.LT.OR P3, PT, R62, 0x12, P3 ;  /* 0x000000123e00780c */ /* 0x000fe40001f61670 */
[----:B------:R-:W-:Y:S02]  /*13a50*/  P2R R73, PR, RZ, 0x10 ;  /* 0x00000010ff497803 */ /* 0x000fe40000000000 */
[----:B------:R-:W-:Y:S02]  /*13a60*/  FSEL R96, R32, -INF , !P3 ;  /* 0xff80000020607808 */ /* 0x000fe40005800000 */
[----:B------:R-:W-:Y:S02]  /*13a70*/  ISETP.GT.AND P3, PT, R47, 0x18, !P4 ;  /* 0x000000182f00780c */ /* 0x000fe40006764270 */
[----:B------:R-:W-:-:S02]  /*13a80*/  ISETP.GE.AND P4, PT, R63, 0x1a, PT ;  /* 0x0000001a3f00780c */ /* 0x000fc40003f86270 */
[----:B------:R-:W-:Y:S02]  /*13a90*/  ISETP.LT.OR P3, PT, R62, 0x19, P3 ;  /* 0x000000193e00780c */ /* 0x000fe40001f61670 */
[----:B------:R-:W-:Y:S02]  /*13aa0*/  P2R R74, PR, RZ, 0x10 ;  /* 0x00000010ff4a7803 */ /* 0x000fe40000000000 */
[----:B------:R-:W-:Y:S02]  /*13ab0*/  FSEL R92, R92, -INF , !P3 ;  /* 0xff8000005c5c7808 */ /* 0x000fe40005800000 */
[----:B------:R-:W-:Y:S02]  /*13ac0*/  ISETP.GT.AND P3, PT, R47, 0x19, !P4 ;  /* 0x000000192f00780c */ /* 0x000fe40006764270 */
[----:B------:R-:W-:Y:S02]  /*13ad0*/  ISETP.GE.AND P4, PT, R63, 0x21, PT ;  /* 0x000000213f00780c */ /* 0x000fe40003f86270 */
[----:B------:R-:W-:-:S02]  /*13ae0*/  ISETP.LT.OR P3, PT, R62, 0x1a, P3 ;  /* 0x0000001a3e00780c */ /* 0x000fc40001f61670 */
[----:B------:R-:W-:Y:S02]  /*13af0*/  P2R R75, PR, RZ, 0x10 ;  /* 0x00000010ff4b7803 */ /* 0x000fe40000000000 */
[----:B------:R-:W-:Y:S02]  /*13b00*/  FSEL R90, R90, -INF , !P3 ;  /* 0xff8000005a5a7808 */ /* 0x000fe40005800000 */
[----:B------:R-:W-:Y:S02]  /*13b10*/  ISETP.GT.AND P3, PT, R47, 0x20, !P4 ;  /* 0x000000202f00780c */ /* 0x000fe40006764270 */
[----:B------:R-:W-:Y:S02]  /*13b20*/  ISETP.GE.AND P4, PT, R63, 0x22, PT ;  /* 0x000000223f00780c */ /* 0x000fe40003f86270 */
[----:B------:R-:W-:Y:S02]  /*13b30*/  ISETP.LT.OR P3, PT, R62, 0x21, P3 ;  /* 0x000000213e00780c */ /* 0x000fe40001f61670 */
[----:B------:R-:W-:-:S02]  /*13b40*/  P2R R77, PR, RZ, 0x10 ;  /* 0x00000010ff4d7803 */ /* 0x000fc40000000000 */
[----:B------:R-:W-:Y:S02]  /*13b50*/  FSEL R82, R82, -INF , !P3 ;  /* 0xff80000052527808 */ /* 0x000fe40005800000 */
[----:B------:R-:W-:Y:S02]  /*13b60*/  ISETP.GT.AND P3, PT, R47, 0x21, !P4 ;  /* 0x000000212f00780c */ /* 0x000fe40006764270 */
        /* <DEDUP_REMOVED lines=12> */
[----:B------:R-:W-:Y:S02]  /*13c30*/  VIADDMNMX R94, R4, R55, R94, PT ;  /* 0x00000037045e7246 */ /* 0x000fe4000380015e */
        /* <DEDUP_REMOVED lines=33> */
[C---:B------:R-:W-:Y:S02]  /*13e50*/  ISETP.LT.OR P3, PT, R62.reuse, 0x49, P3 ;  /* 0x000000493e00780c */ /* 0x040fe40001f61670 */
        /* <DEDUP_REMOVED lines=14> */
[----:B------:R-:W-:-:S04]  /*13f40*/  ISETP.LT.OR P3, PT, R62, 0x52, P3 ;  /* 0x000000523e00780c */ /* 0x000fc80001f61670 */
[----:B------:R-:W-:Y:S02]  /*13f50*/  FSEL R28, R65, -INF , !P3 ;  /* 0xff800000411c7808 */ /* 0x000fe40005800000 */
[----:B------:R-:W-:-:S04]  /*13f60*/  ISETP.GE.AND P3, PT, R63, 0x59, PT ;  /* 0x000000593f00780c */ /* 0x000fc80003f66270 */
[----:B------:R-:W-:-:S04]  /*13f70*/  ISETP.GT.AND P4, PT, R47, 0x58, !P3 ;  /* 0x000000582f00780c */ /* 0x000fc80005f84270 */
[----:B------:R-:W-:-:S04]  /*13f80*/  ISETP.LT.OR P4, PT, R62, 0x59, P4 ;  /* 0x000000593e00780c */ /* 0x000fc80002781670 */
[----:B------:R-:W-:Y:S02]  /*13f90*/  FSEL R24, R68, -INF , !P4 ;  /* 0xff80000044187808 */ /* 0x000fe40006000000 */
[----:B------:R-:W-:-:S04]  /*13fa0*/  ISETP.GE.AND P4, PT, R63, 0x1, PT ;  /* 0x000000013f00780c */ /* 0x000fc80003f86270 */
        /* <DEDUP_REMOVED lines=8> */
[----:B------:R-:W-:-:S13]  /*14030*/  ISETP.GE.AND P5, PT, R11, 0x1, PT ;  /* 0x000000010b00780c */ /* 0x000fda0003fa6270 */
[----:B------:R-:W-:Y:S05]  /*14040*/  @!P5 BRA `(.L_x_1665) ;  /* 0x00000000004cd947 */ /* 0x000fea0003800000 */
[----:B------:R-:W-:Y:S01]  /*14050*/  IADD3 R39, -R195, R196, R4 ;  /* 0x000000c4c3277210 */ /* 0x000fe20007ffe104 */
[----:B------:R-:W-:Y:S03]  /*14060*/  BSSY B0, `(.L_x_1666) ;  /* 0x000000e000007945 */ /* 0x000fe60003800000 */
[----:B------:R-:W-:-:S13]  /*14070*/  ISETP.GT.AND P5, PT, R39, -0x1, PT ;  /* 0xffffffff2700780c */ /* 0x000fda0003fa4270 */
        /* <DEDUP_REMOVED lines=8> */
.L_x_1667:
[----:B------:R-:W-:-:S13]  /*14100*/  ISETP.NE.AND P5, PT, R11, 0x1, PT ;  /* 0x000000010b00780c */ /* 0x000fda0003fa5270 */
[----:B------:R-:W0:Y:S02]  /*14110*/  @P5 LDC.64 R4, c[0x0][0x9e8] ;  /* 0x00027a00ff045b82 */ /* 0x000e240000000a00 */
[----:B0-----:R-:W-:-:S05]  /*14120*/  @P5 IMAD.HI.U32 R4, R39, R4, RZ ;  /* 0x0000000427045227 */ /* 0x001fca00078e00ff */
[----:B------:R-:W-:-:S07]  /*14130*/  @P5 SHF.R.U32.HI R39, RZ, R5, R4 ;  /* 0x00000005ff275219 */ /* 0x000fce0000011604 */
.L_x_1668:
[----:B------:R-:W-:Y:S05]  /*14140*/  BSYNC B0 ;  /* 0x0000000000007941 */ /* 0x000fea0003800000 */
.L_x_1666:
[----:B------:R-:W-:-:S05]  /*14150*/  IMAD R4, R39, R11, R66 ;  /* 0x0000000b27047224 */ /* 0x000fca00078e0242 */
[----:B------:R-:W-:Y:S02]  /*14160*/  VIMNMX R27, R27, R4, !PT ;  /* 0x000000041b1b7248 */ /* 0x000fe40007fe0100 */
[----:B------:R-:W-:-:S07]  /*14170*/  VIADDMNMX R94, R4, R11, R94, PT ;  /* 0x0000000b045e7246 */ /* 0x000fce000380015e */
.L_x_1665:
[C---:B------:R-:W-:Y:S01]  /*14180*/  ISETP.GT.AND P2, PT, R27.reuse, 0x1, !P2 ;  /* 0x000000011b00780c */ /* 0x040fe20005744270 */
[----:B------:R-:W-:Y:S01]  /*14190*/  ULDC UR4, c[0x0][0x988] ;  /* 0x0002620000047ab9 */ /* 0x000fe20000000800 */
[----:B------:R-:W-:Y:S01]  /*141a0*/  ISETP.GT.AND P6, PT, R27, 0x8, !P6 ;  /* 0x000000081b00780c */ /* 0x000fe200077c4270 */
[----:B------:R-:W-:Y:S01]  /*141b0*/  IMAD.MOV.U32 R45, RZ, RZ, R212 ;  /* 0x000000ffff2d7224 */ /* 0x000fe200078e00d4 */
[C---:B------:R-:W-:Y:S02]  /*141c0*/  ISETP.LT.OR P2, PT, R94.reuse, 0x2, P2 ;  /* 0x000000025e00780c */ /* 0x040fe40001741670 */
[----:B------:R-:W-:Y:S02]  /*141d0*/  ISETP.LT.OR P6, PT, R94, 0x9, P6 ;  /* 0x000000095e00780c */ /* 0x000fe400037c1670 */
[----:B------:R-:W-:Y:S02]  /*141e0*/  FSEL R78, R3, -INF , !P2 ;  /* 0xff800000034e7808 */ /* 0x000fe40005000000 */
[----:B------:R-:W-:-:S02]  /*141f0*/  ISETP.NE.AND P2, PT, R67, RZ, PT ;  /* 0x000000ff4300720c */ /* 0x000fc40003f45270 */
[----:B------:R-:W-:Y:S01]  /*14200*/  FSEL R4, R7, -INF , !P6 ;  /* 0xff80000007047808 */ /* 0x000fe20007000000 */
[----:B------:R-:W-:Y:S01]  /*14210*/  IMAD.U32 R7, RZ, RZ, UR4 ;  /* 0x00000004ff077e24 */ /* 0x000fe2000f8e00ff */
[----:B------:R-:W-:Y:S02]  /*14220*/  ISETP.GT.AND P2, PT, R27, 0x9, !P2 ;  /* 0x000000091b00780c */ /* 0x000fe40005744270 */
[----:B------:R-:W-:Y:S02]  /*14230*/  ISETP.NE.AND P6, PT, R74, RZ, PT ;  /* 0x000000ff4a00720c */ /* 0x000fe40003fc5270 */
[----:B------:R-:W-:Y:S02]  /*14240*/  ISETP.LT.OR P2, PT, R94, 0xa, P2 ;  /* 0x0000000a5e00780c */ /* 0x000fe40001741670 */
[----:B------:R-:W-:Y:S02]  /*14250*/  FMNMX.FTZ R3, R31, R104, !PT ;  /* 0x000000681f037209 */ /* 0x000fe40007810000 */
[----:B------:R-:W-:-:S02]  /*14260*/  FSEL R76, R9, -INF , !P2 ;  /* 0xff800000094c7808 */ /* 0x000fc40005000000 */
[----:B------:R-:W-:Y:S02]  /*14270*/  ISETP.NE.AND P2, PT, R70, RZ, PT ;  /* 0x000000ff4600720c */ /* 0x000fe40003f45270 */
[----:B------:R-:W-:Y:S02]  /*14280*/  ISETP.NE.AND P5, PT, R75, RZ, PT ;  /* 0x000000ff4b00720c */ /* 0x000fe40003fa5270 */
        /* <DEDUP_REMOVED lines=46> */
[----:B------:R-:W-:Y:S02]  /*14570*/  ISETP.GT.AND P4, PT, R27, RZ, !P4 ;  /* 0x000000ff1b00720c */ /* 0x000fe40006784270 */
[----:B------:R-:W-:Y:S02]  /*14580*/  ISETP.LT.OR P2, PT, R94, 0x2a, P2 ;  /* 0x0000002a5e00780c */ /* 0x000fe40001741670 */
[----:B------:R-:W-:Y:S02]  /*14590*/  FMNMX.FTZ R3, R28, R3, !PT ;  /* 0x000000031c037209 */ /* 0x000fe40007810000 */
[----:B------:R-:W-:Y:S02]  /*145a0*/  FSEL R66, R26, -INF , !P2 ;  /* 0xff8000001a427808 */ /* 0x000fe40005000000 */
[----:B------:R-:W-:Y:S02]  /*145b0*/  ISETP.NE.AND P2, PT, R41, RZ, PT ;  /* 0x000000ff2900720c */ /* 0x000fe40003f45270 */
[----:B------:R-:W-:-:S02]  /*145c0*/  ISETP.LT.OR P4, PT, R94, 0x1, P4 ;  /* 0x000000015e00780c */ /* 0x000fc40002781670 */
[----:B------:R-:W-:Y:S02]  /*145d0*/  ISETP.GT.AND P2, PT, R27, 0x30, !P2 ;  /* 0x000000301b00780c */ /* 0x000fe40005744270 */
[----:B------:R-:W-:Y:S02]  /*145e0*/  FMNMX.FTZ R3, R24, R3, !PT ;  /* 0x0000000318037209 */ /* 0x000fe40007810000 */
[----:B------:R-:W-:Y:S02]  /*145f0*/  ISETP.LT.OR P2, PT, R94, 0x31, P2 ;  /* 0x000000315e00780c */ /* 0x000fe40001741670 */
[----:B------:R-:W-:Y:S02]  /*14600*/  FSEL R5, R0, -INF , !P4 ;  /* 0xff80000000057808 */ /* 0x000fe40006000000 */
[----:B------:R-:W-:Y:S02]  /*14610*/  FSEL R26, R29, -INF , !P2 ;  /* 0xff8000001d1a7808 */ /* 0x000fe40005000000 */
[----:B------:R-:W-:-:S02]  /*14620*/  ISETP.NE.AND P2, PT, R83, RZ, PT ;  /* 0x000000ff5300720c */ /* 0x000fc40003f45270 */
[----:B------:R-:W-:Y:S02]  /*14630*/  FMNMX.FTZ R0, R6, R3, !PT ;  /* 0x0000000306007209 */ /* 0x000fe40007810000 */
[----:B------:R-:W-:Y:S02]  /*14640*/  ISETP.GT.AND P2, PT, R27, 0x31, !P2 ;  /* 0x000000311b00780c */ /* 0x000fe40005744270 */
[----:B------:R-:W-:Y:S01]  /*14650*/  ISETP.NE.AND P6, PT, R57, RZ, PT ;  /* 0x000000ff3900720c */ /* 0x000fe20003fc5270 */
[----:B------:R-:W0:Y:S01]  /*14660*/  SHFL.BFLY PT, R3, R0, 0x2, 0x1f ;  /* 0x0c401f0000037f89 */ /* 0x000e2200000e0000 */
[----:B------:R-:W-:Y:S02]  /*14670*/  ISETP.LT.OR P2, PT, R94, 0x32, P2 ;  /* 0x000000325e00780c */ /* 0x000fe40001741670 */
[----:B------:R-:W-:Y:S02]  /*14680*/  ISETP.NE.AND P5, PT, R53, RZ, PT ;  /* 0x000000ff3500720c */ /* 0x000fe40003fa5270 */
[----:B------:R-:W-:-:S02]  /*14690*/  FSEL R30, R30, -INF , !P2 ;  /* 0xff8000001e1e7808 */ /* 0x000fc40005000000 */
[----:B------:R-:W-:Y:S02]  /*146a0*/  ISETP.NE.AND P2, PT, R85, RZ, PT ;  /* 0x000000ff5500720c */ /* 0x000fe40003f45270 */
[C---:B------:R-:W-:Y:S02]  /*146b0*/  ISETP.GT.AND P3, PT, R27.reuse, 0x58, !P3 ;  /* 0x000000581b00780c */ /* 0x040fe40005f64270 */
[----:B------:R-:W-:Y:S02]  /*146c0*/  ISETP.GT.AND P2, PT, R27, 0x38, !P2 ;  /* 0x000000381b00780c */ /* 0x000fe40005744270 */
[C---:B------:R-:W-:Y:S02]  /*146d0*/  ISETP.LT.OR P3, PT, R94.reuse, 0x59, P3 ;  /* 0x000000595e00780c */ /* 0x040fe40001f61670 */
[----:B------:R-:W-:Y:S02]  /*146e0*/  ISETP.LT.OR P2, PT, R94, 0x39, P2 ;  /* 0x000000395e00780c */ /* 0x000fe40001741670 */
[----:B------:R-:W-:-:S02]  /*146f0*/  FSEL R36, R36, -INF , !P3 ;  /* 0xff80000024247808 */ /* 0x000fc40005800000 */
[----:B------:R-:W-:Y:S02]  /*14700*/  FSEL R64, R33, -INF , !P2 ;  /* 0xff80000021407808 */ /* 0x000fe40005000000 */
[----:B------:R-:W-:Y:S02]  /*14710*/  ISETP.NE.AND P2, PT, R87, RZ, PT ;  /* 0x000000ff5700720c */ /* 0x000fe40003f45270 */
[----:B0-----:R-:W-:Y:S02]  /*14720*/  FMNMX.FTZ R13, R0, R3, !PT ;  /* 0x00000003000d7209 */ /* 0x001fe40007810000 */
[----:B------:R-:W-:-:S03]  /*14730*/  ISETP.GT.AND P2, PT, R27, 0x39, !P2 ;  /* 0x000000391b00780c */ /* 0x000fc60005744270 */
[----:B------:R-:W0:Y:S01]  /*14740*/  SHFL.BFLY PT, R106, R13, 0x1, 0x1f ;  /* 0x0c201f000d6a7f89 */ /* 0x000e2200000e0000 */
[----:B------:R-:W-:-:S04]  /*14750*/  ISETP.LT.OR P2, PT, R94, 0x3a, P2 ;  /* 0x0000003a5e00780c */ /* 0x000fc80001741670 */
[----:B------:R-:W-:Y:S02]  /*14760*/  FSEL R34, R34, -INF , !P2 ;  /* 0xff80000022227808 */ /* 0x000fe40005000000 */
[----:B------:R-:W-:-:S04]  /*14770*/  ISETP.NE.AND P2, PT, R89, RZ, PT ;  /* 0x000000ff5900720c */ /* 0x000fc80003f45270 */
[----:B------:R-:W-:-:S04]  /*14780*/  ISETP.GT.AND P2, PT, R27, 0x40, !P2 ;  /* 0x000000401b00780c */ /* 0x000fc80005744270 */
[----:B------:R-:W-:-:S04]  /*14790*/  ISETP.LT.OR P2, PT, R94, 0x41, P2 ;  /* 0x000000415e00780c */ /* 0x000fc80001741670 */
[----:B------:R-:W-:Y:S02]  /*147a0*/  FSEL R80, R80, -INF , !P2 ;  /* 0xff80000050507808 */ /* 0x000fe40005000000 */
[----:B------:R-:W-:Y:S02]  /*147b0*/  ISETP.NE.AND P2, PT, R51, RZ, PT ;  /* 0x000000ff3300720c */ /* 0x000fe40003f45270 */
[----:B0-----:R-:W-:Y:S02]  /*147c0*/  FMNMX.FTZ R3, R13, R106, !PT ;  /* 0x0000006a0d037209 */ /* 0x001fe40007810000 */
[----:B------:R-:W-:-:S03]  /*147d0*/  ISETP.GT.AND P2, PT, R27, 0x41, !P2 ;  /* 0x000000411b00780c */ /* 0x000fc60005744270 */
[----:B------:R-:W-:Y:S01]  /*147e0*/  FMUL.FTZ R9, R3, R7 ;  /* 0x0000000703097220 */ /* 0x000fe20000410000 */
[----:B------:R-:W-:-:S04]  /*147f0*/  ISETP.LT.OR P2, PT, R94, 0x42, P2 ;  /* 0x000000425e00780c */ /* 0x000fc80001741670 */
[----:B------:R-:W-:Y:S02]  /*14800*/  FSEL R84, R84, -INF , !P2 ;  /* 0xff80000054547808 */ /* 0x000fe40005000000 */
[----:B------:R-:W-:Y:S02]  /*14810*/  ISETP.GT.AND P2, PT, R27, 0x48, !P6 ;  /* 0x000000481b00780c */ /* 0x000fe40007744270 */
[----:B------:R-:W-:Y:S02]  /*14820*/  ISETP.NE.AND P6, PT, R43, RZ, PT ;  /* 0x000000ff2b00720c */ /* 0x000fe40003fc5270 */
[----:B------:R-:W-:-:S04]  /*14830*/  ISETP.LT.OR P2, PT, R94, 0x49, P2 ;  /* 0x000000495e00780c */ /* 0x000fc80001741670 */
[----:B------:R-:W-:Y:S02]  /*14840*/  FSEL R86, R86, -INF , !P2 ;  /* 0xff80000056567808 */ /* 0x000fe40005000000 */
[----:B------:R-:W-:Y:S02]  /*14850*/  ISETP.GT.AND P2, PT, R27, 0x49, !P5 ;  /* 0x000000491b00780c */ /* 0x000fe40006f44270 */
[----:B------:R-:W-:Y:S02]  /*14860*/  ISETP.NE.AND P5, PT, R61, RZ, PT ;  /* 0x000000ff3d00720c */ /* 0x000fe40003fa5270 */
[----:B------:R-:W-:-:S04]  /*14870*/  ISETP.LT.OR P2, PT, R94, 0x4a, P2 ;  /* 0x0000004a5e00780c */ /* 0x000fc80001741670 */
[----:B------:R-:W-:Y:S02]  /*14880*/  FSEL R88, R88, -INF , !P2 ;  /* 0xff80000058587808 */ /* 0x000fe40005000000 */
[----:B------:R-:W-:-:S04]  /*14890*/  FSETP.NEU.FTZ.AND P2, PT, R3, -INF , PT ;  /* 0xff8000000300780b */ /* 0x000fc80003f5d000 */
[----:B------:R-:W-:Y:S02]  /*148a0*/  FSEL R41, R9, RZ, P2 ;  /* 0x000000ff09297208 */ /* 0x000fe40001000000 */
[----:B------:R-:W-:Y:S02]  /*148b0*/  FMNMX.FTZ R9, R5, R78, !PT ;  /* 0x0000004e05097209 */ /* 0x000fe40007810000 */
[----:B------:R-:W-:Y:S01]  /*148c0*/  ISETP.GT.AND P2, PT, R27, 0x50, !P5 ;  /* 0x000000501b00780c */ /* 0x000fe20006f44270 */
[--C-:B------:R-:W-:Y:S01]  /*148d0*/  FFMA.FTZ R180, R82, R7, -R41.reuse ;  /* 0x0000000752b47223 */ /* 0x100fe20000010829 */
[----:B------:R-:W-:Y:S01]  /*148e0*/  FMNMX.FTZ R9, R4, R9, !PT ;  /* 0x0000000904097209 */ /* 0x000fe20007810000 */
[-CC-:B------:R-:W-:Y:S01]  /*148f0*/  FFMA.FTZ R29, R60, R7.reuse, -R41.reuse ;  /* 0x000000073c1d7223 */ /* 0x180fe20000010829 */
[----:B------:R-:W-:Y:S01]  /*14900*/  ISETP.LT.OR P2, PT, R94, 0x51, P2 ;  /* 0x000000515e00780c */ /* 0x000fe20001741670 */
[--C-:B------:R-:W-:Y:S01]  /*14910*/  FFMA.FTZ R188, R31, R7, -R41.reuse ;  /* 0x000000071fbc7223 */ /* 0x100fe20000010829 */
[----:B------:R-:W-:Y:S01]  /*14920*/  FMNMX.FTZ R9, R76, R9, !PT ;  /* 0x000000094c097209 */ /* 0x000fe20007810000 */
[-CC-:B------:R-:W-:Y:S01]  /*14930*/  FFMA.FTZ R104, R104, R7.reuse, -R41.reuse ;  /* 0x0000000768687223 */ /* 0x180fe20000010829 */
[----:B------:R-:W-:Y:S01]  /*14940*/  FSEL R38, R38, -INF , !P2 ;  /* 0xff80000026267808 */ /* 0x000fe20005000000 */
[--C-:B------:R-:W-:Y:S01]  /*14950*/  FFMA.FTZ R170, R24, R7, -R41.reuse ;  /* 0x0000000718aa7223 */ /* 0x100fe20000010829 */
[----:B------:R-:W-:Y:S01]  /*14960*/  FMNMX.FTZ R13, R12, R9, !PT ;  /* 0x000000090c0d7209 */ /* 0x000fe20007810000 */
[--C-:B------:R-:W-:Y:S01]  /*14970*/  FFMA.FTZ R190, R102, R7, -R41.reuse ;  /* 0x0000000766be7223 */ /* 0x100fe20000010829 */
[----:B------:R-:W-:Y:S01]  /*14980*/  ISETP.GT.AND P2, PT, R27, 0x51, !P6 ;  /* 0x000000511b00780c */ /* 0x000fe20007744270 */
[----:B------:R-:W-:Y:S01]  /*14990*/  MUFU.EX2 R188, R188 ;  /* 0x000000bc00bc7308 */ /* 0x000fe20000000800 */
[----:B------:R-:W-:Y:S01]  /*149a0*/  FMNMX.FTZ R13, R74, R13, !PT ;  /* 0x0000000d4a0d7209 */ /* 0x000fe20007810000 */
[-CC-:B------:R-:W-:Y:S01]  /*149b0*/  FFMA.FTZ R100, R100, R7.reuse, -R41.reuse ;  /* 0x0000000764647223 */ /* 0x180fe20000010829 */
[----:B------:R-:W-:Y:S01]  /*149c0*/  ISETP.NE.AND P5, PT, R49, RZ, PT ;  /* 0x000000ff3100720c */ /* 0x000fe20003fa5270 */
[--C-:B------:R-:W-:Y:S01]  /*149d0*/  FFMA.FTZ R184, R98, R7, -R41.reuse ;  /* 0x0000000762b87223 */ /* 0x100fe20000010829 */
[----:B------:R-:W-:Y:S01]  /*149e0*/  FMNMX.FTZ R13, R62, R13, !PT ;  /* 0x0000000d3e0d7209 */ /* 0x000fe20007810000 */
[--C-:B------:R-:W-:Y:S01]  /*149f0*/  FFMA.FTZ R96, R96, R7, -R41.reuse ;  /* 0x0000000760607223 */ /* 0x100fe20000010829 */
[----:B------:R-:W-:Y:S01]  /*14a00*/  ISETP.LT.OR P2, PT, R94, 0x52, P2 ;  /* 0x000000525e00780c */ /* 0x000fe20001741670 */
[----:B------:R-:W0:Y:S01]  /*14a10*/  MUFU.EX2 R9, R104 ;  /* 0x0000006800097308 */ /* 0x000e220000000800 */
[----:B------:R-:W-:Y:S01]  /*14a20*/  FMNMX.FTZ R13, R70, R13, !PT ;  /* 0x0000000d460d7209 */ /* 0x000fe20007810000 */
[-CC-:B------:R-:W-:Y:S01]  /*14a30*/  FFMA.FTZ R186, R92, R7.reuse, -R41.reuse ;  /* 0x000000075cba7223 */ /* 0x180fe20000010829 */
[----:B------:R-:W-:Y:S01]  /*14a40*/  ISETP.GT.AND P4, PT, R27, 0x59, !P5 ;  /* 0x000000591b00780c */ /* 0x000fe20006f84270 */
[--C-:B------:R-:W-:Y:S01]  /*14a50*/  FFMA.FTZ R90, R90, R7, -R41.reuse ;  /* 0x000000075a5a7223 */ /* 0x100fe20000010829 */
[----:B------:R-:W-:Y:S01]  /*14a60*/  FMNMX.FTZ R15, R20, R13, !PT ;  /* 0x0000000d140f7209 */ /* 0x000fe20007810000 */
[-CC-:B------:R-:W-:Y:S01]  /*14a70*/  FFMA.FTZ R182, R48, R7.reuse, -R41.reuse ;  /* 0x0000000730b67223 */ /* 0x180fe20000010829 */
[----:B------:R-:W-:Y:S01]  /*14a80*/  FSEL R82, R35, -INF , !P2 ;  /* 0xff80000023527808 */ /* 0x000fe20005000000 */
        /* <DEDUP_REMOVED lines=11> */
[-CC-:B------:R-:W-:Y:S01]  /*14b40*/  FFMA.FTZ R168, R32, R7.reuse, -R41.reuse ;  /* 0x0000000720a87223 */ /* 0x180fe20000010829 */
[----:B------:R-:W-:Y:S01]  /*14b50*/  FFMA.FTZ R37, R28, R7, -R41 ;  /* 0x000000071c257223 */ /* 0x000fe20000010829 */
[----:B------:R-:W-:Y:S01]  /*14b60*/  FMNMX.FTZ R21, R26, R15, !PT ;  /* 0x0000000f1a157209 */ /* 0x000fe20007810000 */
[----:B------:R-:W1:Y:S01]  /*14b70*/  MUFU.EX2 R190, R190 ;  /* 0x000000be00be7308 */ /* 0x000e620000000800 */
[----:B------:R-:W-:-:S02]  /*14b80*/  ISETP.NE.AND P5, PT, R91, 0x1, PT ;  /* 0x000000015b00780c */ /* 0x000fc40003fa5270 */
[----:B------:R-:W-:-:S04]  /*14b90*/  FMNMX.FTZ R21, R30, R21, !PT ;  /* 0x000000151e157209 */ /* 0x000fc80007810000 */
[----:B------:R-:W-:Y:S01]  /*14ba0*/  FMNMX.FTZ R21, R64, R21, !PT ;  /* 0x0000001540157209 */ /* 0x000fe20007810000 */
[----:B------:R-:W2:Y:S03]  /*14bb0*/  MUFU.EX2 R13, R100 ;  /* 0x00000064000d7308 */ /* 0x000ea60000000800 */
[----:B------:R-:W-:-:S03]  /*14bc0*/  FMNMX.FTZ R21, R34, R21, !PT ;  /* 0x0000001522157209 */ /* 0x000fc60007810000 */
[----:B------:R-:W3:Y:S01]  /*14bd0*/  @P5 LDC R47, c[0x0][0x44c] ;  /* 0x00011300ff2f5b82 */ /* 0x000ee20000000800 */
[----:B------:R-:W-:Y:S01]  /*14be0*/  FMNMX.FTZ R25, R80, R21, !PT ;  /* 0x0000001550197209 */ /* 0x000fe20007810000 */
[----:B------:R-:W4:Y:S03]  /*14bf0*/  MUFU.EX2 R184, R184 ;  /* 0x000000b800b87308 */ /* 0x000f260000000800 */
[----:B------:R-:W-:-:S03]  /*14c00*/  FMNMX.FTZ R25, R84, R25, !PT ;  /* 0x0000001954197209 */ /* 0x000fc60007810000 */
[----:B------:R-:W0:Y:S01]  /*14c10*/  @P5 LDC R32, c[0x0][0x450] ;  /* 0x00011400ff205b82 */ /* 0x000e220000000800 */
[----:B------:R-:W-:Y:S01]  /*14c20*/  FMNMX.FTZ R25, R86, R25, !PT ;  /* 0x0000001956197209 */ /* 0x000fe20007810000 */
[----:B------:R-:W4:Y:S03]  /*14c30*/  MUFU.EX2 R15, R96 ;  /* 0x00000060000f7308 */ /* 0x000f260000000800 */
[----:B------:R-:W-:-:S04]  /*14c40*/  FMNMX.FTZ R25, R88, R25, !PT ;  /* 0x0000001958197209 */ /* 0x000fc80007810000 */
[----:B------:R-:W-:Y:S01]  /*14c50*/  FMNMX.FTZ R27, R38, R25, !PT ;  /* 0x00000019261b7209 */ /* 0x000fe20007810000 */
[----:B------:R-:W4:Y:S03]  /*14c60*/  MUFU.EX2 R186, R186 ;  /* 0x000000ba00ba7308 */ /* 0x000f260000000800 */
[----:B------:R-:W-:Y:S01]  /*14c70*/  FMNMX.FTZ R27, R82, R27, !PT ;  /* 0x0000001b521b7209 */ /* 0x000fe20007810000 */
[----:B---3--:R-:W-:-:S03]  /*14c80*/  @P5 IMAD.HI.U32 R47, R212, R47, RZ ;  /* 0x0000002fd42f5227 */ /* 0x008fc600078e00ff */
[----:B------:R-:W-:Y:S01]  /*14c90*/  FMNMX.FTZ R27, R36, R27, !PT ;  /* 0x0000001b241b7209 */ /* 0x000fe20007810000 */
[----:B------:R3:W-:Y:S03]  /*14ca0*/  MUFU.EX2 R25, R29 ;  /* 0x0000001d00197308 */ /* 0x0007e60000000800 */
[----:B------:R-:W-:Y:S01]  /*14cb0*/  FMNMX.FTZ R0, R60, R27, !PT ;  /* 0x0000001b3c007209 */ /* 0x000fe20007810000 */
[----:B------:R-:W-:Y:S01]  /*14cc0*/  FFMA.FTZ R27, R54, R7, -R41 ;  /* 0x00000007361b7223 */ /* 0x000fe20000010829 */
[----:B0-----:R-:W-:-:S03]  /*14cd0*/  @P5 SHF.R.U32.HI R45, RZ, R32, R47 ;  /* 0x00000020ff2d5219 */ /* 0x001fc6000001162f */
[----:B------:R-:W0:Y:S01]  /*14ce0*/  SHFL.BFLY PT, R33, R0, 0x2, 0x1f ;  /* 0x0c401f0000217f89 */ /* 0x000e2200000e0000 */
[----:B---3--:R-:W-:Y:S01]  /*14cf0*/  FFMA.FTZ R29, R58, R7, -R41 ;  /* 0x000000073a1d7223 */ /* 0x008fe20000010829 */
[----:B------:R-:W3:Y:S01]  /*14d00*/  MUFU.EX2 R21, R90 ;  /* 0x0000005a00157308 */ /* 0x000ee20000000800 */
[----:B------:R-:W-:Y:S01]  /*14d10*/  ISETP.GE.AND P5, PT, R11, 0x1, PT ;  /* 0x000000010b00780c */ /* 0x000fe20003fa6270 */
[----:B------:R-:W-:-:S04]  /*14d20*/  IMAD.IADD R45, R152, 0x1, R45 ;  /* 0x00000001982d7824 */ /* 0x000fc800078e022d */
[----:B------:R-:W-:Y:S02]  /*14d30*/  IMAD.IADD R10, R45, 0x1, R10 ;  /* 0x000000012d0a7824 */ /* 0x000fe400078e020a */
[----:B------:R-:W-:Y:S08]  /*14d40*/  MUFU.EX2 R180, R180 ;  /* 0x000000b400b47308 */ /* 0x000ff00000000800 */
[----:B------:R-:W-:Y:S01]  /*14d50*/  MUFU.EX2 R182, R182 ;  /* 0x000000b600b67308 */ /* 0x000fe20000000800 */
[----:B0-----:R-:W-:Y:S01]  /*14d60*/  FMNMX.FTZ R39, R0, R33, !PT ;  /* 0x0000002100277209 */ /* 0x001fe20007810000 */
[----:B------:R-:W-:-:S06]  /*14d70*/  FFMA.FTZ R33, R44, R7, -R41 ;  /* 0x000000072c217223 */ /* 0x000fcc0000010829 */
[----:B------:R-:W-:Y:S01]  /*14d80*/  MUFU.EX2 R27, R27 ;  /* 0x0000001b001b7308 */ /* 0x000fe20000000800 */
[----:B------:R-:W0:Y:S07]  /*14d90*/  SHFL.BFLY PT, R0, R39, 0x1, 0x1f ;  /* 0x0c201f0027007f89 */ /* 0x000e2e00000e0000 */
[----:B------:R-:W-:Y:S08]  /*14da0*/  MUFU.EX2 R176, R176 ;  /* 0x000000b000b07308 */ /* 0x000ff00000000800 */
[----:B------:R-:W-:Y:S08]  /*14db0*/  MUFU.EX2 R29, R29 ;  /* 0x0000001d001d7308 */ /* 0x000ff00000000800 */
[----:B------:R-:W-:Y:S01]  /*14dc0*/  MUFU.EX2 R178, R178 ;  /* 0x000000b200b27308 */ /* 0x000fe20000000800 */
[----:B0-----:R-:W-:Y:S01]  /*14dd0*/  FMNMX.FTZ R0, R39, R0, !PT ;  /* 0x0000000027007209 */ /* 0x001fe20007810000 */
[----:B------:R-:W-:-:S03]  /*14de0*/  FFMA.FTZ R39, R6, R7, -R41 ;  /* 0x0000000706277223 */ /* 0x000fc60000010829 */
[C---:B------:R-:W-:Y:S01]  /*14df0*/  FSETP.NEU.FTZ.AND P2, PT, R0.reuse, -INF , PT ;  /* 0xff8000000000780b */ /* 0x040fe20003f5d000 */
[----:B------:R-:W-:Y:S02]  /*14e00*/  FMUL.FTZ R24, R0, R7 ;  /* 0x0000000700187220 */ /* 0x000fe40000410000 */
[----:B------:R-:W-:Y:S03]  /*14e10*/  MUFU.EX2 R31, R31 ;  /* 0x0000001f001f7308 */ /* 0x000fe60000000800 */
[----:B------:R-:W-:-:S05]  /*14e20*/  FSEL R41, R24, RZ, P2 ;  /* 0x000000ff18297208 */ /* 0x000fca0001000000 */
[----:B------:R-:W-:Y:S01]  /*14e30*/  MUFU.EX2 R172, R172 ;  /* 0x000000ac00ac7308 */ /* 0x000fe20000000800 */
[-CC-:B------:R-:W-:Y:S01]  /*14e40*/  FFMA.FTZ R189, R5, R7.reuse, -R41.reuse ;  /* 0x0000000705bd7223 */ /* 0x180fe20000010829 */
[-CC-:B------:R-:W-:Y:S01]  /*14e50*/  FFMA.FTZ R6, R78, R7.reuse, -R41.reuse ;  /* 0x000000074e067223 */ /* 0x180fe20000010829 */
[-CC-:B------:R-:W-:Y:S01]  /*14e60*/  FFMA.FTZ R191, R4, R7.reuse, -R41.reuse ;  /* 0x0000000704bf7223 */ /* 0x180fe20000010829 */
[-C--:B------:R-:W-:Y:S01]  /*14e70*/  FFMA.FTZ R4, R76, R7.reuse, -R41 ;  /* 0x000000074c047223 */ /* 0x080fe20000010829 */
[----:B------:R-:W-:Y:S01]  /*14e80*/  FADD.FTZ R5, R188, R9 ;  /* 0x00000009bc057221 */ /* 0x000fe20000010000 */
[-CC-:B------:R-:W-:Y:S01]  /*14e90*/  FFMA.FTZ R185, R12, R7.reuse, -R41.reuse ;  /* 0x000000070cb97223 */ /* 0x180fe20000010829 */
[-C--:B------:R-:W-:Y:S01]  /*14ea0*/  FFMA.FTZ R12, R74, R7.reuse, -R41 ;  /* 0x000000074a0c7223 */ /* 0x080fe20000010829 */
[----:B------:R-:W-:Y:S01]  /*14eb0*/  MUFU.EX2 R189, R189 ;  /* 0x000000bd00bd7308 */ /* 0x000fe20000000800 */
[----:B-1----:R-:W-:Y:S01]  /*14ec0*/  FADD.FTZ R28, R190, R5 ;  /* 0x00000005be1c7221 */ /* 0x002fe20000010000 */
[-CC-:B------:R-:W-:Y:S01]  /*14ed0*/  FFMA.FTZ R187, R62, R7.reuse, -R41.reuse ;  /* 0x000000073ebb7223 */ /* 0x180fe20000010829 */
[-CC-:B------:R-:W-:Y:S01]  /*14ee0*/  FFMA.FTZ R177, R26, R7.reuse, -R41.reuse ;  /* 0x000000071ab17223 */ /* 0x180fe20000010829 */
[-CC-:B------:R-:W-:Y:S01]  /*14ef0*/  FFMA.FTZ R26, R30, R7.reuse, -R41.reuse ;  /* 0x000000071e1a7223 */ /* 0x180fe20000010829 */
[----:B--2---:R-:W-:Y:S01]  /*14f00*/  FADD.FTZ R5, R13, R28 ;  /* 0x0000001c0d057221 */ /* 0x004fe20000010000 */
[-CC-:B------:R-:W-:Y:S01]  /*14f10*/  FFMA.FTZ R24, R70, R7.reuse, -R41.reuse ;  /* 0x0000000746187223 */ /* 0x180fe20000010829 */
[-C--:B------:R-:W-:Y:S01]  /*14f20*/  FFMA.FTZ R181, R20, R7.reuse, -R41 ;  /* 0x0000000714b57223 */ /* 0x080fe20000010829 */
[----:B------:R-:W0:Y:S01]  /*14f30*/  MUFU.EX2 R6, R6 ;  /* 0x0000000600067308 */ /* 0x000e220000000800 */
[----:B----4-:R-:W-:Y:S01]  /*14f40*/  FADD.FTZ R30, R184, R5 ;  /* 0x00000005b81e7221 */ /* 0x010fe20000010000 */
        /* <DEDUP_REMOVED lines=11> */
[----:B---3--:R-:W-:Y:S01]  /*15000*/  FADD.FTZ R43, R21, R30 ;  /* 0x0000001e152b7221 */ /* 0x008fe20000010000 */
[----:B------:R-:W-:Y:S01]  /*15010*/  F2FP.F16.F32.PACK_AB R188, R9, R188 ;  /* 0x000000bc09bc723e */ /* 0x000fe200000000ff */
[-C--:B------:R-:W-:Y:S01]  /*15020*/  FFMA.FTZ R88, R88, R7.reuse, -R41 ;  /* 0x0000000758587223 */ /* 0x080fe20000010829 */
[----:B------:R-:W2:Y:S01]  /*15030*/  MUFU.EX2 R4, R4 ;  /* 0x0000000400047308 */ /* 0x000ea20000000800 */
[----:B0-----:R-:W-:Y:S01]  /*15040*/  FADD.FTZ R28, R189, R6 ;  /* 0x00000006bd1c7221 */ /* 0x001fe20000010000 */
[----:B------:R-:W-:Y:S01]  /*15050*/  FADD.FTZ R30, R180, R43 ;  /* 0x0000002bb41e7221 */ /* 0x000fe20000010000 */
[-CC-:B------:R-:W-:Y:S01]  /*15060*/  FFMA.FTZ R38, R38, R7.reuse, -R41.reuse ;  /* 0x0000000726267223 */ /* 0x180fe20000010829 */
[-CC-:B------:R-:W-:Y:S01]  /*15070*/  FFMA.FTZ R82, R82, R7.reuse, -R41.reuse ;  /* 0x0000000752527223 */ /* 0x180fe20000010829 */
[-CC-:B------:R-:W-:Y:S01]  /*15080*/  FFMA.FTZ R36, R36, R7.reuse, -R41.reuse ;  /* 0x0000000724247223 */ /* 0x180fe20000010829 */
[----:B------:R-:W-:Y:S01]  /*15090*/  FADD.FTZ R43, R25, R30 ;  /* 0x0000001e192b7221 */ /* 0x000fe20000010000 */
[----:B------:R-:W-:Y:S01]  /*150a0*/  FFMA.FTZ R41, R60, R7, -R41 ;  /* 0x000000073c297223 */ /* 0x000fe20000010829 */
[----:B------:R-:W0:Y:S01]  /*150b0*/  MUFU.EX2 R185, R185 ;  /* 0x000000b900b97308 */ /* 0x000e220000000800 */
        /* <DEDUP_REMOVED lines=8> */
[----:B------:R-:W-:Y:S01]  /*15140*/  FADD.FTZ R30, R176, R43 ;  /* 0x0000002bb01e7221 */ /* 0x000fe20000010000 */
[----:B------:R-:W-:Y:S02]  /*15150*/  F2FP.F16.F32.PACK_AB R191, R4, R191 ;  /* 0x000000bf04bf723e */ /* 0x000fe400000000ff */
[----:B------:R-:W-:Y:S01]  /*15160*/  F2FP.F16.F32.PACK_AB R186, R21, R186 ;  /* 0x000000ba15ba723e */ /* 0x000fe200000000ff */
[----:B------:R-:W-:Y:S01]  /*15170*/  FADD.FTZ R43, R29, R30 ;  /* 0x0000001e1d2b7221 */ /* 0x000fe20000010000 */
[----:B------:R-:W-:Y:S01]  /*15180*/  F2FP.F16.F32.PACK_AB R180, R25, R180 ;  /* 0x000000b419b4723e */ /* 0x000fe200000000ff */
[----:B------:R-:W2:Y:S01]  /*15190*/  MUFU.EX2 R187, R187 ;  /* 0x000000bb00bb7308 */ /* 0x000ea20000000800 */
[----:B0-----:R-:W-:Y:S01]  /*151a0*/  FADD.FTZ R5, R185, R28 ;  /* 0x0000001cb9057221 */ /* 0x001fe20000010000 */
[----:B------:R-:W-:Y:S01]  /*151b0*/  FADD.FTZ R30, R178, R43 ;  /* 0x0000002bb21e7221 */ /* 0x000fe20000010000 */
[----:B------:R-:W-:-:S02]  /*151c0*/  F2FP.F16.F32.PACK_AB R182, R27, R182 ;  /* 0x000000b61bb6723e */ /* 0x000fc400000000ff */
[----:B------:R-:W-:Y:S01]  /*151d0*/  F2FP.F16.F32.PACK_AB R176, R29, R176 ;  /* 0x000000b01db0723e */ /* 0x000fe200000000ff */
[C---:B------:R-:W-:Y:S01]  /*151e0*/  FADD.FTZ R43, R31.reuse, R30 ;  /* 0x0000001e1f2b7221 */ /* 0x040fe20000010000 */
[----:B------:R-:W-:Y:S01]  /*151f0*/  F2FP.F16.F32.PACK_AB R178, R31, R178 ;  /* 0x000000b21fb2723e */ /* 0x000fe200000000ff */
[----:B------:R-:W0:Y:S01]  /*15200*/  MUFU.EX2 R24, R24 ;  /* 0x0000001800187308 */ /* 0x000e220000000800 */
[C---:B-1----:R-:W-:Y:S01]  /*15210*/  FADD.FTZ R28, R12.reuse, R5 ;  /* 0x000000050c1c7221 */ /* 0x042fe20000010000 */
[----:B------:R-:W-:Y:S02]  /*15220*/  F2FP.F16.F32.PACK_AB R185, R12, R185 ;  /* 0x000000b90cb9723e */ /* 0x000fe400000000ff */
[----:B------:R-:W-:-:S04]  /*15230*/  IADD3 R6, R72, -0x2, RZ ;  /* 0xfffffffe48067810 */ /* 0x000fc80007ffe0ff */
        /* <DEDUP_REMOVED lines=12> */
[----:B------:R-:W0:Y:S01]  /*15300*/  MUFU.EX2 R26, R26 ;  /* 0x0000001a001a7308 */ /* 0x000e220000000800 */
[C---:B-1----:R-:W-:Y:S01]  /*15310*/  FADD.FTZ R28, R14.reuse, R5 ;  /* 0x000000050e1c7221 */ /* 0x042fe20000010000 */
[----:B------:R-:W-:-:S06]  /*15320*/  F2FP.F16.F32.PACK_AB R183, R14, R183 ;  /* 0x000000b70eb7723e */ /* 0x000fcc00000000ff */
[----:B------:R-:W1:Y:S01]  /*15330*/  MUFU.EX2 R33, R33 ;  /* 0x0000002100217308 */ /* 0x000e620000000800 */
[----:B--2---:R-:W-:Y:S01]  /*15340*/  FADD.FTZ R5, R177, R28 ;  /* 0x0000001cb1057221 */ /* 0x004fe20000010000 */
[----:B------:R-:W-:-:S06]  /*15350*/  FADD.FTZ R28, R172, R43 ;  /* 0x0000002bac1c7221 */ /* 0x000fcc0000010000 */
        /* <DEDUP_REMOVED lines=39> */
[----:B0-----:R-:W-:Y:S01]  /*155d0*/  FADD.FTZ R4, R36, R9 ;  /* 0x0000000924047221 */ /* 0x001fe20000010000 */
[C---:B-1----:R-:W-:Y:S01]  /*155e0*/  FADD.FTZ R5, R39.reuse, R30 ;  /* 0x0000001e27057221 */ /* 0x042fe20000010000 */
[----:B------:R-:W-:Y:S02]  /*155f0*/  F2FP.F16.F32.PACK_AB R170, R39, R170 ;  /* 0x000000aa27aa723e */ /* 0x000fe400000000ff */
[C---:B--2---:R-:W-:Y:S01]  /*15600*/  FADD.FTZ R4, R41.reuse, R4 ;  /* 0x0000000429047221 */ /* 0x044fe20000010000 */
[----:B------:R-:W-:Y:S01]  /*15610*/  F2FP.F16.F32.PACK_AB R171, R41, R36 ;  /* 0x0000002429ab723e */ /* 0x000fe200000000ff */
[----:B------:R-:W-:Y:S06]  /*15620*/  @!P5 BRA `(.L_x_1669) ;  /* 0x000000000048d947 */ /* 0x000fec0003800000 */
        /* <DEDUP_REMOVED lines=11> */
.L_x_1671:
[----:B------:R-:W-:-:S13]  /*156e0*/  ISETP.NE.AND P2, PT, R11, 0x1, PT ;  /* 0x000000010b00780c */ /* 0x000fda0003f45270 */
[----:B------:R-:W0:Y:S02]  /*156f0*/  @P2 LDC.64 R12, c[0x0][0x9e8] ;  /* 0x00027a00ff0c2b82 */ /* 0x000e240000000a00 */
[----:B0-----:R-:W-:-:S05]  /*15700*/  @P2 IMAD.HI.U32 R12, R9, R12, RZ ;  /* 0x0000000c090c2227 */ /* 0x001fca00078e00ff */
[----:B------:R-:W-:-:S07]  /*15710*/  @P2 SHF.R.U32.HI R9, RZ, R13, R12 ;  /* 0x0000000dff092219 */ /* 0x000fce000001160c */
.L_x_1672:
[----:B------:R-:W-:Y:S05]  /*15720*/  BSYNC B0 ;  /* 0x0000000000007941 */ /* 0x000fea0003800000 */
.L_x_1670:
[----:B------:R-:W-:-:S05]  /*15730*/  IMAD R9, R9, R11, R11 ;  /* 0x0000000b09097224 */ /* 0x000fca00078e020b */
[----:B------:R-:W-:-:S07]  /*15740*/  VIMNMX R10, R10, R9, PT ;  /* 0x000000090a0a7248 */ /* 0x000fce0003fe0100 */
.L_x_1669:
[----:B------:R-:W-:Y:S01]  /*15750*/  IMAD.HI R10, R10, 0x2aaaaaab, RZ ;  /* 0x2aaaaaab0a0a7827 */ /* 0x000fe200078e02ff */
[----:B------:R-:W-:Y:S01]  /*15760*/  ULDC UR58, c[0x0][0x9d8] ;  /* 0x00027600003a7ab9 */ /* 0x000fe20000000800 */
[----:B------:R-:W-:Y:S01]  /*15770*/  ULDC UR59, c[0x0][0x9d8] ;  /* 0x00027600003b7ab9 */ /* 0x000fe20000000800 */
[----:B------:R-:W-:Y:S01]  /*15780*/  BSSY B0, `(.L_x_1673) ;  /* 0x00003e2000007945 */ /* 0x000fe20003800000 */
[----:B------:R-:W-:Y:S02]  /*15790*/  CS2R R118, SRZ ;  /* 0x0000000000767805 */ /* 0x000fe4000001ff00 */
[----:B------:R-:W-:Y:S02]  /*157a0*/  SHF.R.U32.HI R9, RZ, 0x1f, R10 ;  /* 0x0000001fff097819 */ /* 0x000fe4000001160a */
[----:B------:R-:W-:Y:S02]  /*157b0*/  CS2R R116, SRZ ;  /* 0x0000000000747805 */ /* 0x000fe4000001ff00 */
[----:B------:R-:W-:-:S02]  /*157c0*/  CS2R R114, SRZ ;  /* 0x0000000000727805 */ /* 0x000fc4000001ff00 */
[----:B------:R-:W-:Y:S02]  /*157d0*/  CS2R R112, SRZ ;  /* 0x0000000000707805 */ /* 0x000fe4000001ff00 */
[----:B------:R-:W-:Y:S01]  /*157e0*/  LEA.HI.SX32 R20, R10, R9, 0x1c ;  /* 0x000000090a147211 */ /* 0x000fe200078fe2ff */
[----:B------:R-:W-:Y:S01]  /*157f0*/  IMAD.MOV.U32 R9, RZ, RZ, 0x3f800000 ;  /* 0x3f800000ff097424 */ /* 0x000fe200078e00ff */
[----:B------:R-:W-:Y:S01]  /*15800*/  CS2R R110, SRZ ;  /* 0x00000000006e7805 */ /* 0x000fe2000001ff00 */
[----:B------:R-:W-:Y:S01]  /*15810*/  IMAD.MOV.U32 R10, RZ, RZ, 0x3f800000 ;  /* 0x3f800000ff0a7424 */ /* 0x000fe200078e00ff */
[----:B------:R-:W-:Y:S02]  /*15820*/  VIMNMX R20, R213, R20, !PT ;  /* 0x00000014d5147248 */ /* 0x000fe40007fe0100 */
[----:B------:R-:W-:Y:S02]  /*15830*/  CS2R R108, SRZ ;  /* 0x00000000006c7805 */ /* 0x000fe4000001ff00 */
[----:B------:R-:W-:-:S02]  /*15840*/  CS2R R106, SRZ ;  /* 0x00000000006a7805 */ /* 0x000fc4000001ff00 */
[----:B------:R-:W-:Y:S02]  /*15850*/  CS2R R104, SRZ ;  /* 0x0000000000687805 */ /* 0x000fe4000001ff00 */
[----:B------:R-:W-:Y:S02]  /*15860*/  ISETP.GE.AND P2, PT, R6, R20, PT ;  /* 0x000000140600720c */ /* 0x000fe40003f46270 */
        /* <DEDUP_REMOVED lines=41> */
[----:B------:R-:W-:Y:S01]  /*15b00*/  BSSY B1, `(.L_x_1675) ;  /* 0x00003a5000017945 */ /* 0x000fe20003800000 */
[----:B------:R-:W-:Y:S02]  /*15b10*/  IMAD.MOV.U32 R9, RZ, RZ, 0x3f800000 ;  /* 0x3f800000ff097424 */ /* 0x000fe400078e00ff */
[----:B------:R-:W-:-:S07]  /*15b20*/  IMAD.MOV.U32 R119, RZ, RZ, RZ ;  /* 0x000000ffff777224 */ /* 0x000fce00078e00ff */
.L_x_1694:
[----:B------:R-:W-:-:S04]  /*15b30*/  IADD3 R15, R17, 0x1, RZ ;  /* 0x00000001110f7810 */ /* 0x000fc80007ffe0ff */
[----:B------:R-:W-:-:S04]  /*15b40*/  ISETP.NE.AND P2, PT, R15, 0x2, PT ;  /* 0x000000020f00780c */ /* 0x000fc80003f45270 */
[----:B------:R-:W-:Y:S02]  /*15b50*/  SEL R14, RZ, 0x1, P2 ;  /* 0x00000001ff0e7807 */ /* 0x000fe40001000000 */
[----:B------:R-:W-:Y:S02]  /*15b60*/  SEL R15, R15, RZ, P2 ;  /* 0x000000ff0f0f7207 */ /* 0x000fe40001000000 */
[----:B------:R-:W-:Y:S01]  /*15b70*/  LOP3.LUT R14, R19, R14, RZ, 0x3c, !PT ;  /* 0x0000000e130e7212 */ /* 0x000fe200078e3cff */
[----:B------:R-:W-:Y:S06]  /*15b80*/  @!P0 BRA `(.L_x_1676) ;  /* 0x0000000000048947 */ /* 0x000fec0003800000 */
[----:B------:R-:W-:Y:S01]  /*15b90*/  BPT.TRAP 0x1 ;  /* 0x000000040000795c */ /* 0x000fe20000300000 */
.L_x_1676:
[----:B------:R-:W-:Y:S01]  /*15ba0*/  IMAD R7, R15, 0x8, R2 ;  /* 0x000000080f077824 */ /* 0x000fe200078e0202 */
[----:B------:R-:W-:-:S04]  /*15bb0*/  SHF.L.U32 R12, R14, 0x1f, RZ ;  /* 0x0000001f0e0c7819 */ /* 0x000fc800000006ff */
[----:B------:R0:W1:Y:S01]  /*15bc0*/  SYNCS.PHASECHK.TRANS64.TRYWAIT P2, [R7+URZ+0x30830], R12 ;  /* 0x0308300c070075a7 */ /* 0x000062000804017f */
[----:B------:R-:W-:Y:S05]  /*15bd0*/  @!P0 BRA `(.L_x_1677) ;  /* 0x0000000000048947 */ /* 0x000fea0003800000 */
[----:B------:R-:W-:Y:S01]  /*15be0*/  BPT.TRAP 0x1 ;  /* 0x000000040000795c */ /* 0x000fe20000300000 */
.L_x_1677:
[----:B------:R-:W-:Y:S01]  /*15bf0*/  IMAD R11, R15, 0x900, R8 ;  /* 0x000009000f0b7824 */ /* 0x000fe200078e0208 */
[----:B------:R-:W-:Y:S03]  /*15c00*/  BSSY B2, `(.L_x_1678) ;  /* 0x0000006000027945 */ /* 0x000fe60003800000 */
[C---:B------:R-:W-:Y:S02]  /*15c10*/  VIADD R120, R11.reuse, 0x2 ;  /* 0x000000020b787836 */ /* 0x040fe40000000000 */
[----:B------:R-:W-:Y:S01]  /*15c20*/  VIADD R21, R11, 0x4 ;  /* 0x000000040b157836 */ /* 0x000fe20000000000 */
[----:B-1----:R-:W-:Y:S06]  /*15c30*/  @P2 BRA `(.L_x_1679) ;  /* 0x0000000000082947 */ /* 0x002fec0003800000 */
[----:B------:R-:W1:Y:S02]  /*15c40*/  SYNCS.PHASECHK.TRANS64.TRYWAIT P2, [R7+URZ+0x30830], R12 ;  /* 0x0308300c070075a7 */ /* 0x000e64000804017f */
[----:B-1----:R-:W-:Y:S05]  /*15c50*/  @!P2 BRA `(.L_x_1680) ;  /* 0x0000018800e4a947 */ /* 0x002fea0003800000 */
.L_x_1679:
[----:B------:R-:W-:Y:S05]  /*15c60*/  BSYNC B2 ;  /* 0x0000000000027941 */ /* 0x000fea0003800000 */
.L_x_1678:
[----:B01----:R-:W-:Y:S01]  /*15c70*/  IMAD.MOV.U32 R12, RZ, RZ, R11 ;  /* 0x000000ffff0c7224 */ /* 0x003fe200078e000b */
[----:B------:R-:W-:Y:S01]  /*15c80*/  R2UR UR50, R120 ;  /* 0x00000000783272ca */ /* 0x000fe200000e0000 */
[C---:B------:R-:W-:Y:S01]  /*15c90*/  VIADD R122, R11.reuse, 0x300 ;  /* 0x000003000b7a7836 */ /* 0x040fe20000000000 */
[----:B------:R-:W-:Y:S01]  /*15ca0*/  MOV R120, R21 ;  /* 0x0000001500787202 */ /* 0x000fe20000000f00 */
[----:B------:R0:W-:Y:S01]  /*15cb0*/  STL.64 [R1+0x90], R14 ;  /* 0x0000900e01007387 */ /* 0x0001e20000100a00 */
[----:B------:R-:W-:Y:S01]  /*15cc0*/  R2UR UR54, R12 ;  /* 0x000000000c3672ca */ /* 0x000fe200000e0000 */
[C---:B------:R-:W-:Y:S01]  /*15cd0*/  VIADD R12, R11.reuse, 0x6 ;  /* 0x000000060b0c7836 */ /* 0x040fe20000000000 */
[----:B------:R-:W-:Y:S01]  /*15ce0*/  R2UR UR34, R120 ;  /* 0x00000000782272ca */ /* 0x000fe200000e0000 */
[C---:B------:R-:W-:Y:S01]  /*15cf0*/  VIADD R120, R11.reuse, 0x302 ;  /* 0x000003020b787836 */ /* 0x040fe20000000000 */
[----:B------:R-:W-:Y:S01]  /*15d00*/  R2UR UR26, R122 ;  /* 0x000000007a1a72ca */ /* 0x000fe200000e0000 */
[C---:B------:R-:W-:Y:S01]  /*15d10*/  VIADD R122, R11.reuse, 0x306 ;  /* 0x000003060b7a7836 */ /* 0x040fe20000000000 */
[----:B------:R-:W-:Y:S01]  /*15d20*/  R2UR UR30, R12 ;  /* 0x000000000c1e72ca */ /* 0x000fe200000e0000 */
[----:B------:R-:W-:Y:S01]  /*15d30*/  VIADD R12, R11, 0x304 ;  /* 0x000003040b0c7836 */ /* 0x000fe20000000000 */
[----:B------:R-:W-:Y:S01]  /*15d40*/  R2UR UR22, R120 ;  /* 0x00000000781672ca */ /* 0x000fe200000e0000 */
[-C--:B------:R-:W-:Y:S01]  /*15d50*/  FMUL.FTZ R24, R24, R10.reuse ;  /* 0x0000000a18187220 */ /* 0x080fe20000410000 */
[----:B------:R-:W-:Y:S01]  /*15d60*/  R2UR UR14, R122 ;  /* 0x000000007a0e72ca */ /* 0x000fe200000e0000 */
[-C--:B------:R-:W-:Y:S01]  /*15d70*/  FMUL.FTZ R25, R25, R10.reuse ;  /* 0x0000000a19197220 */ /* 0x080fe20000410000 */
[----:B------:R-:W-:Y:S01]  /*15d80*/  R2UR UR18, R12 ;  /* 0x000000000c1272ca */ /* 0x000fe200000e0000 */
        /* <DEDUP_REMOVED lines=46> */
[C---:B------:R-:W-:Y:S01]  /*16070*/  VIADD R10, R11.reuse, 0x600 ;  /* 0x000006000b0a7836 */ /* 0x040fe20000000000 */
[C---:B------:R-:W-:Y:S01]  /*16080*/  IADD3 R120, R11.reuse, 0x604, RZ ;  /* 0x000006040b787810 */ /* 0x040fe20007ffe0ff */
[C---:B------:R-:W-:Y:S01]  /*16090*/  VIADD R12, R11.reuse, 0x602 ;  /* 0x000006020b0c7836 */ /* 0x040fe20000000000 */
[----:B0-----:R-:W2:Y:S01]  /*160a0*/  LDL.64 R14, [R1+0x28] ;  /* 0x00002800010e7983 */ /* 0x001ea20000100a00 */
[----:B------:R-:W-:-:S02]  /*160b0*/  VIADD R122, R11, 0x606 ;  /* 0x000006060b7a7836 */ /* 0x000fc40000000000 */
[----:B------:R-:W-:Y:S01]  /*160c0*/  IMAD.MOV.U32 R11, RZ, RZ, 0x40000040 ;  /* 0x40000040ff0b7424 */ /* 0x000fe200078e00ff */
[----:B------:R0:W-:Y:S01]  /*160d0*/  STL.64 [R1+0x88], R6 ;  /* 0x0000880601007387 */ /* 0x0001e20000100a00 */
[----:B------:R-:W-:-:S03]  /*160e0*/  R2UR UR10, R10 ;  /* 0x000000000a0a72ca */ /* 0x000fc600000e0000 */
[----:B------:R-:W-:Y:S01]  /*160f0*/  R2UR UR11, R11 ;  /* 0x000000000b0b72ca */ /* 0x000fe200000e0000 */
[----:B0-----:R-:W3:Y:S04]  /*16100*/  LDL.64 R6, [R1+0x20] ;  /* 0x0000200001067983 */ /* 0x001ee80000100a00 */
[----:B------:R0:W-:Y:S04]  /*16110*/  STL.64 [R1+0x80], R4 ;  /* 0x0000800401007387 */ /* 0x0001e80000100a00 */
[----:B0-----:R-:W4:Y:S04]  /*16120*/  LDL.64 R4, [R1+0x18] ;  /* 0x0000180001047983 */ /* 0x001f280000100a00 */
[----:B------:R0:W-:Y:S04]  /*16130*/  STL.64 [R1+0x78], R2 ;  /* 0x0000780201007387 */ /* 0x0001e80000100a00 */
[----:B------:R-:W2:Y:S01]  /*16140*/  LDL.64 R10, [R1+0x30] ;  /* 0x00003000010a7983 */ /* 0x000ea20000100a00 */
[----:B------:R-:W-:-:S02]  /*16150*/  IMAD.MOV.U32 R13, RZ, RZ, 0x40000040 ;  /* 0x40000040ff0d7424 */ /* 0x000fc400078e00ff */
[----:B------:R-:W-:Y:S02]  /*16160*/  IMAD.MOV.U32 R121, RZ, RZ, 0x40000040 ;  /* 0x40000040ff797424 */ /* 0x000fe400078e00ff */
[----:B------:R-:W-:Y:S01]  /*16170*/  IMAD.MOV.U32 R123, RZ, RZ, 0x40000040 ;  /* 0x40000040ff7b7424 */ /* 0x000fe200078e00ff */
[----:B------:R-:W-:Y:S02]  /*16180*/  R2UR UR55, R13 ;  /* 0x000000000d3772ca */ /* 0x000fe400000e0000 */
[C---:B------:R-:W-:Y:S01]  /*16190*/  R2UR UR51, R121.reuse ;  /* 0x00000000793372ca */ /* 0x040fe200000e0000 */
[----:B0-----:R-:W4:Y:S01]  /*161a0*/  LDL.64 R2, [R1+0x10] ;  /* 0x0000100001027983 */ /* 0x001f220000100a00 */
[----:B------:R-:W-:Y:S01]  /*161b0*/  R2UR UR35, R121 ;  /* 0x00000000792372ca */ /* 0x000fe200000e0000 */
[-C--:B------:R-:W-:Y:S01]  /*161c0*/  FMUL.FTZ R26, R26, R9.reuse ;  /* 0x000000091a1a7220 */ /* 0x080fe20000410000 */
        /* <DEDUP_REMOVED lines=14> */
[----:B-----5:R-:W-:Y:S01]  /*162b0*/  WARPGROUP.ARRIVE ;  /* 0x00000000000079c5 */ /* 0x020fe20000000000 */
[C---:B------:R-:W-:Y:S01]  /*162c0*/  R2UR UR31, R13.reuse ;  /* 0x000000000d1f72ca */ /* 0x040fe200000e0000 */
[-C--:B------:R-:W-:Y:S01]  /*162d0*/  FMUL.FTZ R42, R42, R9.reuse ;  /* 0x000000092a2a7220 */ /* 0x080fe20000410000 */
[----:B------:R-:W-:Y:S01]  /*162e0*/  R2UR UR19, R13 ;  /* 0x000000000d1372ca */ /* 0x000fe200000e0000 */
[-C--:B------:R-:W-:Y:S01]  /*162f0*/  FMUL.FTZ R43, R43, R9.reuse ;  /* 0x000000092b2b7220 */ /* 0x080fe20000410000 */
[-C--:B------:R-:W-:Y:S01]  /*16300*/  FMUL.FTZ R46, R46, R9.reuse ;  /* 0x000000092e2e7220 */ /* 0x080fe20000410000 */
[----:B------:R-:W-:Y:S01]  /*16310*/  HGMMA.64x96x16.F32 R120, gdesc[UR52], RZ, !UPT, gsb0 ;  /* 0x01600000347879f0 */ /* 0x000fe2000c0008ff */
        /* <DEDUP_REMOVED lines=39> */
[----:B------:R-:W-:Y:S03]  /*16590*/  HGMMA.64x96x16.F32 R120, gdesc[UR48], R120, gsb0 ;  /* 0x01600000307879f0 */ /* 0x000fe60008000878 */
[----:B------:R-:W-:Y:S02]  /*165a0*/  WARPGROUP.DEPBAR.LE gsb0, 0x0 ;  /* 0x00008000000079c5 */ /* 0x000fe40000010000 */
[----:B------:R-:W-:Y:S01]  /*165b0*/  WARPGROUP.ARRIVE ;  /* 0x00000000000079c5 */ /* 0x000fe20000000000 */
[----:B--2---:R-:W-:Y:S02]  /*165c0*/  R2UR UR32, R10 ;  /* 0x000000000a2072ca */ /* 0x004fe400000e0000 */
[----:B------:R-:W-:Y:S02]  /*165d0*/  R2UR UR33, R11 ;  /* 0x000000000b2172ca */ /* 0x000fe400000e0000 */
[----:B------:R-:W-:Y:S01]  /*165e0*/  R2UR UR28, R14 ;  /* 0x000000000e1c72ca */ /* 0x000fe200000e0000 */
[----:B------:R-:W2:Y:S10]  /*165f0*/  LDL.64 R10, [R1] ;  /* 0x00000000010a7983 */ /* 0x000eb40000100a00 */
[----:B------:R-:W-:Y:S01]  /*16600*/  HGMMA.64x96x16.F32 R120, gdesc[UR32], R120, gsb0 ;  /* 0x01600000207879f0 */ /* 0x000fe20008000878 */
[----:B------:R-:W-:-:S02]  /*16610*/  R2UR UR29, R15 ;  /* 0x000000000f1d72ca */ /* 0x000fc400000e0000 */
[----:B------:R-:W-:Y:S02]  /*16620*/  R2UR UR6, R12 ;  /* 0x000000000c0672ca */ /* 0x000fe400000e0000 */
[----:B------:R-:W-:Y:S02]  /*16630*/  R2UR UR7, R13 ;  /* 0x000000000d0772ca */ /* 0x000fe400000e0000 */
[----:B------:R-:W2:Y:S01]  /*16640*/  LDL.64 R12, [R1+0x8] ;  /* 0x00000800010c7983 */ /* 0x000ea20000100a00 */
[----:B---3--:R-:W-:Y:S02]  /*16650*/  R2UR UR24, R6 ;  /* 0x00000000061872ca */ /* 0x008fe400000e0000 */
[----:B------:R-:W-:Y:S01]  /*16660*/  R2UR UR25, R7 ;  /* 0x00000000071972ca */ /* 0x000fe200000e0000 */
[----:B------:R0:W5:Y:S01]  /*16670*/  LDL.LU.64 R14, [R1+0x90] ;  /* 0x00009000010e7983 */ /* 0x0001620000300a00 */
[----:B----4-:R-:W-:Y:S02]  /*16680*/  R2UR UR20, R4 ;  /* 0x00000000041472ca */ /* 0x010fe400000e0000 */
[----:B------:R-:W-:Y:S01]  /*16690*/  R2UR UR21, R5 ;  /* 0x00000000051572ca */ /* 0x000fe200000e0000 */
[----:B------:R0:W5:Y:S01]  /*166a0*/  LDL.LU.64 R6, [R1+0x88] ;  /* 0x0000880001067983 */ /* 0x0001620000300a00 */
[----:B------:R-:W-:-:S02]  /*166b0*/  R2UR UR16, R2 ;  /* 0x00000000021072ca */ /* 0x000fc400000e0000 */
[----:B------:R-:W-:Y:S01]  /*166c0*/  R2UR UR17, R3 ;  /* 0x00000000031172ca */ /* 0x000fe200000e0000 */
[----:B------:R0:W5:Y:S01]  /*166d0*/  LDL.LU.64 R4, [R1+0x80] ;  /* 0x0000800001047983 */ /* 0x0001620000300a00 */
[----:B------:R-:W-:Y:S01]  /*166e0*/  UMOV UR4, UR56 ;  /* 0x0000003800047c82 */ /* 0x000fe20008000000 */
[----:B------:R-:W-:Y:S02]  /*166f0*/  UMOV UR5, UR57 ;  /* 0x0000003900057c82 */ /* 0x000fe40008000000 */
[----:B------:R0:W5:Y:S01]  /*16700*/  LDL.LU.64 R2, [R1+0x78] ;  /* 0x0000780001027983 */ /* 0x0001620000300a00 */
        /* <DEDUP_REMOVED lines=9> */
[----:B--2---:R-:W-:Y:S02]  /*167a0*/  R2UR UR12, R12 ;  /* 0x000000000c0c72ca */ /* 0x004fe400000e0000 */
[----:B------:R-:W-:Y:S01]  /*167b0*/  R2UR UR13, R13 ;  /* 0x000000000d0d72ca */ /* 0x000fe200000e0000 */
[----:B------:R-:W-:Y:S02]  /*167c0*/  WARPGROUP.DEPBAR.LE gsb0, 0x0 ;  /* 0x00008000000079c5 */ /* 0x000fe40000010000 */
[----:B------:R-:W-:-:S06]  /*167d0*/  WARPGROUP.ARRIVE ;  /* 0x00000000000079c5 */ /* 0x000fcc0000000000 */
[----:B------:R-:W-:Y:S01]  /*167e0*/  HGMMA.64x96x16.F32 R120, gdesc[UR16], R120, gsb0 ;  /* 0x01600000107879f0 */ /* 0x000fe20008000878 */
[----:B------:R-:W-:Y:S02]  /*167f0*/  R2UR UR8, R10 ;  /* 0x000000000a0872ca */ /* 0x000fe400000e0000 */
[----:B------:R-:W-:Y:S01]  /*16800*/  R2UR UR9, R11 ;  /* 0x000000000b0972ca */ /* 0x000fe200000e0000 */
        /* <DEDUP_REMOVED lines=16> */
[----:B0-----:R-:W-:Y:S05]  /*16910*/  @!P0 BRA `(.L_x_1681) ;  /* 0x0000000000048947 */ /* 0x001fea0003800000 */
[----:B------:R-:W-:Y:S01]  /*16920*/  BPT.TRAP 0x1 ;  /* 0x000000040000795c */ /* 0x000fe20000300000 */
.L_x_1681:
[----:B------:R-:W-:Y:S01]  /*16930*/  SHF.L.U32 R10, R19, 0x1f, RZ ;  /* 0x0000001f130a7819 */ /* 0x000fe200000006ff */
[----:B-----5:R-:W-:-:S04]  /*16940*/  IMAD R9, R17, 0x8, R2 ;  /* 0x0000000811097824 */ /* 0x020fc800078e0202 */
[----:B------:R0:W1:Y:S01]  /*16950*/  SYNCS.PHASECHK.TRANS64.TRYWAIT P2, [R9+URZ+0x30850], R10 ;  /* 0x0308500a090075a7 */ /* 0x000062000804017f */
[----:B------:R-:W-:Y:S05]  /*16960*/  @!P0 BRA `(.L_x_1682) ;  /* 0x0000000000048947 */ /* 0x000fea0003800000 */
[----:B------:R-:W-:Y:S01]  /*16970*/  BPT.TRAP 0x1 ;  /* 0x000000040000795c */ /* 0x000fe20000300000 */
.L_x_1682:
[----:B------:R-:W-:Y:S04]  /*16980*/  BSSY B2, `(.L_x_1683) ;  /* 0x0000004000027945 */ /* 0x000fe80003800000 */
[----:B-1----:R-:W-:Y:S05]  /*16990*/  @P2 BRA `(.L_x_1684) ;  /* 0x0000000000082947 */ /* 0x002fea0003800000 */
[----:B------:R-:W1:Y:S02]  /*169a0*/  SYNCS.PHASECHK.TRANS64.TRYWAIT P2, [R9+URZ+0x30850], R10 ;  /* 0x0308500a090075a7 */ /* 0x000e64000804017f */
[----:B-1----:R-:W-:Y:S05]  /*169b0*/  @!P2 BRA `(.L_x_1685) ;  /* 0x0000017c00a0a947 */ /* 0x002fea0003800000 */
.L_x_1684:
[----:B------:R-:W-:Y:S05]  /*169c0*/  BSYNC B2 ;  /* 0x0000000000027941 */ /* 0x000fea0003800000 */
.L_x_1683:
[----:B------:R-:W2:Y:S01]  /*169d0*/  LDL R12, [R1+0x38] ;  /* 0x00003800010c7983 */ /* 0x000ea20000100800 */
[----:B01----:R-:W-:Y:S01]  /*169e0*/  VIADD R10, R2, 0x400 ;  /* 0x00000400020a7836 */ /* 0x003fe20000000000 */
[----:B------:R-:W-:Y:S01]  /*169f0*/  WARPGROUP.ARRIVE ;  /* 0x00000000000079c5 */ /* 0x000fe20000000000 */
[----:B------:R-:W-:Y:S01]  /*16a00*/  IMAD.MOV.U32 R11, RZ, RZ, 0x40000040 ;  /* 0x40000040ff0b7424 */ /* 0x000fe200078e00ff */
[----:B------:R-:W-:Y:S01]  /*16a10*/  ULDC UR5, c[0x0][0x9d8] ;  /* 0x0002760000057ab9 */ /* 0x000fe20000000800 */
[----:B------:R-:W-:Y:S01]  /*16a20*/  IMAD.MOV.U32 R13, RZ, RZ, 0x40000040 ;  /* 0x40000040ff0d7424 */ /* 0x000fe200078e00ff */
[----:B------:R-:W-:Y:S01]  /*16a30*/  SHF.R.U32.HI R10, RZ, 0x4, R10 ;  /* 0x00000004ff0a7819 */ /* 0x000fe2000001160a */
[----:B------:R-:W-:Y:S01]  /*16a40*/  FMUL.FTZ R19, R123, UR5 ;  /* 0x000000057b137c20 */ /* 0x000fe20008410000 */
[----:B------:R-:W-:Y:S01]  /*16a50*/  R2UR UR7, R11 ;  /* 0x000000000b0772ca */ /* 0x000fe200000e0000 */
[----:B------:R-:W-:Y:S01]  /*16a60*/  IMAD.MOV.U32 R11, RZ, RZ, 0x40000040 ;  /* 0x40000040ff0b7424 */ /* 0x000fe200078e00ff */
[----:B------:R-:W-:Y:S01]  /*16a70*/  LOP3.LUT R10, R10, 0x3fff, RZ, 0xc0, !PT ;  /* 0x00003fff0a0a7812 */ /* 0x000fe200078ec0ff */
[----:B------:R-:W-:Y:S01]  /*16a80*/  FMUL.FTZ R21, R124, UR5 ;  /* 0x000000057c157c20 */ /* 0x000fe20008410000 */
[----:B------:R-:W-:Y:S01]  /*16a90*/  FMUL.FTZ R123, R130, UR5 ;  /* 0x00000005827b7c20 */ /* 0x000fe20008410000 */
[----:B------:R-:W-:Y:S01]  /*16aa0*/  FMUL.FTZ R124, R131, UR5 ;  /* 0x00000005837c7c20 */ /* 0x000fe20008410000 */
[----:B------:R-:W-:Y:S01]  /*16ab0*/  LOP3.LUT R10, R10, 0x3000000, RZ, 0xfc, !PT ;  /* 0x030000000a0a7812 */ /* 0x000fe200078efcff */
[----:B------:R-:W-:Y:S01]  /*16ac0*/  FMUL.FTZ R130, R133, UR5 ;  /* 0x0000000585827c20 */ /* 0x000fe20008410000 */
[----:B------:R-:W-:Y:S01]  /*16ad0*/  FMUL.FTZ R133, R136, UR5 ;  /* 0x0000000588857c20 */ /* 0x000fe20008410000 */
[----:B------:R-:W-:Y:S01]  /*16ae0*/  FMUL.FTZ R131, R138, UR5 ;  /* 0x000000058a837c20 */ /* 0x000fe20008410000 */
[----:B------:R-:W-:Y:S01]  /*16af0*/  FMUL.FTZ R138, R141, UR5 ;  /* 0x000000058d8a7c20 */ /* 0x000fe20008410000 */
[----:B------:R-:W-:-:S02]  /*16b00*/  IMAD R10, R17, 0x900, R10 ;  /* 0x00000900110a7824 */ /* 0x000fc400078e020a */
        /* <DEDUP_REMOVED lines=17> */
[----:B------:R-:W-:Y:S01]  /*16c20*/  HGMMA.64x192x16.F32 R24, R188, gdesc[UR4].tnspB, R24, gsb0 ;  /* 0x42e00004bc187df0 */ /* 0x000fe20008000818 */
[----:B------:R-:W-:Y:S01]  /*16c30*/  R2UR UR7, R13 ;  /* 0x000000000d0772ca */ /* 0x000fe200000e0000 */
[----:B------:R-:W-:-:S02]  /*16c40*/  IMAD.MOV.U32 R13, RZ, RZ, 0x40000040 ;  /* 0x40000040ff0d7424 */ /* 0x000fc400078e00ff */
[----:B------:R-:W-:Y:S01]  /*16c50*/  FMUL.FTZ R161, R164, UR5 ;  /* 0x00000005a4a17c20 */ /* 0x000fe20008410000 */
[----:B------:R-:W-:Y:S01]  /*16c60*/  FMUL.FTZ R157, R160, UR5 ;  /* 0x00000005a09d7c20 */ /* 0x000fe20008410000 */
[----:B------:R-:W-:Y:S01]  /*16c70*/  FMUL.FTZ R156, R163, UR5 ;  /* 0x00000005a39c7c20 */ /* 0x000fe20008410000 */
[----:B------:R-:W-:Y:S02]  /*16c80*/  IMAD R164, R6, -0x60, RZ ;  /* 0xffffffa006a47824 */ /* 0x000fe400078e02ff */
[----:B------:R-:W-:Y:S01]  /*16c90*/  FMUL.FTZ R163, R165, UR5 ;  /* 0x00000005a5a37c20 */ /* 0x000fe20008410000 */
[----:B------:R-:W-:Y:S01]  /*16ca0*/  FMUL.FTZ R160, R167, UR5 ;  /* 0x00000005a7a07c20 */ /* 0x000fe20008410000 */
[----:B------:R-:W-:Y:S01]  /*16cb0*/  LOP3.LUT P2, RZ, R18, 0x100000, RZ, 0xc0, !PT ;  /* 0x0010000012ff7812 */ /* 0x000fe2000784c0ff */
[----:B------:R-:W0:Y:S01]  /*16cc0*/  MUFU.TANH R17, R17 ;  /* 0x0000001100117308 */ /* 0x000e220000002400 */
[----:B------:R-:W-:Y:S01]  /*16cd0*/  IADD3 R167, -R200, 0x1, R164 ;  /* 0x00000001c8a77810 */ /* 0x000fe20007ffe1a4 */
[----:B------:R-:W-:-:S03]  /*16ce0*/  @!P1 VIADD R7, R7, 0x30840 ;  /* 0x0003084007079836 */ /* 0x000fc60000000000 */
[----:B------:R-:W-:Y:S02]  /*16cf0*/  IADD3 R167, -R195, R167, R196 ;  /* 0x000000a7c3a77210 */ /* 0x000fe40007ffe1c4 */
[----:B------:R-:W-:Y:S01]  /*16d00*/  @!P1 PRMT R7, RZ, 0x654, R7 ;  /* 0x00000654ff079816 */ /* 0x000fe20000000007 */
[----:B------:R-:W1:Y:S08]  /*16d10*/  MUFU.TANH R19, R19 ;  /* 0x0000001300137308 */ /* 0x000e700000002400 */
        /* <DEDUP_REMOVED lines=24> */
[----:B------:R-:W-:Y:S01]  /*16ea0*/  WARPGROUP.ARRIVE ;  /* 0x00000000000079c5 */ /* 0x000fe20000000000 */
[----:B------:R-:W5:Y:S04]  /*16eb0*/  LDC R191, c[0x0][0x448] ;  /* 0x00011200ffbf7b82 */ /* 0x000f680000000800 */
[----:B------:R-:W0:Y:S08]  /*16ec0*/  MUFU.TANH R156, R156 ;  /* 0x0000009c009c7308 */ /* 0x000e300000002400 */
[----:B------:R-:W0:Y:S08]  /*16ed0*/  MUFU.TANH R161, R161 ;  /* 0x000000a100a17308 */ /* 0x000e300000002400 */
[----:B------:R-:W0:Y:S01]  /*16ee0*/  MUFU.TANH R163, R163 ;  /* 0x000000a300a37308 */ /* 0x000e220000002400 */
[----:B-----5:R-:W-:-:S07]  /*16ef0*/  ISETP.NE.AND P3, PT, R191, 0x1, PT ;  /* 0x00000001bf00780c */ /* 0x020fce0003f65270 */
[----:B------:R-:W0:Y:S01]  /*16f00*/  MUFU.TANH R160, R160 ;  /* 0x000000a000a07308 */ /* 0x000e220000002400 */
[----:B--2---:R-:W-:Y:S01]  /*16f10*/  R2UR UR4, R12 ;  /* 0x000000000c0472ca */ /* 0x004fe200000e0000 */
[----:B------:R-:W-:-:S05]  /*16f20*/  VIADD R12, R10, 0x80 ;  /* 0x000000800a0c7836 */ /* 0x000fca0000000000 */
[----:B------:R-:W-:Y:S02]  /*16f30*/  R2UR UR6, R12 ;  /* 0x000000000c0672ca */ /* 0x000fe400000e0000 */
[----:B------:R-:W-:-:S11]  /*16f40*/  IADD3 R12, R10, 0x100, RZ ;  /* 0x000001000a0c7810 */ /* 0x000fd60007ffe0ff */
        /* <DEDUP_REMOVED lines=27> */
[----:B------:R-:W-:Y:S01]  /*17100*/  IADD3 R162, R214, R212, RZ ;  /* 0x000000d4d6a27210 */ /* 0x000fe20007ffe0ff */
        /* <DEDUP_REMOVED lines=10> */
[----:B------:R-:W2:Y:S01]  /*171b0*/  MUFU.TANH R12, R12 ;  /* 0x0000000c000c7308 */ /* 0x000ea20000002400 */
[----:B------:R-:W-:-:S07]  /*171c0*/  ULDC UR5, c[0x0][0x9e0] ;  /* 0x0002780000057ab9 */ /* 0x000fce0000000800 */
        /* <DEDUP_REMOVED lines=21> */
[----:B------:R-:W-:Y:S02]  /*17320*/  R2UR UR6, R10 ;  /* 0x000000000a0672ca */ /* 0x000fe400000e0000 */
[----:B------:R-:W-:Y:S01]  /*17330*/  R2UR UR7, R11 ;  /* 0x000000000b0772ca */ /* 0x000fe200000e0000 */
[----:B------:R-:W5:Y:S08]  /*17340*/  @P3 LDC R10, c[0x0][0x450] ;  /* 0x00011400ff0a3b82 */ /* 0x000f700000000800 */
[----:B------:R-:W1:Y:S02]  /*17350*/  @P3 LDC R11, c[0x0][0x44c] ;  /* 0x00011300ff0b3b82 */ /* 0x000e640000000800 */
[----:B-1----:R-:W-:-:S05]  /*17360*/  @P3 IMAD.HI.U32 R11, R162, R11, RZ ;  /* 0x0000000ba20b3227 */ /* 0x002fca00078e00ff */
[----:B-----5:R-:W-:Y:S01]  /*17370*/  @P3 SHF.R.U32.HI R162, RZ, R10, R11 ;  /* 0x0000000affa23219 */ /* 0x020fe2000001160b */
[----:B------:R-:W-:Y:S02]  /*17380*/  WARPGROUP.DEPBAR.LE gsb0, 0x0 ;  /* 0x00008000000079c5 */ /* 0x000fe40000010000 */
[----:B------:R-:W-:-:S06]  /*17390*/  WARPGROUP.ARRIVE ;  /* 0x00000000000079c5 */ /* 0x000fcc0000000000 */
[----:B------:R-:W-:Y:S03]  /*173a0*/  HGMMA.64x192x16.F32 R24, R168, gdesc[UR4].tnspB, R24, gsb0 ;  /* 0x42e00004a8187df0 */ /* 0x000fe60008000818 */
[----:B------:R-:W-:Y:S02]  /*173b0*/  WARPGROUP.DEPBAR.LE gsb0, 0x0 ;  /* 0x00008000000079c5 */ /* 0x000fe40000010000 */
[----:B------:R-:W1:Y:S01]  /*173c0*/  SHFL.IDX PT, R169, R162, RZ, 0x1c1f ;  /* 0x001c1fffa2a97589 */ /* 0x000e6200000e0000 */
[C---:B------:R-:W-:Y:S01]  /*173d0*/  VIADD R168, R167.reuse, UR5 ;  /* 0x00000005a7a87c36 */ /* 0x040fe20008000000 */
[----:B------:R5:W-:Y:S01]  /*173e0*/  @!P1 SYNCS.ARRIVE.TRANS64.RED.A1T0 RZ, [R7+URZ], RZ ;  /* 0x000000ff07ff99a7 */ /* 0x000be2000810043f */
[----:B------:R-:W-:Y:S02]  /*173f0*/  VIADD R167, R167, UR4 ;  /* 0x00000004a7a77c36 */ /* 0x000fe40008000000 */
[----:B-----5:R-:W-:-:S02]  /*17400*/  IMAD.IADD R7, R164, 0x1, -R200 ;  /* 0x00000001a4077824 */ /* 0x020fc400078e0ac8 */
[--C-:B-1----:R-:W-:Y:S02]  /*17410*/  IMAD.IADD R166, R168, 0x1, R169.reuse ;  /* 0x00000001a8a67824 */ /* 0x102fe400078e02a9 */
[----:B------:R-:W-:Y:S01]  /*17420*/  IMAD.IADD R165, R167, 0x1, R169 ;  /* 0x00000001a7a57824 */ /* 0x000fe200078e02a9 */
[----:B0-234-:R-:W-:Y:S06]  /*17430*/  @!P2 BRA `(.L_x_1686) ;  /* 0x00000000005ca947 */ /* 0x01dfec0003800000 */
[----:B------:R-:W-:Y:S01]  /*17440*/  IADD3 R169, -R195, R196, R169 ;  /* 0x000000c4c3a97210 */ /* 0x000fe20007ffe1a9 */
[----:B------:R-:W-:Y:S03]  /*17450*/  BSSY B2, `(.L_x_1687) ;  /* 0x0000012000027945 */ /* 0x000fe60003800000 */
[----:B------:R-:W-:-:S13]  /*17460*/  ISETP.GT.AND P2, PT, R169, -0x1, PT ;  /* 0xffffffffa900780c */ /* 0x000fda0003f44270 */
[----:B------:R-:W-:Y:S05]  /*17470*/  @P2 BRA `(.L_x_1688) ;  /* 0x0000000000242947 */ /* 0x000fea0003800000 */
[----:B------:R-:W-:Y:S01]  /*17480*/  ULDC UR4, c[0x0][0x9e4] ;  /* 0x0002790000047ab9 */ /* 0x000fe20000000800 */
[----:B------:R-:W-:Y:S01]  /*17490*/  LOP3.LUT R169, RZ, R169, RZ, 0x33, !PT ;  /* 0x000000a9ffa97212 */ /* 0x000fe200078e33ff */
[----:B------:R-:W-:-:S05]  /*174a0*/  IMAD.U32 R170, RZ, RZ, UR4 ;  /* 0x00000004ffaa7e24 */ /* 0x000fca000f8e00ff */
[----:B------:R-:W-:-:S13]  /*174b0*/  ISETP.NE.AND P2, PT, R170, 0x1, PT ;  /* 0x00000001aa00780c */ /* 0x000fda0003f45270 */
[----:B------:R-:W0:Y:S02]  /*174c0*/  @P2 LDC.64 R10, c[0x0][0x9e8] ;  /* 0x00027a00ff0a2b82 */ /* 0x000e240000000a00 */
[----:B0-----:R-:W-:-:S05]  /*174d0*/  @P2 IMAD.HI.U32 R10, R169, R10, RZ ;  /* 0x0000000aa90a2227 */ /* 0x001fca00078e00ff */
[----:B------:R-:W-:-:S04]  /*174e0*/  @P2 SHF.R.U32.HI R169, RZ, R11, R10 ;  /* 0x0000000bffa92219 */ /* 0x000fc8000001160a */
[----:B------:R-:W-:Y:S01]  /*174f0*/  LOP3.LUT R169, RZ, R169, RZ, 0x33, !PT ;  /* 0x000000a9ffa97212 */ /* 0x000fe200078e33ff */
[----:B------:R-:W-:Y:S06]  /*17500*/  BRA `(.L_x_1689) ;  /* 0x0000000000187947 */ /* 0x000fec0003800000 */
.L_x_1688:
[----:B------:R-:W-:Y:S02]  /*17510*/  ULDC UR4, c[0x0][0x9e4] ;  /* 0x0002790000047ab9 */ /* 0x000fe40000000800 */
[----:B------:R-:W-:-:S04]  /*17520*/  MOV R170, UR4 ;  /* 0x0000000400aa7c02 */ /* 0x000fc80008000f00 */
[----:B------:R-:W-:-:S13]  /*17530*/  ISETP.NE.AND P2, PT, R170, 0x1, PT ;  /* 0x00000001aa00780c */ /* 0x000fda0003f45270 */
[----:B------:R-:W0:Y:S02]  /*17540*/  @P2 LDC.64 R10, c[0x0][0x9e8] ;  /* 0x00027a00ff0a2b82 */ /* 0x000e240000000a00 */
[----:B0-----:R-:W-:-:S05]  /*17550*/  @P2 IMAD.HI.U32 R10, R169, R10, RZ ;  /* 0x0000000aa90a2227 */ /* 0x001fca00078e00ff */
[----:B------:R-:W-:-:S07]  /*17560*/  @P2 SHF.R.U32.HI R169, RZ, R11, R10 ;  /* 0x0000000bffa92219 */ /* 0x000fce000001160a */
.L_x_1689:
[----:B------:R-:W-:Y:S05]  /*17570*/  BSYNC B2 ;  /* 0x0000000000027941 */ /* 0x000fea0003800000 */
.L_x_1687:
[----:B------:R-:W-:-:S05]  /*17580*/  IMAD R169, R169, R170, R7 ;  /* 0x000000aaa9a97224 */ /* 0x000fca00078e0207 */
[----:B------:R-:W-:Y:S02]  /*17590*/  VIMNMX R165, R165, R169, !PT ;  /* 0x000000a9a5a57248 */ /* 0x000fe40007fe0100 */
[----:B------:R-:W-:-:S07]  /*175a0*/  VIADDMNMX R166, R169, R170, R166, PT ;  /* 0x000000aaa9a67246 */ /* 0x000fce00038001a6 */
.L_x_1686:
[C---:B------:R-:W-:Y:S01]  /*175b0*/  ISETP.GE.AND P2, PT, R164.reuse, 0x2, PT ;  /* 0x00000002a400780c */ /* 0x040fe20003f46270 */
[----:B------:R-:W0:Y:S01]  /*175c0*/  SHFL.IDX PT, R162, R162, 0x1, 0x1c1f ;  /* 0x003c1f00a2a27f89 */ /* 0x000e2200000e0000 */
[----:B------:R-:W-:Y:S02]  /*175d0*/  ISETP.GE.AND P5, PT, R164, 0xa, PT ;  /* 0x0000000aa400780c */ /* 0x000fe40003fa6270 */
[----:B------:R-:W-:Y:S02]  /*175e0*/  ISETP.GT.AND P3, PT, R165, 0x1, !P2 ;  /* 0x00000001a500780c */ /* 0x000fe40005764270 */
[----:B------:R-:W-:Y:S02]  /*175f0*/  LOP3.LUT R18, R18, 0xfffffffb, RZ, 0xc0, !PT ;  /* 0xfffffffb12127812 */ /* 0x000fe400078ec0ff */
[----:B------:R-:W-:Y:S02]  /*17600*/  ISETP.LT.OR P4, PT, R166, 0x2, P3 ;  /* 0x00000002a600780c */ /* 0x000fe40001f81670 */
[----:B------:R-:W-:-:S02]  /*17610*/  ISETP.GE.AND P3, PT, R164, 0x9, PT ;  /* 0x00000009a400780c */ /* 0x000fc40003f66270 */
[----:B------:R-:W-:Y:S02]  /*17620*/  FSEL R17, R17, -INF , !P4 ;  /* 0xff80000011117808 */ /* 0x000fe40006000000 */
[----:B------:R-:W-:Y:S02]  /*17630*/  ISETP.GT.AND P4, PT, R165, 0x8, !P3 ;  /* 0x00000008a500780c */ /* 0x000fe40005f84270 */
[----:B------:R-:W-:Y:S02]  /*17640*/  @P5 LOP3.LUT R18, R18, 0x4, RZ, 0xfc, !PT ;  /* 0x0000000412125812 */ /* 0x000fe400078efcff */
[----:B------:R-:W-:Y:S02]  /*17650*/  ISETP.LT.OR P4, PT, R166, 0x9, P4 ;  /* 0x00000009a600780c */ /* 0x000fe40002781670 */
[----:B------:R-:W-:Y:S02]  /*17660*/  LOP3.LUT R18, R18, 0xfffffff7, RZ, 0xc0, !PT ;  /* 0xfffffff712127812 */ /* 0x000fe400078ec0ff */
[----:B------:R-:W-:-:S02]  /*17670*/  FSEL R21, R21, -INF , !P4 ;  /* 0xff80000015157808 */ /* 0x000fc40006000000 */
[----:B------:R-:W-:Y:S01]  /*17680*/  ISETP.GT.AND P4, PT, R165, 0x9, !P5 ;  /* 0x00000009a500780c */ /* 0x000fe20006f84270 */
[--C-:B0-----:R-:W-:Y:S01]  /*17690*/  IMAD.IADD R168, R168, 0x1, R162.reuse ;  /* 0x00000001a8a87824 */ /* 0x101fe200078e02a2 */
[----:B------:R-:W-:Y:S01]  /*176a0*/  ISETP.GE.AND P5, PT, R164, 0x11, PT ;  /* 0x00000011a400780c */ /* 0x000fe20003fa6270 */
[----:B------:R-:W-:Y:S01]  /*176b0*/  IMAD.IADD R167, R167, 0x1, R162 ;  /* 0x00000001a7a77824 */ /* 0x000fe200078e02a2 */
[----:B------:R-:W-:-:S04]  /*176c0*/  ISETP.LT.OR P4, PT, R166, 0xa, P4 ;  /* 0x0000000aa600780c */ /* 0x000fc80002781670 */
        /* <DEDUP_REMOVED lines=121> */
[----:B------:R-:W-:-:S13]  /*17e60*/  LOP3.LUT P6, RZ, R18, 0x100000, RZ, 0xc0, !PT ;  /* 0x0010000012ff7812 */ /* 0x000fda00078cc0ff */
[----:B------:R-:W-:Y:S05]  /*17e70*/  @!P6 BRA `(.L_x_1690) ;  /* 0x00000000005ce947 */ /* 0x000fea0003800000 */
        /* <DEDUP_REMOVED lines=13> */
.L_x_1692:
[----:B------:R-:W-:Y:S02]  /*17f50*/  ULDC UR4, c[0x0][0x9e4] ;  /* 0x0002790000047ab9 */ /* 0x000fe40000000800 */
[----:B------:R-:W-:-:S05]  /*17f60*/  IMAD.U32 R164, RZ, RZ, UR4 ;  /* 0x00000004ffa47e24 */ /* 0x000fca000f8e00ff */
[----:B------:R-:W-:-:S13]  /*17f70*/  ISETP.NE.AND P6, PT, R164, 0x1, PT ;  /* 0x00000001a400780c */ /* 0x000fda0003fc5270 */
[----:B------:R-:W0:Y:S02]  /*17f80*/  @P6 LDC.64 R10, c[0x0][0x9e8] ;  /* 0x00027a00ff0a6b82 */ /* 0x000e240000000a00 */
[----:B0-----:R-:W-:-:S05]  /*17f90*/  @P6 IMAD.HI.U32 R10, R162, R10, RZ ;  /* 0x0000000aa20a6227 */ /* 0x001fca00078e00ff */
[----:B------:R-:W-:-:S07]  /*17fa0*/  @P6 SHF.R.U32.HI R162, RZ, R11, R10 ;  /* 0x0000000bffa26219 */ /* 0x000fce000001160a */
.L_x_1693:
[----:B------:R-:W-:Y:S05]  /*17fb0*/  BSYNC B2 ;  /* 0x0000000000027941 */ /* 0x000fea0003800000 */
.L_x_1691:
[----:B------:R-:W-:-:S05]  /*17fc0*/  IMAD R7, R162, R164, R7 ;  /* 0x000000a4a2077224 */ /* 0x000fca00078e0207 */
[----:B------:R-:W-:Y:S02]  /*17fd0*/  VIADDMNMX R168, R7, R164, R168, PT ;  /* 0x000000a407a87246 */ /* 0x000fe400038001a8 */
[----:B------:R-:W-:-:S07]  /*17fe0*/  VIMNMX R167, R167, R7, !PT ;  /* 0x00000007a7a77248 */ /* 0x000fce0007fe0100 */
.L_x_1690:
[C---:B------:R-:W-:Y:S01]  /*17ff0*/  ISETP.GT.AND P2, PT, R167.reuse, 0x1, !P2 ;  /* 0x00000001a700780c */ /* 0x040fe20005744270 */
[----:B------:R-:W-:Y:S01]  /*18000*/  ULDC UR4, c[0x0][0x988] ;  /* 0x0002620000047ab9 */ /* 0x000fe20000000800 */
[----:B------:R-:W-:Y:S01]  /*18010*/  ISETP.GT.AND P3, PT, R167, 0x8, !P3 ;  /* 0x00000008a700780c */ /* 0x000fe20005f64270 */
[----:B------:R-:W-:Y:S01]  /*18020*/  @!P1 VIADD R9, R9, 0x30860 ;  /* 0x0003086009099836 */ /* 0x000fe20000000000 */
[C---:B------:R-:W-:Y:S02]  /*18030*/  ISETP.LT.OR P2, PT, R168.reuse, 0x2, P2 ;  /* 0x00000002a800780c */ /* 0x040fe40001741670 */
[----:B------:R-:W-:Y:S02]  /*18040*/  ISETP.LT.OR P3, PT, R168, 0x9, P3 ;  /* 0x00000009a800780c */ /* 0x000fe40001f61670 */
[----:B------:R-:W-:Y:S02]  /*18050*/  FSEL R19, R19, -INF , !P2 ;  /* 0xff80000013137808 */ /* 0x000fe40005000000 */
[----:B------:R-:W-:-:S02]  /*18060*/  LOP3.LUT P2, RZ, R18, 0x4, RZ, 0xc0, !PT ;  /* 0x0000000412ff7812 */ /* 0x000fc4000784c0ff */
[----:B------:R-:W-:Y:S02]  /*18070*/  FSEL R121, R121, -INF , !P3 ;  /* 0xff80000079797808 */ /* 0x000fe40005800000 */
[----:B------:R-:W-:Y:S02]  /*18080*/  ISETP.GT.AND P2, PT, R167, 0x9, !P2 ;  /* 0x00000009a700780c */ /* 0x000fe40005744270 */
[----:B------:R-:W-:Y:S02]  /*18090*/  LOP3.LUT P3, RZ, R18, 0x10000, RZ, 0xc0, !PT ;  /* 0x0001000012ff7812 */ /* 0x000fe4000786c0ff */
[----:B------:R-:W-:Y:S02]  /*180a0*/  ISETP.LT.OR P2, PT, R168, 0xa, P2 ;  /* 0x0000000aa800780c */ /* 0x000fe40001741670 */
[----:B------:R-:W-:Y:S02]  /*180b0*/  LOP3.LUT P6, RZ, R18, 0x8000, RZ, 0xc0, !PT ;  /* 0x0000800012ff7812 */ /* 0x000fe400078cc0ff */
[----:B------:R-:W-:-:S02]  /*180c0*/  FSEL R122, R122, -INF , !P2 ;  /* 0xff8000007a7a7808 */ /* 0x000fc40005000000 */
[----:B------:R-:W-:Y:S02]  /*180d0*/  LOP3.LUT P2, RZ, R18, 0x8, RZ, 0xc0, !PT ;  /* 0x0000000812ff7812 */ /* 0x000fe4000784c0ff */
[----:B------:R-:W-:Y:S02]  /*180e0*/  FMNMX.FTZ R7, R12, R3, !PT ;  /* 0x000000030c077209 */ /* 0x000fe40007810000 */
[----:B------:R-:W-:Y:S02]  /*180f0*/  ISETP.GT.AND P2, PT, R167, 0x10, !P2 ;  /* 0x00000010a700780c */ /* 0x000fe40005744270 */
[----:B------:R-:W-:Y:S02]  /*18100*/  FMNMX.FTZ R7, R17, R7, !PT ;  /* 0x0000000711077209 */ /* 0x000fe40007810000 */
[----:B------:R-:W-:Y:S02]  /*18110*/  ISETP.LT.OR P2, PT, R168, 0x11, P2 ;  /* 0x00000011a800780c */ /* 0x000fe40001741670 */
[----:B------:R-:W-:-:S02]  /*18120*/  FMNMX.FTZ R7, R21, R7, !PT ;  /* 0x0000000715077209 */ /* 0x000fc40007810000 */
        /* <DEDUP_REMOVED lines=57> */
[----:B------:R-:W-:Y:S02]  /*184c0*/  ISETP.GT.AND P4, PT, R167, 0x51, !P4 ;  /* 0x00000051a700780c */ /* 0x000fe40006784270 */
[C---:B------:R-:W-:Y:S02]  /*184d0*/  ISETP.LT.OR P2, PT, R168.reuse, 0x32, P2 ;  /* 0x00000032a800780c */ /* 0x040fe40001741670 */
[----:B------:R-:W-:Y:S02]  /*184e0*/  ISETP.LT.OR P4, PT, R168, 0x52, P4 ;  /* 0x00000052a800780c */ /* 0x000fe40002781670 */
[----:B------:R-:W-:-:S02]  /*184f0*/  FSEL R141, R141, -INF , !P2 ;  /* 0xff8000008d8d7808 */ /* 0x000fc40005000000 */
[----:B------:R-:W-:Y:S02]  /*18500*/  LOP3.LUT P2, RZ, R18, 0x400, RZ, 0xc0, !PT ;  /* 0x0000040012ff7812 */ /* 0x000fe4000784c0ff */
[C---:B------:R-:W-:Y:S02]  /*18510*/  ISETP.GT.AND P5, PT, R167.reuse, 0x58, !P5 ;  /* 0x00000058a700780c */ /* 0x040fe40006fa4270 */
[----:B------:R-:W-:Y:S02]  /*18520*/  ISETP.GT.AND P2, PT, R167, 0x38, !P2 ;  /* 0x00000038a700780c */ /* 0x000fe40005744270 */
[----:B------:R-:W-:Y:S02]  /*18530*/  FSEL R156, R156, -INF , !P4 ;  /* 0xff8000009c9c7808 */ /* 0x000fe40006000000 */
[----:B------:R-:W-:Y:S02]  /*18540*/  ISETP.LT.OR P2, PT, R168, 0x39, P2 ;  /* 0x00000039a800780c */ /* 0x000fe40001741670 */
[----:B0-----:R-:W-:Y:S01]  /*18550*/  FMNMX.FTZ R10, R7, R10, !PT ;  /* 0x0000000a070a7209 */ /* 0x001fe20007810000 */
[----:B------:R-:W-:Y:S01]  /*18560*/  IMAD.U32 R7, RZ, RZ, UR4 ;  /* 0x00000004ff077e24 */ /* 0x000fe2000f8e00ff */
[----:B------:R-:W-:-:S02]  /*18570*/  FSEL R143, R143, -INF , !P2 ;  /* 0xff8000008f8f7808 */ /* 0x000fc40005000000 */
[----:B------:R-:W-:Y:S01]  /*18580*/  LOP3.LUT P2, RZ, R18, 0x200, RZ, 0xc0, !PT ;  /* 0x0000020012ff7812 */ /* 0x000fe2000784c0ff */
[----:B------:R-:W0:Y:S01]  /*18590*/  SHFL.BFLY PT, R11, R10, 0x1, 0x1f ;  /* 0x0c201f000a0b7f89 */ /* 0x000e2200000e0000 */
[C---:B------:R-:W-:Y:S02]  /*185a0*/  ISETP.LT.OR P5, PT, R168.reuse, 0x59, P5 ;  /* 0x00000059a800780c */ /* 0x040fe40002fa1670 */
[----:B------:R-:W-:Y:S02]  /*185b0*/  ISETP.GT.AND P2, PT, R167, 0x39, !P2 ;  /* 0x00000039a700780c */ /* 0x000fe40005744270 */
[----:B------:R-:W-:Y:S02]  /*185c0*/  FSEL R159, R159, -INF , !P5 ;  /* 0xff8000009f9f7808 */ /* 0x000fe40006800000 */
[----:B------:R-:W-:Y:S02]  /*185d0*/  ISETP.LT.OR P2, PT, R168, 0x3a, P2 ;  /* 0x0000003aa800780c */ /* 0x000fe40001741670 */
[----:B------:R-:W-:-:S02]  /*185e0*/  @!P1 PRMT R9, RZ, 0x654, R9 ;  /* 0x00000654ff099816 */ /* 0x000fc40000000009 */
[----:B------:R-:W-:Y:S02]  /*185f0*/  FSEL R144, R144, -INF , !P2 ;  /* 0xff80000090907808 */ /* 0x000fe40005000000 */
[----:B------:R-:W-:Y:S01]  /*18600*/  LOP3.LUT P2, RZ, R18, 0x100, RZ, 0xc0, !PT ;  /* 0x0000010012ff7812 */ /* 0x000fe2000784c0ff */
[----:B------:R1:W-:Y:S03]  /*18610*/  @!P1 SYNCS.ARRIVE.TRANS64.RED.A1T0 RZ, [R9+URZ], RZ ;  /* 0x000000ff09ff99a7 */ /* 0x0003e6000810043f */
[----:B------:R-:W-:-:S04]  /*18620*/  ISETP.GT.AND P2, PT, R167, 0x40, !P2 ;  /* 0x00000040a700780c */ /* 0x000fc80005744270 */
[----:B------:R-:W-:Y:S02]  /*18630*/  ISETP.LT.OR P2, PT, R168, 0x41, P2 ;  /* 0x00000041a800780c */ /* 0x000fe40001741670 */
[----:B0-----:R-:W-:Y:S02]  /*18640*/  FMNMX.FTZ R11, R10, R11, !PT ;  /* 0x0000000b0a0b7209 */ /* 0x001fe40007810000 */
[----:B------:R-:W-:Y:S02]  /*18650*/  FSEL R147, R147, -INF , !P2 ;  /* 0xff80000093937808 */ /* 0x000fe40005000000 */
[----:B------:R-:W-:Y:S01]  /*18660*/  LOP3.LUT P2, RZ, R18, 0x80, RZ, 0xc0, !PT ;  /* 0x0000008012ff7812 */ /* 0x000fe2000784c0ff */
[----:B------:R-:W-:-:S03]  /*18670*/  FMUL.FTZ R10, R11, R7 ;  /* 0x000000070b0a7220 */ /* 0x000fc60000410000 */
[----:B------:R-:W-:-:S04]  /*18680*/  ISETP.GT.AND P2, PT, R167, 0x41, !P2 ;  /* 0x00000041a700780c */ /* 0x000fc80005744270 */
[----:B------:R-:W-:-:S04]  /*18690*/  ISETP.LT.OR P2, PT, R168, 0x42, P2 ;  /* 0x00000042a800780c */ /* 0x000fc80001741670 */
[----:B------:R-:W-:Y:S02]  /*186a0*/  FSEL R148, R148, -INF , !P2 ;  /* 0xff80000094947808 */ /* 0x000fe40005000000 */
[----:B------:R-:W-:-:S04]  /*186b0*/  LOP3.LUT P2, RZ, R18, 0x40, RZ, 0xc0, !PT ;  /* 0x0000004012ff7812 */ /* 0x000fc8000784c0ff */
[----:B------:R-:W-:-:S04]  /*186c0*/  ISETP.GT.AND P2, PT, R167, 0x48, !P2 ;  /* 0x00000048a700780c */ /* 0x000fc80005744270 */
[----:B------:R-:W-:-:S04]  /*186d0*/  ISETP.LT.OR P2, PT, R168, 0x49, P2 ;  /* 0x00000049a800780c */ /* 0x000fc80001741670 */
[----:B------:R-:W-:Y:S02]  /*186e0*/  FSEL R151, R151, -INF , !P2 ;  /* 0xff80000097977808 */ /* 0x000fe40005000000 */
[----:B------:R-:W-:Y:S02]  /*186f0*/  ISETP.GT.AND P2, PT, R167, 0x49, !P3 ;  /* 0x00000049a700780c */ /* 0x000fe40005f44270 */
[----:B------:R-:W-:Y:S02]  /*18700*/  LOP3.LUT P3, RZ, R18, 0x2, RZ, 0xc0, !PT ;  /* 0x0000000212ff7812 */ /* 0x000fe4000786c0ff */
[----:B------:R-:W-:-:S04]  /*18710*/  ISETP.LT.OR P2, PT, R168, 0x4a, P2 ;  /* 0x0000004aa800780c */ /* 0x000fc80001741670 */
[----:B------:R-:W-:Y:S02]  /*18720*/  FSEL R152, R152, -INF , !P2 ;  /* 0xff80000098987808 */ /* 0x000fe40005000000 */
[----:B------:R-:W-:Y:S02]  /*18730*/  ISETP.GT.AND P2, PT, R167, 0x50, !P6 ;  /* 0x00000050a700780c */ /* 0x000fe40007744270 */
[----:B------:R-:W-:Y:S02]  /*18740*/  LOP3.LUT P6, RZ, R18, 0x1, RZ, 0xc0, !PT ;  /* 0x0000000112ff7812 */ /* 0x000fe400078cc0ff */
[----:B------:R-:W-:-:S04]  /*18750*/  ISETP.LT.OR P2, PT, R168, 0x51, P2 ;  /* 0x00000051a800780c */ /* 0x000fc80001741670 */
[----:B------:R-:W-:Y:S02]  /*18760*/  FSEL R155, R155, -INF , !P2 ;  /* 0xff8000009b9b7808 */ /* 0x000fe40005000000 */
[C---:B------:R-:W-:Y:S02]  /*18770*/  ISETP.GT.AND P2, PT, R167.reuse, RZ, !P3 ;  /* 0x000000ffa700720c */ /* 0x040fe40005f44270 */
[----:B------:R-:W-:Y:S02]  /*18780*/  ISETP.GT.AND P3, PT, R167, 0x59, !P6 ;  /* 0x00000059a700780c */ /* 0x000fe40007764270 */
[C---:B------:R-:W-:Y:S02]  /*18790*/  ISETP.LT.OR P2, PT, R168.reuse, 0x1, P2 ;  /* 0x00000001a800780c */ /* 0x040fe40001741670 */
[----:B------:R-:W-:Y:S02]  /*187a0*/  ISETP.LT.OR P3, PT, R168, 0x5a, P3 ;  /* 0x0000005aa800780c */ /* 0x000fe40001f61670 */
[----:B------:R-:W-:-:S02]  /*187b0*/  FSEL R13, R13, -INF , !P2 ;  /* 0xff8000000d0d7808 */ /* 0x000fc40005000000 */
[----:B------:R-:W-:Y:S02]  /*187c0*/  FSETP.NEU.FTZ.AND P2, PT, R11, -INF , PT ;  /* 0xff8000000b00780b */ /* 0x000fe40003f5d000 */
[----:B------:R-:W-:Y:S02]  /*187d0*/  FSEL R160, R160, -INF , !P3 ;  /* 0xff800000a0a07808 */ /* 0x000fe40005800000 */
[----:B------:R-:W-:-:S05]  /*187e0*/  FSEL R10, R10, RZ, P2 ;  /* 0x000000ff0a0a7208 */ /* 0x000fca0001000000 */
[-CC-:B------:R-:W-:Y:S01]  /*187f0*/  FFMA.FTZ R188, R12, R7.reuse, -R10.reuse ;  /* 0x000000070cbc7223 */ /* 0x180fe2000001080a */
[----:B------:R-:W-:Y:S01]  /*18800*/  FMNMX.FTZ R12, R13, R0, !PT ;  /* 0x000000000d0c7209 */ /* 0x000fe20007810000 */
[-CC-:B------:R-:W-:Y:S01]  /*18810*/  FFMA.FTZ R190, R21, R7.reuse, -R10.reuse ;  /* 0x0000000715be7223 */ /* 0x180fe2000001080a */
[-CC-:B------:R-:W-:Y:S01]  /*18820*/  FFMA.FTZ R21, R120, R7.reuse, -R10.reuse ;  /* 0x0000000778157223 */ /* 0x180fe2000001080a */
        /* <DEDUP_REMOVED lines=24> */
[----:B------:R-:W-:Y:S01]  /*189b0*/  FFMA.FTZ R170, R161, R7, -R10 ;  /* 0x00000007a1aa7223 */ /* 0x000fe2000001080a */
        /* <DEDUP_REMOVED lines=31> */
[-CC-:B------:R-:W-:Y:S01]  /*18bb0*/  FFMA.FTZ R134, R150, R7.reuse, -R10.reuse ;  /* 0x0000000796867223 */ /* 0x180fe2000001080a */
[----:B------:R-:W-:-:S05]  /*18bc0*/  FFMA.FTZ R10, R163, R7, -R10 ;  /* 0x00000007a30a7223 */ /* 0x000fca000001080a */
[----:B------:R-:W-:Y:S01]  /*18bd0*/  MUFU.EX2 R176, R176 ;  /* 0x000000b000b07308 */ /* 0x000fe20000000800 */
[----:B------:R-:W0:Y:S07]  /*18be0*/  SHFL.BFLY PT, R139, R12, 0x1, 0x1f ;  /* 0x0c201f000c8b7f89 */ /* 0x000e2e00000e0000 */
[----:B------:R-:W-:Y:S08]  /*18bf0*/  MUFU.EX2 R130, R130 ;  /* 0x0000008200827308 */ /* 0x000ff00000000800 */
[----:B------:R-:W-:Y:S08]  /*18c00*/  MUFU.EX2 R178, R178 ;  /* 0x000000b200b27308 */ /* 0x000ff00000000800 */
[----:B------:R-:W-:Y:S01]  /*18c10*/  MUFU.EX2 R133, R133 ;  /* 0x0000008500857308 */ /* 0x000fe20000000800 */
[----:B0-----:R-:W-:-:S02]  /*18c20*/  FMNMX.FTZ R12, R12, R139, !PT ;  /* 0x0000008b0c0c7209 */ /* 0x001fc40007810000 */
[----:B------:R-:W-:Y:S02]  /*18c30*/  FSEL R139, R11, RZ, P2 ;  /* 0x000000ff0b8b7208 */ /* 0x000fe40001000000 */
[C---:B------:R-:W-:Y:S01]  /*18c40*/  FSETP.NEU.FTZ.AND P2, PT, R12.reuse, -INF , PT ;  /* 0xff8000000c00780b */ /* 0x040fe20003f5d000 */
[CC--:B------:R-:W-:Y:S02]  /*18c50*/  FMUL.FTZ R142, R12.reuse, R7.reuse ;  /* 0x000000070c8e7220 */ /* 0x0c0fe40000410000 */
[----:B------:R-:W-:Y:S01]  /*18c60*/  FADD.FTZ R139, -R139, R3 ;  /* 0x000000038b8b7221 */ /* 0x000fe20000010100 */
[----:B-1----:R-:W-:Y:S01]  /*18c70*/  FSEL R9, R12, RZ, P2 ;  /* 0x000000ff0c097208 */ /* 0x002fe20001000000 */
[----:B------:R-:W-:Y:S01]  /*18c80*/  MUFU.EX2 R3, R10 ;  /* 0x0000000a00037308 */ /* 0x000fe20000000800 */
[----:B------:R-:W-:Y:S01]  /*18c90*/  FSEL R142, R142, RZ, P2 ;  /* 0x000000ff8e8e7208 */ /* 0x000fe20001000000 */
[----:B------:R-:W-:Y:S01]  /*18ca0*/  FMUL.FTZ R139, R139, R7 ;  /* 0x000000078b8b7220 */ /* 0x000fe20000410000 */
[C---:B------:R-:W-:Y:S01]  /*18cb0*/  ISETP.GT.AND P2, PT, R6.reuse, R20, PT ;  /* 0x000000140600720c */ /* 0x040fe20003f44270 */
[----:B------:R-:W-:Y:S01]  /*18cc0*/  FADD.FTZ R9, -R9, R0 ;  /* 0x0000000009097221 */ /* 0x000fe20000010100 */
[----:B------:R-:W-:-:S02]  /*18cd0*/  VIADD R6, R6, 0xffffffff ;  /* 0xffffffff06067836 */ /* 0x000fc40000000000 */
[-CC-:B------:R-:W-:Y:S01]  /*18ce0*/  FFMA.FTZ R189, R13, R7.reuse, -R142.reuse ;  /* 0x000000070dbd7223 */ /* 0x180fe2000001088e */
[-CC-:B------:R-:W-:Y:S01]  /*18cf0*/  FFMA.FTZ R13, R19, R7.reuse, -R142.reuse ;  /* 0x00000007130d7223 */ /* 0x180fe2000001088e */
[----:B------:R-:W0:Y:S01]  /*18d00*/  MUFU.EX2 R10, R139 ;  /* 0x0000008b000a7308 */ /* 0x000e220000000800 */
[-C--:B------:R-:W-:Y:S01]  /*18d10*/  FMUL.FTZ R9, R9, R7.reuse ;  /* 0x0000000709097220 */ /* 0x080fe20000410000 */
        /* <DEDUP_REMOVED lines=13> */
[----:B------:R-:W-:Y:S01]  /*18df0*/  FFMA.FTZ R143, R143, R7, -R142 ;  /* 0x000000078f8f7223 */ /* 0x000fe2000001088e */
[----:B------:R-:W1:Y:S01]  /*18e00*/  MUFU.EX2 R9, R9 ;  /* 0x0000000900097308 */ /* 0x000e620000000800 */
[----:B0-----:R-:W-:Y:S01]  /*18e10*/  FFMA.FTZ R5, R10, R5, R188 ;  /* 0x000000050a057223 */ /* 0x001fe200000100bc */
[-CC-:B------:R-:W-:Y:S01]  /*18e20*/  FFMA.FTZ R144, R144, R7.reuse, -R142.reuse ;  /* 0x0000000790907223 */ /* 0x180fe2000001088e */
[-CC-:B------:R-:W-:Y:S01]  /*18e30*/  FFMA.FTZ R147, R147, R7.reuse, -R142.reuse ;  /* 0x0000000793937223 */ /* 0x180fe2000001088e */
[-CC-:B------:R-:W-:Y:S01]  /*18e40*/  FFMA.FTZ R148, R148, R7.reuse, -R142.reuse ;  /* 0x0000000794947223 */ /* 0x180fe2000001088e */
[----:B------:R-:W-:Y:S01]  /*18e50*/  FADD.FTZ R5, R17, R5 ;  /* 0x0000000511057221 */ /* 0x000fe20000010000 */
[-CC-:B------:R-:W-:Y:S01]  /*18e60*/  FFMA.FTZ R151, R151, R7.reuse, -R142.reuse ;  /* 0x0000000797977223 */ /* 0x180fe2000001088e */
[-CC-:B------:R-:W-:Y:S01]  /*18e70*/  FFMA.FTZ R152, R152, R7.reuse, -R142.reuse ;  /* 0x0000000798987223 */ /* 0x180fe2000001088e */
[----:B------:R-:W0:Y:S01]  /*18e80*/  MUFU.EX2 R13, R13 ;  /* 0x0000000d000d7308 */ /* 0x000e220000000800 */
[----:B------:R-:W-:Y:S01]  /*18e90*/  FADD.FTZ R5, R190, R5 ;  /* 0x00000005be057221 */ /* 0x000fe20000010000 */
[-CC-:B------:R-:W-:Y:S01]  /*18ea0*/  FFMA.FTZ R155, R155, R7.reuse, -R142.reuse ;  /* 0x000000079b9b7223 */ /* 0x180fe2000001088e */
[-CC-:B------:R-:W-:Y:S01]  /*18eb0*/  FFMA.FTZ R156, R156, R7.reuse, -R142.reuse ;  /* 0x000000079c9c7223 */ /* 0x180fe2000001088e */
[-CC-:B------:R-:W-:Y:S01]  /*18ec0*/  FFMA.FTZ R159, R159, R7.reuse, -R142.reuse ;  /* 0x000000079f9f7223 */ /* 0x180fe2000001088e */
[----:B------:R-:W-:Y:S01]  /*18ed0*/  FADD.FTZ R5, R21, R5 ;  /* 0x0000000515057221 */ /* 0x000fe20000010000 */
[----:B------:R-:W-:Y:S01]  /*18ee0*/  FFMA.FTZ R142, R160, R7, -R142 ;  /* 0x00000007a08e7223 */ /* 0x000fe2000001088e */
[----:B------:R-:W-:Y:S01]  /*18ef0*/  F2FP.F16.F32.PACK_AB R188, R17, R188 ;  /* 0x000000bc11bc723e */ /* 0x000fe200000000ff */
[----:B------:R-:W2:Y:S01]  /*18f00*/  MUFU.EX2 R191, R191 ;  /* 0x000000bf00bf7308 */ /* 0x000ea20000000800 */
[----:B-1----:R-:W-:Y:S01]  /*18f10*/  FFMA.FTZ R4, R9, R4, R189 ;  /* 0x0000000409047223 */ /* 0x002fe200000100bd */
[----:B------:R-:W-:Y:S01]  /*18f20*/  FADD.FTZ R5, R184, R5 ;  /* 0x00000005b8057221 */ /* 0x000fe20000010000 */
[----:B------:R-:W-:Y:S01]  /*18f30*/  F2FP.F16.F32.PACK_AB R190, R21, R190 ;  /* 0x000000be15be723e */ /* 0x000fe200000000ff */
[----:B------:R-:W-:Y:S01]  /*18f40*/  IMAD.MOV.U32 R17, RZ, RZ, R15 ;  /* 0x000000ffff117224 */ /* 0x000fe200078e000f */
[C---:B------:R-:W-:Y:S01]  /*18f50*/  F2FP.F16.F32.PACK_AB R184, R120.reuse, R184 ;  /* 0x000000b878b8723e */ /* 0x040fe200000000ff */
[----:B------:R-:W-:-:S02]  /*18f60*/  FADD.FTZ R5, R120, R5 ;  /* 0x0000000578057221 */ /* 0x000fc40000010000 */
[----:B------:R-:W1:Y:S01]  /*18f70*/  MUFU.EX2 R19, R19 ;  /* 0x0000001300137308 */ /* 0x000e620000000800 */
[----:B0-----:R-:W-:Y:S01]  /*18f80*/  FADD.FTZ R4, R13, R4 ;  /* 0x000000040d047221 */ /* 0x001fe20000010000 */
[----:B------:R-:W-:Y:S01]  /*18f90*/  FADD.FTZ R5, R186, R5 ;  /* 0x00000005ba057221 */ /* 0x000fe20000010000 */
[----:B------:R-:W-:Y:S02]  /*18fa0*/  F2FP.F16.F32.PACK_AB R186, R125, R186 ;  /* 0x000000ba7dba723e */ /* 0x000fe400000000ff */
[----:B------:R-:W-:Y:S01]  /*18fb0*/  F2FP.F16.F32.PACK_AB R189, R13, R189 ;  /* 0x000000bd0dbd723e */ /* 0x000fe200000000ff */
[----:B------:R-:W-:Y:S02]  /*18fc0*/  FADD.FTZ R5, R125, R5 ;  /* 0x000000057d057221 */ /* 0x000fe40000010000 */
[----:B------:R-:W0:Y:S01]  /*18fd0*/  MUFU.EX2 R185, R185 ;  /* 0x000000b900b97308 */ /* 0x000e220000000800 */
[----:B--2---:R-:W-:Y:S01]  /*18fe0*/  FADD.FTZ R4, R191, R4 ;  /* 0x00000004bf047221 */ /* 0x004fe20000010000 */
[----:B------:R-:W-:Y:S01]  /*18ff0*/  FADD.FTZ R5, R180, R5 ;  /* 0x00000005b4057221 */ /* 0x000fe20000010000 */
[----:B------:R-:W-:-:S03]  /*19000*/  F2FP.F16.F32.PACK_AB R180, R126, R180 ;  /* 0x000000b47eb4723e */ /* 0x000fc600000000ff */
[----:B------:R-:W-:Y:S02]  /*19010*/  FADD.FTZ R5, R126, R5 ;  /* 0x000000057e057221 */ /* 0x000fe40000010000 */
[----:B------:R-:W2:Y:S01]  /*19020*/  MUFU.EX2 R121, R121 ;  /* 0x0000007900797308 */ /* 0x000ea20000000800 */
[C---:B-1----:R-:W-:Y:S01]  /*19030*/  FADD.FTZ R4, R19.reuse, R4 ;  /* 0x0000000413047221 */ /* 0x042fe20000010000 */
[----:B------:R-:W-:Y:S01]  /*19040*/  FADD.FTZ R5, R182, R5 ;  /* 0x00000005b6057221 */ /* 0x000fe20000010000 */
[----:B------:R-:W-:Y:S02]  /*19050*/  F2FP.F16.F32.PACK_AB R191, R19, R191 ;  /* 0x000000bf13bf723e */ /* 0x000fe400000000ff */
[C---:B------:R-:W-:Y:S01]  /*19060*/  F2FP.F16.F32.PACK_AB R182, R129.reuse, R182 ;  /* 0x000000b681b6723e */ /* 0x040fe200000000ff */
[----:B------:R-:W-:Y:S01]  /*19070*/  FADD.FTZ R5, R129, R5 ;  /* 0x0000000581057221 */ /* 0x000fe20000010000 */
[----:B------:R-:W-:Y:S01]  /*19080*/  MOV R19, R14 ;  /* 0x0000000e00137202 */ /* 0x000fe20000000f00 */
[----:B------:R-:W1:Y:S01]  /*19090*/  MUFU.EX2 R187, R187 ;  /* 0x000000bb00bb7308 */ /* 0x000e620000000800 */
[----:B0-----:R-:W-:Y:S01]  /*190a0*/  FADD.FTZ R4, R185, R4 ;  /* 0x00000004b9047221 */ /* 0x001fe20000010000 */
[----:B------:R-:W-:Y:S01]  /*190b0*/  FADD.FTZ R5, R176, R5 ;  /* 0x00000005b0057221 */ /* 0x000fe20000010000 */
[----:B------:R-:W-:-:S03]  /*190c0*/  F2FP.F16.F32.PACK_AB R176, R130, R176 ;  /* 0x000000b082b0723e */ /* 0x000fc600000000ff */
[----:B------:R-:W-:Y:S02]  /*190d0*/  FADD.FTZ R5, R130, R5 ;  /* 0x0000000582057221 */ /* 0x000fe40000010000 */
[----:B------:R-:W0:Y:S01]  /*190e0*/  MUFU.EX2 R122, R122 ;  /* 0x0000007a007a7308 */ /* 0x000e220000000800 */
[----:B--2---:R-:W-:Y:S01]  /*190f0*/  FADD.FTZ R4, R121, R4 ;  /* 0x0000000479047221 */ /* 0x004fe20000010000 */
[----:B------:R-:W-:Y:S01]  /*19100*/  FADD.FTZ R5, R178, R5 ;  /* 0x00000005b2057221 */ /* 0x000fe20000010000 */
[----:B------:R-:W-:Y:S02]  /*19110*/  F2FP.F16.F32.PACK_AB R178, R133, R178 ;  /* 0x000000b285b2723e */ /* 0x000fe400000000ff */
[----:B------:R-:W-:Y:S01]  /*19120*/  F2FP.F16.F32.PACK_AB R185, R121, R185 ;  /* 0x000000b979b9723e */ /* 0x000fe200000000ff */
[----:B------:R-:W-:Y:S02]  /*19130*/  FADD.FTZ R5, R133, R5 ;  /* 0x0000000585057221 */ /* 0x000fe40000010000 */
[----:B------:R-:W2:Y:S01]  /*19140*/  MUFU.EX2 R181, R181 ;  /* 0x000000b500b57308 */ /* 0x000ea20000000800 */
[----:B-1----:R-:W-:-:S07]  /*19150*/  FADD.FTZ R4, R187, R4 ;  /* 0x00000004bb047221 */ /* 0x002fce0000010000 */
[----:B------:R-:W1:Y:S01]  /*19160*/  MUFU.EX2 R123, R123 ;  /* 0x0000007b007b7308 */ /* 0x000e620000000800 */
[C---:B0-----:R-:W-:Y:S01]  /*19170*/  FADD.FTZ R4, R122.reuse, R4 ;  /* 0x000000047a047221 */ /* 0x041fe20000010000 */
[----:B------:R-:W-:-:S06]  /*19180*/  F2FP.F16.F32.PACK_AB R187, R122, R187 ;  /* 0x000000bb7abb723e */ /* 0x000fcc00000000ff */
[----:B------:R-:W0:Y:S01]  /*19190*/  MUFU.EX2 R183, R183 ;  /* 0x000000b700b77308 */ /* 0x000e220000000800 */
[----:B--2---:R-:W-:-:S07]  /*191a0*/  FADD.FTZ R4, R181, R4 ;  /* 0x00000004b5047221 */ /* 0x004fce0000010000 */
[----:B------:R-:W2:Y:S01]  /*191b0*/  MUFU.EX2 R0, R0 ;  /* 0x0000000000007308 */ /* 0x000ea20000000800 */
[C---:B-1----:R-:W-:Y:S01]  /*191c0*/  FADD.FTZ R4, R123.reuse, R4 ;  /* 0x000000047b047221 */ /* 0x042fe20000010000 */
[----:B------:R-:W-:-:S06]  /*191d0*/  F2FP.F16.F32.PACK_AB R181, R123, R181 ;  /* 0x000000b57bb5723e */ /* 0x000fcc00000000ff */
[----:B------:R-:W1:Y:S01]  /*191e0*/  MUFU.EX2 R177, R177 ;  /* 0x000000b100b17308 */ /* 0x000e620000000800 */
[----:B0-----:R-:W-:-:S07]  /*191f0*/  FADD.FTZ R4, R183, R4 ;  /* 0x00000004b7047221 */ /* 0x001fce0000010000 */
[----:B------:R-:W0:Y:S01]  /*19200*/  MUFU.EX2 R172, R172 ;  /* 0x000000ac00ac7308 */ /* 0x000e220000000800 */
[C---:B--2---:R-:W-:Y:S01]  /*19210*/  FADD.FTZ R4, R0.reuse, R4 ;  /* 0x0000000400047221 */ /* 0x044fe20000010000 */
[----:B------:R-:W-:-:S06]  /*19220*/  F2FP.F16.F32.PACK_AB R183, R0, R183 ;  /* 0x000000b700b7723e */ /* 0x000fcc00000000ff */
[----:B------:R-:W2:Y:S01]  /*19230*/  MUFU.EX2 R141, R141 ;  /* 0x0000008d008d7308 */ /* 0x000ea20000000800 */
[----:B-1----:R-:W-:-:S07]  /*19240*/  FADD.FTZ R4, R177, R4 ;  /* 0x00000004b1047221 */ /* 0x002fce0000010000 */
[----:B------:R-:W1:Y:S01]  /*19250*/  MUFU.EX2 R134, R134 ;  /* 0x0000008600867308 */ /* 0x000e620000000800 */
[----:B0-----:R-:W-:-:S07]  /*19260*/  FADD.FTZ R5, R172, R5 ;  /* 0x00000005ac057221 */ /* 0x001fce0000010000 */
[----:B------:R-:W0:Y:S01]  /*19270*/  MUFU.EX2 R143, R143 ;  /* 0x0000008f008f7308 */ /* 0x000e220000000800 */
[C---:B--2---:R-:W-:Y:S01]  /*19280*/  FADD.FTZ R4, R141.reuse, R4 ;  /* 0x000000048d047221 */ /* 0x044fe20000010000 */
[----:B------:R-:W-:-:S06]  /*19290*/  F2FP.F16.F32.PACK_AB R177, R141, R177 ;  /* 0x000000b18db1723e */ /* 0x000fcc00000000ff */
[----:B------:R-:W2:Y:S01]  /*192a0*/  MUFU.EX2 R174, R174 ;  /* 0x000000ae00ae7308 */ /* 0x000ea20000000800 */
[C---:B-1----:R-:W-:Y:S01]  /*192b0*/  FADD.FTZ R5, R134.reuse, R5 ;  /* 0x0000000586057221 */ /* 0x042fe20000010000 */
[----:B------:R-:W-:-:S06]  /*192c0*/  F2FP.F16.F32.PACK_AB R172, R134, R172 ;  /* 0x000000ac86ac723e */ /* 0x000fcc00000000ff */
[----:B------:R-:W1:Y:S01]  /*192d0*/  MUFU.EX2 R144, R144 ;  /* 0x0000009000907308 */ /* 0x000e620000000800 */
[----:B0-----:R-:W-:-:S07]  /*192e0*/  FADD.FTZ R4, R143, R4 ;  /* 0x000000048f047221 */ /* 0x001fce0000010000 */
[----:B------:R-:W0:Y:S01]  /*192f0*/  MUFU.EX2 R137, R137 ;  /* 0x0000008900897308 */ /* 0x000e220000000800 */
[----:B--2---:R-:W-:-:S07]  /*19300*/  FADD.FTZ R5, R174, R5 ;  /* 0x00000005ae057221 */ /* 0x004fce0000010000 */
[----:B------:R-:W2:Y:S01]  /*19310*/  MUFU.EX2 R147, R147 ;  /* 0x0000009300937308 */ /* 0x000ea20000000800 */
[C---:B-1----:R-:W-:Y:S01]  /*19320*/  FADD.FTZ R4, R144.reuse, R4 ;  /* 0x0000000490047221 */ /* 0x042fe20000010000 */
[----:B------:R-:W-:-:S06]  /*19330*/  F2FP.F16.F32.PACK_AB R179, R144, R143 ;  /* 0x0000008f90b3723e */ /* 0x000fcc00000000ff */
[----:B------:R-:W1:Y:S01]  /*19340*/  MUFU.EX2 R168, R168 ;  /* 0x000000a800a87308 */ /* 0x000e620000000800 */
[C---:B0-----:R-:W-:Y:S01]  /*19350*/  FADD.FTZ R5, R137.reuse, R5 ;  /* 0x0000000589057221 */ /* 0x041fe20000010000 */
[----:B------:R-:W-:-:S06]  /*19360*/  F2FP.F16.F32.PACK_AB R174, R137, R174 ;  /* 0x000000ae89ae723e */ /* 0x000fcc00000000ff */
[----:B------:R-:W0:Y:S01]  /*19370*/  MUFU.EX2 R148, R148 ;  /* 0x0000009400947308 */ /* 0x000e220000000800 */
[----:B--2---:R-:W-:-:S07]  /*19380*/  FADD.FTZ R4, R147, R4 ;  /* 0x0000000493047221 */ /* 0x004fce0000010000 */
[----:B------:R-:W2:Y:S01]  /*19390*/  MUFU.EX2 R138, R138 ;  /* 0x0000008a008a7308 */ /* 0x000ea20000000800 */
[----:B-1----:R-:W-:-:S07]  /*193a0*/  FADD.FTZ R5, R168, R5 ;  /* 0x00000005a8057221 */ /* 0x002fce0000010000 */
[----:B------:R-:W1:Y:S01]  /*193b0*/  MUFU.EX2 R151, R151 ;  /* 0x0000009700977308 */ /* 0x000e620000000800 */
[C---:B0-----:R-:W-:Y:S01]  /*193c0*/  FADD.FTZ R4, R148.reuse, R4 ;  /* 0x0000000494047221 */ /* 0x041fe20000010000 */
[----:B------:R-:W-:-:S06]  /*193d0*/  F2FP.F16.F32.PACK_AB R173, R148, R147 ;  /* 0x0000009394ad723e */ /* 0x000fcc00000000ff */
[----:B------:R-:W0:Y:S01]  /*193e0*/  MUFU.EX2 R170, R170 ;  /* 0x000000aa00aa7308 */ /* 0x000e220000000800 */
[C---:B--2---:R-:W-:Y:S01]  /*193f0*/  FADD.FTZ R5, R138.reuse, R5 ;  /* 0x000000058a057221 */ /* 0x044fe20000010000 */
[----:B------:R-:W-:-:S06]  /*19400*/  F2FP.F16.F32.PACK_AB R168, R138, R168 ;  /* 0x000000a88aa8723e */ /* 0x000fcc00000000ff */
[----:B------:R-:W2:Y:S01]  /*19410*/  MUFU.EX2 R152, R152 ;  /* 0x0000009800987308 */ /* 0x000ea20000000800 */
[----:B-1----:R-:W-:-:S07]  /*19420*/  FADD.FTZ R4, R151, R4 ;  /* 0x0000000497047221 */ /* 0x002fce0000010000 */
[----:B------:R-:W1:Y:S01]  /*19430*/  MUFU.EX2 R155, R155 ;  /* 0x0000009b009b7308 */ /* 0x000e620000000800 */
[----:B0-----:R-:W-:Y:S01]  /*19440*/  FADD.FTZ R5, R170, R5 ;  /* 0x00000005aa057221 */ /* 0x001fe20000010000 */
[----:B------:R-:W-:-:S03]  /*19450*/  F2FP.F16.F32.PACK_AB R170, R3, R170 ;  /* 0x000000aa03aa723e */ /* 0x000fc600000000ff */
[----:B------:R-:W-:-:S03]  /*19460*/  FADD.FTZ R5, R3, R5 ;  /* 0x0000000503057221 */ /* 0x000fc60000010000 */
[----:B------:R-:W0:Y:S01]  /*19470*/  MUFU.EX2 R156, R156 ;  /* 0x0000009c009c7308 */ /* 0x000e220000000800 */
[C---:B--2---:R-:W-:Y:S01]  /*19480*/  FADD.FTZ R4, R152.reuse, R4 ;  /* 0x0000000498047221 */ /* 0x044fe20000010000 */
[----:B------:R-:W-:-:S06]  /*19490*/  F2FP.F16.F32.PACK_AB R175, R152, R151 ;  /* 0x0000009798af723e */ /* 0x000fcc00000000ff */
[----:B------:R-:W2:Y:S01]  /*194a0*/  MUFU.EX2 R159, R159 ;  /* 0x0000009f009f7308 */ /* 0x000ea20000000800 */
[----:B-1----:R-:W-:-:S07]  /*194b0*/  FADD.FTZ R3, R155, R4 ;  /* 0x000000049b037221 */ /* 0x002fce0000010000 */
[----:B------:R-:W1:Y:S01]  /*194c0*/  MUFU.EX2 R142, R142 ;  /* 0x0000008e008e7308 */ /* 0x000e620000000800 */
[C---:B0-----:R-:W-:Y:S01]  /*194d0*/  FADD.FTZ R0, R156.reuse, R3 ;  /* 0x000000039c007221 */ /* 0x041fe20000010000 */
[----:B------:R-:W-:-:S03]  /*194e0*/  F2FP.F16.F32.PACK_AB R169, R156, R155 ;  /* 0x0000009b9ca9723e */ /* 0x000fc600000000ff */
[----:B--2---:R-:W-:Y:S01]  /*194f0*/  FADD.FTZ R3, R159, R0 ;  /* 0x000000009f037221 */ /* 0x004fe20000010000 */
[----:B------:R-:W-:-:S03]  /*19500*/  IMAD.MOV.U32 R0, RZ, RZ, R12 ;  /* 0x000000ffff007224 */ /* 0x000fc600078e000c */
[C---:B-1----:R-:W-:Y:S01]  /*19510*/  FADD.FTZ R4, R142.reuse, R3 ;  /* 0x000000038e047221 */ /* 0x042fe20000010000 */
[----:B------:R-:W-:Y:S01]  /*19520*/  F2FP.F16.F32.PACK_AB R171, R142, R159 ;  /* 0x0000009f8eab723e */ /* 0x000fe200000000ff */
[----:B------:R-:W-:Y:S01]  /*19530*/  IMAD.MOV.U32 R3, RZ, RZ, R11 ;  /* 0x000000ffff037224 */ /* 0x000fe200078e000b */
[----:B------:R-:W-:Y:S06]  /*19540*/  @P2 BRA `(.L_x_1694) ;  /* 0xffffffc400782947 */ /* 0x000fec000383ffff */
[----:B------:R-:W-:Y:S05]  /*19550*/  BSYNC B1 ;  /* 0x0000000000017941 */ /* 0x000fea0003800000 */
.L_x_1675:
[----:B------:R-:W-:Y:S02]  /*19560*/  IMAD.MOV.U32 R0, RZ, RZ, R12 ;  /* 0x000000ffff007224 */ /* 0x000fe400078e000c */
[----:B------:R-:W-:Y:S02]  /*19570*/  IMAD.MOV.U32 R3, RZ, RZ, R11 ;  /* 0x000000ffff037224 */ /* 0x000fe400078e000b */
[----:B------:R-:W-:Y:S02]  /*19580*/  IMAD.MOV.U32 R17, RZ, RZ, R15 ;  /* 0x000000ffff117224 */ /* 0x000fe400078e000f */
[----:B------:R-:W-:-:S07]  /*19590*/  IMAD.MOV.U32 R19, RZ, RZ, R14 ;  /* 0x000000ffff137224 */ /* 0x000fce00078e000e */
.L_x_1674:
[----:B------:R-:W-:Y:S05]  /*195a0*/  BSYNC B0 ;  /* 0x0000000000007941 */ /* 0x000fea0003800000 */
.L_x_1673:
[----:B------:R-:W0:Y:S01]  /*195b0*/  LDC R11, c[0x0][0x448] ;  /* 0x00011200ff0b7b82 */ /* 0x000e220000000800 */
[----:B------:R-:W-:Y:S01]  /*195c0*/  LOP3.LUT R18, R18, 0xffefffff, RZ, 0xc0, !PT ;  /* 0xffefffff12127812 */ /* 0x000fe200078ec0ff */
[----:B------:R-:W-:Y:S01]  /*195d0*/  ULDC UR4, c[0x0][0x9dc] ;  /* 0x0002770000047ab9 */ /* 0x000fe20000000800 */
[----:B------:R-:W-:-:S05]  /*195e0*/  IADD3 R14, R196, 0x1, -R195 ;  /* 0x00000001c40e7810 */ /* 0x000fca0007ffe8c3 */
[----:B------:R-:W1:Y:S01]  /*195f0*/  LDC R15, c[0x0][0x9e4] ;  /* 0x00027900ff0f7b82 */ /* 0x000e620000000800 */
[----:B0-----:R-:W-:Y:S02]  /*19600*/  ISETP.NE.AND P2, PT, R11, 0x1, PT ;  /* 0x000000010b00780c */ /* 0x001fe40003f45270 */
[----:B------:R-:W-:-:S11]  /*19610*/  IADD3 R11, R212, 0x7f, RZ ;  /* 0x0000007fd40b7810 */ /* 0x000fd60007ffe0ff */
[----:B------:R-:W0:Y:S01]  /*19620*/  @P2 LDC R12, c[0x0][0x44c] ;  /* 0x00011300ff0c2b82 */ /* 0x000e220000000800 */
[----:B------:R-:W-:-:S04]  /*19630*/  @P2 LOP3.LUT R18, R18, 0x100000, RZ, 0xfc, !PT ;  /* 0x0010000012122812 */ /* 0x000fc800078efcff */
[----:B------:R-:W-:-:S03]  /*19640*/  LOP3.LUT R18, R18, 0xffdfffff, RZ, 0xc0, !PT ;  /* 0xffdfffff12127812 */ /* 0x000fc600078ec0ff */
[----:B------:R-:W2:Y:S01]  /*19650*/  @P2 LDC R13, c[0x0][0x450] ;  /* 0x00011400ff0d2b82 */ /* 0x000ea20000000800 */
[----:B0-----:R-:W-:-:S05]  /*19660*/  @P2 IMAD.HI.U32 R12, R11, R12, RZ ;  /* 0x0000000c0b0c2227 */ /* 0x001fca00078e00ff */
[----:B--2---:R-:W-:Y:S02]  /*19670*/  @P2 SHF.R.U32.HI R11, RZ, R13, R12 ;  /* 0x0000000dff0b2219 */ /* 0x004fe4000001160c */
[----:B-1----:R-:W-:-:S03]  /*19680*/  ISETP.GE.AND P2, PT, R15, 0x1, PT ;  /* 0x000000010f00780c */ /* 0x002fc60003f46270 */
[----:B------:R-:W-:-:S04]  /*19690*/  IMAD.IADD R11, R14, 0x1, R11 ;  /* 0x000000010e0b7824 */ /* 0x000fc800078e020b */
[----:B------:R-:W-:-:S06]  /*196a0*/  VIADD R14, R11, -UR4 ;  /* 0x800000040b0e7c36 */ /* 0x000fcc0008000000 */
[----:B------:R-:W-:Y:S01]  /*196b0*/  @P2 LOP3.LUT R18, R18, 0x200000, RZ, 0xfc, !PT ;  /* 0x0020000012122812 */ /* 0x000fe200078efcff */
        /* <DEDUP_REMOVED lines=11> */
.L_x_1697:
[----:B------:R-:W-:-:S13]  /*19770*/  ISETP.NE.AND P2, PT, R15, 0x1, PT ;  /* 0x000000010f00780c */ /* 0x000fda0003f45270 */
[----:B------:R-:W0:Y:S02]  /*19780*/  @P2 LDC.64 R12, c[0x0][0x9e8] ;  /* 0x00027a00ff0c2b82 */ /* 0x000e240000000a00 */
[----:B0-----:R-:W-:-:S05]  /*19790*/  @P2 IMAD.HI.U32 R12, R11, R12, RZ ;  /* 0x0000000c0b0c2227 */ /* 0x001fca00078e00ff */
[----:B------:R-:W-:-:S07]  /*197a0*/  @P2 SHF.R.U32.HI R11, RZ, R13, R12 ;  /* 0x0000000dff0b2219 */ /* 0x000fce000001160c */
.L_x_1698:
[----:B------:R-:W-:Y:S05]  /*197b0*/  BSYNC B0 ;  /* 0x0000000000007941 */ /* 0x000fea0003800000 */
.L_x_1696:
[----:B------:R-:W-:-:S05]  /*197c0*/  IMAD R11, R11, R15, RZ ;  /* 0x0000000f0b0b7224 */ /* 0x000fca00078e02ff */
[----:B------:R-:W-:-:S07]  /*197d0*/  VIMNMX R14, R14, R11, !PT ;  /* 0x0000000b0e0e7248 */ /* 0x000fce0007fe0100 */
.L_x_1695:
[----:B------:R-:W-:Y:S01]  /*197e0*/  VIADD R14, R14, 0x5f ;  /* 0x0000005f0e0e7836 */ /* 0x000fe20000000000 */
[----:B------:R-:W-:Y:S03]  /*197f0*/  BSSY B0, `(.L_x_1699) ;  /* 0x0000281000007945 */ /* 0x000fe60003800000 */
[----:B------:R-:W-:-:S05]  /*19800*/  IMAD.HI R14, R14, 0x2aaaaaab, RZ ;  /* 0x2aaaaaab0e0e7827 */ /* 0x000fca00078e02ff */
[----:B------:R-:W-:-:S04]  /*19810*/  SHF.R.U32.HI R11, RZ, 0x1f, R14 ;  /* 0x0000001fff0b7819 */ /* 0x000fc8000001160e */
[----:B------:R-:W-:-:S04]  /*19820*/  LEA.HI.SX32 R14, R14, R11, 0x1c ;  /* 0x0000000b0e0e7211 */ /* 0x000fc800078fe2ff */
[----:B------:R-:W-:-:S04]  /*19830*/  VIMNMX R14, R213, R14, !PT ;  /* 0x0000000ed50e7248 */ /* 0x000fc80007fe0100 */
[----:B------:R-:W-:-:S13]  /*19840*/  ISETP.GE.AND P2, PT, R6, R14, PT ;  /* 0x0000000e0600720c */ /* 0x000fda0003f46270 */
[----:B------:R-:W-:Y:S05]  /*19850*/  @!P2 BRA `(.L_x_1700) ;  /* 0x0000002400e8a947 */ /* 0x000fea0003800000 */
[----:B------:R-:W-:Y:S01]  /*19860*/  BSSY B1, `(.L_x_1701) ;  /* 0x0000278000017945 */ /* 0x000fe20003800000 */
[----:B------:R-:W-:Y:S01]  /*19870*/  IMAD.MOV.U32 R15, RZ, RZ, R6 ;  /* 0x000000ffff0f7224 */ /* 0x000fe200078e0006 */
[----:B------:R-:W-:Y:S01]  /*19880*/  MOV R6, R17 ;  /* 0x0000001100067202 */ /* 0x000fe20000000f00 */
[----:B------:R-:W-:Y:S02]  /*19890*/  IMAD.MOV.U32 R13, RZ, RZ, R0 ;  /* 0x000000ffff0d7224 */ /* 0x000fe400078e0000 */
[----:B------:R-:W-:Y:S02]  /*198a0*/  IMAD.MOV.U32 R12, RZ, RZ, R3 ;  /* 0x000000ffff0c7224 */ /* 0x000fe400078e0003 */
[----:B------:R-:W-:-:S07]  /*198b0*/  IMAD.MOV.U32 R11, RZ, RZ, R19 ;  /* 0x000000ffff0b7224 */ /* 0x000fce00078e0013 */
.L_x_1712:
[----:B------:R-:W-:-:S05]  /*198c0*/  VIADD R17, R6, 0x1 ;  /* 0x0000000106117836 */ /* 0x000fca0000000000 */
[----:B------:R-:W-:-:S04]  /*198d0*/  ISETP.NE.AND P2, PT, R17, 0x2, PT ;  /* 0x000000021100780c */ /* 0x000fc80003f45270 */
[----:B------:R-:W-:Y:S02]  /*198e0*/  SEL R0, RZ, 0x1, P2 ;  /* 0x00000001ff007807 */ /* 0x000fe40001000000 */
[----:B------:R-:W-:Y:S02]  /*198f0*/  SEL R17, R17, RZ, P2 ;  /* 0x000000ff11117207 */ /* 0x000fe40001000000 */
[----:B------:R-:W-:Y:S01]  /*19900*/  LOP3.LUT R19, R11, R0, RZ, 0x3c, !PT ;  /* 0x000000000b137212 */ /* 0x000fe200078e3cff */
[----:B------:R-:W-:Y:S06]  /*19910*/  @!P0 BRA `(.L_x_1702) ;  /* 0x0000000000048947 */ /* 0x000fec0003800000 */
[----:B------:R-:W-:Y:S01]  /*19920*/  BPT.TRAP 0x1 ;  /* 0x000000040000795c */ /* 0x000fe20000300000 */
.L_x_1702:
[----:B------:R-:W-:Y:S01]  /*19930*/  IMAD R3, R17, 0x8, R2 ;  /* 0x0000000811037824 */ /* 0x000fe200078e0202 */
[----:B------:R-:W-:-:S04]  /*19940*/  SHF.L.U32 R20, R19, 0x1f, RZ ;  /* 0x0000001f13147819 */ /* 0x000fc800000006ff */
[----:B------:R0:W1:Y:S01]  /*19950*/  SYNCS.PHASECHK.TRANS64.TRYWAIT P2, [R3+URZ+0x30830], R20 ;  /* 0x03083014030075a7 */ /* 0x000062000804017f */
[----:B------:R-:W-:Y:S05]  /*19960*/  @!P0 BRA `(.L_x_1703) ;  /* 0x0000000000048947 */ /* 0x000fea0003800000 */
[----:B------:R-:W-:Y:S01]  /*19970*/  BPT.TRAP 0x1 ;  /* 0x000000040000795c */ /* 0x000fe20000300000 */
.L_x_1703:
[----:B------:R-:W-:Y:S01]  /*19980*/  IMAD R124, R17, 0x900, R8 ;  /* 0x00000900117c7824 */ /* 0x000fe200078e0208 */
[----:B------:R-:W-:Y:S03]  /*19990*/  BSSY B2, `(.L_x_1704) ;  /* 0x0000006000027945 */ /* 0x000fe60003800000 */
[C---:B------:R-:W-:Y:S02]  /*199a0*/  VIADD R120, R124.reuse, 0x2 ;  /* 0x000000027c787836 */ /* 0x040fe40000000000 */
[----:B------:R-:W-:Y:S01]  /*199b0*/  VIADD R0, R124, 0x4 ;  /* 0x000000047c007836 */ /* 0x000fe20000000000 */
[----:B-1----:R-:W-:Y:S06]  /*199c0*/  @P2 BRA `(.L_x_1705) ;  /* 0x0000000000082947 */ /* 0x002fec0003800000 */
[----:B------:R-:W1:Y:S02]  /*199d0*/  SYNCS.PHASECHK.TRANS64.TRYWAIT P2, [R3+URZ+0x30830], R20 ;  /* 0x03083014030075a7 */ /* 0x000e64000804017f */
[----:B-1----:R-:W-:Y:S05]  /*199e0*/  @!P2 BRA `(.L_x_1706) ;  /* 0x0000014c00a8a947 */ /* 0x002fea0003800000 */
.L_x_1705:
[----:B------:R-:W-:Y:S05]  /*199f0*/  BSYNC B2 ;  /* 0x0000000000027941 */ /* 0x000fea0003800000 */
.L_x_1704:
[----:B01----:R-:W-:Y:S01]  /*19a00*/  IMAD.MOV.U32 R20, RZ, RZ, R124 ;  /* 0x000000ffff147224 */ /* 0x003fe200078e007c */
[----:B------:R0:W-:Y:S04]  /*19a10*/  STL.64 [R1+0x90], R14 ;  /* 0x0000900e01007387 */ /* 0x0001e80000100a00 */
[----:B------:R-:W-:Y:S01]  /*19a20*/  R2UR UR54, R20 ;  /* 0x00000000143672ca */ /* 0x000fe200000e0000 */
[----:B------:R-:W-:-:S05]  /*19a30*/  VIADD R20, R124, 0x6 ;  /* 0x000000067c147836 */ /* 0x000fca0000000000 */
[----:B------:R-:W-:Y:S01]  /*19a40*/  R2UR UR30, R20 ;  /* 0x00000000141e72ca */ /* 0x000fe200000e0000 */
[----:B------:R-:W-:Y:S01]  /*19a50*/  VIADD R20, R124, 0x304 ;  /* 0x000003047c147836 */ /* 0x000fe20000000000 */
[----:B0-----:R-:W2:Y:S01]  /*19a60*/  LDL.64 R14, [R1+0x28] ;  /* 0x00002800010e7983 */ /* 0x001ea20000100a00 */
[----:B------:R-:W-:-:S03]  /*19a70*/  IMAD.MOV.U32 R21, RZ, RZ, 0x40000040 ;  /* 0x40000040ff157424 */ /* 0x000fc600078e00ff */
[----:B------:R0:W-:Y:S01]  /*19a80*/  STL.64 [R1+0x88], R12 ;  /* 0x0000880c01007387 */ /* 0x0001e20000100a00 */
[----:B------:R-:W-:Y:S01]  /*19a90*/  R2UR UR18, R20 ;  /* 0x00000000141272ca */ /* 0x000fe200000e0000 */
[----:B------:R-:W-:Y:S01]  /*19aa0*/  VIADD R20, R124, 0x600 ;  /* 0x000006007c147836 */ /* 0x000fe20000000000 */
[C---:B------:R-:W-:Y:S02]  /*19ab0*/  R2UR UR55, R21.reuse ;  /* 0x00000000153772ca */ /* 0x040fe400000e0000 */
[C---:B------:R-:W-:Y:S02]  /*19ac0*/  R2UR UR31, R21.reuse ;  /* 0x00000000151f72ca */ /* 0x040fe400000e0000 */
[----:B------:R-:W-:Y:S01]  /*19ad0*/  R2UR UR19, R21 ;  /* 0x00000000151372ca */ /* 0x000fe200000e0000 */
[----:B0-----:R-:W3:Y:S04]  /*19ae0*/  LDL.64 R12, [R1+0x20] ;  /* 0x00002000010c7983 */ /* 0x001ee80000100a00 */
[----:B------:R0:W-:Y:S01]  /*19af0*/  STL [R1+0x80], R6 ;  /* 0x0000800601007387 */ /* 0x0001e20000100800 */
[----:B------:R-:W-:-:S02]  /*19b00*/  R2UR UR10, R20 ;  /* 0x00000000140a72ca */ /* 0x000fc400000e0000 */
[----:B------:R-:W-:Y:S01]  /*19b10*/  R2UR UR11, R21 ;  /* 0x00000000150b72ca */ /* 0x000fe200000e0000 */
[----:B0-----:R-:W4:Y:S04]  /*19b20*/  LDL.64 R6, [R1+0x18] ;  /* 0x0000180001067983 */ /* 0x001f280000100a00 */
[----:B------:R0:W-:Y:S04]  /*19b30*/  STL.64 [R1+0x78], R4 ;  /* 0x0000780401007387 */ /* 0x0001e80000100a00 */
[----:B0-----:R-:W4:Y:S04]  /*19b40*/  LDL.64 R4, [R1+0x10] ;  /* 0x0000100001047983 */ /* 0x001f280000100a00 */
[----:B------:R0:W-:Y:S04]  /*19b50*/  STL [R1+0x70], R2 ;  /* 0x0000700201007387 */ /* 0x0001e80000100800 */
[----:B------:R-:W2:Y:S01]  /*19b60*/  LDL.64 R20, [R1+0x30] ;  /* 0x0000300001147983 */ /* 0x000ea20000100a00 */
[----:B------:R-:W-:Y:S01]  /*19b70*/  R2UR UR50, R120 ;  /* 0x00000000783272ca */ /* 0x000fe200000e0000 */
[----:B------:R-:W-:-:S02]  /*19b80*/  IMAD.MOV.U32 R120, RZ, RZ, R0 ;  /* 0x000000ffff787224 */ /* 0x000fc400078e0000 */
[----:B------:R-:W-:Y:S01]  /*19b90*/  VIADD R122, R124, 0x300 ;  /* 0x000003007c7a7836 */ /* 0x000fe20000000000 */
[----:B------:R-:W-:Y:S01]  /*19ba0*/  MOV R121, 0x40000040 ;  /* 0x4000004000797802 */ /* 0x000fe20000000f00 */
[----:B------:R-:W-:Y:S01]  /*19bb0*/  IMAD.MOV.U32 R123, RZ, RZ, 0x40000040 ;  /* 0x40000040ff7b7424 */ /* 0x000fe200078e00ff */
[----:B------:R-:W-:Y:S01]  /*19bc0*/  R2UR UR34, R120 ;  /* 0x00000000782272ca */ /* 0x000fe200000e0000 */
[----:B------:R-:W-:Y:S01]  /*19bd0*/  VIADD R120, R124, 0x302 ;  /* 0x000003027c787836 */ /* 0x000fe20000000000 */
[----:B------:R-:W-:Y:S01]  /*19be0*/  R2UR UR26, R122 ;  /* 0x000000007a1a72ca */ /* 0x000fe200000e0000 */
[----:B------:R-:W-:Y:S01]  /*19bf0*/  VIADD R122, R124, 0x306 ;  /* 0x000003067c7a7836 */ /* 0x000fe20000000000 */
[----:B0-----:R-:W4:Y:S01]  /*19c00*/  LDL.64 R2, [R1+0x8] ;  /* 0x0000080001027983 */ /* 0x001f220000100a00 */
[----:B------:R-:W-:Y:S01]  /*19c10*/  IMAD.MOV.U32 R125, RZ, RZ, 0x40000040 ;  /* 0x40000040ff7d7424 */ /* 0x000fe200078e00ff */
[----:B------:R-:W-:Y:S01]  /*19c20*/  R2UR UR22, R120 ;  /* 0x00000000781672ca */ /* 0x000fe200000e0000 */
[-C--:B------:R-:W-:Y:S01]  /*19c30*/  FMUL.FTZ R24, R24, R10.reuse ;  /* 0x0000000a18187220 */ /* 0x080fe20000410000 */
[----:B------:R-:W-:Y:S01]  /*19c40*/  R2UR UR14, R122 ;  /* 0x000000007a0e72ca */ /* 0x000fe200000e0000 */
[C---:B------:R-:W-:Y:S01]  /*19c50*/  VIADD R122, R124.reuse, 0x604 ;  /* 0x000006047c7a7836 */ /* 0x040fe20000000000 */
[C---:B------:R-:W-:Y:S01]  /*19c60*/  IADD3 R120, R124.reuse, 0x602, RZ ;  /* 0x000006027c787810 */ /* 0x040fe20007ffe0ff */
[----:B------:R-:W-:Y:S01]  /*19c70*/  VIADD R124, R124, 0x606 ;  /* 0x000006067c7c7836 */ /* 0x000fe20000000000 */
        /* <DEDUP_REMOVED lines=23> */
[-C--:B------:R-:W-:Y:S01]  /*19df0*/  FMUL.FTZ R48, R48, R10.reuse ;  /* 0x0000000a30307220 */ /* 0x080fe20000410000 */
[-C--:B------:R-:W-:Y:S01]  /*19e00*/  FMUL.FTZ R49, R49, R10.reuse ;  /* 0x0000000a31317220 */ /* 0x080fe20000410000 */
[-C--:B------:R-:W-:Y:S01]  /*19e10*/  FMUL.FTZ R52, R52, R10.reuse ;  /* 0x0000000a34347220 */ /* 0x080fe20000410000 */
        /* <DEDUP_REMOVED lines=93> */
[----:B---3--:R-:W-:Y:S01]  /*1a3f0*/  R2UR UR24, R12 ;  /* 0x000000000c1872ca */ /* 0x008fe200000e0000 */
[----:B------:R0:W5:Y:S01]  /*1a400*/  LDL.LU.64 R14, [R1+0x90] ;  /* 0x00009000010e7983 */ /* 0x0001620000300a00 */
[----:B------:R-:W-:Y:S02]  /*1a410*/  R2UR UR25, R13 ;  /* 0x000000000d1972ca */ /* 0x000fe400000e0000 */
[----:B----4-:R-:W-:Y:S01]  /*1a420*/  R2UR UR20, R6 ;  /* 0x00000000061472ca */ /* 0x010fe200000e0000 */
[----:B------:R0:W5:Y:S01]  /*1a430*/  LDL.LU.64 R12, [R1+0x88] ;  /* 0x00008800010c7983 */ /* 0x0001620000300a00 */
[----:B------:R-:W-:Y:S02]  /*1a440*/  R2UR UR21, R7 ;  /* 0x00000000071572ca */ /* 0x000fe400000e0000 */
[----:B------:R-:W-:Y:S01]  /*1a450*/  R2UR UR16, R4 ;  /* 0x00000000041072ca */ /* 0x000fe200000e0000 */
[----:B------:R0:W5:Y:S01]  /*1a460*/  LDL.LU R6, [R1+0x80] ;  /* 0x0000800001067983 */ /* 0x0001620000300800 */
[----:B------:R-:W-:-:S02]  /*1a470*/  WARPGROUP.DEPBAR.LE gsb0, 0x0 ;  /* 0x00008000000079c5 */ /* 0x000fc40000010000 */
[----:B------:R-:W-:-:S06]  /*1a480*/  WARPGROUP.ARRIVE ;  /* 0x00000000000079c5 */ /* 0x000fcc0000000000 */
[----:B------:R-:W-:Y:S03]  /*1a490*/  HGMMA.64x96x16.F32 R120, gdesc[UR28], R120, gsb0 ;  /* 0x016000001c7879f0 */ /* 0x000fe60008000878 */
[----:B------:R-:W-:Y:S02]  /*1a4a0*/  WARPGROUP.DEPBAR.LE gsb0, 0x0 ;  /* 0x00008000000079c5 */ /* 0x000fe40000010000 */
[----:B------:R-:W-:-:S06]  /*1a4b0*/  WARPGROUP.ARRIVE ;  /* 0x00000000000079c5 */ /* 0x000fcc0000000000 */
[----:B------:R-:W-:Y:S01]  /*1a4c0*/  HGMMA.64x96x16.F32 R120, gdesc[UR24], R120, gsb0 ;  /* 0x01600000187879f0 */ /* 0x000fe20008000878 */
[----:B------:R-:W-:Y:S02]  /*1a4d0*/  R2UR UR17, R5 ;  /* 0x00000000051172ca */ /* 0x000fe400000e0000 */
[----:B------:R-:W-:Y:S01]  /*1a4e0*/  R2UR UR12, R2 ;  /* 0x00000000020c72ca */ /* 0x000fe200000e0000 */
[----:B------:R0:W5:Y:S01]  /*1a4f0*/  LDL.LU.64 R4, [R1+0x78] ;  /* 0x0000780001047983 */ /* 0x0001620000300a00 */
[----:B------:R-:W-:Y:S01]  /*1a500*/  R2UR UR13, R3 ;  /* 0x00000000030d72ca */ /* 0x000fe200000e0000 */
[----:B------:R-:W-:Y:S01]  /*1a510*/  UMOV UR4, UR56 ;  /* 0x0000003800047c82 */ /* 0x000fe20008000000 */
[----:B------:R-:W-:Y:S01]  /*1a520*/  UMOV UR5, UR57 ;  /* 0x0000003900057c82 */ /* 0x000fe20008000000 */
[----:B------:R0:W5:Y:S01]  /*1a530*/  LDL.LU R2, [R1+0x70] ;  /* 0x0000700001027983 */ /* 0x0001620000300800 */
        /* <DEDUP_REMOVED lines=26> */
.L_x_1707:
[----:B------:R-:W-:Y:S01]  /*1a6e0*/  SHF.L.U32 R0, R11, 0x1f, RZ ;  /* 0x0000001f0b007819 */ /* 0x000fe200000006ff */
[----:B-----5:R-:W-:-:S04]  /*1a6f0*/  IMAD R20, R6, 0x8, R2 ;  /* 0x0000000806147824 */ /* 0x020fc800078e0202 */
[----:B------:R0:W1:Y:S01]  /*1a700*/  SYNCS.PHASECHK.TRANS64.TRYWAIT P2, [R20+URZ+0x30850], R0 ;  /* 0x03085000140075a7 */ /* 0x000062000804017f */
[----:B------:R-:W-:Y:S05]  /*1a710*/  @!P0 BRA `(.L_x_1708) ;  /* 0x0000000000048947 */ /* 0x000fea0003800000 */
[----:B------:R-:W-:Y:S01]  /*1a720*/  BPT.TRAP 0x1 ;  /* 0x000000040000795c */ /* 0x000fe20000300000 */
.L_x_1708:
[----:B------:R-:W-:Y:S04]  /*1a730*/  BSSY B2, `(.L_x_1709) ;  /* 0x0000004000027945 */ /* 0x000fe80003800000 */
[----:B-1----:R-:W-:Y:S05]  /*1a740*/  @P2 BRA `(.L_x_1710) ;  /* 0x0000000000082947 */ /* 0x002fea0003800000 */
[----:B------:R-:W1:Y:S02]  /*1a750*/  SYNCS.PHASECHK.TRANS64.TRYWAIT P2, [R20+URZ+0x30850], R0 ;  /* 0x03085000140075a7 */ /* 0x000e64000804017f */
[----:B-1----:R-:W-:Y:S05]  /*1a760*/  @!P2 BRA `(.L_x_1711) ;  /* 0x00000140005ca947 */ /* 0x002fea0003800000 */
.L_x_1710:
[----:B------:R-:W-:Y:S05]  /*1a770*/  BSYNC B2 ;  /* 0x0000000000027941 */ /* 0x000fea0003800000 */
.L_x_1709:
[----:B01----:R-:W-:Y:S01]  /*1a780*/  VIADD R0, R2, 0x400 ;  /* 0x0000040002007836 */ /* 0x003fe20000000000 */
[----:B------:R-:W-:Y:S01]  /*1a790*/  WARPGROUP.ARRIVE ;  /* 0x00000000000079c5 */ /* 0x000fe20000000000 */
[----:B------:R-:W-:Y:S01]  /*1a7a0*/  IMAD.MOV.U32 R7, RZ, RZ, 0x40000040 ;  /* 0x40000040ff077424 */ /* 0x000fe200078e00ff */
[----:B------:R-:W-:Y:S01]  /*1a7b0*/  MOV R11, 0x40000040 ;  /* 0x40000040000b7802 */ /* 0x000fe20000000f00 */
[----:B------:R-:W-:Y:S01]  /*1a7c0*/  FMUL.FTZ R9, R121, UR59 ;  /* 0x0000003b79097c20 */ /* 0x000fe20008410000 */
[----:B------:R-:W-:Y:S01]  /*1a7d0*/  SHF.R.U32.HI R0, RZ, 0x4, R0 ;  /* 0x00000004ff007819 */ /* 0x000fe20000011600 */
[----:B------:R-:W-:Y:S01]  /*1a7e0*/  FMUL.FTZ R121, R124, UR59 ;  /* 0x0000003b7c797c20 */ /* 0x000fe20008410000 */
[----:B------:R-:W-:Y:S01]  /*1a7f0*/  R2UR UR7, R7 ;  /* 0x00000000070772ca */ /* 0x000fe200000e0000 */
[----:B------:R-:W-:Y:S01]  /*1a800*/  FMUL.FTZ R124, R130, UR59 ;  /* 0x0000003b827c7c20 */ /* 0x000fe20008410000 */
[----:B------:R-:W-:Y:S01]  /*1a810*/  LOP3.LUT R0, R0, 0x3fff, RZ, 0xc0, !PT ;  /* 0x00003fff00007812 */ /* 0x000fe200078ec0ff */
[----:B------:R-:W-:Y:S01]  /*1a820*/  MUFU.TANH R9, R9 ;  /* 0x0000000900097308 */ /* 0x000fe20000002400 */
        /* <DEDUP_REMOVED lines=9> */
[----:B------:R-:W-:Y:S01]  /*1a8c0*/  MUFU.TANH R121, R121 ;  /* 0x0000007900797308 */ /* 0x000fe20000002400 */
[----:B------:R-:W-:Y:S01]  /*1a8d0*/  FMUL.FTZ R153, R157, UR59 ;  /* 0x0000003b9d997c20 */ /* 0x000fe20008410000 */
[C---:B------:R-:W-:Y:S01]  /*1a8e0*/  VIADD R10, R6.reuse, 0x80 ;  /* 0x00000080060a7836 */ /* 0x040fe20000000000 */
[----:B------:R-:W-:Y:S01]  /*1a8f0*/  R2UR UR6, R6 ;  /* 0x00000000060672ca */ /* 0x000fe200000e0000 */
[----:B------:R-:W-:Y:S01]  /*1a900*/  FMUL.FTZ R157, R164, UR59 ;  /* 0x0000003ba49d7c20 */ /* 0x000fe20008410000 */
[----:B------:R-:W-:Y:S01]  /*1a910*/  FMUL.FTZ R21, R123, UR59 ;  /* 0x0000003b7b157c20 */ /* 0x000fe20008410000 */
[----:B------:R-:W-:Y:S01]  /*1a920*/  FMUL.FTZ R120, R126, UR59 ;  /* 0x0000003b7e787c20 */ /* 0x000fe20008410000 */
[----:B------:R-:W-:Y:S01]  /*1a930*/  ULDC UR4, c[0x0][0x988] ;  /* 0x0002620000047ab9 */ /* 0x000fe20000000800 */
[----:B------:R-:W0:Y:S01]  /*1a940*/  MUFU.TANH R0, R0 ;  /* 0x0000000000007308 */ /* 0x000e220000002400 */
[----:B------:R-:W-:Y:S01]  /*1a950*/  FMUL.FTZ R123, R127, UR59 ;  /* 0x0000003b7f7b7c20 */ /* 0x000fe20008410000 */
[----:B------:R-:W-:Y:S01]  /*1a960*/  FMUL.FTZ R143, R143, UR59 ;  /* 0x0000003b8f8f7c20 */ /* 0x000fe20008410000 */
[----:B------:R-:W-:Y:S01]  /*1a970*/  FMUL.FTZ R146, R146, UR59 ;  /* 0x0000003b92927c20 */ /* 0x000fe20008410000 */
[----:B------:R-:W-:Y:S01]  /*1a980*/  FMUL.FTZ R147, R147, UR59 ;  /* 0x0000003b93937c20 */ /* 0x000fe20008410000 */
[----:B------:R-:W-:Y:S01]  /*1a990*/  FMUL.FTZ R150, R150, UR59 ;  /* 0x0000003b96967c20 */ /* 0x000fe20008410000 */
[----:B------:R-:W-:Y:S01]  /*1a9a0*/  FMUL.FTZ R151, R151, UR59 ;  /* 0x0000003b97977c20 */ /* 0x000fe20008410000 */
[----:B------:R-:W-:Y:S01]  /*1a9b0*/  VIADD R126, R6, 0x280 ;  /* 0x00000280067e7836 */ /* 0x000fe20000000000 */
[----:B------:R-:W-:Y:S01]  /*1a9c0*/  HGMMA.64x192x16.F32 R24, R188, gdesc[UR4].tnspB, R24, gsb0 ;  /* 0x42e00004bc187df0 */ /* 0x000fe20008000818 */
[----:B------:R-:W-:Y:S01]  /*1a9d0*/  R2UR UR6, R10 ;  /* 0x000000000a0672ca */ /* 0x000fe200000e0000 */
[----:B------:R-:W-:Y:S01]  /*1a9e0*/  VIADD R10, R6, 0x100 ;  /* 0x00000100060a7836 */ /* 0x000fe20000000000 */
[----:B------:R-:W-:Y:S01]  /*1a9f0*/  R2UR UR7, R11 ;  /* 0x000000000b0772ca */ /* 0x000fe200000e0000 */
[----:B------:R-:W-:Y:S01]  /*1aa00*/  IMAD.MOV.U32 R11, RZ, RZ, 0x40000040 ;  /* 0x40000040ff0b7424 */ /* 0x000fe200078e00ff */
[----:B------:R-:W-:Y:S01]  /*1aa10*/  MUFU.TANH R142, R142 ;  /* 0x0000008e008e7308 */ /* 0x000fe20000002400 */
[----:B------:R-:W-:-:S02]  /*1aa20*/  IMAD.MOV.U32 R127, RZ, RZ, 0x40000040 ;  /* 0x40000040ff7f7424 */ /* 0x000fc400078e00ff */
[----:B------:R-:W-:Y:S01]  /*1aa30*/  FMUL.FTZ R154, R154, UR59 ;  /* 0x0000003b9a9a7c20 */ /* 0x000fe20008410000 */
[----:B------:R-:W-:Y:S01]  /*1aa40*/  FMUL.FTZ R155, R155, UR59 ;  /* 0x0000003b9b9b7c20 */ /* 0x000fe20008410000 */
[----:B0-----:R-:W-:Y:S01]  /*1aa50*/  FMNMX.FTZ R3, R0, R12, !PT ;  /* 0x0000000c00037209 */ /* 0x001fe20007810000 */
[----:B------:R-:W-:Y:S01]  /*1aa60*/  FMUL.FTZ R158, R158, UR59 ;  /* 0x0000003b9e9e7c20 */ /* 0x000fe20008410000 */
[----:B------:R-:W-:Y:S01]  /*1aa70*/  FMUL.FTZ R159, R159, UR59 ;  /* 0x0000003b9f9f7c20 */ /* 0x000fe20008410000 */
[----:B------:R-:W-:Y:S01]  /*1aa80*/  FMUL.FTZ R162, R162, UR59 ;  /* 0x0000003ba2a27c20 */ /* 0x000fe20008410000 */
[----:B------:R-:W-:Y:S01]  /*1aa90*/  FMNMX.FTZ R3, R9, R3, !PT ;  /* 0x0000000309037209 */ /* 0x000fe20007810000 */
[----:B------:R-:W-:Y:S01]  /*1aaa0*/  MUFU.TANH R145, R145 ;  /* 0x0000009100917308 */ /* 0x000fe20000002400 */
[----:B------:R-:W-:Y:S01]  /*1aab0*/  FMUL.FTZ R163, R163, UR59 ;  /* 0x0000003ba3a37c20 */ /* 0x000fe20008410000 */
[----:B------:R-:W-:Y:S01]  /*1aac0*/  FMUL.FTZ R164, R166, UR59 ;  /* 0x0000003ba6a47c20 */ /* 0x000fe20008410000 */
[----:B------:R-:W-:Y:S01]  /*1aad0*/  FMNMX.FTZ R3, R121, R3, !PT ;  /* 0x0000000379037209 */ /* 0x000fe20007810000 */
[----:B------:R-:W-:Y:S01]  /*1aae0*/  FMUL.FTZ R167, R167, UR59 ;  /* 0x0000003ba7a77c20 */ /* 0x000fe20008410000 */
[----:B------:R-:W-:Y:S01]  /*1aaf0*/  @!P1 VIADD R20, R20, 0x30860 ;  /* 0x0003086014149836 */ /* 0x000fe20000000000 */
[C---:B------:R-:W-:Y:S01]  /*1ab00*/  ISETP.GT.AND P2, PT, R15.reuse, R14, PT ;  /* 0x0000000e0f00720c */ /* 0x040fe20003f44270 */
[----:B------:R-:W-:Y:S01]  /*1ab10*/  VIADD R15, R15, 0xffffffff ;  /* 0xffffffff0f0f7836 */ /* 0x000fe20000000000 */
[----:B------:R-:W-:Y:S02]  /*1ab20*/  MUFU.TANH R149, R149 ;  /* 0x0000009500957308 */ /* 0x000fe40000002400 */
[----:B------:R-:W-:-:S06]  /*1ab30*/  @!P1 PRMT R20, RZ, 0x654, R20 ;  /* 0x00000654ff149816 */ /* 0x000fcc0000000014 */
        /* <DEDUP_REMOVED lines=35> */
[----:B------:R-:W-:Y:S01]  /*1ad70*/  MUFU.TANH R6, R167 ;  /* 0x000000a700067308 */ /* 0x000fe20000002400 */
[----:B------:R-:W-:Y:S02]  /*1ad80*/  WARPGROUP.DEPBAR.LE gsb0, 0x0 ;  /* 0x00008000000079c5 */ /* 0x000fe40000010000 */
[----:B------:R-:W-:-:S12]  /*1ad90*/  WARPGROUP.ARRIVE ;  /* 0x00000000000079c5 */ /* 0x000fd80000000000 */
[----:B------:R-:W-:Y:S01]  /*1ada0*/  HGMMA.64x192x16.F32 R24, R176, gdesc[UR4].tnspB, R24, gsb0 ;  /* 0x42e00004b0187df0 */ /* 0x000fe20008000818 */
        /* <DEDUP_REMOVED lines=17> */
[----:B------:R-:W-:Y:S01]  /*1aec0*/  FMUL.FTZ R144, R148, UR59 ;  /* 0x0000003b94907c20 */ /* 0x000fe20008410000 */
[----:B------:R-:W-:Y:S01]  /*1aed0*/  FMUL.FTZ R148, R152, UR59 ;  /* 0x0000003b98947c20 */ /* 0x000fe20008410000 */
[----:B------:R-:W-:Y:S01]  /*1aee0*/  FMUL.FTZ R152, R156, UR59 ;  /* 0x0000003b9c987c20 */ /* 0x000fe20008410000 */
[----:B------:R-:W-:Y:S01]  /*1aef0*/  FMUL.FTZ R156, R160, UR59 ;  /* 0x0000003ba09c7c20 */ /* 0x000fe20008410000 */
[----:B------:R-:W-:Y:S01]  /*1af00*/  FMUL.FTZ R160, R161, UR59 ;  /* 0x0000003ba1a07c20 */ /* 0x000fe20008410000 */
[----:B------:R-:W-:Y:S01]  /*1af10*/  R2UR UR6, R10 ;  /* 0x000000000a0672ca */ /* 0x000fe200000e0000 */
[----:B------:R-:W-:Y:S01]  /*1af20*/  FMUL.FTZ R161, R165, UR59 ;  /* 0x0000003ba5a17c20 */ /* 0x000fe20008410000 */
        /* <DEDUP_REMOVED lines=19> */
[----:B0-----:R-:W-:-:S04]  /*1b060*/  FMNMX.FTZ R3, R141, R3, !PT ;  /* 0x000000038d037209 */ /* 0x001fc80007810000 */
[----:B------:R-:W-:-:S03]  /*1b070*/  FMNMX.FTZ R3, R142, R3, !PT ;  /* 0x000000038e037209 */ /* 0x000fc60007810000 */
[----:B------:R-:W0:Y:S01]  /*1b080*/  MUFU.TANH R152, R152 ;  /* 0x0000009800987308 */ /* 0x000e220000002400 */
[----:B-1----:R-:W-:-:S04]  /*1b090*/  FMNMX.FTZ R3, R144, R3, !PT ;  /* 0x0000000390037209 */ /* 0x002fc80007810000 */
[----:B------:R-:W-:-:S03]  /*1b0a0*/  FMNMX.FTZ R3, R145, R3, !PT ;  /* 0x0000000391037209 */ /* 0x000fc60007810000 */
[----:B------:R-:W1:Y:S01]  /*1b0b0*/  MUFU.TANH R156, R156 ;  /* 0x0000009c009c7308 */ /* 0x000e620000002400 */
[----:B--2---:R-:W-:-:S04]  /*1b0c0*/  FMNMX.FTZ R3, R148, R3, !PT ;  /* 0x0000000394037209 */ /* 0x004fc80007810000 */
[----:B------:R-:W-:-:S03]  /*1b0d0*/  FMNMX.FTZ R3, R149, R3, !PT ;  /* 0x0000000395037209 */ /* 0x000fc60007810000 */
[----:B------:R-:W2:Y:S01]  /*1b0e0*/  MUFU.TANH R160, R160 ;  /* 0x000000a000a07308 */ /* 0x000ea20000002400 */
[----:B0-----:R-:W-:-:S04]  /*1b0f0*/  FMNMX.FTZ R3, R152, R3, !PT ;  /* 0x0000000398037209 */ /* 0x001fc80007810000 */
[----:B------:R-:W-:-:S03]  /*1b100*/  FMNMX.FTZ R3, R153, R3, !PT ;  /* 0x0000000399037209 */ /* 0x000fc60007810000 */
[----:B------:R-:W0:Y:S01]  /*1b110*/  MUFU.TANH R161, R161 ;  /* 0x000000a100a17308 */ /* 0x000e220000002400 */
[----:B-1----:R-:W-:-:S07]  /*1b120*/  FMNMX.FTZ R3, R156, R3, !PT ;  /* 0x000000039c037209 */ /* 0x002fce0007810000 */
[----:B------:R-:W1:Y:S01]  /*1b130*/  MUFU.TANH R11, R11 ;  /* 0x0000000b000b7308 */ /* 0x000e620000002400 */
[----:B--2---:R-:W-:-:S04]  /*1b140*/  FMNMX.FTZ R3, R160, R3, !PT ;  /* 0x00000003a0037209 */ /* 0x004fc80007810000 */
[----:B------:R-:W-:-:S03]  /*1b150*/  FMNMX.FTZ R3, R157, R3, !PT ;  /* 0x000000039d037209 */ /* 0x000fc60007810000 */
[----:B------:R-:W2:Y:S01]  /*1b160*/  MUFU.TANH R129, R129 ;  /* 0x0000008100817308 */ /* 0x000ea20000002400 */
[----:B0-----:R-:W-:-:S05]  /*1b170*/  FMNMX.FTZ R3, R161, R3, !PT ;  /* 0x00000003a1037209 */ /* 0x001fca0007810000 */
[----:B------:R-:W0:Y:S02]  /*1b180*/  SHFL.BFLY PT, R7, R3, 0x2, 0x1f ;  /* 0x0c401f0003077f89 */ /* 0x000e2400000e0000 */
[----:B------:R-:W3:Y:S08]  /*1b190*/  MUFU.TANH R133, R133 ;  /* 0x0000008500857308 */ /* 0x000ef00000002400 */
[----:B------:R-:W-:Y:S01]  /*1b1a0*/  MUFU.TANH R137, R137 ;  /* 0x0000008900897308 */ /* 0x000fe20000002400 */
[----:B0-----:R-:W-:-:S05]  /*1b1b0*/  FMNMX.FTZ R3, R3, R7, !PT ;  /* 0x0000000703037209 */ /* 0x001fca0007810000 */
[----:B------:R-:W0:Y:S02]  /*1b1c0*/  SHFL.BFLY PT, R7, R3, 0x1, 0x1f ;  /* 0x0c201f0003077f89 */ /* 0x000e2400000e0000 */
[----:B0-----:R-:W-:Y:S01]  /*1b1d0*/  FMNMX.FTZ R3, R3, R7, !PT ;  /* 0x0000000703037209 */ /* 0x001fe20007810000 */
[----:B------:R-:W-:Y:S02]  /*1b1e0*/  WARPGROUP.DEPBAR.LE gsb0, 0x0 ;  /* 0x00008000000079c5 */ /* 0x000fe40000010000 */
[----:B------:R-:W-:Y:S01]  /*1b1f0*/  WARPGROUP.ARRIVE ;  /* 0x00000000000079c5 */ /* 0x000fe20000000000 */
[----:B------:R-:W-:Y:S01]  /*1b200*/  MOV R7, UR4 ;  /* 0x0000000400077c02 */ /* 0x000fe20008000f00 */
[----:B------:R-:W-:-:S04]  /*1b210*/  FADD.FTZ R10, -R3, R12 ;  /* 0x0000000c030a7221 */ /* 0x000fc80000010100 */
[----:B------:R-:W-:Y:S01]  /*1b220*/  HGMMA.64x192x16.F32 R24, R172, gdesc[UR4].tnspB, R24, gsb0 ;  /* 0x42e00004ac187df0 */ /* 0x000fe20008000818 */
[-C--:B------:R-:W-:Y:S01]  /*1b230*/  FMUL.FTZ R12, R3, R7.reuse ;  /* 0x00000007030c7220 */ /* 0x080fe20000410000 */
[----:B------:R-:W-:Y:S01]  /*1b240*/  R2UR UR6, R126 ;  /* 0x000000007e0672ca */ /* 0x000fe200000e0000 */
[-C--:B------:R-:W-:Y:S01]  /*1b250*/  FMUL.FTZ R10, R10, R7.reuse ;  /* 0x000000070a0a7220 */ /* 0x080fe20000410000 */
[----:B------:R-:W-:Y:S01]  /*1b260*/  R2UR UR7, R127 ;  /* 0x000000007f0772ca */ /* 0x000fe200000e0000 */
[--C-:B------:R-:W-:Y:S01]  /*1b270*/  FFMA.FTZ R188, R0, R7, -R12.reuse ;  /* 0x0000000700bc7223 */ /* 0x100fe2000001080c */
[----:B-1----:R-:W-:Y:S01]  /*1b280*/  FMNMX.FTZ R0, R11, R13, !PT ;  /* 0x0000000d0b007209 */ /* 0x002fe20007810000 */
[-CC-:B------:R-:W-:Y:S01]  /*1b290*/  FFMA.FTZ R126, R9, R7.reuse, -R12.reuse ;  /* 0x00000007097e7223 */ /* 0x180fe2000001080c */
[-CC-:B------:R-:W-:Y:S01]  /*1b2a0*/  FFMA.FTZ R127, R136, R7.reuse, -R12.reuse ;  /* 0x00000007887f7223 */ /* 0x180fe2000001080c */
[-CC-:B------:R-:W-:Y:S01]  /*1b2b0*/  FFMA.FTZ R136, R140, R7.reuse, -R12.reuse ;  /* 0x000000078c887223 */ /* 0x180fe2000001080c */
[----:B------:R-:W-:Y:S01]  /*1b2c0*/  FMNMX.FTZ R0, R21, R0, !PT ;  /* 0x0000000015007209 */ /* 0x000fe20007810000 */
[----:B------:R-:W-:Y:S01]  /*1b2d0*/  MUFU.EX2 R10, R10 ;  /* 0x0000000a000a7308 */ /* 0x000fe20000000800 */
[-CC-:B------:R-:W-:Y:S01]  /*1b2e0*/  FFMA.FTZ R190, R121, R7.reuse, -R12.reuse ;  /* 0x0000000779be7223 */ /* 0x180fe2000001080c */
[-CC-:B------:R-:W-:Y:S01]  /*1b2f0*/  FFMA.FTZ R166, R122, R7.reuse, -R12.reuse ;  /* 0x000000077aa67223 */ /* 0x180fe2000001080c */
[----:B------:R-:W-:Y:S01]  /*1b300*/  FMNMX.FTZ R0, R120, R0, !PT ;  /* 0x0000000078007209 */ /* 0x000fe20007810000 */
[-CC-:B------:R-:W-:Y:S01]  /*1b310*/  FFMA.FTZ R184, R125, R7.reuse, -R12.reuse ;  /* 0x000000077db87223 */ /* 0x180fe2000001080c */
[-CC-:B------:R-:W-:Y:S01]  /*1b320*/  FFMA.FTZ R165, R128, R7.reuse, -R12.reuse ;  /* 0x0000000780a57223 */ /* 0x180fe2000001080c */
[-CC-:B------:R-:W-:Y:S01]  /*1b330*/  FFMA.FTZ R186, R131, R7.reuse, -R12.reuse ;  /* 0x0000000783ba7223 */ /* 0x180fe2000001080c */
[----:B------:R-:W-:Y:S01]  /*1b340*/  FMNMX.FTZ R0, R123, R0, !PT ;  /* 0x000000007b007209 */ /* 0x000fe20007810000 */
[----:B------:R-:W0:Y:S01]  /*1b350*/  MUFU.EX2 R188, R188 ;  /* 0x000000bc00bc7308 */ /* 0x000e220000000800 */
[-CC-:B------:R-:W-:Y:S01]  /*1b360*/  FFMA.FTZ R122, R132, R7.reuse, -R12.reuse ;  /* 0x00000007847a7223 */ /* 0x180fe2000001080c */
[-CC-:B------:R-:W-:Y:S01]  /*1b370*/  FFMA.FTZ R180, R135, R7.reuse, -R12.reuse ;  /* 0x0000000787b47223 */ /* 0x180fe2000001080c */
[----:B------:R-:W-:Y:S01]  /*1b380*/  FMNMX.FTZ R0, R124, R0, !PT ;  /* 0x000000007c007209 */ /* 0x000fe20007810000 */
[-CC-:B------:R-:W-:Y:S01]  /*1b390*/  FFMA.FTZ R182, R139, R7.reuse, -R12.reuse ;  /* 0x000000078bb67223 */ /* 0x180fe2000001080c */
[-CC-:B------:R-:W-:Y:S01]  /*1b3a0*/  FFMA.FTZ R176, R141, R7.reuse, -R12.reuse ;  /* 0x000000078db07223 */ /* 0x180fe2000001080c */
[-CC-:B------:R-:W-:Y:S01]  /*1b3b0*/  FFMA.FTZ R125, R142, R7.reuse, -R12.reuse ;  /* 0x000000078e7d7223 */ /* 0x180fe2000001080c */
[----:B--2---:R-:W-:Y:S01]  /*1b3c0*/  FMNMX.FTZ R0, R129, R0, !PT ;  /* 0x0000000081007209 */ /* 0x004fe20007810000 */
[----:B------:R-:W1:Y:S01]  /*1b3d0*/  MUFU.EX2 R126, R126 ;  /* 0x0000007e007e7308 */ /* 0x000e620000000800 */
[-CC-:B------:R-:W-:Y:S01]  /*1b3e0*/  FFMA.FTZ R178, R144, R7.reuse, -R12.reuse ;  /* 0x0000000790b27223 */ /* 0x180fe2000001080c */
[-CC-:B------:R-:W-:Y:S01]  /*1b3f0*/  FFMA.FTZ R128, R145, R7.reuse, -R12.reuse ;  /* 0x0000000791807223 */ /* 0x180fe2000001080c */
[----:B------:R-:W-:Y:S01]  /*1b400*/  FMNMX.FTZ R0, R130, R0, !PT ;  /* 0x0000000082007209 */ /* 0x000fe20007810000 */
[-CC-:B------:R-:W-:Y:S01]  /*1b410*/  FFMA.FTZ R131, R149, R7.reuse, -R12.reuse ;  /* 0x0000000795837223 */ /* 0x180fe2000001080c */
[-CC-:B------:R-:W-:Y:S01]  /*1b420*/  FFMA.FTZ R132, R153, R7.reuse, -R12.reuse ;  /* 0x0000000799847223 */ /* 0x180fe2000001080c */
[----:B------:R-:W-:Y:S01]  /*1b430*/  FFMA.FTZ R121, R156, R7, -R12 ;  /* 0x000000079c797223 */ /* 0x000fe2000001080c */
[----:B---3--:R-:W-:Y:S01]  /*1b440*/  FMNMX.FTZ R0, R133, R0, !PT ;  /* 0x0000000085007209 */ /* 0x008fe20007810000 */
[----:B------:R-:W2:Y:S01]  /*1b450*/  MUFU.EX2 R190, R190 ;  /* 0x000000be00be7308 */ /* 0x000ea20000000800 */
[----:B0-----:R-:W-:Y:S01]  /*1b460*/  FFMA.FTZ R5, R10, R5, R188 ;  /* 0x000000050a057223 */ /* 0x001fe200000100bc */
[-CC-:B------:R-:W-:Y:S01]  /*1b470*/  FFMA.FTZ R135, R160, R7.reuse, -R12.reuse ;  /* 0x00000007a0877223 */ /* 0x180fe2000001080c */
[----:B------:R-:W-:Y:S01]  /*1b480*/  FMNMX.FTZ R0, R134, R0, !PT ;  /* 0x0000000086007209 */ /* 0x000fe20007810000 */
[----:B------:R-:W-:-:S03]  /*1b490*/  FFMA.FTZ R139, R157, R7, -R12 ;  /* 0x000000079d8b7223 */ /* 0x000fc6000001080c */
[----:B------:R-:W-:Y:S01]  /*1b4a0*/  FMNMX.FTZ R0, R137, R0, !PT ;  /* 0x0000000089007209 */ /* 0x000fe20007810000 */
[----:B------:R-:W0:Y:S01]  /*1b4b0*/  MUFU.EX2 R166, R166 ;  /* 0x000000a600a67308 */ /* 0x000e220000000800 */
[C---:B-1----:R-:W-:Y:S01]  /*1b4c0*/  FADD.FTZ R5, R126.reuse, R5 ;  /* 0x000000057e057221 */ /* 0x042fe20000010000 */
[----:B------:R-:W-:Y:S02]  /*1b4d0*/  F2FP.F16.F32.PACK_AB R188, R126, R188 ;  /* 0x000000bc7ebc723e */ /* 0x000fe400000000ff */
[----:B------:R-:W-:-:S04]  /*1b4e0*/  FMNMX.FTZ R0, R138, R0, !PT ;  /* 0x000000008a007209 */ /* 0x000fc80007810000 */
[----:B------:R-:W-:Y:S01]  /*1b4f0*/  FMNMX.FTZ R0, R143, R0, !PT ;  /* 0x000000008f007209 */ /* 0x000fe20007810000 */
[----:B------:R-:W-:Y:S01]  /*1b500*/  MUFU.EX2 R184, R184 ;  /* 0x000000b800b87308 */ /* 0x000fe20000000800 */
        /* <DEDUP_REMOVED lines=33> */
[-C--:B------:R-:W-:Y:S01]  /*1b720*/  FMUL.FTZ R140, R0, R7.reuse ;  /* 0x00000007008c7220 */ /* 0x080fe20000410000 */
[----:B------:R-:W-:Y:S02]  /*1b730*/  MUFU.EX2 R121, R121 ;  /* 0x0000007900797308 */ /* 0x000fe40000000800 */
[-C--:B------:R-:W-:Y:S01]  /*1b740*/  FMUL.FTZ R9, R9, R7.reuse ;  /* 0x0000000709097220 */ /* 0x080fe20000410000 */
[-CC-:B------:R-:W-:Y:S01]  /*1b750*/  FFMA.FTZ R189, R11, R7.reuse, -R140.reuse ;  /* 0x000000070bbd7223 */ /* 0x180fe2000001088c */
[-CC-:B------:R-:W-:Y:S01]  /*1b760*/  FFMA.FTZ R11, R21, R7.reuse, -R140.reuse ;  /* 0x00000007150b7223 */ /* 0x180fe2000001088c */
[-CC-:B------:R-:W-:Y:S01]  /*1b770*/  FFMA.FTZ R191, R120, R7.reuse, -R140.reuse ;  /* 0x0000000778bf7223 */ /* 0x180fe2000001088c */
[-CC-:B------:R-:W-:Y:S01]  /*1b780*/  FFMA.FTZ R13, R123, R7.reuse, -R140.reuse ;  /* 0x000000077b0d7223 */ /* 0x180fe2000001088c */
[-CC-:B------:R-:W-:Y:S01]  /*1b790*/  FFMA.FTZ R185, R124, R7.reuse, -R140.reuse ;  /* 0x000000077cb97223 */ /* 0x180fe2000001088c */
[----:B------:R-:W-:Y:S01]  /*1b7a0*/  MUFU.EX2 R9, R9 ;  /* 0x0000000900097308 */ /* 0x000fe20000000800 */
[----:B------:R-:W-:Y:S01]  /*1b7b0*/  FFMA.FTZ R21, R129, R7, -R140 ;  /* 0x0000000781157223 */ /* 0x000fe2000001088c */
[----:B------:R-:W-:-:S02]  /*1b7c0*/  @!P1 IMAD R129, R17, 0x8, R2 ;  /* 0x0000000811819824 */ /* 0x000fc400078e0202 */
[-CC-:B------:R-:W-:Y:S01]  /*1b7d0*/  FFMA.FTZ R187, R130, R7.reuse, -R140.reuse ;  /* 0x0000000782bb7223 */ /* 0x180fe2000001088c */
[-CC-:B------:R-:W-:Y:S01]  /*1b7e0*/  FFMA.FTZ R120, R133, R7.reuse, -R140.reuse ;  /* 0x0000000785787223 */ /* 0x180fe2000001088c */
[-CC-:B------:R-:W-:Y:S01]  /*1b7f0*/  FFMA.FTZ R181, R134, R7.reuse, -R140.reuse ;  /* 0x0000000786b57223 */ /* 0x180fe2000001088c */
[----:B------:R-:W-:Y:S02]  /*1b800*/  @!P1 VIADD R129, R129, 0x30840 ;  /* 0x0003084081819836 */ /* 0x000fe40000000000 */
[-CC-:B------:R-:W-:Y:S01]  /*1b810*/  FFMA.FTZ R123, R137, R7.reuse, -R140.reuse ;  /* 0x00000007897b7223 */ /* 0x180fe2000001088c */
[----:B------:R-:W0:Y:S01]  /*1b820*/  MUFU.EX2 R189, R189 ;  /* 0x000000bd00bd7308 */ /* 0x000e220000000800 */
[-CC-:B------:R-:W-:Y:S01]  /*1b830*/  FFMA.FTZ R183, R138, R7.reuse, -R140.reuse ;  /* 0x000000078ab77223 */ /* 0x180fe2000001088c */
[-CC-:B------:R-:W-:Y:S01]  /*1b840*/  FFMA.FTZ R124, R143, R7.reuse, -R140.reuse ;  /* 0x000000078f7c7223 */ /* 0x180fe2000001088c */
[----:B------:R-:W-:Y:S01]  /*1b850*/  @!P1 PRMT R130, RZ, 0x654, R129 ;  /* 0x00000654ff829816 */ /* 0x000fe20000000081 */
        /* <DEDUP_REMOVED lines=10> */
[----:B------:R-:W-:Y:S01]  /*1b900*/  MUFU.EX2 R191, R191 ;  /* 0x000000bf00bf7308 */ /* 0x000fe20000000800 */
[----:B0-----:R-:W-:-:S07]  /*1b910*/  FFMA.FTZ R4, R9, R4, R189 ;  /* 0x0000000409047223 */ /* 0x001fce00000100bd */
[----:B------:R-:W-:Y:S01]  /*1b920*/  MUFU.EX2 R13, R13 ;  /* 0x0000000d000d7308 */ /* 0x000fe20000000800 */
[----:B------:R-:W-:Y:S02]  /*1b930*/  WARPGROUP.DEPBAR.LE gsb0, 0x0 ;  /* 0x00008000000079c5 */ /* 0x000fe40000010000 */
[----:B------:R-:W-:Y:S01]  /*1b940*/  WARPGROUP.ARRIVE ;  /* 0x00000000000079c5 */ /* 0x000fe20000000000 */
[C---:B-1----:R-:W-:Y:S01]  /*1b950*/  FADD.FTZ R4, R11.reuse, R4 ;  /* 0x000000040b047221 */ /* 0x042fe20000010000 */
[-C--:B------:R-:W-:Y:S01]  /*1b960*/  FFMA.FTZ R172, R148, R7.reuse, -R12 ;  /* 0x0000000794ac7223 */ /* 0x080fe2000001080c */
[-C--:B------:R-:W-:Y:S01]  /*1b970*/  FFMA.FTZ R173, R154, R7.reuse, -R140 ;  /* 0x000000079aad7223 */ /* 0x080fe2000001088c */
[-C--:B------:R-:W-:Y:S01]  /*1b980*/  FFMA.FTZ R174, R152, R7.reuse, -R12 ;  /* 0x0000000798ae7223 */ /* 0x080fe2000001080c */
[----:B------:R-:W-:Y:S01]  /*1b990*/  MUFU.EX2 R185, R185 ;  /* 0x000000b900b97308 */ /* 0x000fe20000000800 */
[----:B------:R-:W-:Y:S01]  /*1b9a0*/  HGMMA.64x192x16.F32 R24, R168, gdesc[UR4].tnspB, R24, gsb0 ;  /* 0x42e00004a8187df0 */ /* 0x000fe20008000818 */
[----:B------:R-:W-:Y:S01]  /*1b9b0*/  FFMA.FTZ R175, R158, R7, -R140 ;  /* 0x000000079eaf7223 */ /* 0x000fe2000001088c */
[----:B------:R-:W-:Y:S01]  /*1b9c0*/  F2FP.F16.F32.PACK_AB R189, R11, R189 ;  /* 0x000000bd0bbd723e */ /* 0x000fe200000000ff */
[----:B------:R-:W-:-:S04]  /*1b9d0*/  FFMA.FTZ R12, R161, R7, -R12 ;  /* 0x00000007a10c7223 */ /* 0x000fc8000001080c */
        /* <DEDUP_REMOVED lines=21> */
[----:B------:R-:W1:Y:S01]  /*1bb30*/  MUFU.EX2 R6, R6 ;  /* 0x0000000600067308 */ /* 0x000e620000000800 */
[----:B------:R-:W-:-:S02]  /*1bb40*/  WARPGROUP.DEPBAR.LE gsb0, 0x0 ;  /* 0x00008000000079c5 */ /* 0x000fc40000010000 */
[----:B------:R2:W-:Y:S01]  /*1bb50*/  @!P1 SYNCS.ARRIVE.TRANS64.RED.A1T0 RZ, [R130+URZ], RZ ;  /* 0x000000ff82ff99a7 */ /* 0x0005e2000810043f */
[----:B0-----:R-:W-:Y:S02]  /*1bb60*/  F2FP.F16.F32.PACK_AB R170, R12, R139 ;  /* 0x0000008b0caa723e */ /* 0x001fe400000000ff */
[----:B-1----:R-:W-:Y:S02]  /*1bb70*/  F2FP.F16.F32.PACK_AB R171, R6, R164 ;  /* 0x000000a406ab723e */ /* 0x002fe400000000ff */
[----:B------:R-:W-:Y:S02]  /*1bb80*/  F2FP.F16.F32.PACK_AB R168, R135, R121 ;  /* 0x0000007987a8723e */ /* 0x000fe400000000ff */
[----:B------:R-:W-:Y:S01]  /*1bb90*/  F2FP.F16.F32.PACK_AB R169, R163, R162 ;  /* 0x000000a2a3a9723e */ /* 0x000fe200000000ff */
[----:B--2---:R-:W-:Y:S01]  /*1bba0*/  FADD.FTZ R130, R191, R4 ;  /* 0x00000004bf827221 */ /* 0x004fe20000010000 */
[----:B------:R0:W-:Y:S01]  /*1bbb0*/  @!P1 SYNCS.ARRIVE.TRANS64.RED.A1T0 RZ, [R20+URZ], RZ ;  /* 0x000000ff14ff99a7 */ /* 0x0001e2000810043f */
[----:B------:R-:W1:Y:S01]  /*1bbc0*/  MUFU.EX2 R4, R151 ;  /* 0x0000009700047308 */ /* 0x000e620000000800 */
[C---:B------:R-:W-:Y:S01]  /*1bbd0*/  F2FP.F16.F32.PACK_AB R191, R13.reuse, R191 ;  /* 0x000000bf0dbf723e */ /* 0x040fe200000000ff */
[----:B------:R-:W-:-:S04]  /*1bbe0*/  FADD.FTZ R130, R13, R130 ;  /* 0x000000820d827221 */ /* 0x000fc80000010000 */
[----:B------:R-:W-:Y:S01]  /*1bbf0*/  FADD.FTZ R130, R185, R130 ;  /* 0x00000082b9827221 */ /* 0x000fe20000010000 */
[----:B0-----:R-:W-:Y:S01]  /*1bc00*/  FADD.FTZ R20, R184, R5 ;  /* 0x00000005b8147221 */ /* 0x001fe20000010000 */
[----:B------:R-:W-:Y:S01]  /*1bc10*/  FFMA.FTZ R5, R155, R7, -R140 ;  /* 0x000000079b057223 */ /* 0x000fe2000001088c */
[----:B------:R-:W-:Y:S01]  /*1bc20*/  F2FP.F16.F32.PACK_AB R184, R165, R184 ;  /* 0x000000b8a5b8723e */ /* 0x000fe200000000ff */
[----:B------:R-:W-:Y:S01]  /*1bc30*/  FADD.FTZ R130, R21, R130 ;  /* 0x0000008215827221 */ /* 0x000fe20000010000 */
[----:B------:R-:W-:Y:S01]  /*1bc40*/  FADD.FTZ R20, R165, R20 ;  /* 0x00000014a5147221 */ /* 0x000fe20000010000 */
[----:B------:R-:W-:Y:S02]  /*1bc50*/  F2FP.F16.F32.PACK_AB R185, R21, R185 ;  /* 0x000000b915b9723e */ /* 0x000fe400000000ff */
        /* <DEDUP_REMOVED lines=27> */
[C---:B-1----:R-:W-:Y:S02]  /*1be10*/  F2FP.F16.F32.PACK_AB R179, R4.reuse, R179 ;  /* 0x000000b304b3723e */ /* 0x042fe400000000ff */
[----:B------:R-:W-:Y:S01]  /*1be20*/  FADD.FTZ R130, R4, R130 ;  /* 0x0000008204827221 */ /* 0x000fe20000010000 */
[C---:B------:R-:W-:Y:S01]  /*1be30*/  FADD.FTZ R20, R128.reuse, R20 ;  /* 0x0000001480147221 */ /* 0x040fe20000010000 */
[----:B------:R-:W-:Y:S02]  /*1be40*/  F2FP.F16.F32.PACK_AB R178, R128, R178 ;  /* 0x000000b280b2723e */ /* 0x000fe400000000ff */
[----:B------:R-:W-:Y:S01]  /*1be50*/  FADD.FTZ R130, R173, R130 ;  /* 0x00000082ad827221 */ /* 0x000fe20000010000 */
[----:B------:R-:W-:Y:S01]  /*1be60*/  FADD.FTZ R20, R172, R20 ;  /* 0x00000014ac147221 */ /* 0x000fe20000010000 */
[----:B0-----:R-:W-:-:S02]  /*1be70*/  F2FP.F16.F32.PACK_AB R173, R5, R173 ;  /* 0x000000ad05ad723e */ /* 0x001fc400000000ff */
        /* <DEDUP_REMOVED lines=15> */
[----:B------:R-:W-:Y:S01]  /*1bf70*/  FADD.FTZ R4, R6, R13 ;  /* 0x0000000d06047221 */ /* 0x000fe20000010000 */
[----:B------:R-:W-:Y:S01]  /*1bf80*/  FADD.FTZ R5, R12, R11 ;  /* 0x0000000b0c057221 */ /* 0x000fe20000010000 */
[----:B------:R-:W-:Y:S01]  /*1bf90*/  IMAD.MOV.U32 R11, RZ, RZ, R19 ;  /* 0x000000ffff0b7224 */ /* 0x000fe200078e0013 */
[----:B------:R-:W-:Y:S01]  /*1bfa0*/  MOV R13, R0 ;  /* 0x00000000000d7202 */ /* 0x000fe20000000f00 */
[----:B------:R-:W-:Y:S02]  /*1bfb0*/  IMAD.MOV.U32 R6, RZ, RZ, R17 ;  /* 0x000000ffff067224 */ /* 0x000fe400078e0011 */
[----:B------:R-:W-:Y:S01]  /*1bfc0*/  IMAD.MOV.U32 R12, RZ, RZ, R3 ;  /* 0x000000ffff0c7224 */ /* 0x000fe200078e0003 */
[----:B------:R-:W-:Y:S06]  /*1bfd0*/  @P2 BRA `(.L_x_1712) ;  /* 0xffffffd800382947 */ /* 0x000fec000383ffff */
[----:B------:R-:W-:Y:S05]  /*1bfe0*/  BSYNC B1 ;  /* 0x0000000000017941 */ /* 0x000fea0003800000 */
.L_x_1701:
[----:B------:R-:W-:-:S07]  /*1bff0*/  IMAD.MOV.U32 R6, RZ, RZ, R15 ;  /* 0x000000ffff067224 */ /* 0x000fce00078e000f */
.L_x_1700:
[----:B------:R-:W-:Y:S05]  /*1c000*/  BSYNC B0 ;  /* 0x0000000000007941 */ /* 0x000fea0003800000 */
.L_x_1699:
[----:B------:R-:W-:Y:S01]  /*1c010*/  ISETP.GE.AND P2, PT, R6, R213, PT ;  /* 0x000000d50600720c */ /* 0x000fe20003f46270 */
[----:B------:R-:W-:-:S12]  /*1c020*/  BSSY B0, `(.L_x_1713) ;  /* 0x00003ac000007945 */ /* 0x000fd80003800000 */
[----:B------:R-:W-:Y:S05]  /*1c030*/  @!P2 BRA `(.L_x_1714) ;  /* 0x0000003800a8a947 */ /* 0x000fea0003800000 */
[----:B------:R-:W-:Y:S02]  /*1c040*/  IMAD.MOV.U32 R15, RZ, RZ, R0 ;  /* 0x000000ffff0f7224 */ /* 0x000fe400078e0000 */
[----:B------:R-:W-:Y:S02]  /*1c050*/  IMAD.MOV.U32 R14, RZ, RZ, R3 ;  /* 0x000000ffff0e7224 */ /* 0x000fe400078e0003 */
[----:B------:R-:W-:Y:S02]  /*1c060*/  IMAD.MOV.U32 R12, RZ, RZ, R19 ;  /* 0x000000ffff0c7224 */ /* 0x000fe400078e0013 */
[----:B------:R-:W-:-:S07]  /*1c070*/  IMAD.MOV.U32 R11, RZ, RZ, R17 ;  /* 0x000000ffff0b7224 */ /* 0x000fce00078e0011 */
.L_x_1733:
[----:B------:R-:W-:-:S05]  /*1c080*/  VIADD R0, R11, 0x1 ;  /* 0x000000010b007836 */ /* 0x000fca0000000000 */
[----:B------:R-:W-:-:S04]  /*1c090*/  ISETP.NE.AND P2, PT, R0, 0x2, PT ;  /* 0x000000020000780c */ /* 0x000fc80003f45270 */
[----:B------:R-:W-:Y:S02]  /*1c0a0*/  SEL R19, RZ, 0x1, P2 ;  /* 0x00000001ff137807 */ /* 0x000fe40001000000 */
[----:B------:R-:W-:Y:S02]  /*1c0b0*/  SEL R0, R0, RZ, P2 ;  /* 0x000000ff00007207 */ /* 0x000fe40001000000 */
[----:B------:R-:W-:Y:S02]  /*1c0c0*/  LOP3.LUT R19, R12, R19, RZ, 0x3c, !PT ;  /* 0x000000130c137212 */ /* 0x000fe400078e3cff */
[----:B------:R-:W-:Y:S01]  /*1c0d0*/  MOV R17, R0 ;  /* 0x0000000000117202 */ /* 0x000fe20000000f00 */
[----:B------:R-:W-:Y:S06]  /*1c0e0*/  @!P0 BRA `(.L_x_1715) ;  /* 0x0000000000048947 */ /* 0x000fec0003800000 */
[----:B------:R-:W-:Y:S01]  /*1c0f0*/  BPT.TRAP 0x1 ;  /* 0x000000040000795c */ /* 0x000fe20000300000 */
.L_x_1715:
[----:B------:R-:W-:Y:S01]  /*1c100*/  IMAD R7, R17, 0x8, R2 ;  /* 0x0000000811077824 */ /* 0x000fe200078e0202 */
[----:B------:R-:W-:-:S04]  /*1c110*/  SHF.L.U32 R20, R19, 0x1f, RZ ;  /* 0x0000001f13147819 */ /* 0x000fc800000006ff */
[----:B------:R0:W1:Y:S01]  /*1c120*/  SYNCS.PHASECHK.TRANS64.TRYWAIT P2, [R7+URZ+0x30830], R20 ;  /* 0x03083014070075a7 */ /* 0x000062000804017f */
[----:B------:R-:W-:Y:S05]  /*1c130*/  @!P0 BRA `(.L_x_1716) ;  /* 0x0000000000048947 */ /* 0x000fea0003800000 */
[----:B------:R-:W-:Y:S01]  /*1c140*/  BPT.TRAP 0x1 ;  /* 0x000000040000795c */ /* 0x000fe20000300000 */
.L_x_1716:
[----:B------:R-:W-:Y:S01]  /*1c150*/  IMAD R124, R17, 0x900, R8 ;  /* 0x00000900117c7824 */ /* 0x000fe200078e0208 */
[----:B------:R-:W-:Y:S03]  /*1c160*/  BSSY B1, `(.L_x_1717) ;  /* 0x0000006000017945 */ /* 0x000fe60003800000 */
[C---:B------:R-:W-:Y:S02]  /*1c170*/  VIADD R120, R124.reuse, 0x2 ;  /* 0x000000027c787836 */ /* 0x040fe40000000000 */
[----:B------:R-:W-:Y:S01]  /*1c180*/  VIADD R3, R124, 0x4 ;  /* 0x000000047c037836 */ /* 0x000fe20000000000 */
[----:B-1----:R-:W-:Y:S06]  /*1c190*/  @P2 BRA `(.L_x_1718) ;  /* 0x0000000000082947 */ /* 0x002fec0003800000 */
[----:B------:R-:W1:Y:S02]  /*1c1a0*/  SYNCS.PHASECHK.TRANS64.TRYWAIT P2, [R7+URZ+0x30830], R20 ;  /* 0x03083014070075a7 */ /* 0x000e64000804017f */
[----:B-1----:R-:W-:Y:S05]  /*1c1b0*/  @!P2 BRA `(.L_x_1719) ;  /* 0x0000012400dca947 */ /* 0x002fea0003800000 */
.L_x_1718:
[----:B------:R-:W-:Y:S05]  /*1c1c0*/  BSYNC B1 ;  /* 0x0000000000017941 */ /* 0x000fea0003800000 */
.L_x_1717:
        /* <DEDUP_REMOVED lines=19> */
[----:B------:R0:W-:Y:S04]  /*1c300*/  STL [R1+0x80], R6 ;  /* 0x0000800601007387 */ /* 0x0001e80000100800 */
[----:B0-----:R-:W4:Y:S04]  /*1c310*/  LDL.64 R6, [R1+0x10] ;  /* 0x0000100001067983 */ /* 0x001f280000100a00 */
[----:B------:R0:W-:Y:S04]  /*1c320*/  STL.64 [R1+0x78], R4 ;  /* 0x0000780401007387 */ /* 0x0001e80000100a00 */
[----:B------:R-:W2:Y:S01]  /*1c330*/  LDL.64 R20, [R1+0x30] ;  /* 0x0000300001147983 */ /* 0x000ea20000100a00 */
[----:B------:R-:W-:Y:S01]  /*1c340*/  R2UR UR50, R120 ;  /* 0x00000000783272ca */ /* 0x000fe200000e0000 */
[----:B------:R-:W-:Y:S01]  /*1c350*/  VIADD R122, R124, 0x300 ;  /* 0x000003007c7a7836 */ /* 0x000fe20000000000 */
[----:B------:R-:W-:-:S04]  /*1c360*/  MOV R120, R3 ;  /* 0x0000000300787202 */ /* 0x000fc80000000f00 */
[----:B------:R-:W-:Y:S01]  /*1c370*/  R2UR UR34, R120 ;  /* 0x00000000782272ca */ /* 0x000fe200000e0000 */
[----:B------:R-:W-:Y:S01]  /*1c380*/  VIADD R120, R124, 0x302 ;  /* 0x000003027c787836 */ /* 0x000fe20000000000 */
[----:B------:R-:W-:Y:S01]  /*1c390*/  R2UR UR26, R122 ;  /* 0x000000007a1a72ca */ /* 0x000fe200000e0000 */
[----:B------:R-:W-:Y:S01]  /*1c3a0*/  VIADD R122, R124, 0x306 ;  /* 0x000003067c7a7836 */ /* 0x000fe20000000000 */
[----:B0-----:R-:W4:Y:S01]  /*1c3b0*/  LDL.64 R4, [R1+0x8] ;  /* 0x0000080001047983 */ /* 0x001f220000100a00 */
[----:B------:R-:W-:Y:S01]  /*1c3c0*/  IMAD.MOV.U32 R121, RZ, RZ, 0x40000040 ;  /* 0x40000040ff797424 */ /* 0x000fe200078e00ff */
[----:B------:R-:W-:Y:S01]  /*1c3d0*/  R2UR UR22, R120 ;  /* 0x00000000781672ca */ /* 0x000fe200000e0000 */
[----:B------:R-:W-:Y:S01]  /*1c3e0*/  VIADD R120, R124, 0x602 ;  /* 0x000006027c787836 */ /* 0x000fe20000000000 */
[----:B------:R-:W-:Y:S01]  /*1c3f0*/  R2UR UR14, R122 ;  /* 0x000000007a0e72ca */ /* 0x000fe200000e0000 */
[----:B------:R-:W-:Y:S01]  /*1c400*/  IMAD.MOV.U32 R123, RZ, RZ, 0x40000040 ;  /* 0x40000040ff7b7424 */ /* 0x000fe200078e00ff */
[C---:B------:R-:W-:Y:S01]  /*1c410*/  IADD3 R122, R124.reuse, 0x604, RZ ;  /* 0x000006047c7a7810 */ /* 0x040fe20007ffe0ff */
[----:B------:R-:W-:Y:S01]  /*1c420*/  VIADD R124, R124, 0x606 ;  /* 0x000006067c7c7836 */ /* 0x000fe20000000000 */
[C---:B------:R-:W-:Y:S01]  /*1c430*/  R2UR UR51, R121.reuse ;  /* 0x00000000793372ca */ /* 0x040fe200000e0000 */
[----:B------:R-:W-:Y:S01]  /*1c440*/  IMAD.MOV.U32 R125, RZ, RZ, 0x40000040 ;  /* 0x40000040ff7d7424 */ /* 0x000fe200078e00ff */
        /* <DEDUP_REMOVED lines=127> */
[----:B------:R-:W-:-:S02]  /*1cc40*/  R2UR UR17, R7 ;  /* 0x00000000071172ca */ /* 0x000fc400000e0000 */
[----:B------:R-:W-:Y:S01]  /*1cc50*/  R2UR UR12, R4 ;  /* 0x00000000040c72ca */ /* 0x000fe200000e0000 */
[----:B------:R0:W5:Y:S01]  /*1cc60*/  LDL.LU R6, [R1+0x80] ;  /* 0x0000800001067983 */ /* 0x0001620000300800 */
        /* <DEDUP_REMOVED lines=9> */
[----:B------:R-:W-:Y:S02]  /*1cd00*/  R2UR UR13, R5 ;  /* 0x00000000050d72ca */ /* 0x000fe400000e0000 */
[----:B--2---:R-:W-:Y:S01]  /*1cd10*/  R2UR UR8, R20 ;  /* 0x00000000140872ca */ /* 0x004fe200000e0000 */
[----:B------:R0:W5:Y:S01]  /*1cd20*/  LDL.LU.64 R4, [R1+0x78] ;  /* 0x0000780001047983 */ /* 0x0001620000300a00 */
[----:B------:R-:W-:Y:S02]  /*1cd30*/  WARPGROUP.DEPBAR.LE gsb0, 0x0 ;  /* 0x00008000000079c5 */ /* 0x000fe40000010000 */
[----:B------:R-:W-:-:S06]  /*1cd40*/  WARPGROUP.ARRIVE ;  /* 0x00000000000079c5 */ /* 0x000fcc0000000000 */
[----:B------:R-:W-:Y:S01]  /*1cd50*/  HGMMA.64x96x16.F32 R120, gdesc[UR16], R120, gsb0 ;  /* 0x01600000107879f0 */ /* 0x000fe20008000878 */
[----:B------:R-:W-:Y:S02]  /*1cd60*/  R2UR UR9, R21 ;  /* 0x00000000150972ca */ /* 0x000fe400000e0000 */
[----:B------:R-:W-:Y:S02]  /*1cd70*/  WARPGROUP.DEPBAR.LE gsb0, 0x0 ;  /* 0x00008000000079c5 */ /* 0x000fe40000010000 */
[----:B------:R-:W-:-:S06]  /*1cd80*/  WARPGROUP.ARRIVE ;  /* 0x00000000000079c5 */ /* 0x000fcc0000000000 */
[----:B------:R-:W-:Y:S03]  /*1cd90*/  HGMMA.64x96x16.F32 R120, gdesc[UR12], R120, gsb0 ;  /* 0x016000000c7879f0 */ /* 0x000fe60008000878 */
[----:B------:R-:W-:Y:S02]  /*1cda0*/  WARPGROUP.DEPBAR.LE gsb0, 0x0 ;  /* 0x00008000000079c5 */ /* 0x000fe40000010000 */
[----:B------:R-:W-:-:S06]  /*1cdb0*/  WARPGROUP.ARRIVE ;  /* 0x00000000000079c5 */ /* 0x000fcc0000000000 */
[----:B------:R-:W-:Y:S01]  /*1cdc0*/  HGMMA.64x96x16.F32 R120, gdesc[UR8], R120, gsb0 ;  /* 0x01600000087879f0 */ /* 0x000fe20008000878 */
[----:B------:R-:W-:Y:S01]  /*1cdd0*/  UMOV UR4, UR56 ;  /* 0x0000003800047c82 */ /* 0x000fe20008000000 */
[----:B------:R-:W-:Y:S01]  /*1cde0*/  UMOV UR5, UR57 ;  /* 0x0000003900057c82 */ /* 0x000fe20008000000 */
        /* <DEDUP_REMOVED lines=12> */
.L_x_1720:
[----:B-----5:R-:W-:Y:S01]  /*1ceb0*/  SHF.L.U32 R3, R12, 0x1f, RZ ;  /* 0x0000001f0c037819 */ /* 0x020fe200000006ff */
[----:B------:R-:W-:-:S04]  /*1cec0*/  IMAD R9, R11, 0x8, R2 ;  /* 0x000000080b097824 */ /* 0x000fc800078e0202 */
[----:B------:R0:W1:Y:S01]  /*1ced0*/  SYNCS.PHASECHK.TRANS64.TRYWAIT P2, [R9+URZ+0x30850], R3 ;  /* 0x03085003090075a7 */ /* 0x000062000804017f */
[----:B------:R-:W-:Y:S05]  /*1cee0*/  @!P0 BRA `(.L_x_1721) ;  /* 0x0000000000048947 */ /* 0x000fea0003800000 */
[----:B------:R-:W-:Y:S01]  /*1cef0*/  BPT.TRAP 0x1 ;  /* 0x000000040000795c */ /* 0x000fe20000300000 */
.L_x_1721:
[----:B------:R-:W-:Y:S04]  /*1cf00*/  BSSY B1, `(.L_x_1722) ;  /* 0x0000004000017945 */ /* 0x000fe80003800000 */
[----:B-1----:R-:W-:Y:S05]  /*1cf10*/  @P2 BRA `(.L_x_1723) ;  /* 0x0000000000082947 */ /* 0x002fea0003800000 */
[----:B------:R-:W1:Y:S02]  /*1cf20*/  SYNCS.PHASECHK.TRANS64.TRYWAIT P2, [R9+URZ+0x30850], R3 ;  /* 0x03085003090075a7 */ /* 0x000e64000804017f */
[----:B-1----:R-:W-:Y:S05]  /*1cf30*/  @!P2 BRA `(.L_x_1724) ;  /* 0x000001180090a947 */ /* 0x002fea0003800000 */
.L_x_1723:
[----:B------:R-:W-:Y:S05]  /*1cf40*/  BSYNC B1 ;  /* 0x0000000000017941 */ /* 0x000fea0003800000 */
.L_x_1722:
[----:B01----:R-:W-:Y:S01]  /*1cf50*/  VIADD R3, R2, 0x400 ;  /* 0x0000040002037836 */ /* 0x003fe20000000000 */
[----:B------:R-:W-:Y:S01]  /*1cf60*/  WARPGROUP.ARRIVE ;  /* 0x00000000000079c5 */ /* 0x000fe20000000000 */
[----:B------:R-:W-:Y:S01]  /*1cf70*/  IMAD.MOV.U32 R13, RZ, RZ, 0x40000040 ;  /* 0x40000040ff0d7424 */ /* 0x000fe200078e00ff */
[----:B------:R-:W2:Y:S01]  /*1cf80*/  LDL R7, [R1+0x38] ;  /* 0x0000380001077983 */ /* 0x000ea20000100800 */
[----:B------:R-:W-:Y:S01]  /*1cf90*/  FMUL.FTZ R21, R125, UR58 ;  /* 0x0000003a7d157c20 */ /* 0x000fe20008410000 */
[----:B------:R-:W-:Y:S01]  /*1cfa0*/  SHF.R.U32.HI R3, RZ, 0x4, R3 ;  /* 0x00000004ff037819 */ /* 0x000fe20000011603 */
[----:B------:R-:W-:Y:S01]  /*1cfb0*/  FMUL.FTZ R125, R129, UR58 ;  /* 0x0000003a817d7c20 */ /* 0x000fe20008410000 */
[----:B------:R-:W-:Y:S01]  /*1cfc0*/  FMUL.FTZ R129, R133, UR58 ;  /* 0x0000003a85817c20 */ /* 0x000fe20008410000 */
[----:B------:R-:W-:Y:S01]  /*1cfd0*/  FMUL.FTZ R133, R137, UR58 ;  /* 0x0000003a89857c20 */ /* 0x000fe20008410000 */
        /* <DEDUP_REMOVED lines=8> */
[----:B------:R-:W-:Y:S01]  /*1d060*/  IADD3 R161, R214, R212, RZ ;  /* 0x000000d4d6a17210 */ /* 0x000fe20007ffe0ff */
[----:B------:R-:W-:-:S02]  /*1d070*/  IMAD R10, R11, 0x900, R3 ;  /* 0x000009000b0a7824 */ /* 0x000fc400078e0203 */
[----:B------:R-:W-:Y:S01]  /*1d080*/  FMUL.FTZ R20, R124, UR58 ;  /* 0x0000003a7c147c20 */ /* 0x000fe20008410000 */
[----:B------:R-:W-:Y:S02]  /*1d090*/  IMAD.MOV.U32 R11, RZ, RZ, 0x40000040 ;  /* 0x40000040ff0b7424 */ /* 0x000fe400078e00ff */
[----:B------:R-:W-:Y:S01]  /*1d0a0*/  FMUL.FTZ R124, R128, UR58 ;  /* 0x0000003a807c7c20 */ /* 0x000fe20008410000 */
[C---:B------:R-:W-:Y:S01]  /*1d0b0*/  VIADD R12, R10.reuse, 0x80 ;  /* 0x000000800a0c7836 */ /* 0x040fe20000000000 */
[----:B------:R-:W-:Y:S01]  /*1d0c0*/  R2UR UR6, R10 ;  /* 0x000000000a0672ca */ /* 0x000fe200000e0000 */
[----:B------:R-:W-:Y:S01]  /*1d0d0*/  FMUL.FTZ R128, R132, UR58 ;  /* 0x0000003a84807c20 */ /* 0x000fe20008410000 */
[----:B------:R-:W-:Y:S01]  /*1d0e0*/  R2UR UR7, R11 ;  /* 0x000000000b0772ca */ /* 0x000fe200000e0000 */
[----:B------:R-:W-:Y:S02]  /*1d0f0*/  IMAD.MOV.U32 R11, RZ, RZ, 0x40000040 ;  /* 0x40000040ff0b7424 */ /* 0x000fe400078e00ff */
        /* <DEDUP_REMOVED lines=13> */
[----:B------:R-:W-:Y:S01]  /*1d1d0*/  FMUL.FTZ R158, R167, UR58 ;  /* 0x0000003aa79e7c20 */ /* 0x000fe20008410000 */
[----:B------:R-:W-:Y:S01]  /*1d1e0*/  R2UR UR7, R13 ;  /* 0x000000000d0772ca */ /* 0x000fe200000e0000 */
[----:B------:R-:W-:Y:S01]  /*1d1f0*/  IMAD.MOV.U32 R13, RZ, RZ, 0x40000040 ;  /* 0x40000040ff0d7424 */ /* 0x000fe200078e00ff */
[----:B------:R-:W-:Y:S01]  /*1d200*/  IADD3 R12, R10, 0x100, RZ ;  /* 0x000001000a0c7810 */ /* 0x000fe20007ffe0ff */
[----:B------:R-:W0:Y:S01]  /*1d210*/  MUFU.TANH R3, R3 ;  /* 0x0000000300037308 */ /* 0x000e220000002400 */
[----:B------:R-:W-:-:S07]  /*1d220*/  ULDC UR5, c[0x0][0x9e0] ;  /* 0x0002780000057ab9 */ /* 0x000fce0000000800 */
        /* <DEDUP_REMOVED lines=26> */
[----:B------:R-:W5:Y:S05]  /*1d3d0*/  LDC R191, c[0x0][0x448] ;  /* 0x00011200ffbf7b82 */ /* 0x000f6a0000000800 */
[----:B------:R-:W-:Y:S01]  /*1d3e0*/  HGMMA.64x192x16.F32 R24, R184, gdesc[UR4].tnspB, R24, gsb0 ;  /* 0x42e00004b8187df0 */ /* 0x000fe20008000818 */
[----:B------:R-:W-:Y:S01]  /*1d3f0*/  R2UR UR6, R12 ;  /* 0x000000000c0672ca */ /* 0x000fe200000e0000 */
[----:B------:R-:W-:Y:S01]  /*1d400*/  VIADD R12, R10, 0x180 ;  /* 0x000001800a0c7836 */ /* 0x000fe20000000000 */
[----:B------:R-:W-:Y:S01]  /*1d410*/  R2UR UR7, R13 ;  /* 0x000000000d0772ca */ /* 0x000fe200000e0000 */
[----:B------:R-:W-:Y:S01]  /*1d420*/  IMAD.MOV.U32 R13, RZ, RZ, 0x40000040 ;  /* 0x40000040ff0d7424 */ /* 0x000fe200078e00ff */
[----:B-----5:R-:W-:-:S02]  /*1d430*/  ISETP.NE.AND P2, PT, R191, 0x1, PT ;  /* 0x00000001bf00780c */ /* 0x020fc40003f45270 */
[----:B--2---:R-:W-:Y:S01]  /*1d440*/  R2UR UR4, R7 ;  /* 0x00000000070472ca */ /* 0x004fe200000e0000 */
[----:B------:R-:W-:Y:S01]  /*1d450*/  FMUL.FTZ R7, R121, UR58 ;  /* 0x0000003a79077c20 */ /* 0x000fe20008410000 */
[----:B------:R-:W-:Y:S01]  /*1d460*/  FMUL.FTZ R121, R127, UR58 ;  /* 0x0000003a7f797c20 */ /* 0x000fe20008410000 */
[----:B------:R-:W-:Y:S01]  /*1d470*/  FMUL.FTZ R127, R135, UR58 ;  /* 0x0000003a877f7c20 */ /* 0x000fe20008410000 */
[----:B------:R-:W-:Y:S01]  /*1d480*/  FMUL.FTZ R135, R143, UR58 ;  /* 0x0000003a8f877c20 */ /* 0x000fe20008410000 */
[----:B------:R-:W-:Y:S01]  /*1d490*/  FMUL.FTZ R143, R151, UR58 ;  /* 0x0000003a978f7c20 */ /* 0x000fe20008410000 */
[----:B------:R-:W-:Y:S01]  /*1d4a0*/  FMUL.FTZ R151, R159, UR58 ;  /* 0x0000003a9f977c20 */ /* 0x000fe20008410000 */
[----:B------:R-:W2:Y:S08]  /*1d4b0*/  MUFU.TANH R7, R7 ;  /* 0x0000000700077308 */ /* 0x000eb00000002400 */
        /* <DEDUP_REMOVED lines=36> */
[----:B------:R-:W-:Y:S01]  /*1d700*/  IMAD.IADD R159, R164, 0x1, -R200 ;  /* 0x00000001a49f7824 */ /* 0x000fe200078e0ac8 */
[----:B------:R-:W-:-:S04]  /*1d710*/  IADD3 R167, -R200, 0x1, R164 ;  /* 0x00000001c8a77810 */ /* 0x000fc80007ffe1a4 */
[----:B------:R-:W-:Y:S02]  /*1d720*/  IADD3 R167, -R195, R167, R196 ;  /* 0x000000a7c3a77210 */ /* 0x000fe40007ffe1c4 */
        /* <DEDUP_REMOVED lines=24> */
[----:B------:R-:W-:Y:S02]  /*1d8b0*/  @!P1 IMAD R10, R0, 0x8, R2 ;  /* 0x00000008000a9824 */ /* 0x000fe400078e0202 */
[----:B------:R-:W-:Y:S02]  /*1d8c0*/  FMUL.FTZ R0, R166, UR58 ;  /* 0x0000003aa6007c20 */ /* 0x000fe40008410000 */
[----:B------:R-:W1:Y:S01]  /*1d8d0*/  SHFL.IDX PT, R163, R161, RZ, 0x1c1f ;  /* 0x001c1fffa1a37589 */ /* 0x000e6200000e0000 */
[----:B------:R-:W-:-:S03]  /*1d8e0*/  @!P1 VIADD R10, R10, 0x30840 ;  /* 0x000308400a0a9836 */ /* 0x000fc60000000000 */
[----:B------:R-:W0:Y:S02]  /*1d8f0*/  MUFU.TANH R0, R0 ;  /* 0x0000000000007308 */ /* 0x000e240000002400 */
[----:B------:R-:W-:Y:S01]  /*1d900*/  @!P1 PRMT R10, RZ, 0x654, R10 ;  /* 0x00000654ff0a9816 */ /* 0x000fe2000000000a */
[----:B------:R-:W-:Y:S02]  /*1d910*/  WARPGROUP.DEPBAR.LE gsb0, 0x0 ;  /* 0x00008000000079c5 */ /* 0x000fe40000010000 */
[----:B------:R-:W-:-:S06]  /*1d920*/  WARPGROUP.ARRIVE ;  /* 0x00000000000079c5 */ /* 0x000fcc0000000000 */
[----:B------:R-:W-:Y:S03]  /*1d930*/  HGMMA.64x192x16.F32 R24, R168, gdesc[UR4].tnspB, R24, gsb0 ;  /* 0x42e00004a8187df0 */ /* 0x000fe60008000818 */
[----:B------:R-:W-:Y:S02]  /*1d940*/  WARPGROUP.DEPBAR.LE gsb0, 0x0 ;  /* 0x00008000000079c5 */ /* 0x000fe40000010000 */
[----:B------:R-:W5:Y:S01]  /*1d950*/  LDC R170, c[0x0][0x9e4] ;  /* 0x00027900ffaa7b82 */ /* 0x000f620000000800 */
[C---:B------:R-:W-:Y:S02]  /*1d960*/  VIADD R168, R167.reuse, UR5 ;  /* 0x00000005a7a87c36 */ /* 0x040fe40008000000 */
[----:B------:R-:W-:Y:S02]  /*1d970*/  VIADD R167, R167, UR4 ;  /* 0x00000004a7a77c36 */ /* 0x000fe40008000000 */
[----:B-1----:R-:W-:-:S02]  /*1d980*/  IMAD.IADD R166, R168, 0x1, R163 ;  /* 0x00000001a8a67824 */ /* 0x002fc400078e02a3 */
[----:B------:R-:W-:Y:S01]  /*1d990*/  IMAD.IADD R165, R167, 0x1, R163 ;  /* 0x00000001a7a57824 */ /* 0x000fe200078e02a3 */
[----:B------:R1:W-:Y:S01]  /*1d9a0*/  @!P1 SYNCS.ARRIVE.TRANS64.RED.A1T0 RZ, [R10+URZ], RZ ;  /* 0x000000ff0aff99a7 */ /* 0x0003e2000810043f */
[----:B-----5:R-:W-:-:S13]  /*1d9b0*/  ISETP.GE.AND P2, PT, R170, 0x1, PT ;  /* 0x00000001aa00780c */ /* 0x020fda0003f46270 */
[----:B01234-:R-:W-:Y:S05]  /*1d9c0*/  @!P2 BRA `(.L_x_1725) ;  /* 0x00000000005ca947 */ /* 0x01ffea0003800000 */
[----:B------:R-:W-:Y:S01]  /*1d9d0*/  IADD3 R163, -R195, R196, R163 ;  /* 0x000000c4c3a37210 */ /* 0x000fe20007ffe1a3 */
[----:B------:R-:W-:Y:S03]  /*1d9e0*/  BSSY B1, `(.L_x_1726) ;  /* 0x0000012000017945 */ /* 0x000fe60003800000 */
[----:B------:R-:W-:-:S13]  /*1d9f0*/  ISETP.GT.AND P2, PT, R163, -0x1, PT ;  /* 0xffffffffa300780c */ /* 0x000fda0003f44270 */
[----:B------:R-:W-:Y:S05]  /*1da00*/  @P2 BRA `(.L_x_1727) ;  /* 0x0000000000242947 */ /* 0x000fea0003800000 */
[----:B------:R-:W-:Y:S01]  /*1da10*/  ULDC UR4, c[0x0][0x9e4] ;  /* 0x0002790000047ab9 */ /* 0x000fe20000000800 */
[----:B------:R-:W-:Y:S02]  /*1da20*/  LOP3.LUT R163, RZ, R163, RZ, 0x33, !PT ;  /* 0x000000a3ffa37212 */ /* 0x000fe400078e33ff */
[----:B------:R-:W-:-:S04]  /*1da30*/  MOV R169, UR4 ;  /* 0x0000000400a97c02 */ /* 0x000fc80008000f00 */
[----:B------:R-:W-:-:S13]  /*1da40*/  ISETP.NE.AND P2, PT, R169, 0x1, PT ;  /* 0x00000001a900780c */ /* 0x000fda0003f45270 */
[----:B------:R-:W0:Y:S02]  /*1da50*/  @P2 LDC.64 R10, c[0x0][0x9e8] ;  /* 0x00027a00ff0a2b82 */ /* 0x000e240000000a00 */
[----:B0-----:R-:W-:-:S05]  /*1da60*/  @P2 IMAD.HI.U32 R10, R163, R10, RZ ;  /* 0x0000000aa30a2227 */ /* 0x001fca00078e00ff */
[----:B------:R-:W-:-:S04]  /*1da70*/  @P2 SHF.R.U32.HI R163, RZ, R11, R10 ;  /* 0x0000000bffa32219 */ /* 0x000fc8000001160a */
[----:B------:R-:W-:Y:S01]  /*1da80*/  LOP3.LUT R163, RZ, R163, RZ, 0x33, !PT ;  /* 0x000000a3ffa37212 */ /* 0x000fe200078e33ff */
[----:B------:R-:W-:Y:S06]  /*1da90*/  BRA `(.L_x_1728) ;  /* 0x0000000000187947 */ /* 0x000fec0003800000 */
.L_x_1727:
[----:B------:R-:W-:Y:S02]  /*1daa0*/  ULDC UR4, c[0x0][0x9e4] ;  /* 0x0002790000047ab9 */ /* 0x000fe40000000800 */
[----:B------:R-:W-:-:S05]  /*1dab0*/  IMAD.U32 R169, RZ, RZ, UR4 ;  /* 0x00000004ffa97e24 */ /* 0x000fca000f8e00ff */
[----:B------:R-:W-:-:S13]  /*1dac0*/  ISETP.NE.AND P2, PT, R169, 0x1, PT ;  /* 0x00000001a900780c */ /* 0x000fda0003f45270 */
[----:B------:R-:W0:Y:S02]  /*1dad0*/  @P2 LDC.64 R10, c[0x0][0x9e8] ;  /* 0x00027a00ff0a2b82 */ /* 0x000e240000000a00 */
[----:B0-----:R-:W-:-:S05]  /*1dae0*/  @P2 IMAD.HI.U32 R10, R163, R10, RZ ;  /* 0x0000000aa30a2227 */ /* 0x001fca00078e00ff */
[----:B------:R-:W-:-:S07]  /*1daf0*/  @P2 SHF.R.U32.HI R163, RZ, R11, R10 ;  /* 0x0000000bffa32219 */ /* 0x000fce000001160a */
.L_x_1728:
[----:B------:R-:W-:Y:S05]  /*1db00*/  BSYNC B1 ;  /* 0x0000000000017941 */ /* 0x000fea0003800000 */
.L_x_1726:
[----:B------:R-:W-:-:S05]  /*1db10*/  IMAD R163, R163, R169, R159 ;  /* 0x000000a9a3a37224 */ /* 0x000fca00078e029f */
[----:B------:R-:W-:Y:S02]  /*1db20*/  VIMNMX R165, R165, R163, !PT ;  /* 0x000000a3a5a57248 */ /* 0x000fe40007fe0100 */
[----:B------:R-:W-:-:S07]  /*1db30*/  VIADDMNMX R166, R163, R169, R166, PT ;  /* 0x000000a9a3a67246 */ /* 0x000fce00038001a6 */
.L_x_1725:
[C---:B------:R-:W-:Y:S02]  /*1db40*/  ISETP.GE.AND P2, PT, R164.reuse, 0x2, PT ;  /* 0x00000002a400780c */ /* 0x040fe40003f46270 */
        /* <DEDUP_REMOVED lines=11> */
[----:B------:R-:W-:Y:S02]  /*1dc00*/  ISETP.GT.AND P4, PT, R165, 0x9, !P5 ;  /* 0x00000009a500780c */ /* 0x000fe40006f84270 */
[----:B------:R-:W-:Y:S02]  /*1dc10*/  ISETP.GE.AND P5, PT, R164, 0x11, PT ;  /* 0x00000011a400780c */ /* 0x000fe40003fa6270 */
        /* <DEDUP_REMOVED lines=117> */
[----:B------:R-:W-:Y:S01]  /*1e370*/  ISETP.GE.AND P6, PT, R164, 0x5a, PT ;  /* 0x0000005aa400780c */ /* 0x000fe20003fc6270 */
[----:B------:R-:W0:-:S12]  /*1e380*/  SHFL.IDX PT, R3, R161, 0x1, 0x1c1f ;  /* 0x003c1f00a1037f89 */ /* 0x000e1800000e0000 */
[----:B------:R-:W-:Y:S02]  /*1e390*/  @P6 LOP3.LUT R18, R18, 0x1, RZ, 0xfc, !PT ;  /* 0x0000000112126812 */ /* 0x000fe400078efcff */
[----:B------:R-:W-:-:S04]  /*1e3a0*/  ISETP.GT.AND P6, PT, R165, 0x59, !P6 ;  /* 0x00000059a500780c */ /* 0x000fc800077c4270 */
[----:B------:R-:W-:-:S04]  /*1e3b0*/  ISETP.LT.OR P6, PT, R166, 0x5a, P6 ;  /* 0x0000005aa600780c */ /* 0x000fc800037c1670 */
[----:B------:R-:W-:Y:S02]  /*1e3c0*/  FSEL R162, R162, -INF , !P6 ;  /* 0xff800000a2a27808 */ /* 0x000fe40007000000 */
[----:B------:R-:W-:Y:S01]  /*1e3d0*/  ISETP.GE.AND P6, PT, R170, 0x1, PT ;  /* 0x00000001aa00780c */ /* 0x000fe20003fc6270 */
[--C-:B0-----:R-:W-:Y:S02]  /*1e3e0*/  IMAD.IADD R168, R168, 0x1, R3.reuse ;  /* 0x00000001a8a87824 */ /* 0x101fe400078e0203 */
[----:B------:R-:W-:-:S10]  /*1e3f0*/  IMAD.IADD R167, R167, 0x1, R3 ;  /* 0x00000001a7a77824 */ /* 0x000fd400078e0203 */
        /* <DEDUP_REMOVED lines=14> */
.L_x_1731:
[----:B------:R-:W-:Y:S02]  /*1e4e0*/  ULDC UR4, c[0x0][0x9e4] ;  /* 0x0002790000047ab9 */ /* 0x000fe40000000800 */
[----:B------:R-:W-:-:S05]  /*1e4f0*/  IMAD.U32 R7, RZ, RZ, UR4 ;  /* 0x00000004ff077e24 */ /* 0x000fca000f8e00ff */
[----:B------:R-:W-:-:S13]  /*1e500*/  ISETP.NE.AND P6, PT, R7, 0x1, PT ;  /* 0x000000010700780c */ /* 0x000fda0003fc5270 */
[----:B------:R-:W0:Y:S02]  /*1e510*/  @P6 LDC.64 R10, c[0x0][0x9e8] ;  /* 0x00027a00ff0a6b82 */ /* 0x000e240000000a00 */
[----:B0-----:R-:W-:-:S05]  /*1e520*/  @P6 IMAD.HI.U32 R10, R3, R10, RZ ;  /* 0x0000000a030a6227 */ /* 0x001fca00078e00ff */
[----:B------:R-:W-:-:S07]  /*1e530*/  @P6 SHF.R.U32.HI R3, RZ, R11, R10 ;  /* 0x0000000bff036219 */ /* 0x000fce000001160a */
.L_x_1732:
[----:B------:R-:W-:Y:S05]  /*1e540*/  BSYNC B1 ;  /* 0x0000000000017941 */ /* 0x000fea0003800000 */
.L_x_1730:
[----:B------:R-:W-:-:S05]  /*1e550*/  IMAD R3, R3, R7, R159 ;  /* 0x0000000703037224 */ /* 0x000fca00078e029f */
[----:B------:R-:W-:Y:S02]  /*1e560*/  VIADDMNMX R168, R3, R7, R168, PT ;  /* 0x0000000703a87246 */ /* 0x000fe400038001a8 */
[----:B------:R-:W-:-:S07]  /*1e570*/  VIMNMX R167, R167, R3, !PT ;  /* 0x00000003a7a77248 */ /* 0x000fce0007fe0100 */
.L_x_1729:
        /* <DEDUP_REMOVED lines=48> */
[----:B------:R-:W-:Y:S02]  /*1e880*/  LOP3.LUT P3, RZ, R18, 0x20, RZ, 0xc0, !PT ;  /* 0x0000002012ff7812 */ /* 0x000fe4000786c0ff */
        /* <DEDUP_REMOVED lines=8> */
[----:B------:R-:W-:Y:S02]  /*1e910*/  LOP3.LUT P6, RZ, R18, 0x10, RZ, 0xc0, !PT ;  /* 0x0000001012ff7812 */ /* 0x000fe400078cc0ff */
        /* <DEDUP_REMOVED lines=13> */
[----:B------:R-:W-:Y:S02]  /*1e9f0*/  FMNMX.FTZ R3, R160, R3, !PT ;  /* 0x00000003a0037209 */ /* 0x000fe40007810000 */
[----:B------:R-:W-:Y:S02]  /*1ea00*/  FSEL R139, R139, -INF , !P2 ;  /* 0xff8000008b8b7808 */ /* 0x000fe40005000000 */
[----:B------:R-:W-:-:S02]  /*1ea10*/  LOP3.LUT P2, RZ, R18, 0x800, RZ, 0xc0, !PT ;  /* 0x0000080012ff7812 */ /* 0x000fc4000784c0ff */
[----:B------:R-:W-:Y:S02]  /*1ea20*/  FMNMX.FTZ R3, R162, R3, !PT ;  /* 0x00000003a2037209 */ /* 0x000fe40007810000 */
[C---:B------:R-:W-:Y:S02]  /*1ea30*/  ISETP.GT.AND P2, PT, R167.reuse, 0x31, !P2 ;  /* 0x00000031a700780c */ /* 0x040fe40005744270 */
[----:B------:R-:W-:Y:S01]  /*1ea40*/  ISETP.GT.AND P4, PT, R167, 0x51, !P4 ;  /* 0x00000051a700780c */ /* 0x000fe20006784270 */
[----:B------:R-:W0:Y:S01]  /*1ea50*/  SHFL.BFLY PT, R7, R3, 0x2, 0x1f ;  /* 0x0c401f0003077f89 */ /* 0x000e2200000e0000 */
[C---:B------:R-:W-:Y:S02]  /*1ea60*/  ISETP.LT.OR P2, PT, R168.reuse, 0x32, P2 ;  /* 0x00000032a800780c */ /* 0x040fe40001741670 */
[----:B------:R-:W-:Y:S02]  /*1ea70*/  ISETP.LT.OR P4, PT, R168, 0x52, P4 ;  /* 0x00000052a800780c */ /* 0x000fe40002781670 */
[----:B------:R-:W-:-:S02]  /*1ea80*/  FSEL R140, R140, -INF , !P2 ;  /* 0xff8000008c8c7808 */ /* 0x000fc40005000000 */
[----:B------:R-:W-:Y:S02]  /*1ea90*/  LOP3.LUT P2, RZ, R18, 0x400, RZ, 0xc0, !PT ;  /* 0x0000040012ff7812 */ /* 0x000fe4000784c0ff */
[C---:B------:R-:W-:Y:S02]  /*1eaa0*/  ISETP.GT.AND P5, PT, R167.reuse, 0x58, !P5 ;  /* 0x00000058a700780c */ /* 0x040fe40006fa4270 */
[----:B------:R-:W-:Y:S02]  /*1eab0*/  ISETP.GT.AND P2, PT, R167, 0x38, !P2 ;  /* 0x00000038a700780c */ /* 0x000fe40005744270 */
[----:B------:R-:W-:Y:S02]  /*1eac0*/  FSEL R155, R155, -INF , !P4 ;  /* 0xff8000009b9b7808 */ /* 0x000fe40006000000 */
[C---:B------:R-:W-:Y:S02]  /*1ead0*/  ISETP.LT.OR P2, PT, R168.reuse, 0x39, P2 ;  /* 0x00000039a800780c */ /* 0x040fe40001741670 */
[----:B------:R-:W-:-:S02]  /*1eae0*/  ISETP.LT.OR P5, PT, R168, 0x59, P5 ;  /* 0x00000059a800780c */ /* 0x000fc40002fa1670 */
[----:B------:R-:W-:Y:S02]  /*1eaf0*/  FSEL R142, R142, -INF , !P2 ;  /* 0xff8000008e8e7808 */ /* 0x000fe40005000000 */
[----:B------:R-:W-:Y:S02]  /*1eb00*/  LOP3.LUT P2, RZ, R18, 0x200, RZ, 0xc0, !PT ;  /* 0x0000020012ff7812 */ /* 0x000fe4000784c0ff */
[----:B------:R-:W-:Y:S02]  /*1eb10*/  @!P1 PRMT R9, RZ, 0x654, R9 ;  /* 0x00000654ff099816 */ /* 0x000fe40000000009 */
[----:B------:R-:W-:Y:S02]  /*1eb20*/  ISETP.GT.AND P2, PT, R167, 0x39, !P2 ;  /* 0x00000039a700780c */ /* 0x000fe40005744270 */
[----:B0-----:R-:W-:Y:S01]  /*1eb30*/  FMNMX.FTZ R3, R3, R7, !PT ;  /* 0x0000000703037209 */ /* 0x001fe20007810000 */
[----:B------:R0:W-:Y:S01]  /*1eb40*/  @!P1 SYNCS.ARRIVE.TRANS64.RED.A1T0 RZ, [R9+URZ], RZ ;  /* 0x000000ff09ff99a7 */ /* 0x0001e2000810043f */
[----:B------:R-:W-:-:S03]  /*1eb50*/  ISETP.LT.OR P2, PT, R168, 0x3a, P2 ;  /* 0x0000003aa800780c */ /* 0x000fc60001741670 */
[----:B------:R-:W1:Y:S01]  /*1eb60*/  SHFL.BFLY PT, R7, R3, 0x1, 0x1f ;  /* 0x0c201f0003077f89 */ /* 0x000e6200000e0000 */
[----:B------:R-:W-:Y:S02]  /*1eb70*/  FSEL R143, R143, -INF , !P2 ;  /* 0xff8000008f8f7808 */ /* 0x000fe40005000000 */
[----:B------:R-:W-:-:S04]  /*1eb80*/  LOP3.LUT P2, RZ, R18, 0x100, RZ, 0xc0, !PT ;  /* 0x0000010012ff7812 */ /* 0x000fc8000784c0ff */
[----:B------:R-:W-:-:S04]  /*1eb90*/  ISETP.GT.AND P2, PT, R167, 0x40, !P2 ;  /* 0x00000040a700780c */ /* 0x000fc80005744270 */
[----:B------:R-:W-:-:S04]  /*1eba0*/  ISETP.LT.OR P2, PT, R168, 0x41, P2 ;  /* 0x00000041a800780c */ /* 0x000fc80001741670 */
[----:B------:R-:W-:Y:S02]  /*1ebb0*/  FSEL R146, R146, -INF , !P2 ;  /* 0xff80000092927808 */ /* 0x000fe40005000000 */
[----:B------:R-:W-:-:S04]  /*1ebc0*/  LOP3.LUT P2, RZ, R18, 0x80, RZ, 0xc0, !PT ;  /* 0x0000008012ff7812 */ /* 0x000fc8000784c0ff */
[----:B------:R-:W-:Y:S02]  /*1ebd0*/  ISETP.GT.AND P2, PT, R167, 0x41, !P2 ;  /* 0x00000041a700780c */ /* 0x000fe40005744270 */
[----:B-1----:R-:W-:Y:S01]  /*1ebe0*/  FMNMX.FTZ R3, R3, R7, !PT ;  /* 0x0000000703037209 */ /* 0x002fe20007810000 */
[----:B------:R-:W-:Y:S01]  /*1ebf0*/  IMAD.U32 R7, RZ, RZ, UR4 ;  /* 0x00000004ff077e24 */ /* 0x000fe2000f8e00ff */
[----:B------:R-:W-:-:S03]  /*1ec00*/  ISETP.LT.OR P2, PT, R168, 0x42, P2 ;  /* 0x00000042a800780c */ /* 0x000fc60001741670 */
[----:B------:R-:W-:Y:S01]  /*1ec10*/  FMUL.FTZ R10, R3, R7 ;  /* 0x00000007030a7220 */ /* 0x000fe20000410000 */
        /* <DEDUP_REMOVED lines=19> */
[----:B------:R-:W-:Y:S02]  /*1ed50*/  FMNMX.FTZ R11, R12, R15, !PT ;  /* 0x0000000f0c0b7209 */ /* 0x000fe40007810000 */
[----:B------:R-:W-:Y:S02]  /*1ed60*/  FSEL R10, R10, RZ, P2 ;  /* 0x000000ff0a0a7208 */ /* 0x000fe40001000000 */
[----:B------:R-:W-:Y:S02]  /*1ed70*/  FMNMX.FTZ R11, R13, R11, !PT ;  /* 0x0000000b0d0b7209 */ /* 0x000fe40007810000 */
        /* <DEDUP_REMOVED lines=52> */
[----:B------:R1:W-:Y:S04]  /*1f0c0*/  MUFU.EX2 R128, R137 ;  /* 0x0000008900807308 */ /* 0x0003e80000000800 */
[----:B------:R-:W2:Y:S04]  /*1f0d0*/  SHFL.BFLY PT, R133, R0, 0x2, 0x1f ;  /* 0x0c401f0000857f89 */ /* 0x000ea800000e0000 */
[----:B------:R-:W-:Y:S01]  /*1f0e0*/  MUFU.EX2 R124, R124 ;  /* 0x0000007c007c7308 */ /* 0x000fe20000000800 */
[----:B-1----:R-:W-:-:S07]  /*1f0f0*/  FFMA.FTZ R137, R153, R7, -R10 ;  /* 0x0000000799897223 */ /* 0x002fce000001080a */
[----:B------:R-:W-:Y:S08]  /*1f100*/  MUFU.EX2 R180, R180 ;  /* 0x000000b400b47308 */ /* 0x000ff00000000800 */
[----:B------:R-:W-:Y:S01]  /*1f110*/  MUFU.EX2 R125, R125 ;  /* 0x0000007d007d7308 */ /* 0x000fe20000000800 */
[----:B--2---:R-:W-:Y:S01]  /*1f120*/  FMNMX.FTZ R0, R0, R133, !PT ;  /* 0x0000008500007209 */ /* 0x004fe20007810000 */
[-CC-:B------:R-:W-:Y:S01]  /*1f130*/  FFMA.FTZ R133, R149, R7.reuse, -R10.reuse ;  /* 0x0000000795857223 */ /* 0x180fe2000001080a */
[----:B------:R-:W-:-:S05]  /*1f140*/  FFMA.FTZ R10, R162, R7, -R10 ;  /* 0x00000007a20a7223 */ /* 0x000fca000001080a */
[----:B------:R-:W-:Y:S01]  /*1f150*/  MUFU.EX2 R182, R182 ;  /* 0x000000b600b67308 */ /* 0x000fe20000000800 */
[----:B------:R-:W1:Y:S07]  /*1f160*/  SHFL.BFLY PT, R141, R0, 0x1, 0x1f ;  /* 0x0c201f00008d7f89 */ /* 0x000e6e00000e0000 */
[----:B------:R-:W-:Y:S08]  /*1f170*/  MUFU.EX2 R176, R176 ;  /* 0x000000b000b07308 */ /* 0x000ff00000000800 */
[----:B------:R-:W-:Y:S08]  /*1f180*/  MUFU.EX2 R129, R129 ;  /* 0x0000008100817308 */ /* 0x000ff00000000800 */
[----:B------:R-:W-:Y:S01]  /*1f190*/  MUFU.EX2 R178, R178 ;  /* 0x000000b200b27308 */ /* 0x000fe20000000800 */
[----:B-1----:R-:W-:-:S02]  /*1f1a0*/  FMNMX.FTZ R0, R0, R141, !PT ;  /* 0x0000008d00007209 */ /* 0x002fc40007810000 */
[----:B------:R-:W-:Y:S02]  /*1f1b0*/  FSEL R141, R3, RZ, P2 ;  /* 0x000000ff038d7208 */ /* 0x000fe40001000000 */
[C---:B------:R-:W-:Y:S01]  /*1f1c0*/  FSETP.NEU.FTZ.AND P2, PT, R0.reuse, -INF , PT ;  /* 0xff8000000000780b */ /* 0x040fe20003f5d000 */
[CC--:B------:R-:W-:Y:S02]  /*1f1d0*/  FMUL.FTZ R144, R0.reuse, R7.reuse ;  /* 0x0000000700907220 */ /* 0x0c0fe40000410000 */
[----:B------:R-:W-:Y:S01]  /*1f1e0*/  FADD.FTZ R141, -R141, R14 ;  /* 0x0000000e8d8d7221 */ /* 0x000fe20000010100 */
[----:B0-----:R-:W-:Y:S01]  /*1f1f0*/  FSEL R9, R0, RZ, P2 ;  /* 0x000000ff00097208 */ /* 0x001fe20001000000 */
[----:B------:R-:W-:Y:S01]  /*1f200*/  MUFU.EX2 R14, R10 ;  /* 0x0000000a000e7308 */ /* 0x000fe20000000800 */
[----:B------:R-:W-:Y:S01]  /*1f210*/  FSEL R144, R144, RZ, P2 ;  /* 0x000000ff90907208 */ /* 0x000fe20001000000 */
[----:B------:R-:W-:Y:S01]  /*1f220*/  FMUL.FTZ R141, R141, R7 ;  /* 0x000000078d8d7220 */ /* 0x000fe20000410000 */
[C---:B------:R-:W-:Y:S01]  /*1f230*/  ISETP.GT.AND P2, PT, R6.reuse, R213, PT ;  /* 0x000000d50600720c */ /* 0x040fe20003f44270 */
[----:B------:R-:W-:Y:S01]  /*1f240*/  FADD.FTZ R9, -R9, R15 ;  /* 0x0000000f09097221 */ /* 0x000fe20000010100 */
[----:B------:R-:W-:Y:S01]  /*1f250*/  IADD3 R6, R6, -0x1, RZ ;  /* 0xffffffff06067810 */ /* 0x000fe20007ffe0ff */
        /* <DEDUP_REMOVED lines=28> */
[----:B------:R-:W-:Y:S01]  /*1f420*/  F2FP.F16.F32.PACK_AB R188, R11, R188 ;  /* 0x000000bc0bbc723e */ /* 0x000fe200000000ff */
[-CC-:B------:R-:W-:Y:S01]  /*1f430*/  FFMA.FTZ R154, R154, R7.reuse, -R144.reuse ;  /* 0x000000079a9a7223 */ /* 0x180fe20000010890 */
[-CC-:B------:R-:W-:Y:S01]  /*1f440*/  FFMA.FTZ R155, R155, R7.reuse, -R144.reuse ;  /* 0x000000079b9b7223 */ /* 0x180fe20000010890 */
[----:B------:R-:W-:Y:S01]  /*1f450*/  FADD.FTZ R5, R20, R5 ;  /* 0x0000000514057221 */ /* 0x000fe20000010000 */
[-CC-:B------:R-:W-:Y:S01]  /*1f460*/  FFMA.FTZ R136, R136, R7.reuse, -R144.reuse ;  /* 0x0000000788887223 */ /* 0x180fe20000010890 */
[----:B------:R-:W-:Y:S01]  /*1f470*/  FFMA.FTZ R144, R158, R7, -R144 ;  /* 0x000000079e907223 */ /* 0x000fe20000010890 */
[----:B------:R-:W2:Y:S01]  /*1f480*/  MUFU.EX2 R191, R191 ;  /* 0x000000bf00bf7308 */ /* 0x000ea20000000800 */
[----:B------:R-:W-:Y:S01]  /*1f490*/  FADD.FTZ R5, R184, R5 ;  /* 0x00000005b8057221 */ /* 0x000fe20000010000 */
[----:B-1----:R-:W-:Y:S01]  /*1f4a0*/  FFMA.FTZ R4, R9, R4, R189 ;  /* 0x0000000409047223 */ /* 0x002fe200000100bd */
[----:B------:R-:W-:-:S02]  /*1f4b0*/  F2FP.F16.F32.PACK_AB R190, R20, R190 ;  /* 0x000000be14be723e */ /* 0x000fc400000000ff */
[C---:B------:R-:W-:Y:S01]  /*1f4c0*/  FADD.FTZ R5, R21.reuse, R5 ;  /* 0x0000000515057221 */ /* 0x040fe20000010000 */
[----:B------:R-:W-:Y:S02]  /*1f4d0*/  F2FP.F16.F32.PACK_AB R184, R21, R184 ;  /* 0x000000b815b8723e */ /* 0x000fe400000000ff */
[----:B------:R-:W1:Y:S01]  /*1f4e0*/  MUFU.EX2 R13, R13 ;  /* 0x0000000d000d7308 */ /* 0x000e620000000800 */
[----:B0-----:R-:W-:Y:S01]  /*1f4f0*/  FADD.FTZ R4, R12, R4 ;  /* 0x000000040c047221 */ /* 0x001fe20000010000 */
[----:B------:R-:W-:Y:S01]  /*1f500*/  FADD.FTZ R5, R186, R5 ;  /* 0x00000005ba057221 */ /* 0x000fe20000010000 */
[----:B------:R-:W-:Y:S01]  /*1f510*/  F2FP.F16.F32.PACK_AB R189, R12, R189 ;  /* 0x000000bd0cbd723e */ /* 0x000fe200000000ff */
[----:B------:R-:W-:Y:S01]  /*1f520*/  IMAD.MOV.U32 R12, RZ, RZ, R19 ;  /* 0x000000ffff0c7224 */ /* 0x000fe200078e0013 */
[C---:B------:R-:W-:Y:S01]  /*1f530*/  F2FP.F16.F32.PACK_AB R186, R124.reuse, R186 ;  /* 0x000000ba7cba723e */ /* 0x040fe200000000ff */
        /* <DEDUP_REMOVED lines=9> */
[C---:B------:R-:W-:Y:S02]  /*1f5d0*/  F2FP.F16.F32.PACK_AB R182, R128.reuse, R182 ;  /* 0x000000b680b6723e */ /* 0x040fe400000000ff */
[----:B------:R-:W-:Y:S01]  /*1f5e0*/  F2FP.F16.F32.PACK_AB R191, R13, R191 ;  /* 0x000000bf0dbf723e */ /* 0x000fe200000000ff */
[----:B------:R-:W-:Y:S02]  /*1f5f0*/  FADD.FTZ R5, R128, R5 ;  /* 0x0000000580057221 */ /* 0x000fe40000010000 */
        /* <DEDUP_REMOVED lines=8> */
[----:B------:R-:W-:-:S05]  /*1f680*/  F2FP.F16.F32.PACK_AB R185, R120, R185 ;  /* 0x000000b978b9723e */ /* 0x000fca00000000ff */
        /* <DEDUP_REMOVED lines=16> */
[C---:B-1----:R-:W-:Y:S01]  /*1f790*/  FADD.FTZ R4, R15.reuse, R4 ;  /* 0x000000040f047221 */ /* 0x042fe20000010000 */
[----:B------:R-:W-:Y:S01]  /*1f7a0*/  F2FP.F16.F32.PACK_AB R183, R15, R183 ;  /* 0x000000b70fb7723e */ /* 0x000fe200000000ff */
[----:B------:R-:W-:-:S05]  /*1f7b0*/  IMAD.MOV.U32 R15, RZ, RZ, R0 ;  /* 0x000000ffff0f7224 */ /* 0x000fca00078e0000 */
        /* <DEDUP_REMOVED lines=31> */
[----:B0-----:R-:W-:Y:S01]  /*1f9b0*/  FADD.FTZ R11, R170, R4 ;  /* 0x00000004aa0b7221 */ /* 0x001fe20000010000 */
[----:B------:R-:W-:-:S06]  /*1f9c0*/  F2FP.F16.F32.PACK_AB R170, R14, R170 ;  /* 0x000000aa0eaa723e */ /* 0x000fcc00000000ff */
[----:B------:R-:W0:Y:S01]  /*1f9d0*/  MUFU.EX2 R154, R154 ;  /* 0x0000009a009a7308 */ /* 0x000e220000000800 */
[----:B--2---:R-:W-:Y:S01]  /*1f9e0*/  FADD.FTZ R4, R150, R5 ;  /* 0x0000000596047221 */ /* 0x004fe20000010000 */
[----:B------:R-:W-:Y:S01]  /*1f9f0*/  FADD.FTZ R5, R14, R11 ;  /* 0x0000000b0e057221 */ /* 0x000fe20000010000 */
[----:B------:R-:W-:-:S05]  /*1fa00*/  IMAD.MOV.U32 R14, RZ, RZ, R3 ;  /* 0x000000ffff0e7224 */ /* 0x000fca00078e0003 */
[----:B------:R-:W2:Y:S01]  /*1fa10*/  MUFU.EX2 R155, R155 ;  /* 0x0000009b009b7308 */ /* 0x000ea20000000800 */
[C---:B-1----:R-:W-:Y:S01]  /*1fa20*/  FADD.FTZ R4, R151.reuse, R4 ;  /* 0x0000000497047221 */ /* 0x042fe20000010000 */
[----:B------:R-:W-:-:S06]  /*1fa30*/  F2FP.F16.F32.PACK_AB R175, R151, R150 ;  /* 0x0000009697af723e */ /* 0x000fcc00000000ff */
[----:B------:R-:W1:Y:S01]  /*1fa40*/  MUFU.EX2 R136, R136 ;  /* 0x0000008800887308 */ /* 0x000e620000000800 */
[----:B0-----:R-:W-:-:S07]  /*1fa50*/  FADD.FTZ R4, R154, R4 ;  /* 0x000000049a047221 */ /* 0x001fce0000010000 */
[----:B------:R-:W0:Y:S01]  /*1fa60*/  MUFU.EX2 R144, R144 ;  /* 0x0000009000907308 */ /* 0x000e220000000800 */
[C---:B--2---:R-:W-:Y:S01]  /*1fa70*/  FADD.FTZ R11, R155.reuse, R4 ;  /* 0x000000049b0b7221 */ /* 0x044fe20000010000 */
[----:B------:R-:W-:-:S03]  /*1fa80*/  F2FP.F16.F32.PACK_AB R169, R155, R154 ;  /* 0x0000009a9ba9723e */ /* 0x000fc600000000ff */
[----:B-1----:R-:W-:-:S04]  /*1fa90*/  FADD.FTZ R11, R136, R11 ;  /* 0x0000000b880b7221 */ /* 0x002fc80000010000 */
[C---:B0-----:R-:W-:Y:S01]  /*1faa0*/  FADD.FTZ R4, R144.reuse, R11 ;  /* 0x0000000b90047221 */ /* 0x041fe20000010000 */
[----:B------:R-:W-:Y:S01]  /*1fab0*/  F2FP.F16.F32.PACK_AB R171, R144, R136 ;  /* 0x0000008890ab723e */ /* 0x000fe200000000ff */
[----:B------:R-:W-:Y:S01]  /*1fac0*/  IMAD.MOV.U32 R11, RZ, RZ, R17 ;  /* 0x000000ffff0b7224 */ /* 0x000fe200078e0011 */
[----:B------:R-:W-:Y:S06]  /*1fad0*/  @P2 BRA `(.L_x_1733) ;  /* 0xffffffc400682947 */ /* 0x000fec000383ffff */
.L_x_1714:
[----:B------:R-:W-:Y:S05]  /*1fae0*/  BSYNC B0 ;  /* 0x0000000000007941 */ /* 0x000fea0003800000 */
.L_x_1713:
        /* <DEDUP_REMOVED lines=99> */
.L_x_1734:
[----:B------:R-:W-:Y:S01]  /*20120*/  IMAD R6, R17, 0x8, R2 ;  /* 0x0000000811067824 */ /* 0x000fe200078e0202 */
[----:B------:R-:W-:-:S04]  /*20130*/  SHF.L.U32 R9, R19, 0x1f, RZ ;  /* 0x0000001f13097819 */ /* 0x000fc800000006ff */
[----:B------:R0:W1:Y:S01]  /*20140*/  SYNCS.PHASECHK.TRANS64.TRYWAIT P2, [R6+URZ+0x30850], R9 ;  /* 0x03085009060075a7 */ /* 0x000062000804017f */
[----:B------:R-:W-:Y:S05]  /*20150*/  @!P0 BRA `(.L_x_1735) ;  /* 0x0000000000048947 */ /* 0x000fea0003800000 */
[----:B------:R-:W-:Y:S01]  /*20160*/  BPT.TRAP 0x1 ;  /* 0x000000040000795c */ /* 0x000fe20000300000 */
.L_x_1735:
        /* <DEDUP_REMOVED lines=9> */
.L_x_1737:
[----:B------:R-:W-:Y:S05]  /*20200*/  BSYNC B0 ;  /* 0x0000000000007941 */ /* 0x000fea0003800000 */
.L_x_1736:
        /* <DEDUP_REMOVED lines=9> */
[----:B------:R-:W-:-:S02]  /*202a0*/  IMAD.MOV.U32 R12, RZ, RZ, RZ ;  /* 0x000000ffff0c7224 */ /* 0x000fc400078e00ff */
[----:B------:R-:W-:Y:S01]  /*202b0*/  VIADD R218, R218, 0x1 ;  /* 0x00000001dada7836 */ /* 0x000fe20000000000 */
[----:B------:R-:W-:-:S07]  /*202c0*/  SEL R17, R17, RZ, P2 ;  /* 0x000000ff11117207 */ /* 0x000fce0001000000 */
        /* <DEDUP_REMOVED lines=26> */
[----:B------:R-:W0:Y:S02]  /*20470*/  SHFL.BFLY PT, R2, R5, 0x2, 0x1f ;  /* 0x0c401f0005027f89 */ /* 0x000e2400000e0000 */
[----:B0-----:R-:W-:Y:S01]  /*20480*/  FADD.FTZ R2, R2, R5 ;  /* 0x0000000502027221 */ /* 0x001fe20000010000 */
[----:B------:R-:W-:Y:S01]  /*20490*/  MOV R5, 0xff800000 ;  /* 0xff80000000057802 */ /* 0x000fe20000000f00 */
[----:B------:R-:W-:Y:S02]  /*204a0*/  WARPGROUP.DEPBAR.LE gsb0, 0x0 ;  /* 0x00008000000079c5 */ /* 0x000fe40000010000 */
[----:B------:R-:W-:-:S09]  /*204b0*/  WARPGROUP.ARRIVE ;  /* 0x00000000000079c5 */ /* 0x000fd20000000000 */
[----:B------:R-:W-:Y:S01]  /*204c0*/  HGMMA.64x192x16.F32 R24, R172, gdesc[UR4].tnspB, R24, gsb0 ;  /* 0x42e00004ac187df0 */ /* 0x000fe20008000818 */
[----:B------:R-:W-:Y:S02]  /*204d0*/  R2UR UR6, R8 ;  /* 0x00000000080672ca */ /* 0x000fe400000e0000 */
[----:B------:R-:W-:Y:S02]  /*204e0*/  R2UR UR7, R9 ;  /* 0x00000000090772ca */ /* 0x000fe400000e0000 */
[----:B------:R-:W0:Y:S02]  /*204f0*/  SHFL.BFLY PT, R9, R4, 0x2, 0x1f ;  /* 0x0c401f0004097f89 */ /* 0x000e2400000e0000 */
[----:B0-----:R-:W-:Y:S01]  /*20500*/  FADD.FTZ R8, R9, R4 ;  /* 0x0000000409087221 */ /* 0x001fe20000010000 */
[----:B------:R-:W-:Y:S01]  /*20510*/  IMAD.MOV.U32 R4, RZ, RZ, -0x800000 ;  /* 0xff800000ff047424 */ /* 0x000fe200078e00ff */
[----:B------:R-:W0:Y:S04]  /*20520*/  SHFL.BFLY PT, R9, R2, 0x1, 0x1f ;  /* 0x0c201f0002097f89 */ /* 0x000e2800000e0000 */
[----:B------:R-:W1:Y:S01]  /*20530*/  SHFL.BFLY PT, R11, R8, 0x1, 0x1f ;  /* 0x0c201f00080b7f89 */ /* 0x000e6200000e0000 */
[----:B0-----:R-:W-:Y:S01]  /*20540*/  FADD.FTZ R13, R2, R9 ;  /* 0x00000009020d7221 */ /* 0x001fe20000010000 */
[----:B------:R-:W-:Y:S01]  /*20550*/  SEL R2, RZ, 0x1, P2 ;  /* 0x00000001ff027807 */ /* 0x000fe20001000000 */
[----:B-1----:R-:W-:-:S03]  /*20560*/  FADD.FTZ R11, R8, R11 ;  /* 0x0000000b080b7221 */ /* 0x002fc60000010000 */
[----:B------:R-:W-:Y:S01]  /*20570*/  FSETP.NE.FTZ.AND P0, PT, R13, RZ, PT ;  /* 0x000000ff0d00720b */ /* 0x000fe20003f15000 */
[----:B------:R-:W-:Y:S01]  /*20580*/  @!P1 VIADD R8, R6, 0x30860 ;  /* 0x0003086006089836 */ /* 0x000fe20000000000 */
[----:B------:R-:W-:Y:S01]  /*20590*/  LOP3.LUT R19, R19, R2, RZ, 0x3c, !PT ;  /* 0x0000000213137212 */ /* 0x000fe200078e3cff */
[----:B------:R-:W-:Y:S01]  /*205a0*/  IMAD.MOV.U32 R2, RZ, RZ, RZ ;  /* 0x000000ffff027224 */ /* 0x000fe200078e00ff */
[----:B------:R-:W-:Y:S02]  /*205b0*/  FSETP.NE.FTZ.AND P3, PT, R11, RZ, PT ;  /* 0x000000ff0b00720b */ /* 0x000fe40003f75000 */
[----:B------:R-:W-:-:S07]  /*205c0*/  @!P1 PRMT R8, RZ, 0x654, R8 ;  /* 0x00000654ff089816 */ /* 0x000fce0000000008 */
        /* <DEDUP_REMOVED lines=8> */
[----:B------:R0:W3:Y:S01]  /*20650*/  @P3 MUFU.RCP R2, R11 ;  /* 0x0000000b00023308 */ /* 0x0000e20000001000 */
[----:B-1----:R-:W-:-:S04]  /*20660*/  @P3 FMUL.FTZ R7, R10, 0.69314718246459960938 ;  /* 0x3f3172180a073820 */ /* 0x002fc80000410000 */
[----:B------:R-:W-:Y:S01]  /*20670*/  @P3 FFMA.FTZ R5, R14, R0, R7 ;  /* 0x000000000e053223 */ /* 0x000fe20000010007 */
        /* <DEDUP_REMOVED lines=29> */
[-C--:B-1----:R-:W-:Y:S01]  /*20850*/  FMUL.FTZ R8, R72, R12.reuse ;  /* 0x0000000c48087220 */ /* 0x082fe20000410000 */
[-C--:B------:R-:W-:Y:S01]  /*20860*/  FMUL.FTZ R9, R73, R12.reuse ;  /* 0x0000000c49097220 */ /* 0x080fe20000410000 */
[-C--:B------:R-:W-:Y:S01]  /*20870*/  FMUL.FTZ R76, R76, R12.reuse ;  /* 0x0000000c4c4c7220 */ /* 0x080fe20000410000 */
[-C--:B------:R-:W-:Y:S01]  /*20880*/  FMUL.FTZ R77, R77, R12.reuse ;  /* 0x0000000c4d4d7220 */ /* 0x080fe20000410000 */
[-C--:B------:R-:W-:Y:S01]  /*20890*/  FMUL.FTZ R80, R80, R12.reuse ;  /* 0x0000000c50507220 */ /* 0x080fe20000410000 */
[-C--:B------:R-:W-:Y:S01]  /*208a0*/  FMUL.FTZ R81, R81, R12.reuse ;  /* 0x0000000c51517220 */ /* 0x080fe20000410000 */
[-C--:B------:R-:W-:Y:S01]  /*208b0*/  FMUL.FTZ R10, R84, R12.reuse ;  /* 0x0000000c540a7220 */ /* 0x080fe20000410000 */
        /* <DEDUP_REMOVED lines=17> */
[-C--:B---3--:R-:W-:Y:S01]  /*209d0*/  FMUL.FTZ R26, R26, R2.reuse ;  /* 0x000000021a1a7220 */ /* 0x088fe20000410000 */
        /* <DEDUP_REMOVED lines=46> */
[----:B------:R-:W-:-:S07]  /*20cc0*/  FMUL.FTZ R119, R119, R2 ;  /* 0x0000000277777220 */ /* 0x000fce0000410000 */
.L_x_1598:
[----:B------:R-:W0:Y:S08]  /*20cd0*/  S2UR UR5, SR_CgaCtaId ;  /* 0x00000000000579c3 */ /* 0x000e300000008800 */
[----:B------:R-:W-:Y:S06]  /*20ce0*/  BAR.SYNC.DEFER_BLOCKING 0x5, 0x180 ;  /* 0x0146000000007b1d */ /* 0x000fec0000010000 */
[----:B------:R-:W-:Y:S01]  /*20cf0*/  UMOV UR4, 0x400 ;  /* 0x0000040000047882 */ /* 0x000fe20000000000 */
[----:B------:R-:W-:Y:S01]  /*20d00*/  BSSY B0, `(.L_x_1739) ;  /* 0x00003af000007945 */ /* 0x000fe20003800000 */
[----:B0-----:R-:W-:-:S06]  /*20d10*/  ULEA UR4, UR5, UR4, 0x18 ;  /* 0x0000000405047291 */ /* 0x001fcc000f8ec03f */
[----:B------:R-:W-:-:S05]  /*20d20*/  IMAD.U32 R2, RZ, RZ, UR4 ;  /* 0x00000004ff027e24 */ /* 0x000fca000f8e00ff */
[----:B------:R0:W1:Y:S01]  /*20d30*/  LDS.128 R56, [R2+0x308d0] ;  /* 0x0308d00002387984 */ /* 0x0000620000000c00 */
[----:B------:R-:W-:Y:S06]  /*20d40*/  BAR.ARV 0x4, 0x180 ;  /* 0x0106000000007b1d */ /* 0x000fec0000002000 */
[----:B------:R-:W-:Y:S05]  /*20d50*/  @P0 BRA `(.L_x_1740) ;  /* 0x0000002c00500947 */ /* 0x000fea0003800000 */
[----:B------:R-:W2:Y:S01]  /*20d60*/  LDL R0, [R1+0x6c] ;  /* 0x00006c0001007983 */ /* 0x000ea20000100800 */
[----:B------:R-:W-:Y:S01]  /*20d70*/  ULDC.64 UR4, c[0x0][0xc00] ;  /* 0x0003000000047ab9 */ /* 0x000fe20000000a00 */
[----:B------:R-:W-:Y:S01]  /*20d80*/  ULDC.64 UR6, c[0x0][0xc08] ;  /* 0x0003020000067ab9 */ /* 0x000fe20000000a00 */
[----:B------:R-:W3:Y:S01]  /*20d90*/  S2R R3, SR_SWINHI ;  /* 0x0000000000037919 */ /* 0x000ee20000002f00 */
[----:B------:R-:W-:Y:S02]  /*20da0*/  MOV R136, R2 ;  /* 0x0000000200887202 */ /* 0x000fe40000000f00 */
[----:B---3--:R-:W-:Y:S01]  /*20db0*/  MOV R137, R3 ;  /* 0x0000000300897202 */ /* 0x008fe20000000f00 */
[----:B------:R-:W-:Y:S02]  /*20dc0*/  BAR.SYNC.DEFER_BLOCKING 0x1, 0x100 ;  /* 0x0044000000007b1d */ /* 0x000fe40000010000 */
[----:B--2---:R-:W-:-:S03]  /*20dd0*/  IMAD.WIDE R12, R0, 0x2, R136 ;  /* 0x00000002000c7825 */ /* 0x004fc600078e0288 */
[C---:B------:R-:W-:Y:S02]  /*20de0*/  IADD3 R84, P1, R12.reuse, 0x40, RZ ;  /* 0x000000400c547810 */ /* 0x040fe40007f3e0ff */
[----:B------:R-:W-:Y:S02]  /*20df0*/  IADD3 R74, P2, R12, 0x20, RZ ;  /* 0x000000200c4a7810 */ /* 0x000fe40007f5e0ff */
[----:B------:R-:W-:Y:S01]  /*20e00*/  LOP3.LUT R143, R84, 0x380, RZ, 0xc0, !PT ;  /* 0x00000380548f7812 */ /* 0x000fe200078ec0ff */
[--C-:B------:R-:W-:Y:S01]  /*20e10*/  IMAD.X R85, RZ, RZ, R13.reuse, P1 ;  /* 0x000000ffff557224 */ /* 0x100fe200008e060d */
[----:B------:R-:W-:Y:S01]  /*20e20*/  LOP3.LUT R141, R74, 0x380, RZ, 0xc0, !PT ;  /* 0x000003804a8d7812 */ /* 0x000fe200078ec0ff */
[----:B------:R-:W-:Y:S01]  /*20e30*/  IMAD.X R75, RZ, RZ, R13, P2 ;  /* 0x000000ffff4b7224 */ /* 0x000fe200010e060d */
[----:B------:R-:W-:Y:S02]  /*20e40*/  SHF.R.U64 R143, R143, 0x3, RZ ;  /* 0x000000038f8f7819 */ /* 0x000fe400000012ff */
[----:B------:R-:W-:-:S02]  /*20e50*/  IADD3 R72, P4, R12, 0x4040, RZ ;  /* 0x000040400c487810 */ /* 0x000fc40007f9e0ff */
[C---:B------:R-:W-:Y:S02]  /*20e60*/  IADD3 R86, P6, R12.reuse, 0x60, RZ ;  /* 0x000000600c567810 */ /* 0x040fe40007fde0ff */
[----:B------:R-:W-:Y:S02]  /*20e70*/  SHF.R.U64 R141, R141, 0x3, RZ ;  /* 0x000000038d8d7819 */ /* 0x000fe400000012ff */
[C---:B------:R-:W-:Y:S01]  /*20e80*/  IADD3 R14, P0, R12.reuse, 0x4020, RZ ;  /* 0x000040200c0e7810 */ /* 0x040fe20007f1e0ff */
[--C-:B------:R-:W-:Y:S01]  /*20e90*/  IMAD.X R87, RZ, RZ, R13.reuse, P6 ;  /* 0x000000ffff577224 */ /* 0x100fe200030e060d */
[----:B------:R-:W-:Y:S02]  /*20ea0*/  LOP3.LUT R84, R143, R84, RZ, 0x3c, !PT ;  /* 0x000000548f547212 */ /* 0x000fe400078e3cff */
[----:B------:R-:W-:Y:S01]  /*20eb0*/  IADD3 R88, P5, R12, 0x4000, RZ ;  /* 0x000040000c587810 */ /* 0x000fe20007fbe0ff */
[----:B------:R-:W-:Y:S01]  /*20ec0*/  IMAD.X R91, RZ, RZ, R13, P0 ;  /* 0x000000ffff5b7224 */ /* 0x000fe200000e060d */
[----:B------:R-:W-:-:S02]  /*20ed0*/  LOP3.LUT R143, R72, 0x380, RZ, 0xc0, !PT ;  /* 0x00000380488f7812 */ /* 0x000fc400078ec0ff */
[----:B------:R-:W-:Y:S01]  /*20ee0*/  LOP3.LUT R145, R86, 0x380, RZ, 0xc0, !PT ;  /* 0x0000038056917812 */ /* 0x000fe200078ec0ff */
[----:B------:R-:W-:Y:S01]  /*20ef0*/  IMAD.X R89, RZ, RZ, R13, P5 ;  /* 0x000000ffff597224 */ /* 0x000fe200028e060d */
[----:B------:R-:W-:Y:S02]  /*20f00*/  LOP3.LUT R74, R141, R74, RZ, 0x3c, !PT ;  /* 0x0000004a8d4a7212 */ /* 0x000fe400078e3cff */
[----:B------:R-:W-:Y:S02]  /*20f10*/  LOP3.LUT R141, R14, 0x380, RZ, 0xc0, !PT ;  /* 0x000003800e8d7812 */ /* 0x000fe400078ec0ff */
[----:B------:R-:W-:Y:S02]  /*20f20*/  SHF.R.U64 R143, R143, 0x3, RZ ;  /* 0x000000038f8f7819 */ /* 0x000fe400000012ff */
[----:B------:R-:W-:Y:S02]  /*20f30*/  IADD3 R3, P6, R12, 0x8040, RZ ;  /* 0x000080400c037810 */ /* 0x000fe40007fde0ff */
[----:B------:R-:W-:-:S02]  /*20f40*/  SHF.R.U64 R145, R145, 0x3, RZ ;  /* 0x0000000391917819 */ /* 0x000fc400000012ff */
[C---:B------:R-:W-:Y:S01]  /*20f50*/  LOP3.LUT R73, R12.reuse, 0x380, RZ, 0xc0, !PT ;  /* 0x000003800c497812 */ /* 0x040fe200078ec0ff */
[--C-:B------:R-:W-:Y:S01]  /*20f60*/  IMAD.X R139, RZ, RZ, R13.reuse, P6 ;  /* 0x000000ffff8b7224 */ /* 0x100fe200030e060d */
[C---:B------:R-:W-:Y:S02]  /*20f70*/  IADD3 R94, P3, R12.reuse, 0x4060, RZ ;  /* 0x000040600c5e7810 */ /* 0x040fe40007f7e0ff */
[C---:B------:R-:W-:Y:S02]  /*20f80*/  IADD3 R15, P2, R12.reuse, 0x8000, RZ ;  /* 0x000080000c0f7810 */ /* 0x040fe40007f5e0ff */
[C---:B-1----:R-:W-:Y:S01]  /*20f90*/  IADD3 R56, P5, R12.reuse, 0x8060, RZ ;  /* 0x000080600c387810 */ /* 0x042fe20007fbe0ff */
[--C-:B------:R-:W-:Y:S01]  /*20fa0*/  IMAD.X R95, RZ, RZ, R13.reuse, P3 ;  /* 0x000000ffff5f7224 */ /* 0x100fe200018e060d */
[----:B------:R-:W-:Y:S01]  /*20fb0*/  SHF.R.U64 R141, R141, 0x3, RZ ;  /* 0x000000038d8d7819 */ /* 0x000fe200000012ff */
[----:B------:R-:W-:Y:S01]  /*20fc0*/  IMAD.X R97, RZ, RZ, R13, P2 ;  /* 0x000000ffff617224 */ /* 0x000fe200010e060d */
[----:B------:R-:W-:-:S02]  /*20fd0*/  IADD3 R0, P1, R12, 0x8020, RZ ;  /* 0x000080200c007810 */ /* 0x000fc40007f3e0ff */
[----:B------:R-:W-:Y:S02]  /*20fe0*/  LOP3.LUT R92, R143, R72, RZ, 0x3c, !PT ;  /* 0x000000488f5c7212 */ /* 0x000fe400078e3cff */
[----:B-----5:R-:W-:Y:S01]  /*20ff0*/  LOP3.LUT R147, R88, 0x380, RZ, 0xc0, !PT ;  /* 0x0000038058937812 */ /* 0x020fe200078ec0ff */
[----:B------:R-:W-:Y:S01]  /*21000*/  IMAD.X R99, RZ, RZ, R13, P1 ;  /* 0x000000ffff637224 */ /* 0x000fe200008e060d */
[----:B------:R-:W-:Y:S02]  /*21010*/  LOP3.LUT R86, R145, R86, RZ, 0x3c, !PT ;  /* 0x0000005691567212 */ /* 0x000fe400078e3cff */
[----:B------:R-:W-:Y:S02]  /*21020*/  LOP3.LUT R72, R3, 0x380, RZ, 0xc0, !PT ;  /* 0x0000038003487812 */ /* 0x000fe400078ec0ff */
[----:B------:R-:W-:Y:S02]  /*21030*/  SHF.R.U64 R73, R73, 0x3, RZ ;  /* 0x0000000349497819 */ /* 0x000fe400000012ff */
[----:B------:R-:W-:-:S02]  /*21040*/  LOP3.LUT R145, R94, 0x380, RZ, 0xc0, !PT ;  /* 0x000003805e917812 */ /* 0x000fc400078ec0ff */
[----:B------:R-:W-:Y:S02]  /*21050*/  LOP3.LUT R96, R15, 0x380, RZ, 0xc0, !PT ;  /* 0x000003800f607812 */ /* 0x000fe400078ec0ff */
[----:B------:R-:W-:Y:S02]  /*21060*/  LOP3.LUT R143, R56, 0x380, RZ, 0xc0, !PT ;  /* 0x00000380388f7812 */ /* 0x000fe400078ec0ff */
[----:B------:R-:W-:Y:S02]  /*21070*/  LOP3.LUT R90, R141, R14, RZ, 0x3c, !PT ;  /* 0x0000000e8d5a7212 */ /* 0x000fe400078e3cff */
[----:B------:R-:W-:Y:S02]  /*21080*/  LOP3.LUT R141, R0, 0x380, RZ, 0xc0, !PT ;  /* 0x00000380008d7812 */ /* 0x000fe400078ec0ff */
[----:B------:R-:W-:Y:S02]  /*21090*/  SHF.R.U64 R147, R147, 0x3, RZ ;  /* 0x0000000393937819 */ /* 0x000fe400000012ff */
[----:B------:R-:W-:-:S02]  /*210a0*/  SHF.R.U64 R72, R72, 0x3, RZ ;  /* 0x0000000348487819 */ /* 0x000fc400000012ff */
[----:B------:R-:W-:Y:S01]  /*210b0*/  LOP3.LUT R12, R73, R12, RZ, 0x3c, !PT ;  /* 0x0000000c490c7212 */ /* 0x000fe200078e3cff */
[----:B------:R-:W-:Y:S01]  /*210c0*/  IMAD.X R73, RZ, RZ, R13, P5 ;  /* 0x000000ffff497224 */ /* 0x000fe200028e060d */
[----:B------:R-:W-:Y:S02]  /*210d0*/  SHF.R.U64 R145, R145, 0x3, RZ ;  /* 0x0000000391917819 */ /* 0x000fe400000012ff */
[----:B------:R-:W-:Y:S02]  /*210e0*/  SHF.R.U64 R96, R96, 0x3, RZ ;  /* 0x0000000360607819 */ /* 0x000fe400000012ff */
[----:B------:R-:W-:Y:S02]  /*210f0*/  SHF.R.U64 R143, R143, 0x3, RZ ;  /* 0x000000038f8f7819 */ /* 0x000fe400000012ff */
[----:B------:R-:W-:Y:S02]  /*21100*/  SHF.R.U64 R141, R141, 0x3, RZ ;  /* 0x000000038d8d7819 */ /* 0x000fe400000012ff */
[----:B------:R-:W-:-:S02]  /*21110*/  LOP3.LUT R88, R147, R88, RZ, 0x3c, !PT ;  /* 0x0000005893587212 */ /* 0x000fc400078e3cff */
[----:B------:R-:W-:Y:S02]  /*21120*/  LOP3.LUT R138, R72, R3, RZ, 0x3c, !PT ;  /* 0x00000003488a7212 */ /* 0x000fe400078e3cff */
[----:B------:R-:W-:Y:S02]  /*21130*/  IADD3.X R93, RZ, R13, RZ, P4, !PT ;  /* 0x0000000dff5d7210 */ /* 0x000fe400027fe4ff */
[----:B------:R-:W-:Y:S02]  /*21140*/  LOP3.LUT R94, R145, R94, RZ, 0x3c, !PT ;  /* 0x0000005e915e7212 */ /* 0x000fe400078e3cff */
[----:B------:R-:W-:Y:S02]  /*21150*/  LOP3.LUT R96, R96, R15, RZ, 0x3c, !PT ;  /* 0x0000000f60607212 */ /* 0x000fe400078e3cff */
[----:B------:R-:W-:Y:S02]  /*21160*/  MOV R144, R12 ;  /* 0x0000000c00907202 */ /* 0x000fe40000000f00 */
[----:B------:R-:W-:-:S02]  /*21170*/  LOP3.LUT R72, R143, R56, RZ, 0x3c, !PT ;  /* 0x000000388f487212 */ /* 0x000fc400078e3cff */
[----:B------:R-:W-:Y:S02]  /*21180*/  F2FP.F16.F32.PACK_AB R12, R25, R24 ;  /* 0x00000018190c723e */ /* 0x000fe400000000ff */
[----:B------:R-:W-:Y:S02]  /*21190*/  F2FP.F16.F32.PACK_AB R13, R27, R26 ;  /* 0x0000001a1b0d723e */ /* 0x000fe400000000ff */
[----:B------:R-:W-:Y:S02]  /*211a0*/  F2FP.F16.F32.PACK_AB R14, R29, R28 ;  /* 0x0000001c1d0e723e */ /* 0x000fe400000000ff */
[----:B------:R-:W-:Y:S02]  /*211b0*/  F2FP.F16.F32.PACK_AB R15, R31, R30 ;  /* 0x0000001e1f0f723e */ /* 0x000fe400000000ff */
[----:B------:R-:W-:Y:S02]  /*211c0*/  MOV R146, R84 ;  /* 0x0000005400927202 */ /* 0x000fe40000000f00 */
[----:B------:R-:W-:Y:S01]  /*211d0*/  MOV R143, R86 ;  /* 0x00000056008f7202 */ /* 0x000fe20000000f00 */
[----:B------:R1:W-:Y:S01]  /*211e0*/  STSM.16.M88.4 [R144], R12 ;  /* 0x0000000c90007844 */ /* 0x0003e20000000200 */
[----:B------:R-:W-:-:S02]  /*211f0*/  LOP3.LUT R98, R141, R0, RZ, 0x3c, !PT ;  /* 0x000000008d627212 */ /* 0x000fc400078e3cff */
[----:B------:R-:W-:Y:S02]  /*21200*/  MOV R75, R74 ;  /* 0x0000004a004b7202 */ /* 0x000fe40000000f00 */
[----:B------:R-:W-:Y:S02]  /*21210*/  F2FP.F16.F32.PACK_AB R84, R33, R32 ;  /* 0x000000202154723e */ /* 0x000fe400000000ff */
[----:B------:R-:W-:Y:S02]  /*21220*/  F2FP.F16.F32.PACK_AB R85, R35, R34 ;  /* 0x000000222355723e */ /* 0x000fe400000000ff */
[----:B------:R-:W-:Y:S02]  /*21230*/  F2FP.F16.F32.PACK_AB R86, R37, R36 ;  /* 0x000000242556723e */ /* 0x000fe400000000ff */
[----:B------:R-:W-:Y:S02]  /*21240*/  F2FP.F16.F32.PACK_AB R87, R39, R38 ;  /* 0x000000262757723e */ /* 0x000fe400000000ff */
[----:B------:R-:W-:-:S02]  /*21250*/  MOV R0, R88 ;  /* 0x0000005800007202 */ /* 0x000fc40000000f00 */
[----:B------:R-:W-:Y:S01]  /*21260*/  MOV R140, R90 ;  /* 0x0000005a008c7202 */ /* 0x000fe20000000f00 */
[----:B------:R2:W-:Y:S01]  /*21270*/  STSM.16.M88.4 [R75], R84 ;  /* 0x000000544b007844 */ /* 0x0005e20000000200 */
[----:B------:R-:W-:Y:S01]  /*21280*/  MOV R141, R92 ;  /* 0x0000005c008d7202 */ /* 0x000fe20000000f00 */
[----:B-1----:R-:W1:Y:S01]  /*21290*/  LDC.64 R144, c[0x0][0xc00] ;  /* 0x00030000ff907b82 */ /* 0x002e620000000a00 */
[----:B------:R-:W-:Y:S02]  /*212a0*/  MOV R142, R94 ;  /* 0x0000005e008e7202 */ /* 0x000fe40000000f00 */
[----:B------:R-:W-:Y:S02]  /*212b0*/  F2FP.F16.F32.PACK_AB R88, R41, R40 ;  /* 0x000000282958723e */ /* 0x000fe400000000ff */
[----:B------:R-:W-:Y:S02]  /*212c0*/  F2FP.F16.F32.PACK_AB R89, R43, R42 ;  /* 0x0000002a2b59723e */ /* 0x000fe400000000ff */
[----:B------:R-:W-:-:S02]  /*212d0*/  F2FP.F16.F32.PACK_AB R90, R45, R44 ;  /* 0x0000002c2d5a723e */ /* 0x000fc400000000ff */
[----:B------:R-:W-:Y:S02]  /*212e0*/  F2FP.F16.F32.PACK_AB R91, R47, R46 ;  /* 0x0000002e2f5b723e */ /* 0x000fe400000000ff */
[----:B------:R-:W-:Y:S02]  /*212f0*/  F2FP.F16.F32.PACK_AB R92, R49, R48 ;  /* 0x00000030315c723e */ /* 0x000fe400000000ff */
[----:B------:R-:W-:Y:S01]  /*21300*/  F2FP.F16.F32.PACK_AB R93, R51, R50 ;  /* 0x00000032335d723e */ /* 0x000fe200000000ff */
[----:B------:R3:W-:Y:S01]  /*21310*/  STSM.16.M88.4 [R146], R88 ;  /* 0x0000005892007844 */ /* 0x0007e20000000200 */
[----:B------:R-:W-:Y:S02]  /*21320*/  F2FP.F16.F32.PACK_AB R94, R53, R52 ;  /* 0x00000034355e723e */ /* 0x000fe400000000ff */
[----:B------:R-:W-:Y:S02]  /*21330*/  F2FP.F16.F32.PACK_AB R95, R55, R54 ;  /* 0x00000036375f723e */ /* 0x000fe400000000ff */
[----:B------:R-:W-:-:S02]  /*21340*/  MOV R56, R72 ;  /* 0x0000004800387202 */ /* 0x000fc40000000f00 */
[----:B------:R-:W-:Y:S01]  /*21350*/  F2FP.F16.F32.PACK_AB R12, R7, R6 ;  /* 0x00000006070c723e */ /* 0x000fe200000000ff */
[----:B------:R-:W-:Y:S01]  /*21360*/  STSM.16.M88.4 [R143], R92 ;  /* 0x0000005c8f007844 */ /* 0x000fe20000000200 */
[----:B------:R-:W-:Y:S02]  /*21370*/  F2FP.F16.F32.PACK_AB R13, R125, R124 ;  /* 0x0000007c7d0d723e */ /* 0x000fe400000000ff */
[----:B------:R-:W-:Y:S02]  /*21380*/  F2FP.F16.F32.PACK_AB R14, R61, R60 ;  /* 0x0000003c3d0e723e */ /* 0x000fe400000000ff */
[----:B------:R-:W-:Y:S02]  /*21390*/  F2FP.F16.F32.PACK_AB R15, R63, R62 ;  /* 0x0000003e3f0f723e */ /* 0x000fe400000000ff */
[----:B------:R-:W-:Y:S02]  /*213a0*/  F2FP.F16.F32.PACK_AB R72, R65, R64 ;  /* 0x000000404148723e */ /* 0x000fe400000000ff */
[----:B------:R-:W-:Y:S01]  /*213b0*/  F2FP.F16.F32.PACK_AB R73, R67, R66 ;  /* 0x000000424349723e */ /* 0x000fe200000000ff */
[----:B------:R4:W-:Y:S01]  /*213c0*/  STSM.16.M88.4 [R0], R12 ;  /* 0x0000000c00007844 */ /* 0x0009e20000000200 */
[----:B------:R-:W-:-:S02]  /*213d0*/  F2FP.F16.F32.PACK_AB R74, R69, R68 ;  /* 0x00000044454a723e */ /* 0x000fc400000000ff */
[----:B--2---:R-:W-:Y:S02]  /*213e0*/  F2FP.F16.F32.PACK_AB R75, R71, R70 ;  /* 0x00000046474b723e */ /* 0x004fe400000000ff */
[----:B------:R-:W-:Y:S02]  /*213f0*/  F2FP.F16.F32.PACK_AB R84, R9, R8 ;  /* 0x000000080954723e */ /* 0x000fe400000000ff */
[----:B------:R-:W-:Y:S01]  /*21400*/  F2FP.F16.F32.PACK_AB R85, R127, R126 ;  /* 0x0000007e7f55723e */ /* 0x000fe200000000ff */
[----:B------:R-:W-:Y:S01]  /*21410*/  STSM.16.M88.4 [R140], R72 ;  /* 0x000000488c007844 */ /* 0x000fe20000000200 */
[----:B------:R-:W-:Y:S02]  /*21420*/  F2FP.F16.F32.PACK_AB R86, R77, R76 ;  /* 0x0000004c4d56723e */ /* 0x000fe400000000ff */
[----:B------:R-:W-:Y:S02]  /*21430*/  F2FP.F16.F32.PACK_AB R87, R79, R78 ;  /* 0x0000004e4f57723e */ /* 0x000fe400000000ff */
[----:B---3--:R-:W-:-:S02]  /*21440*/  F2FP.F16.F32.PACK_AB R88, R81, R80 ;  /* 0x000000505158723e */ /* 0x008fc400000000ff */
[----:B------:R-:W-:Y:S01]  /*21450*/  F2FP.F16.F32.PACK_AB R89, R83, R82 ;  /* 0x000000525359723e */ /* 0x000fe200000000ff */
[----:B------:R1:W-:Y:S01]  /*21460*/  STSM.16.M88.4 [R141], R84 ;  /* 0x000000548d007844 */ /* 0x0003e20000000200 */
[----:B------:R-:W-:Y:S01]  /*21470*/  F2FP.F16.F32.PACK_AB R90, R11, R10 ;  /* 0x0000000a0b5a723e */ /* 0x000fe200000000ff */
[----:B----4-:R-:W-:Y:S01]  /*21480*/  IMAD.MOV.U32 R0, RZ, RZ, RZ ;  /* 0x000000ffff007224 */ /* 0x010fe200078e00ff */
[----:B------:R-:W-:Y:S02]  /*21490*/  F2FP.F16.F32.PACK_AB R91, R129, R128 ;  /* 0x00000080815b723e */ /* 0x000fe400000000ff */
[----:B------:R-:W-:Y:S02]  /*214a0*/  MOV R96, R96 ;  /* 0x0000006000607202 */ /* 0x000fe40000000f00 */
[----:B------:R-:W-:Y:S01]  /*214b0*/  F2FP.F16.F32.PACK_AB R92, R21, R20 ;  /* 0x00000014155c723e */ /* 0x000fe200000000ff */
[----:B------:R2:W-:Y:S01]  /*214c0*/  STSM.16.M88.4 [R142], R88 ;  /* 0x000000588e007844 */ /* 0x0005e20000000200 */
[----:B------:R-:W-:-:S02]  /*214d0*/  F2FP.F16.F32.PACK_AB R93, R131, R130 ;  /* 0x00000082835d723e */ /* 0x000fc400000000ff */
[----:B------:R-:W-:Y:S02]  /*214e0*/  F2FP.F16.F32.PACK_AB R94, R121, R120 ;  /* 0x00000078795e723e */ /* 0x000fe400000000ff */
[----:B------:R-:W-:Y:S02]  /*214f0*/  F2FP.F16.F32.PACK_AB R95, R133, R132 ;  /* 0x00000084855f723e */ /* 0x000fe400000000ff */
[----:B------:R-:W-:Y:S01]  /*21500*/  MOV R3, R98 ;  /* 0x0000006200037202 */ /* 0x000fe20000000f00 */
[----:B-1----:R-:W-:Y:S01]  /*21510*/  IMAD.WIDE R84, R217, 0x4, R144 ;  /* 0x00000004d9547825 */ /* 0x002fe200078e0290 */
[----:B------:R-:W-:Y:S01]  /*21520*/  F2FP.F16.F32.PACK_AB R97, R135, R134 ;  /* 0x000000868761723e */ /* 0x000fe200000000ff */
[----:B------:R1:W-:Y:S01]  /*21530*/  STSM.16.M88.4 [R96], R92 ;  /* 0x0000005c60007844 */ /* 0x0003e20000000200 */
[----:B------:R-:W-:Y:S01]  /*21540*/  F2FP.F16.F32.PACK_AB R98, R101, R100 ;  /* 0x000000646562723e */ /* 0x000fe200000000ff */
[----:B------:R-:W3:Y:S01]  /*21550*/  LDC.64 R86, c[0x0][0xba8] ;  /* 0x0002ea00ff567b82 */ /* 0x000ee20000000a00 */
[----:B------:R-:W-:-:S02]  /*21560*/  F2FP.F16.F32.PACK_AB R99, R103, R102 ;  /* 0x000000666763723e */ /* 0x000fc400000000ff */
[----:B------:R-:W-:Y:S02]  /*21570*/  MOV R138, R138 ;  /* 0x0000008a008a7202 */ /* 0x000fe40000000f00 */
[----:B------:R-:W-:Y:S02]  /*21580*/  F2FP.F16.F32.PACK_AB R12, R105, R104 ;  /* 0x00000068690c723e */ /* 0x000fe400000000ff */
[----:B------:R-:W-:Y:S01]  /*21590*/  F2FP.F16.F32.PACK_AB R13, R107, R106 ;  /* 0x0000006a6b0d723e */ /* 0x000fe200000000ff */
[----:B--2---:R-:W2:Y:S01]  /*215a0*/  LDC R88, c[0x0][0xbe8] ;  /* 0x0002fa00ff587b82 */ /* 0x004ea20000000800 */
[----:B------:R-:W-:Y:S02]  /*215b0*/  F2FP.F16.F32.PACK_AB R14, R109, R108 ;  /* 0x0000006c6d0e723e */ /* 0x000fe400000000ff */
[----:B------:R-:W-:Y:S02]  /*215c0*/  F2FP.F16.F32.PACK_AB R15, R111, R110 ;  /* 0x0000006e6f0f723e */ /* 0x000fe400000000ff */
[----:B------:R-:W-:-:S02]  /*215d0*/  F2FP.F16.F32.PACK_AB R72, R113, R112 ;  /* 0x000000707148723e */ /* 0x000fc400000000ff */
[----:B-1----:R-:W-:Y:S02]  /*215e0*/  F2FP.F16.F32.PACK_AB R96, R123, R122 ;  /* 0x0000007a7b60723e */ /* 0x002fe400000000ff */
[----:B------:R-:W-:Y:S02]  /*215f0*/  F2FP.F16.F32.PACK_AB R73, R115, R114 ;  /* 0x000000727349723e */ /* 0x000fe400000000ff */
[----:B------:R-:W-:Y:S01]  /*21600*/  F2FP.F16.F32.PACK_AB R74, R117, R116 ;  /* 0x00000074754a723e */ /* 0x000fe200000000ff */
[----:B------:R-:W-:Y:S01]  /*21610*/  STSM.16.M88.4 [R3], R96 ;  /* 0x0000006003007844 */ /* 0x000fe20000000200 */
[----:B------:R-:W-:Y:S02]  /*21620*/  F2FP.F16.F32.PACK_AB R75, R119, R118 ;  /* 0x00000076774b723e */ /* 0x000fe400000000ff */
[----:B------:R-:W-:Y:S01]  /*21630*/  ISETP.NE.U32.AND P0, PT, RZ, UR4, PT ;  /* 0x00000004ff007c0c */ /* 0x000fe2000bf05070 */
[----:B------:R1:W-:Y:S03]  /*21640*/  STSM.16.M88.4 [R138], R12 ;  /* 0x0000000c8a007844 */ /* 0x0003e60000000200 */
[----:B------:R-:W-:Y:S01]  /*21650*/  ISETP.NE.AND.EX P0, PT, RZ, UR5, PT, P0 ;  /* 0x00000005ff007c0c */ /* 0x000fe2000bf05300 */
[----:B------:R4:W-:Y:S01]  /*21660*/  STSM.16.M88.4 [R56], R72 ;  /* 0x0000004838007844 */ /* 0x0009e20000000200 */
[----:B------:R-:W-:Y:S11]  /*21670*/  BAR.SYNC.DEFER_BLOCKING 0x1, 0x100 ;  /* 0x0044000000007b1d */ /* 0x000ff60000010000 */
[----:B------:R-:W3:Y:S01]  /*21680*/  @P0 LDG.E R0, desc[UR46][R84.64] ;  /* 0x0000002e54000981 */ /* 0x000ee2000c1e1900 */
[----:B------:R-:W-:Y:S01]  /*21690*/  ISETP.NE.U32.AND P1, PT, RZ, UR6, PT ;  /* 0x00000006ff007c0c */ /* 0x000fe2000bf25070 */
[----:B------:R-:W-:Y:S01]  /*216a0*/  ULDC UR6, c[0x0][0xa88] ;  /* 0x0002a20000067ab9 */ /* 0x000fe20000000800 */
[----:B------:R-:W-:Y:S01]  /*216b0*/  ISETP.NE.AND P2, PT, R216, RZ, PT ;  /* 0x000000ffd800720c */ /* 0x000fe20003f45270 */
[----:B------:R-:W-:Y:S01]  /*216c0*/  IMAD.U32 R91, RZ, RZ, UR6 ;  /* 0x00000006ff5b7e24 */ /* 0x000fe2000f8e00ff */
[----:B------:R-:W-:Y:S01]  /*216d0*/  ULDC UR6, c[0x0][0xad4] ;  /* 0x0002b50000067ab9 */ /* 0x000fe20000000800 */
[----:B------:R-:W-:-:S02]  /*216e0*/  ISETP.NE.AND.EX P1, PT, RZ, UR7, PT, P1 ;  /* 0x00000007ff007c0c */ /* 0x000fc4000bf25310 */
[----:B------:R-:W-:Y:S02]  /*216f0*/  SEL R216, R216, UR6, P2 ;  /* 0x00000006d8d87c07 */ /* 0x000fe40009000000 */
[----:B------:R-:W-:Y:S02]  /*21700*/  MOV R90, 0x9b8 ;  /* 0x000009b8005a7802 */ /* 0x000fe40000000f00 */
[----:B------:R-:W-:-:S04]  /*21710*/  ISETP.GT.AND P3, PT, R216, 0x1, PT ;  /* 0x00000001d800780c */ /* 0x000fc80003f64270 */
[----:B------:R-:W-:-:S03]  /*21720*/  SEL R90, R90, 0x978, P3 ;  /* 0x000009785a5a7807 */ /* 0x000fc60001800000 */
[----:B-1----:R-:W1:Y:S08]  /*21730*/  @P1 LDC.64 R12, c[0x0][0xc08] ;  /* 0x00030200ff0c1b82 */ /* 0x002e700000000a00 */
[----:B------:R-:W0:Y:S08]  /*21740*/  LDC.64 R14, c[0x0][R90+0x220] ;  /* 0x000088005a0e7b82 */ /* 0x000e300000000a00 */
[----:B----4-:R-:W4:Y:S01]  /*21750*/  LDC.64 R72, c[0x0][R90+0x218] ;  /* 0x000086005a487b82 */ /* 0x010f220000000a00 */
[----:B--2---:R-:W-:-:S07]  /*21760*/  ISETP.NE.AND P4, PT, R88, 0x1, PT ;  /* 0x000000015800780c */ /* 0x004fce0003f85270 */
[----:B------:R-:W2:Y:S01]  /*21770*/  LDC.64 R74, c[0x0][R90+0x228] ;  /* 0x00008a005a4a7b82 */ /* 0x000ea20000000a00 */
[----:B-1----:R-:W-:-:S05]  /*21780*/  @P1 IMAD.WIDE R12, R217, 0x4, R12 ;  /* 0x00000004d90c1825 */ /* 0x002fca00078e020c */
[----:B------:R1:W5:Y:S01]  /*21790*/  @P1 LDG.E R91, desc[UR46][R12.64] ;  /* 0x0000002e0c5b1981 */ /* 0x000362000c1e1900 */
[----:B------:R-:W-:Y:S01]  /*217a0*/  ISETP.NE.U32.AND P2, PT, RZ, UR4, PT ;  /* 0x00000004ff007c0c */ /* 0x000fe2000bf45070 */
[----:B------:R-:W2:Y:S01]  /*217b0*/  @P4 LDC R92, c[0x0][0xbec] ;  /* 0x0002fb00ff5c4b82 */ /* 0x000ea20000000800 */
[----:B------:R-:W-:Y:S02]  /*217c0*/  SHF.R.S32.HI R56, RZ, 0x1f, R217 ;  /* 0x0000001fff387819 */ /* 0x000fe400000114d9 */
[----:B------:R-:W-:Y:S02]  /*217d0*/  ISETP.NE.AND.EX P2, PT, RZ, UR5, PT, P2 ;  /* 0x00000005ff007c0c */ /* 0x000fe4000bf45320 */
[----:B------:R-:W-:Y:S02]  /*217e0*/  SEL R93, R222, RZ, P3 ;  /* 0x000000ffde5d7207 */ /* 0x000fe40001800000 */
[----:B------:R-:W-:Y:S01]  /*217f0*/  SEL R3, R217, RZ, !P2 ;  /* 0x000000ffd9037207 */ /* 0x000fe20005000000 */
[----:B-1----:R1:W1:Y:S01]  /*21800*/  LDC.64 R12, c[0x0][R90+0x210] ;  /* 0x000084005a0c7b82 */ /* 0x0022620000000a00 */
[----:B------:R-:W-:-:S07]  /*21810*/  SEL R89, R56, RZ, !P2 ;  /* 0x000000ff38597207 */ /* 0x000fce0005000000 */
[----:B------:R-:W1:Y:S01]  /*21820*/  @P4 LDC R99, c[0x0][0xbf0] ;  /* 0x0002fc00ff634b82 */ /* 0x000e620000000800 */
[----:B0-----:R-:W-:-:S07]  /*21830*/  IMAD R15, R15, R3, RZ ;  /* 0x000000030f0f7224 */ /* 0x001fce00078e02ff */
[----:B---3--:R-:W0:Y:S01]  /*21840*/  @!P3 LDC R86, c[0x0][0xb50] ;  /* 0x0002d400ff56bb82 */ /* 0x008e220000000800 */
[C---:B------:R-:W-:Y:S02]  /*21850*/  IMAD R97, R14.reuse, R89, R15 ;  /* 0x000000590e617224 */ /* 0x040fe400078e020f */
[----:B------:R-:W-:-:S05]  /*21860*/  IMAD.WIDE.U32 R14, R14, R3, RZ ;  /* 0x000000030e0e7225 */ /* 0x000fca00078e00ff */
[----:B------:R-:W3:Y:S01]  /*21870*/  @!P3 LDC R87, c[0x0][0xb54] ;  /* 0x0002d500ff57bb82 */ /* 0x000ee20000000800 */
[-C--:B----4-:R-:W-:Y:S02]  /*21880*/  IMAD R95, R73, R215.reuse, RZ ;  /* 0x000000d7495f7224 */ /* 0x090fe400078e02ff */
[----:B------:R-:W-:-:S04]  /*21890*/  IMAD.WIDE.U32 R72, R72, R215, RZ ;  /* 0x000000d748487225 */ /* 0x000fc800078e00ff */
[----:B------:R-:W-:Y:S02]  /*218a0*/  IMAD.IADD R89, R214, 0x1, R212 ;  /* 0x00000001d6597824 */ /* 0x000fe400078e02d4 */
[----:B------:R-:W-:Y:S02]  /*218b0*/  IMAD.IADD R97, R15, 0x1, R97 ;  /* 0x000000010f617824 */ /* 0x000fe400078e0261 */
[----:B------:R-:W-:Y:S02]  /*218c0*/  IMAD.MOV.U32 R15, RZ, RZ, R89 ;  /* 0x000000ffff0f7224 */ /* 0x000fe400078e0059 */
[----:B------:R-:W-:Y:S02]  /*218d0*/  IMAD.IADD R73, R73, 0x1, R95 ;  /* 0x0000000149497824 */ /* 0x000fe400078e025f */
[-C--:B--2---:R-:W-:Y:S02]  /*218e0*/  IMAD R95, R75, R93.reuse, RZ ;  /* 0x0000005d4b5f7224 */ /* 0x084fe400078e02ff */
[----:B------:R-:W-:-:S04]  /*218f0*/  IMAD.WIDE.U32 R74, R74, R93, RZ ;  /* 0x0000005d4a4a7225 */ /* 0x000fc800078e00ff */
[----:B------:R-:W-:Y:S01]  /*21900*/  IMAD.IADD R95, R75, 0x1, R95 ;  /* 0x000000014b5f7824 */ /* 0x000fe200078e025f */
[--C-:B------:R-:W-:Y:S01]  /*21910*/  IADD3 R72, P2, P5, R14, R72, R0.reuse ;  /* 0x000000480e487210 */ /* 0x100fe20007d5e000 */
[----:B------:R-:W-:Y:S01]  /*21920*/  @P4 IMAD.HI.U32 R14, R89, R92, RZ ;  /* 0x0000005c590e4227 */ /* 0x000fe200078e00ff */
[----:B------:R-:W-:-:S04]  /*21930*/  SHF.R.S32.HI R56, RZ, 0x1f, R0 ;  /* 0x0000001fff387819 */ /* 0x000fc80000011400 */
[----:B-1----:R-:W-:Y:S02]  /*21940*/  @P4 SHF.R.U32.HI R15, RZ, R99, R14 ;  /* 0x00000063ff0f4219 */ /* 0x002fe4000001160e */
[----:B------:R-:W-:Y:S02]  /*21950*/  IADD3.X R73, R97, R73, R56, P2, P5 ;  /* 0x0000004961497210 */ /* 0x000fe400017ea438 */
[----:B------:R-:W-:Y:S01]  /*21960*/  IADD3 R74, P2, P5, R15, R72, R74 ;  /* 0x000000480f4a7210 */ /* 0x000fe20007d5e04a */
[--C-:B------:R-:W-:Y:S01]  /*21970*/  IMAD.MOV R90, RZ, RZ, -R15.reuse ;  /* 0x000000ffff5a7224 */ /* 0x100fe200078e0a0f */
[----:B------:R-:W-:-:S03]  /*21980*/  SHF.R.S32.HI R14, RZ, 0x1f, R15 ;  /* 0x0000001fff0e7819 */ /* 0x000fc6000001140f */
[----:B------:R-:W-:Y:S01]  /*21990*/  IMAD R15, R88, R90, R89 ;  /* 0x0000005a580f7224 */ /* 0x000fe200078e0259 */
[----:B------:R-:W-:-:S03]  /*219a0*/  IADD3.X R75, R14, R73, R95, P2, P5 ;  /* 0x000000490e4b7210 */ /* 0x000fc600017ea45f */
[-C--:B------:R-:W-:Y:S01]  /*219b0*/  IMAD R13, R13, R15.reuse, RZ ;  /* 0x0000000f0d0d7224 */ /* 0x080fe200078e02ff */
[----:B------:R-:W-:Y:S01]  /*219c0*/  SHF.R.S32.HI R73, RZ, 0x1f, R15 ;  /* 0x0000001fff497819 */ /* 0x000fe2000001140f */
[----:B------:R-:W-:-:S04]  /*219d0*/  IMAD.WIDE.U32 R74, R12, R15, R74 ;  /* 0x0000000f0c4a7225 */ /* 0x000fc800078e004a */
[----:B------:R-:W-:Y:S01]  /*219e0*/  IMAD R13, R12, R73, R13 ;  /* 0x000000490c0d7224 */ /* 0x000fe200078e020d */
[----:B0-----:R-:W-:-:S03]  /*219f0*/  LEA R86, P2, R74, R86, 0x2 ;  /* 0x000000564a567211 */ /* 0x001fc600078410ff */
[----:B------:R-:W-:-:S05]  /*21a00*/  IMAD.IADD R12, R75, 0x1, R13 ;  /* 0x000000014b0c7824 */ /* 0x000fca00078e020d */
[----:B---3--:R-:W-:Y:S01]  /*21a10*/  LEA.HI.X R87, R74, R87, R12, 0x2, P2 ;  /* 0x000000574a577211 */ /* 0x008fe200010f140c */
[----:B------:R-:W-:Y:S06]  /*21a20*/  @P1 BRA `(.L_x_1741) ;  /* 0x0000000000101947 */ /* 0x000fec0003800000 */
[----:B------:R-:W-:Y:S05]  /*21a30*/  @!P0 BRA `(.L_x_1741) ;  /* 0x00000000000c8947 */ /* 0x000fea0003800000 */
[----:B------:R-:W2:Y:S04]  /*21a40*/  LDG.E R12, desc[UR46][R84.64] ;  /* 0x0000002e540c7981 */ /* 0x000ea8000c1e1900 */
[----:B-----5:R-:W2:Y:S02]  /*21a50*/  LDG.E R91, desc[UR46][R84.64+0x4] ;  /* 0x0000042e545b7981 */ /* 0x020ea4000c1e1900 */
[----:B--2---:R-:W-:-:S07]  /*21a60*/  IADD3 R91, -R12, R91, RZ ;  /* 0x0000005b0c5b7210 */ /* 0x004fce0007ffe1ff */
.L_x_1741:
[----:B------:R-:W2:Y:S04]  /*21a70*/  LDL R72, [R1+0x68] ;  /* 0x0000680001487983 */ /* 0x000ea80000100800 */
[----:B------:R-:W3:Y:S04]  /*21a80*/  LDL R73, [R1+0x4c] ;  /* 0x00004c0001497983 */ /* 0x000ee80000100800 */
[----:B------:R-:W-:Y:S04]  /*21a90*/  SHFL.IDX PT, R12, R86, RZ, 0x1c1f ;  /* 0x001c1fff560c7589 */ /* 0x000fe800000e0000 */
[----:B------:R-:W0:Y:S04]  /*21aa0*/  SHFL.IDX PT, R13, R87, RZ, 0x1c1f ;  /* 0x001c1fff570d7589 */ /* 0x000e2800000e0000 */
[----:B------:R-:W-:Y:S04]  /*21ab0*/  SHFL.IDX PT, R14, R86, 0x1, 0x1c1f ;  /* 0x003c1f00560e7f89 */ /* 0x000fe800000e0000 */
[----:B------:R-:W1:Y:S01]  /*21ac0*/  SHFL.IDX PT, R15, R87, 0x1, 0x1c1f ;  /* 0x003c1f00570f7f89 */ /* 0x000e6200000e0000 */
[----:B--2---:R-:W-:-:S02]  /*21ad0*/  IMAD.IADD R75, R72, 0x1, R212 ;  /* 0x00000001484b7824 */ /* 0x004fc400078e02d4 */
[----:B-----5:R-:W-:Y:S01]  /*21ae0*/  IMAD R72, R91, R88, RZ ;  /* 0x000000585b487224 */ /* 0x020fe200078e02ff */
[----:B---3--:R-:W-:Y:S01]  /*21af0*/  LOP3.LUT P0, RZ, R73, 0x3, RZ, 0xc0, !PT ;  /* 0x0000000349ff7812 */ /* 0x008fe2000780c0ff */
[----:B------:R-:W-:-:S03]  /*21b00*/  VIADD R73, R75, 0x8 ;  /* 0x000000084b497836 */ /* 0x000fc60000000000 */
        /* <DEDUP_REMOVED lines=16> */
[----:B------:R-:W-:-:S04]  /*21c10*/  IMAD.SHL.U32 R20, R66, 0x8, RZ ;  /* 0x0000000842147824 */ /* 0x000fc800078e00ff */
[----:B------:R-:W-:Y:S02]  /*21c20*/  IMAD R5, R21, 0x40, R20 ;  /* 0x0000004015057824 */ /* 0x000fe400078e0214 */
[----:B------:R-:W-:Y:S02]  /*21c30*/  IMAD R67, R0, UR5, R65 ;  /* 0x0000000500437c24 */ /* 0x000fe4000f8e0241 */
[----:B------:R-:W-:-:S04]  /*21c40*/  IMAD.WIDE R136, R5, 0x2, R136 ;  /* 0x0000000205887825 */ /* 0x000fc800078e0288 */
[----:B------:R-:W-:Y:S01]  /*21c50*/  IMAD.WIDE.U32 R64, R0, UR4, RZ ;  /* 0x0000000400407c25 */ /* 0x000fe2000f8e00ff */
[C---:B------:R-:W-:Y:S01]  /*21c60*/  IADD3 R9, P3, R136.reuse, 0x1000, RZ ;  /* 0x0000100088097810 */ /* 0x040fe20007f7e0ff */
[----:B------:R-:W-:Y:S01]  /*21c70*/  ULDC.64 UR4, c[0x0][0xae8] ;  /* 0x0002ba0000047ab9 */ /* 0x000fe20000000a00 */
[C---:B------:R-:W-:Y:S01]  /*21c80*/  IADD3 R13, P2, R136.reuse, 0x2000, RZ ;  /* 0x00002000880d7810 */ /* 0x040fe20007f5e0ff */
[----:B------:R-:W-:Y:S01]  /*21c90*/  IMAD.IADD R65, R65, 0x1, R67 ;  /* 0x0000000141417824 */ /* 0x000fe200078e0243 */
[----:B------:R-:W-:Y:S01]  /*21ca0*/  IADD3 R25, P6, R136, 0x3000, RZ ;  /* 0x0000300088197810 */ /* 0x000fe20007fde0ff */
[----:B------:R-:W-:Y:S01]  /*21cb0*/  IMAD R67, R66, 0x20, R21 ;  /* 0x0000002042437824 */ /* 0x000fe200078e0215 */
[C---:B------:R-:W-:Y:S02]  /*21cc0*/  IADD3 R29, P5, R136.reuse, 0x4000, RZ ;  /* 0x00004000881d7810 */ /* 0x040fe40007fbe0ff */
[----:B------:R-:W-:Y:S01]  /*21cd0*/  IADD3 R33, P1, R136, 0x5000, RZ ;  /* 0x0000500088217810 */ /* 0x000fe20007f3e0ff */
[----:B------:R-:W-:Y:S01]  /*21ce0*/  IMAD.IADD R66, R212, 0x1, R67 ;  /* 0x00000001d4427824 */ /* 0x000fe200078e0243 */
[----:B------:R-:W-:-:S02]  /*21cf0*/  LOP3.LUT R8, R9, 0x380, RZ, 0xc0, !PT ;  /* 0x0000038009087812 */ /* 0x000fc400078ec0ff */
[----:B------:R-:W-:Y:S02]  /*21d00*/  LOP3.LUT R12, R13, 0x380, RZ, 0xc0, !PT ;  /* 0x000003800d0c7812 */ /* 0x000fe400078ec0ff */
[----:B------:R-:W-:Y:S02]  /*21d10*/  LOP3.LUT R24, R25, 0x380, RZ, 0xc0, !PT ;  /* 0x0000038019187812 */ /* 0x000fe400078ec0ff */
[----:B------:R-:W-:Y:S01]  /*21d20*/  LOP3.LUT R28, R29, 0x380, RZ, 0xc0, !PT ;  /* 0x000003801d1c7812 */ /* 0x000fe200078ec0ff */
[----:B------:R-:W-:Y:S01]  /*21d30*/  IMAD.WIDE.U32 R64, R215, UR4, R64 ;  /* 0x00000004d7407c25 */ /* 0x000fe2000f8e0040 */
[----:B------:R-:W-:Y:S02]  /*21d40*/  LOP3.LUT R32, R33, 0x380, RZ, 0xc0, !PT ;  /* 0x0000038021207812 */ /* 0x000fe400078ec0ff */
[----:B------:R-:W-:Y:S01]  /*21d50*/  SHF.R.U64 R8, R8, 0x3, RZ ;  /* 0x0000000308087819 */ /* 0x000fe200000012ff */
[----:B-1----:R-:W-:Y:S01]  /*21d60*/  @P4 IMAD.HI.U32 R0, R66, R69, RZ ;  /* 0x0000004542004227 */ /* 0x002fe200078e00ff */
[----:B------:R-:W-:-:S02]  /*21d70*/  SHF.R.U64 R12, R12, 0x3, RZ ;  /* 0x000000030c0c7819 */ /* 0x000fc400000012ff */
[----:B------:R-:W-:Y:S02]  /*21d80*/  SHF.R.U64 R24, R24, 0x3, RZ ;  /* 0x0000000318187819 */ /* 0x000fe400000012ff */
[----:B------:R-:W-:Y:S02]  /*21d90*/  SHF.R.U64 R28, R28, 0x3, RZ ;  /* 0x000000031c1c7819 */ /* 0x000fe400000012ff */
[----:B------:R-:W-:Y:S01]  /*21da0*/  SHF.R.S32.HI R56, RZ, 0x1f, R3 ;  /* 0x0000001fff387819 */ /* 0x000fe20000011403 */
[----:B------:R-:W-:Y:S01]  /*21db0*/  IMAD R65, R215, UR5, R65 ;  /* 0x00000005d7417c24 */ /* 0x000fe2000f8e0241 */
[----:B------:R-:W-:Y:S01]  /*21dc0*/  SHF.R.U64 R32, R32, 0x3, RZ ;  /* 0x0000000320207819 */ /* 0x000fe200000012ff */
[----:B------:R-:W-:Y:S01]  /*21dd0*/  ULDC.64 UR4, c[0x0][0xaf0] ;  /* 0x0002bc0000047ab9 */ /* 0x000fe20000000a00 */
        /* <DEDUP_REMOVED lines=9> */
[----:B------:R-:W-:Y:S01]  /*21e70*/  IMAD R56, R56, UR4, RZ ;  /* 0x0000000438387c24 */ /* 0x000fe2000f8e02ff */
[----:B------:R-:W-:Y:S01]  /*21e80*/  IADD3.X R13, RZ, R137, RZ, P2, !PT ;  /* 0x00000089ff0d7210 */ /* 0x000fe200017fe4ff */
[----:B------:R-:W-:Y:S01]  /*21e90*/  IMAD.X R33, RZ, RZ, R137, P1 ;  /* 0x000000ffff217224 */ /* 0x000fe200008e0689 */
[----:B--2---:R-:W-:-:S02]  /*21ea0*/  @P4 SHF.R.U32.HI R67, RZ, R71, R0 ;  /* 0x00000047ff434219 */ /* 0x004fc40000011600 */
[C---:B------:R-:W-:Y:S01]  /*21eb0*/  IADD3 R37, P0, R136.reuse, 0x6000, RZ ;  /* 0x0000600088257810 */ /* 0x040fe20007f1e0ff */
[C---:B------:R-:W-:Y:S01]  /*21ec0*/  IMAD.WIDE.U32 R64, R3.reuse, UR4, R64 ;  /* 0x0000000403407c25 */ /* 0x040fe2000f8e0040 */
[C---:B------:R-:W-:Y:S01]  /*21ed0*/  IADD3 R41, P3, R136.reuse, 0x7000, RZ ;  /* 0x0000700088297810 */ /* 0x040fe20007f7e0ff */
[----:B------:R-:W5:Y:S01]  /*21ee0*/  LD.E.128 R8, desc[UR46][R8.64] ;  /* 0x0000002e08087980 */ /* 0x000f62000c101d00 */
[C---:B------:R-:W-:Y:S02]  /*21ef0*/  IADD3 R45, P2, R136.reuse, 0x8000, RZ ;  /* 0x00008000882d7810 */ /* 0x040fe40007f5e0ff */
[C---:B------:R-:W-:Y:S01]  /*21f00*/  IADD3 R49, P6, R136.reuse, 0x9000, RZ ;  /* 0x0000900088317810 */ /* 0x040fe20007fde0ff */
[----:B------:R-:W5:Y:S01]  /*21f10*/  LD.E.128 R24, desc[UR46][R24.64] ;  /* 0x0000002e18187980 */ /* 0x000f62000c101d00 */
[C---:B------:R-:W-:Y:S02]  /*21f20*/  IADD3 R53, P5, R136.reuse, 0xa000, RZ ;  /* 0x0000a00088357810 */ /* 0x040fe40007fbe0ff */
[----:B------:R-:W-:Y:S01]  /*21f30*/  IADD3 R5, P1, R136, 0xb000, RZ ;  /* 0x0000b00088057810 */ /* 0x000fe20007f3e0ff */
[----:B------:R-:W-:Y:S01]  /*21f40*/  IMAD R69, R3, UR5, R56 ;  /* 0x0000000503457c24 */ /* 0x000fe2000f8e0238 */
[--C-:B------:R-:W-:Y:S01]  /*21f50*/  SHF.R.S32.HI R0, RZ, 0x1f, R67.reuse ;  /* 0x0000001fff007819 */ /* 0x100fe20000011443 */
[----:B------:R-:W-:Y:S01]  /*21f60*/  IMAD.MOV R3, RZ, RZ, -R67 ;  /* 0x000000ffff037224 */ /* 0x000fe200078e0a43 */
[----:B------:R-:W-:Y:S01]  /*21f70*/  LOP3.LUT R36, R37, 0x380, RZ, 0xc0, !PT ;  /* 0x0000038025247812 */ /* 0x000fe200078ec0ff */
[----:B------:R-:W-:Y:S01]  /*21f80*/  ULDC.64 UR4, c[0x0][0xae0] ;  /* 0x0002b80000047ab9 */ /* 0x000fe20000000a00 */
[----:B------:R-:W-:Y:S01]  /*21f90*/  LOP3.LUT R40, R41, 0x380, RZ, 0xc0, !PT ;  /* 0x0000038029287812 */ /* 0x000fe200078ec0ff */
[----:B------:R-:W-:Y:S01]  /*21fa0*/  IMAD.X R61, RZ, RZ, R137, P1 ;  /* 0x000000ffff3d7224 */ /* 0x000fe200008e0689 */
[----:B------:R-:W-:Y:S01]  /*21fb0*/  LOP3.LUT R44, R45, 0x380, RZ, 0xc0, !PT ;  /* 0x000003802d2c7812 */ /* 0x000fe200078ec0ff */
[----:B------:R-:W5:Y:S01]  /*21fc0*/  LD.E.128 R12, desc[UR46][R12.64] ;  /* 0x0000002e0c0c7980 */ /* 0x000f62000c101d00 */
[----:B------:R-:W-:-:S02]  /*21fd0*/  LOP3.LUT R48, R49, 0x380, RZ, 0xc0, !PT ;  /* 0x0000038031307812 */ /* 0x000fc400078ec0ff */
[----:B------:R-:W-:Y:S01]  /*21fe0*/  LOP3.LUT R52, R53, 0x380, RZ, 0xc0, !PT ;  /* 0x0000038035347812 */ /* 0x000fe200078ec0ff */
[----:B------:R-:W5:Y:S01]  /*21ff0*/  LD.E.128 R28, desc[UR46][R28.64] ;  /* 0x0000002e1c1c7980 */ /* 0x000f62000c101d00 */
[----:B------:R-:W-:Y:S01]  /*22000*/  LOP3.LUT R4, R5, 0x380, RZ, 0xc0, !PT ;  /* 0x0000038005047812 */ /* 0x000fe200078ec0ff */
[----:B------:R-:W-:Y:S01]  /*22010*/  IMAD.IADD R65, R65, 0x1, R69 ;  /* 0x0000000141417824 */ /* 0x000fe200078e0245 */
[----:B------:R-:W-:Y:S01]  /*22020*/  LOP3.LUT R7, R136, 0x380, RZ, 0xc0, !PT ;  /* 0x0000038088077812 */ /* 0x000fe200078ec0ff */
[----:B------:R-:W-:Y:S01]  /*22030*/  IMAD R0, R0, UR4, RZ ;  /* 0x0000000400007c24 */ /* 0x000fe2000f8e02ff */
[----:B------:R-:W-:Y:S01]  /*22040*/  SHF.R.U64 R36, R36, 0x3, RZ ;  /* 0x0000000324247819 */ /* 0x000fe200000012ff */
[----:B------:R-:W-:Y:S01]  /*22050*/  IMAD R3, R88, R3, R66 ;  /* 0x0000000358037224 */ /* 0x000fe200078e0242 */
[----:B------:R-:W-:Y:S01]  /*22060*/  SHF.R.U64 R40, R40, 0x3, RZ ;  /* 0x0000000328287819 */ /* 0x000fe200000012ff */
[----:B------:R-:W5:Y:S01]  /*22070*/  LD.E.128 R32, desc[UR46][R32.64] ;  /* 0x0000002e20207980 */ /* 0x000f62000c101d00 */
[----:B------:R-:W-:-:S02]  /*22080*/  SHF.R.U64 R44, R44, 0x3, RZ ;  /* 0x000000032c2c7819 */ /* 0x000fc400000012ff */
[----:B------:R-:W-:Y:S02]  /*22090*/  SHF.R.U64 R48, R48, 0x3, RZ ;  /* 0x0000000330307819 */ /* 0x000fe400000012ff */
[----:B------:R-:W-:Y:S02]  /*220a0*/  SHF.R.U64 R52, R52, 0x3, RZ ;  /* 0x0000000334347819 */ /* 0x000fe400000012ff */
        /* <DEDUP_REMOVED lines=20> */
[----:B------:R-:W-:Y:S01]  /*221f0*/  IADD3 R65, R65, R67, RZ ;  /* 0x0000004341417210 */ /* 0x000fe20007ffe0ff */
[----:B------:R-:W-:Y:S02]  /*22200*/  IMAD R0, R0, UR4, RZ ;  /* 0x0000000400007c24 */ /* 0x000fe4000f8e02ff */
[----:B------:R0:W5:Y:S01]  /*22210*/  LD.E.128 R4, desc[UR46][R136.64] ;  /* 0x0000002e88047980 */ /* 0x000162000c101d00 */
[----:B------:R-:W-:-:S03]  /*22220*/  IMAD.IADD R71, R21, 0x1, R212 ;  /* 0x0000000115477824 */ /* 0x000fc600078e02d4 */
[----:B------:R-:W5:Y:S01]  /*22230*/  LD.E.128 R44, desc[UR46][R44.64] ;  /* 0x0000002e2c2c7980 */ /* 0x000f62000c101d00 */
[----:B------:R-:W-:-:S03]  /*22240*/  IMAD R67, R3, UR5, R0 ;  /* 0x0000000503437c24 */ /* 0x000fc6000f8e0200 */
[----:B------:R-:W5:Y:S01]  /*22250*/  LD.E.128 R48, desc[UR46][R48.64] ;  /* 0x0000002e30307980 */ /* 0x000f62000c101d00 */
[----:B------:R-:W-:Y:S01]  /*22260*/  IMAD.WIDE.U32 R64, R3, UR4, R64 ;  /* 0x0000000403407c25 */ /* 0x000fe2000f8e0040 */
[----:B------:R-:W-:Y:S02]  /*22270*/  ULDC.64 UR4, c[0x0][0xa80] ;  /* 0x0002a00000047ab9 */ /* 0x000fe40000000a00 */
[----:B------:R-:W5:Y:S04]  /*22280*/  LD.E.128 R52, desc[UR46][R52.64] ;  /* 0x0000002e34347980 */ /* 0x000f68000c101d00 */
[----:B------:R-:W5:Y:S01]  /*22290*/  LD.E.128 R60, desc[UR46][R60.64] ;  /* 0x0000002e3c3c7980 */ /* 0x000f62000c101d00 */
[----:B------:R-:W-:Y:S01]  /*222a0*/  @!PT LDS RZ, [RZ] ;  /* 0x00000000fffff984 */ /* 0x000fe20000000800 */
[----:B------:R-:W-:Y:S01]  /*222b0*/  @!PT LDS RZ, [RZ] ;  /* 0x00000000fffff984 */ /* 0x000fe20000000800 */
[----:B------:R-:W-:Y:S01]  /*222c0*/  @!PT LDS RZ, [RZ] ;  /* 0x00000000fffff984 */ /* 0x000fe20000000800 */
[----:B------:R-:W-:Y:S01]  /*222d0*/  @!PT LDS RZ, [RZ] ;  /* 0x00000000fffff984 */ /* 0x000fe20000000800 */
[----:B------:R1:W-:Y:S06]  /*222e0*/  MEMBAR.ALL.CTA ;  /* 0x0000000000007992 */ /* 0x0003ec0000008000 */
[----:B-1----:R-:W1:Y:S01]  /*222f0*/  FENCE.VIEW.ASYNC.S ;  /* 0x00000000000073c6 */ /* 0x002e620000000000 */
[----:B------:R-:W-:Y:S01]  /*22300*/  VIADD R21, R71, 0x40 ;  /* 0x0000004047157836 */ /* 0x000fe20000000000 */
[----:B------:R-:W-:Y:S01]  /*22310*/  LEA R56, P2, R64, UR4, 0x1 ;  /* 0x0000000440387c11 */ /* 0x000fe2000f8408ff */
[----:B------:R-:W-:-:S03]  /*22320*/  IMAD.IADD R65, R65, 0x1, R67 ;  /* 0x0000000141417824 */ /* 0x000fc600078e0243 */
[-C--:B------:R-:W-:Y:S02]  /*22330*/  ISETP.GE.AND P0, PT, R21, R72.reuse, PT ;  /* 0x000000481500720c */ /* 0x080fe40003f06270 */
[----:B------:R-:W-:Y:S02]  /*22340*/  LEA.HI.X R21, R64, UR5, R65, 0x1, P2 ;  /* 0x0000000540157c11 */ /* 0x000fe400090f0c41 */
[C---:B------:R-:W-:Y:S01]  /*22350*/  ISETP.GE.AND P2, PT, R71.reuse, R72, PT ;  /* 0x000000484700720c */ /* 0x040fe20003f46270 */
[----:B------:R-:W-:Y:S02]  /*22360*/  VIADD R0, R2, 0x30820 ;  /* 0x0003082002007836 */ /* 0x000fe40000000000 */
[----:B------:R-:W-:-:S03]  /*22370*/  VIADD R3, R71, 0x20 ;  /* 0x0000002047037836 */ /* 0x000fc60000000000 */
[----:B------:R-:W-:Y:S01]  /*22380*/  PRMT R0, RZ, 0x654, R0 ;  /* 0x00000654ff007816 */ /* 0x000fe20000000000 */
[C---:B------:R-:W-:Y:S01]  /*22390*/  VIADD R70, R20.reuse, 0x80 ;  /* 0x0000008014467836 */ /* 0x040fe20000000000 */
[----:B------:R-:W-:Y:S01]  /*223a0*/  ISETP.GE.AND P1, PT, R3, R72, PT ;  /* 0x000000480300720c */ /* 0x000fe20003f26270 */
[----:B------:R-:W-:Y:S01]  /*223b0*/  VIADD R74, R20, 0x40 ;  /* 0x00000040144a7836 */ /* 0x000fe20000000000 */
[----:B-1----:R0:W1:Y:S01]  /*223c0*/  SHFL.IDX PT, R69, R56, RZ, 0x181f ;  /* 0x00181fff38457589 */ /* 0x00206200000e0000 */
[----:B------:R-:W-:Y:S01]  /*223d0*/  BSSY B1, `(.L_x_1743) ;  /* 0x0000014000017945 */ /* 0x000fe20003800000 */
[----:B------:R2:W-:Y:S02]  /*223e0*/  SYNCS.ARRIVE.TRANS64.RED.A1T0 RZ, [R0+URZ], RZ ;  /* 0x000000ff00ff79a7 */ /* 0x0005e4000810043f */
[----:B------:R0:W3:Y:S01]  /*223f0*/  SHFL.IDX PT, R3, R21, RZ, 0x181f ;  /* 0x00181fff15037589 */ /* 0x0000e200000e0000 */
[----:B------:R-:W-:Y:S02]  /*22400*/  SHF.R.S32.HI R73, RZ, 0x1f, R20 ;  /* 0x0000001fff497819 */ /* 0x000fe40000011414 */
[----:B------:R-:W-:-:S02]  /*22410*/  SHF.R.S32.HI R75, RZ, 0x1f, R74 ;  /* 0x0000001fff4b7819 */ /* 0x000fc4000001144a */
[----:B--2---:R-:W-:Y:S01]  /*22420*/  SHF.R.S32.HI R0, RZ, 0x1f, R70 ;  /* 0x0000001fff007819 */ /* 0x004fe20000011446 */
[----:B------:R-:W-:Y:S06]  /*22430*/  @P2 BRA `(.L_x_1744) ;  /* 0x0000000000342947 */ /* 0x000fec0003800000 */
[----:B------:R-:W-:Y:S02]  /*22440*/  ULDC UR4, c[0x0][0xac8] ;  /* 0x0002b20000047ab9 */ /* 0x000fe40000000800 */
[----:B------:R-:W-:Y:S02]  /*22450*/  ISETP.GE.AND P4, PT, R20, UR4, PT ;  /* 0x0000000414007c0c */ /* 0x000fe4000bf86270 */
[----:B------:R-:W-:Y:S02]  /*22460*/  ISETP.GE.AND P3, PT, R74, UR4, PT ;  /* 0x000000044a007c0c */ /* 0x000fe4000bf66270 */
[----:B------:R-:W-:-:S09]  /*22470*/  ISETP.GE.AND P2, PT, R70, UR4, PT ;  /* 0x0000000446007c0c */ /* 0x000fd2000bf46270 */
[-C--:B-1----:R-:W-:Y:S02]  /*22480*/  @!P4 LEA R64, P6, R20, R69.reuse, 0x1 ;  /* 0x000000451440c211 */ /* 0x082fe400078c08ff */
[----:B------:R-:W-:Y:S02]  /*22490*/  @!P3 LEA R66, P5, R74, R69, 0x1 ;  /* 0x000000454a42b211 */ /* 0x000fe400078a08ff */
[----:B---3--:R-:W-:Y:S02]  /*224a0*/  @!P4 LEA.HI.X R65, R20, R3, R73, 0x1, P6 ;  /* 0x000000031441c211 */ /* 0x008fe400030f0c49 */
[----:B------:R-:W-:Y:S02]  /*224b0*/  @!P2 LEA R68, P6, R70, R69, 0x1 ;  /* 0x000000454644a211 */ /* 0x000fe400078c08ff */
[-C--:B------:R-:W-:Y:S01]  /*224c0*/  @!P3 LEA.HI.X R67, R74, R3.reuse, R75, 0x1, P5 ;  /* 0x000000034a43b211 */ /* 0x080fe200028f0c4b */
[----:B-----5:R2:W-:Y:S01]  /*224d0*/  @!P4 ST.E.128 desc[UR46][R64.64], R4 ;  /* 0x000000044000c985 */ /* 0x0205e2000c101d2e */
[----:B------:R-:W-:-:S03]  /*224e0*/  @!P2 LEA.HI.X R69, R70, R3, R0, 0x1, P6 ;  /* 0x000000034645a211 */ /* 0x000fc600030f0c00 */
[----:B------:R2:W-:Y:S04]  /*224f0*/  @!P3 ST.E.128 desc[UR46][R66.64], R28 ;  /* 0x0000001c4200b985 */ /* 0x0005e8000c101d2e */
[----:B------:R2:W-:Y:S02]  /*22500*/  @!P2 ST.E.128 desc[UR46][R68.64], R44 ;  /* 0x0000002c4400a985 */ /* 0x0005e4000c101d2e */
.L_x_1744:
[----:B------:R-:W-:Y:S05]  /*22510*/  BSYNC B1 ;  /* 0x0000000000017941 */ /* 0x000fea0003800000 */
.L_x_1743:
[----:B---3--:R3:W4:Y:S01]  /*22520*/  SHFL.IDX PT, R3, R21, 0x1, 0x181f ;  /* 0x00381f0015037f89 */ /* 0x00872200000e0000 */
[----:B------:R-:W-:Y:S03]  /*22530*/  BSSY B1, `(.L_x_1745) ;  /* 0x0000010000017945 */ /* 0x000fe60003800000 */
[----:B--2--5:R3:W2:Y:S01]  /*22540*/  SHFL.IDX PT, R29, R56, 0x1, 0x181f ;  /* 0x00381f00381d7f89 */ /* 0x0246a200000e0000 */
[----:B------:R-:W-:Y:S05]  /*22550*/  @P1 BRA `(.L_x_1746) ;  /* 0x0000000000341947 */ /* 0x000fea0003800000 */
[----:B------:R-:W-:Y:S02]  /*22560*/  ULDC UR4, c[0x0][0xac8] ;  /* 0x0002b20000047ab9 */ /* 0x000fe40000000800 */
[----:B------:R-:W-:Y:S02]  /*22570*/  ISETP.GE.AND P4, PT, R20, UR4, PT ;  /* 0x0000000414007c0c */ /* 0x000fe4000bf86270 */
[----:B------:R-:W-:Y:S02]  /*22580*/  ISETP.GE.AND P5, PT, R74, UR4, PT ;  /* 0x000000044a007c0c */ /* 0x000fe4000bfa6270 */
[----:B------:R-:W-:-:S09]  /*22590*/  ISETP.GE.AND P6, PT, R70, UR4, PT ;  /* 0x0000000446007c0c */ /* 0x000fd2000bfc6270 */
[-C--:B--2---:R-:W-:Y:S02]  /*225a0*/  @!P4 LEA R4, P1, R20, R29.reuse, 0x1 ;  /* 0x0000001d1404c211 */ /* 0x084fe400078208ff */
        /* <DEDUP_REMOVED lines=8> */
.L_x_1746:
[----:B------:R-:W-:Y:S05]  /*22630*/  BSYNC B1 ;  /* 0x0000000000017941 */ /* 0x000fea0003800000 */
.L_x_1745:
[----:B----4-:R4:W0:Y:S01]  /*22640*/  SHFL.IDX PT, R3, R21, 0x2, 0x181f ;  /* 0x00581f0015037f89 */ /* 0x01082200000e0000 */
[----:B------:R-:W-:Y:S03]  /*22650*/  BSSY B1, `(.L_x_1747) ;  /* 0x0000010000017945 */ /* 0x000fe60003800000 */
[----:B--2---:R4:W2:Y:S01]  /*22660*/  SHFL.IDX PT, R9, R56, 0x2, 0x181f ;  /* 0x00581f0038097f89 */ /* 0x0048a200000e0000 */
        /* <DEDUP_REMOVED lines=14> */
.L_x_1748:
[----:B------:R-:W-:Y:S05]  /*22750*/  BSYNC B1 ;  /* 0x0000000000017941 */ /* 0x000fea0003800000 */
.L_x_1747:
[----:B0-----:R-:W-:Y:S01]  /*22760*/  IADD3 R3, R71, 0x60, RZ ;  /* 0x0000006047037810 */ /* 0x001fe20007ffe0ff */
[----:B---34-:R-:W0:Y:S03]  /*22770*/  SHFL.IDX PT, R21, R21, 0x3, 0x181f ;  /* 0x00781f0015157f89 */ /* 0x018e2600000e0000 */
[----:B------:R-:W-:Y:S01]  /*22780*/  ISETP.GE.AND P0, PT, R3, R72, PT ;  /* 0x000000480300720c */ /* 0x000fe20003f06270 */
[----:B--2---:R2:W3:-:S12]  /*22790*/  SHFL.IDX PT, R9, R56, 0x3, 0x181f ;  /* 0x00781f0038097f89 */ /* 0x0044d800000e0000 */
[----:B--2---:R-:W-:Y:S05]  /*227a0*/  @P0 BRA `(.L_x_1749) ;  /* 0x0000002000100947 */ /* 0x004fea0003800000 */
[----:B------:R-:W-:Y:S02]  /*227b0*/  ULDC UR4, c[0x0][0xac8] ;  /* 0x0002b20000047ab9 */ /* 0x000fe40000000800 */
[----:B------:R-:W-:Y:S02]  /*227c0*/  ISETP.GE.AND P2, PT, R20, UR4, PT ;  /* 0x0000000414007c0c */ /* 0x000fe4000bf46270 */
[----:B------:R-:W-:-:S11]  /*227d0*/  ISETP.GE.AND P3, PT, R74, UR4, PT ;  /* 0x000000044a007c0c */ /* 0x000fd6000bf66270 */
[-C--:B---3--:R-:W-:Y:S02]  /*227e0*/  @!P2 LEA R4, P0, R20, R9.reuse, 0x1 ;  /* 0x000000091404a211 */ /* 0x088fe400078008ff */
[----:B------:R-:W-:Y:S02]  /*227f0*/  @!P3 LEA R6, P1, R74, R9, 0x1 ;  /* 0x000000094a06b211 */ /* 0x000fe400078208ff */
[-C--:B0-----:R-:W-:Y:S02]  /*22800*/  @!P2 LEA.HI.X R5, R20, R21.reuse, R73, 0x1, P0 ;  /* 0x000000151405a211 */ /* 0x081fe400000f0c49 */
[----:B------:R-:W-:Y:S02]  /*22810*/  @!P3 LEA.HI.X R7, R74, R21, R75, 0x1, P1 ;  /* 0x000000154a07b211 */ /* 0x000fe400008f0c4b */
[----:B------:R-:W-:Y:S01]  /*22820*/  ISETP.GE.AND P0, PT, R70, UR4, PT ;  /* 0x0000000446007c0c */ /* 0x000fe2000bf06270 */
[----:B------:R0:W-:Y:S04]  /*22830*/  @!P2 ST.E.128 desc[UR46][R4.64], R24 ;  /* 0x000000180400a985 */ /* 0x0001e8000c101d2e */
[----:B------:R0:W-:Y:S08]  /*22840*/  @!P3 ST.E.128 desc[UR46][R6.64], R40 ;  /* 0x000000280600b985 */ /* 0x0001f0000c101d2e */
[----:B------:R-:W-:Y:S05]  /*22850*/  @P0 BRA `(.L_x_1749) ;  /* 0x0000001c00e40947 */ /* 0x000fea0003800000 */
[----:B0-----:R-:W-:-:S04]  /*22860*/  LEA R4, P0, R70, R9, 0x1 ;  /* 0x0000000946047211 */ /* 0x001fc800078008ff */
[----:B------:R-:W-:-:S05]  /*22870*/  LEA.HI.X R5, R70, R21, R0, 0x1, P0 ;  /* 0x0000001546057211 */ /* 0x000fca00000f0c00 */
[----:B------:R0:W-:Y:S01]  /*22880*/  ST.E.128 desc[UR46][R4.64], R60 ;  /* 0x0000003c04007985 */ /* 0x0001e2000c101d2e */
[----:B------:R-:W-:Y:S05]  /*22890*/  BRA `(.L_x_1749) ;  /* 0x0000001c00d47947 */ /* 0x000fea0003800000 */
.L_x_1742:
[----:B0-----:R-:W0:Y:S01]  /*228a0*/  @P4 LDC R12, c[0x0][0xbec] ;  /* 0x0002fb00ff0c4b82 */ /* 0x001e220000000800 */
[----:B------:R-:W-:Y:S01]  /*228b0*/  ULDC.64 UR4, c[0x0][0xb08] ;  /* 0x0002c20000047ab9 */ /* 0x000fe20000000a00 */
[----:B------:R-:W-:Y:S01]  /*228c0*/  ULDC.64 UR6, c[0x0][0xb30] ;  /* 0x0002cc0000067ab9 */ /* 0x000fe20000000a00 */
[----:B------:R-:W-:Y:S01]  /*228d0*/  IMAD R13, R56, UR4, RZ ;  /* 0x00000004380d7c24 */ /* 0x000fe2000f8e02ff */
[----:B------:R-:W-:Y:S01]  /*228e0*/  ISETP.GE.AND P0, PT, R75, R72, PT ;  /* 0x000000484b00720c */ /* 0x000fe20003f06270 */
[C---:B------:R-:W-:Y:S01]  /*228f0*/  IMAD.WIDE.U32 R4, R0.reuse, UR4, RZ ;  /* 0x0000000400047c25 */ /* 0x040fe2000f8e00ff */
[----:B------:R-:W-:Y:S01]  /*22900*/  BSSY B1, `(.L_x_1750) ;  /* 0x00000aa000017945 */ /* 0x000fe20003800000 */
[----:B------:R-:W-:Y:S01]  /*22910*/  SHF.R.S32.HI R84, RZ, 0x1f, R223 ;  /* 0x0000001fff547819 */ /* 0x000fe200000114df */
[----:B------:R-:W1:Y:S01]  /*22920*/  @P4 LDC R15, c[0x0][0xbf0] ;  /* 0x0002fc00ff0f4b82 */ /* 0x000e620000000800 */
[----:B------:R-:W-:Y:S01]  /*22930*/  IMAD R13, R0, UR5, R13 ;  /* 0x00000005000d7c24 */ /* 0x000fe2000f8e020d */
[----:B------:R-:W-:Y:S01]  /*22940*/  ULDC.64 UR4, c[0x0][0xb38] ;  /* 0x0002ce0000047ab9 */ /* 0x000fe20000000a00 */
[----:B------:R-:W-:Y:S01]  /*22950*/  SHF.R.S32.HI R0, RZ, 0x1f, R3 ;  /* 0x0000001fff007819 */ /* 0x000fe20000011403 */
        /* <DEDUP_REMOVED lines=11> */
[----:B0-----:R-:W-:Y:S01]  /*22a10*/  @P4 IMAD.HI.U32 R12, R89, R12, RZ ;  /* 0x0000000c590c4227 */ /* 0x001fe200078e00ff */
[----:B------:R-:W-:Y:S02]  /*22a20*/  SHF.R.S32.HI R92, RZ, 0x1f, R229 ;  /* 0x0000001fff5c7819 */ /* 0x000fe400000114e5 */
[----:B------:R-:W-:Y:S01]  /*22a30*/  SHF.R.S32.HI R93, RZ, 0x1f, R230 ;  /* 0x0000001fff5d7819 */ /* 0x000fe200000114e6 */
[----:B------:R-:W-:Y:S01]  /*22a40*/  IMAD R0, R0, UR4, RZ ;  /* 0x0000000400007c24 */ /* 0x000fe2000f8e02ff */
[----:B------:R-:W-:Y:S01]  /*22a50*/  SHF.R.S32.HI R94, RZ, 0x1f, R231 ;  /* 0x0000001fff5e7819 */ /* 0x000fe200000114e7 */
[----:B------:R-:W-:Y:S01]  /*22a60*/  IMAD.WIDE.U32 R4, R3, UR4, R4 ;  /* 0x0000000403047c25 */ /* 0x000fe2000f8e0004 */
[----:B------:R-:W-:-:S02]  /*22a70*/  SHF.R.S32.HI R95, RZ, 0x1f, R232 ;  /* 0x0000001fff5f7819 */ /* 0x000fc400000114e8 */
[----:B------:R-:W-:Y:S01]  /*22a80*/  SHF.R.S32.HI R96, RZ, 0x1f, R233 ;  /* 0x0000001fff607819 */ /* 0x000fe200000114e9 */
[----:B------:R-:W-:Y:S01]  /*22a90*/  IMAD R13, R3, UR5, R0 ;  /* 0x00000005030d7c24 */ /* 0x000fe2000f8e0200 */
[----:B------:R-:W-:Y:S01]  /*22aa0*/  ULDC.64 UR4, c[0x0][0xb48] ;  /* 0x0002d20000047ab9 */ /* 0x000fe20000000a00 */
[----:B------:R-:W-:Y:S01]  /*22ab0*/  IMAD.MOV.U32 R3, RZ, RZ, R89 ;  /* 0x000000ffff037224 */ /* 0x000fe200078e0059 */
[----:B-1----:R-:W-:Y:S01]  /*22ac0*/  @P4 SHF.R.U32.HI R3, RZ, R15, R12 ;  /* 0x0000000fff034219 */ /* 0x002fe2000001160c */
[----:B------:R-:W-:Y:S01]  /*22ad0*/  IMAD.IADD R5, R5, 0x1, R13 ;  /* 0x0000000105057824 */ /* 0x000fe200078e020d */
[----:B------:R-:W-:Y:S01]  /*22ae0*/  SHF.R.S32.HI R97, RZ, 0x1f, R234 ;  /* 0x0000001fff617819 */ /* 0x000fe200000114ea */
[----:B------:R-:W-:Y:S01]  /*22af0*/  VIADD R12, R2, 0x30820 ;  /* 0x00030820020c7836 */ /* 0x000fe20000000000 */
[--C-:B------:R-:W-:Y:S01]  /*22b00*/  SHF.R.S32.HI R0, RZ, 0x1f, R3.reuse ;  /* 0x0000001fff007819 */ /* 0x100fe20000011403 */
[----:B------:R-:W-:Y:S01]  /*22b10*/  IMAD.MOV R13, RZ, RZ, -R3 ;  /* 0x000000ffff0d7224 */ /* 0x000fe200078e0a03 */
[----:B------:R-:W-:Y:S01]  /*22b20*/  SHF.R.S32.HI R98, RZ, 0x1f, R235 ;  /* 0x0000001fff627819 */ /* 0x000fe200000114eb */
[----:B------:R-:W-:Y:S01]  /*22b30*/  IMAD.WIDE.U32 R4, R222, UR4, R4 ;  /* 0x00000004de047c25 */ /* 0x000fe2000f8e0004 */
[----:B------:R-:W-:-:S02]  /*22b40*/  PRMT R12, RZ, 0x654, R12 ;  /* 0x00000654ff0c7816 */ /* 0x000fc4000000000c */
[----:B------:R-:W-:Y:S01]  /*22b50*/  SHF.R.S32.HI R99, RZ, 0x1f, R236 ;  /* 0x0000001fff637819 */ /* 0x000fe200000114ec */
[----:B------:R-:W-:Y:S01]  /*22b60*/  IMAD R13, R88, R13, R89 ;  /* 0x0000000d580d7224 */ /* 0x000fe200078e0259 */
[----:B------:R0:W-:Y:S01]  /*22b70*/  SYNCS.ARRIVE.TRANS64.RED.A1T0 RZ, [R12+URZ], RZ ;  /* 0x000000ff0cff79a7 */ /* 0x0001e2000810043f */
[----:B------:R-:W-:Y:S01]  /*22b80*/  IMAD R0, R0, UR6, RZ ;  /* 0x0000000600007c24 */ /* 0x000fe2000f8e02ff */
[----:B------:R-:W-:Y:S01]  /*22b90*/  SHF.R.S32.HI R136, RZ, 0x1f, R237 ;  /* 0x0000001fff887819 */ /* 0x000fe200000114ed */
[----:B------:R-:W-:Y:S01]  /*22ba0*/  IMAD R5, R222, UR5, R5 ;  /* 0x00000005de057c24 */ /* 0x000fe2000f8e0205 */
[----:B------:R-:W-:Y:S01]  /*22bb0*/  ULDC.64 UR4, c[0x0][0xb28] ;  /* 0x0002ca0000047ab9 */ /* 0x000fe20000000a00 */
[C---:B------:R-:W-:Y:S01]  /*22bc0*/  IMAD R15, R3.reuse, UR7, R0 ;  /* 0x00000007030f7c24 */ /* 0x040fe2000f8e0200 */
[----:B------:R-:W-:Y:S01]  /*22bd0*/  SHF.R.S32.HI R0, RZ, 0x1f, R13 ;  /* 0x0000001fff007819 */ /* 0x000fe2000001140d */
[----:B------:R-:W-:Y:S01]  /*22be0*/  IMAD.WIDE.U32 R4, R3, UR6, R4 ;  /* 0x0000000603047c25 */ /* 0x000fe2000f8e0004 */
[----:B------:R-:W-:-:S02]  /*22bf0*/  IADD3 R137, R200, 0x18, RZ ;  /* 0x00000018c8897810 */ /* 0x000fc40007ffe0ff */
[----:B------:R-:W-:Y:S01]  /*22c00*/  SHF.R.S32.HI R138, RZ, 0x1f, R138 ;  /* 0x0000001fff8a7819 */ /* 0x000fe2000001148a */
[----:B------:R-:W-:Y:S01]  /*22c10*/  IMAD R0, R0, UR4, RZ ;  /* 0x0000000400007c24 */ /* 0x000fe2000f8e02ff */
[----:B------:R-:W-:Y:S01]  /*22c20*/  SHF.R.S32.HI R140, RZ, 0x1f, R140 ;  /* 0x0000001fff8c7819 */ /* 0x000fe2000001148c */
[----:B------:R-:W-:Y:S02]  /*22c30*/  IMAD.IADD R5, R5, 0x1, R15 ;  /* 0x0000000105057824 */ /* 0x000fe400078e020f */
        /* <DEDUP_REMOVED lines=8> */
[----:B------:R-:W-:Y:S01]  /*22cc0*/  VIADD R141, R200, 0x8 ;  /* 0x00000008c88d7836 */ /* 0x000fe20000000000 */
[----:B------:R0:W1:Y:S01]  /*22cd0*/  SHFL.IDX PT, R4, R0, RZ, 0x1c1f ;  /* 0x001c1fff00047589 */ /* 0x00006200000e0000 */
[----:B------:R-:W-:-:S03]  /*22ce0*/  SHF.R.S32.HI R142, RZ, 0x1f, R142 ;  /* 0x0000001fff8e7819 */ /* 0x000fc6000001148e */
[----:B------:R0:W2:Y:S01]  /*22cf0*/  SHFL.IDX PT, R5, R3, RZ, 0x1c1f ;  /* 0x001c1fff03057589 */ /* 0x0000a200000e0000 */
[----:B------:R-:W-:Y:S05]  /*22d00*/  @P0 BRA `(.L_x_1751) ;  /* 0x0000000400a40947 */ /* 0x000fea0003800000 */
[----:B------:R-:W-:Y:S02]  /*22d10*/  ULDC UR4, c[0x0][0xac8] ;  /* 0x0002b20000047ab9 */ /* 0x000fe40000000800 */
[----:B------:R-:W-:Y:S02]  /*22d20*/  ISETP.GE.AND P4, PT, R141, UR4, PT ;  /* 0x000000048d007c0c */ /* 0x000fe4000bf86270 */
[----:B------:R-:W-:Y:S02]  /*22d30*/  ISETP.GE.AND P3, PT, R139, UR4, PT ;  /* 0x000000048b007c0c */ /* 0x000fe4000bf66270 */
[----:B------:R-:W-:Y:S02]  /*22d40*/  ISETP.GE.AND P5, PT, R200, UR4, PT ;  /* 0x00000004c8007c0c */ /* 0x000fe4000bfa6270 */
[----:B------:R-:W-:Y:S02]  /*22d50*/  ISETP.GE.AND P1, PT, R237, UR4, PT ;  /* 0x00000004ed007c0c */ /* 0x000fe4000bf26270 */
[----:B------:R-:W-:-:S05]  /*22d60*/  ISETP.GE.AND P0, PT, R137, UR4, PT ;  /* 0x0000000489007c0c */ /* 0x000fca000bf06270 */
[-C--:B01----:R-:W-:Y:S02]  /*22d70*/  @!P4 LEA R12, P2, R141, R4.reuse, 0x2 ;  /* 0x000000048d0cc211 */ /* 0x083fe400078410ff */
[----:B------:R-:W-:Y:S02]  /*22d80*/  @!P3 LEA R14, P6, R139, R4, 0x2 ;  /* 0x000000048b0eb211 */ /* 0x000fe400078c10ff */
[----:B--2---:R-:W-:Y:S01]  /*22d90*/  @!P5 IMAD.WIDE R74, R200, 0x4, R4 ;  /* 0x00000004c84ad825 */ /* 0x004fe200078e0204 */
[-C--:B------:R-:W-:Y:S02]  /*22da0*/  @!P4 LEA.HI.X R13, R141, R5.reuse, R142, 0x2, P2 ;  /* 0x000000058d0dc211 */ /* 0x080fe400010f148e */
[----:B------:R-:W-:Y:S02]  /*22db0*/  ISETP.GE.AND P2, PT, R236, UR4, PT ;  /* 0x00000004ec007c0c */ /* 0x000fe4000bf46270 */
[----:B------:R-:W-:Y:S01]  /*22dc0*/  @!P3 LEA.HI.X R15, R139, R5, R140, 0x2, P6 ;  /* 0x000000058b0fb211 */ /* 0x000fe200030f148c */
[----:B------:R-:W-:Y:S04]  /*22dd0*/  @!P5 ST.E.64 desc[UR46][R74.64], R24 ;  /* 0x000000184a00d985 */ /* 0x000fe8000c101b2e */
        /* <DEDUP_REMOVED lines=11> */
[----:B------:R-:W-:-:S02]  /*22e90*/  @!P2 LEA R24, P6, R236, R4, 0x2 ;  /* 0x00000004ec18a211 */ /* 0x000fc400078c10ff */
[----:B------:R-:W-:Y:S01]  /*22ea0*/  ISETP.GE.AND P0, PT, R232, UR4, PT ;  /* 0x00000004e8007c0c */ /* 0x000fe2000bf06270 */
[----:B------:R1:W-:Y:S01]  /*22eb0*/  @!P1 ST.E.64 desc[UR46][R14.64], R40 ;  /* 0x000000280e009985 */ /* 0x0003e2000c101b2e */
[----:B------:R-:W-:Y:S02]  /*22ec0*/  @!P2 LEA.HI.X R25, R236, R5, R99, 0x2, P6 ;  /* 0x00000005ec19a211 */ /* 0x000fe400030f1463 */
[----:B------:R-:W-:Y:S02]  /*22ed0*/  ISETP.GE.AND P1, PT, R231, UR4, PT ;  /* 0x00000004e7007c0c */ /* 0x000fe4000bf26270 */
[----:B------:R-:W-:Y:S01]  /*22ee0*/  IADD3 R33, R200, 0xb0, RZ ;  /* 0x000000b0c8217810 */ /* 0x000fe20007ffe0ff */
[----:B------:R2:W-:Y:S01]  /*22ef0*/  @!P2 ST.E.64 desc[UR46][R24.64], R44 ;  /* 0x0000002c1800a985 */ /* 0x0005e2000c101b2e */
[-C--:B0-----:R-:W-:Y:S02]  /*22f00*/  @!P3 LEA R12, P6, R235, R4.reuse, 0x2 ;  /* 0x00000004eb0cb211 */ /* 0x081fe400078c10ff */
[----:B-1----:R-:W-:-:S02]  /*22f10*/  @!P4 LEA R14, P2, R234, R4, 0x2 ;  /* 0x00000004ea0ec211 */ /* 0x002fc400078410ff */
[-C--:B------:R-:W-:Y:S02]  /*22f20*/  @!P3 LEA.HI.X R13, R235, R5.reuse, R98, 0x2, P6 ;  /* 0x00000005eb0db211 */ /* 0x080fe400030f1462 */
[-C--:B------:R-:W-:Y:S02]  /*22f30*/  @!P4 LEA.HI.X R15, R234, R5.reuse, R97, 0x2, P2 ;  /* 0x00000005ea0fc211 */ /* 0x080fe400010f1461 */
[C---:B--2---:R-:W-:Y:S01]  /*22f40*/  @!P5 LEA R24, P6, R233.reuse, R4, 0x2 ;  /* 0x00000004e918d211 */ /* 0x044fe200078c10ff */
[----:B------:R0:W-:Y:S01]  /*22f50*/  @!P3 ST.E.64 desc[UR46][R12.64], R48 ;  /* 0x000000300c00b985 */ /* 0x0001e2000c101b2e */
[----:B------:R-:W-:Y:S02]  /*22f60*/  ISETP.GE.AND P2, PT, R230, UR4, PT ;  /* 0x00000004e6007c0c */ /* 0x000fe4000bf46270 */
[----:B------:R-:W-:Y:S01]  /*22f70*/  @!P5 LEA.HI.X R25, R233, R5, R96, 0x2, P6 ;  /* 0x00000005e919d211 */ /* 0x000fe200030f1460 */
[----:B------:R1:W-:Y:S04]  /*22f80*/  @!P4 ST.E.64 desc[UR46][R14.64], R52 ;  /* 0x000000340e00c985 */ /* 0x0003e8000c101b2e */
[----:B------:R2:W-:Y:S01]  /*22f90*/  @!P5 ST.E.64 desc[UR46][R24.64], R6 ;  /* 0x000000061800d985 */ /* 0x0005e2000c101b2e */
[----:B------:R-:W-:-:S02]  /*22fa0*/  ISETP.GE.AND P5, PT, R229, UR4, PT ;  /* 0x00000004e5007c0c */ /* 0x000fc4000bfa6270 */
[----:B0-----:R-:W-:-:S03]  /*22fb0*/  @!P1 LEA R12, P3, R231, R4, 0x2 ;  /* 0x00000004e70c9211 */ /* 0x001fc600078610ff */
[-C--:B-1----:R-:W-:Y:S02]  /*22fc0*/  @!P2 LEA R14, P6, R230, R4.reuse, 0x2 ;  /* 0x00000004e60ea211 */ /* 0x082fe400078c10ff */
[-C--:B------:R-:W-:Y:S02]  /*22fd0*/  @!P1 LEA.HI.X R13, R231, R5.reuse, R94, 0x2, P3 ;  /* 0x00000005e70d9211 */ /* 0x080fe400018f145e */
[----:B--2---:R-:W-:Y:S01]  /*22fe0*/  @!P0 LEA R6, P4, R232, R4, 0x2 ;  /* 0x00000004e8068211 */ /* 0x004fe200078810ff */
[----:B------:R-:W-:Y:S01]  /*22ff0*/  VIADD R25, R200, 0xa0 ;  /* 0x000000a0c8197836 */ /* 0x000fe20000000000 */
[-C--:B------:R-:W-:Y:S02]  /*23000*/  @!P2 LEA.HI.X R15, R230, R5.reuse, R93, 0x2, P6 ;  /* 0x00000005e60fa211 */ /* 0x080fe400030f145d */
[----:B------:R-:W-:Y:S02]  /*23010*/  @!P0 LEA.HI.X R7, R232, R5, R95, 0x2, P4 ;  /* 0x00000005e8078211 */ /* 0x000fe400020f145f */
[----:B------:R-:W-:-:S02]  /*23020*/  ISETP.GE.AND P4, PT, R228, UR4, PT ;  /* 0x00000004e4007c0c */ /* 0x000fc4000bf86270 */
[----:B------:R-:W-:Y:S01]  /*23030*/  ISETP.GE.AND P3, PT, R227, UR4, PT ;  /* 0x00000004e3007c0c */ /* 0x000fe2000bf66270 */
[----:B------:R0:W-:Y:S01]  /*23040*/  @!P0 ST.E.64 desc[UR46][R6.64], R60 ;  /* 0x0000003c06008985 */ /* 0x0001e2000c101b2e */
[----:B------:R-:W-:-:S03]  /*23050*/  ISETP.GE.AND P0, PT, R225, UR4, PT ;  /* 0x00000004e1007c0c */ /* 0x000fc6000bf06270 */
[----:B------:R1:W-:Y:S04]  /*23060*/  @!P1 ST.E.64 desc[UR46][R12.64], R64 ;  /* 0x000000400c009985 */ /* 0x0003e8000c101b2e */
[----:B------:R2:W-:Y:S01]  /*23070*/  @!P2 ST.E.64 desc[UR46][R14.64], R68 ;  /* 0x000000440e00a985 */ /* 0x0005e2000c101b2e */
[----:B------:R-:W-:Y:S02]  /*23080*/  ISETP.GE.AND P2, PT, R226, UR4, PT ;  /* 0x00000004e2007c0c */ /* 0x000fe4000bf46270 */
[CC--:B0-----:R-:W-:Y:S02]  /*23090*/  @!P5 LEA R6, P6, R229.reuse, R4.reuse, 0x2 ;  /* 0x00000004e506d211 */ /* 0x0c1fe400078c10ff */
[----:B-1----:R-:W-:Y:S02]  /*230a0*/  @!P4 LEA R12, P1, R228, R4, 0x2 ;  /* 0x00000004e40cc211 */ /* 0x002fe400078210ff */
[----:B------:R-:W-:-:S02]  /*230b0*/  @!P5 LEA.HI.X R7, R229, R5, R92, 0x2, P6 ;  /* 0x00000005e507d211 */ /* 0x000fc400030f145c */
[----:B------:R-:W-:Y:S02]  /*230c0*/  @!P4 LEA.HI.X R13, R228, R5, R91, 0x2, P1 ;  /* 0x00000005e40dc211 */ /* 0x000fe400008f145b */
[----:B------:R-:W-:Y:S01]  /*230d0*/  ISETP.GE.AND P1, PT, R224, UR4, PT ;  /* 0x00000004e0007c0c */ /* 0x000fe2000bf26270 */
[----:B------:R0:W-:Y:S01]  /*230e0*/  @!P5 ST.E.64 desc[UR46][R6.64], R8 ;  /* 0x000000080600d985 */ /* 0x0001e2000c101b2e */
[----:B--2---:R-:W-:-:S03]  /*230f0*/  @!P3 LEA R14, P6, R227, R4, 0x2 ;  /* 0x00000004e30eb211 */ /* 0x004fc600078c10ff */
[----:B------:R1:W-:Y:S01]  /*23100*/  @!P4 ST.E.64 desc[UR46][R12.64], R76 ;  /* 0x0000004c0c00c985 */ /* 0x0003e2000c101b2e */
[----:B------:R-:W-:-:S05]  /*23110*/  @!P3 LEA.HI.X R15, R227, R5, R90, 0x2, P6 ;  /* 0x00000005e30fb211 */ /* 0x000fca00030f145a */
[----:B------:R2:W-:Y:S01]  /*23120*/  @!P3 ST.E.64 desc[UR46][R14.64], R80 ;  /* 0x000000500e00b985 */ /* 0x0005e2000c101b2e */
[----:B------:R-:W-:Y:S02]  /*23130*/  ISETP.GE.AND P3, PT, R221, UR4, PT ;  /* 0x00000004dd007c0c */ /* 0x000fe4000bf66270 */
[CC--:B0-----:R-:W-:Y:S02]  /*23140*/  @!P2 LEA R6, P4, R226.reuse, R4.reuse, 0x2 ;  /* 0x00000004e206a211 */ /* 0x0c1fe400078810ff */
[-C--:B------:R-:W-:Y:S02]  /*23150*/  @!P0 LEA R8, P5, R225, R4.reuse, 0x2 ;  /* 0x00000004e1088211 */ /* 0x080fe400078a10ff */
[-C--:B------:R-:W-:Y:S02]  /*23160*/  @!P2 LEA.HI.X R7, R226, R5.reuse, R87, 0x2, P4 ;  /* 0x00000005e207a211 */ /* 0x080fe400020f1457 */
[----:B-1----:R-:W-:Y:S02]  /*23170*/  @!P1 LEA R12, P6, R224, R4, 0x2 ;  /* 0x00000004e00c9211 */ /* 0x002fe400078c10ff */
[----:B------:R-:W-:Y:S01]  /*23180*/  ISETP.GE.AND P4, PT, R25, UR4, PT ;  /* 0x0000000419007c0c */ /* 0x000fe2000bf86270 */
[----:B------:R0:W-:Y:S01]  /*23190*/  @!P2 ST.E.64 desc[UR46][R6.64], R10 ;  /* 0x0000000a0600a985 */ /* 0x0001e2000c101b2e */
[----:B------:R-:W-:-:S02]  /*231a0*/  @!P0 LEA.HI.X R9, R225, R5, R86, 0x2, P5 ;  /* 0x00000005e1098211 */ /* 0x000fc400028f1456 */
[----:B------:R-:W-:Y:S02]  /*231b0*/  @!P1 LEA.HI.X R13, R224, R5, R85, 0x2, P6 ;  /* 0x00000005e00d9211 */ /* 0x000fe400030f1455 */
[----:B------:R-:W-:Y:S01]  /*231c0*/  ISETP.GE.AND P2, PT, R223, UR4, PT ;  /* 0x00000004df007c0c */ /* 0x000fe2000bf46270 */
[----:B------:R1:W-:Y:S01]  /*231d0*/  @!P0 ST.E.64 desc[UR46][R8.64], R20 ;  /* 0x0000001408008985 */ /* 0x0003e2000c101b2e */
[----:B--2---:R-:W-:Y:S02]  /*231e0*/  SHF.R.S32.HI R14, RZ, 0x1f, R221 ;  /* 0x0000001fff0e7819 */ /* 0x004fe400000114dd */
[----:B------:R-:W-:Y:S01]  /*231f0*/  ISETP.GE.AND P0, PT, R33, UR4, PT ;  /* 0x0000000421007c0c */ /* 0x000fe2000bf06270 */
[----:B------:R2:W-:Y:S01]  /*23200*/  @!P1 ST.E.64 desc[UR46][R12.64], R120 ;  /* 0x000000780c009985 */ /* 0x0005e2000c101b2e */
[----:B------:R-:W-:Y:S02]  /*23210*/  ISETP.GE.AND P1, PT, R29, UR4, PT ;  /* 0x000000041d007c0c */ /* 0x000fe4000bf26270 */
[----:B0-----:R-:W-:-:S02]  /*23220*/  SHF.R.S32.HI R6, RZ, 0x1f, R25 ;  /* 0x0000001fff067819 */ /* 0x001fc40000011419 */
[CC--:B------:R-:W-:Y:S02]  /*23230*/  @!P4 LEA R10, P5, R25.reuse, R4.reuse, 0x2 ;  /* 0x00000004190ac211 */ /* 0x0c0fe400078a10ff */
[----:B------:R-:W-:Y:S01]  /*23240*/  SHF.R.S32.HI R7, RZ, 0x1f, R33 ;  /* 0x0000001fff077819 */ /* 0x000fe20000011421 */
[----:B-1----:R-:W-:Y:S01]  /*23250*/  VIADD R21, R200, 0xb8 ;  /* 0x000000b8c8157836 */ /* 0x002fe20000000000 */
[----:B------:R-:W-:Y:S02]  /*23260*/  @!P4 LEA.HI.X R11, R25, R5, R6, 0x2, P5 ;  /* 0x00000005190bc211 */ /* 0x000fe400028f1406 */
[----:B------:R-:W-:Y:S02]  /*23270*/  SHF.R.S32.HI R6, RZ, 0x1f, R29 ;  /* 0x0000001fff067819 */ /* 0x000fe4000001141d */
[----:B--2---:R-:W-:Y:S02]  /*23280*/  @!P3 LEA R12, P6, R221, R4, 0x2 ;  /* 0x00000004dd0cb211 */ /* 0x004fe400078c10ff */
[----:B------:R-:W-:-:S02]  /*23290*/  ISETP.GE.AND P5, PT, R21, UR4, PT ;  /* 0x0000000415007c0c */ /* 0x000fc4000bfa6270 */
[-C--:B------:R-:W-:Y:S02]  /*232a0*/  @!P3 LEA.HI.X R13, R221, R5.reuse, R14, 0x2, P6 ;  /* 0x00000005dd0db211 */ /* 0x080fe400030f140e */
[CC--:B------:R-:W-:Y:S02]  /*232b0*/  @!P2 LEA R14, P6, R223.reuse, R4.reuse, 0x2 ;  /* 0x00000004df0ea211 */ /* 0x0c0fe400078c10ff */
[----:B------:R-:W-:Y:S02]  /*232c0*/  SHF.R.S32.HI R20, RZ, 0x1f, R21 ;  /* 0x0000001fff147819 */ /* 0x000fe40000011415 */
[----:B------:R-:W-:Y:S02]  /*232d0*/  @!P2 LEA.HI.X R15, R223, R5, R84, 0x2, P6 ;  /* 0x00000005df0fa211 */ /* 0x000fe400030f1454 */
[----:B------:R-:W-:-:S03]  /*232e0*/  @!P1 LEA R8, P6, R29, R4, 0x2 ;  /* 0x000000041d089211 */ /* 0x000fc600078c10ff */
[----:B------:R3:W-:Y:S01]  /*232f0*/  @!P2 ST.E.64 desc[UR46][R14.64], R122 ;  /* 0x0000007a0e00a985 */ /* 0x0007e2000c101b2e */
[-C--:B------:R-:W-:Y:S02]  /*23300*/  @!P1 LEA.HI.X R9, R29, R5.reuse, R6, 0x2, P6 ;  /* 0x000000051d099211 */ /* 0x080fe400030f1406 */
[CC--:B------:R-:W-:Y:S01]  /*23310*/  @!P0 LEA R6, P6, R33.reuse, R4.reuse, 0x2 ;  /* 0x0000000421068211 */ /* 0x0c0fe200078c10ff */
[----:B------:R3:W-:Y:S03]  /*23320*/  @!P3 ST.E.64 desc[UR46][R12.64], R100 ;  /* 0x000000640c00b985 */ /* 0x0007e6000c101b2e */
[----:B------:R-:W-:Y:S01]  /*23330*/  @!P0 LEA.HI.X R7, R33, R5, R7, 0x2, P6 ;  /* 0x0000000521078211 */ /* 0x000fe200030f1407 */
[----:B------:R3:W-:Y:S01]  /*23340*/  @!P4 ST.E.64 desc[UR46][R10.64], R104 ;  /* 0x000000680a00c985 */ /* 0x0007e2000c101b2e */
[----:B------:R-:W-:-:S03]  /*23350*/  @!P5 LEA R4, P6, R21, R4, 0x2 ;  /* 0x000000041504d211 */ /* 0x000fc600078c10ff */
[----:B------:R3:W-:Y:S01]  /*23360*/  @!P1 ST.E.64 desc[UR46][R8.64], R108 ;  /* 0x0000006c08009985 */ /* 0x0007e2000c101b2e */
[----:B------:R-:W-:-:S03]  /*23370*/  @!P5 LEA.HI.X R5, R21, R5, R20, 0x2, P6 ;  /* 0x000000051505d211 */ /* 0x000fc600030f1414 */
[----:B------:R3:W-:Y:S04]  /*23380*/  @!P0 ST.E.64 desc[UR46][R6.64], R112 ;  /* 0x0000007006008985 */ /* 0x0007e8000c101b2e */
[----:B------:R3:W-:Y:S02]  /*23390*/  @!P5 ST.E.64 desc[UR46][R4.64], R116 ;  /* 0x000000740400d985 */ /* 0x0007e4000c101b2e */
.L_x_1751:
[----:B------:R-:W-:Y:S05]  /*233a0*/  BSYNC B1 ;  /* 0x0000000000017941 */ /* 0x000fea0003800000 */
.L_x_1750:
[----:B------:R-:W-:Y:S01]  /*233b0*/  ISETP.GE.AND P0, PT, R73, R72, PT ;  /* 0x000000484900720c */ /* 0x000fe20003f06270 */
[----:B--23--:R2:W3:Y:S04]  /*233c0*/  SHFL.IDX PT, R5, R3, 0x1, 0x1c1f ;  /* 0x003c1f0003057f89 */ /* 0x00c4e800000e0000 */
[----:B-1----:R2:W1:Y:S08]  /*233d0*/  SHFL.IDX PT, R4, R0, 0x1, 0x1c1f ;  /* 0x003c1f0000047f89 */ /* 0x00247000000e0000 */
[----:B--2---:R-:W-:Y:S05]  /*233e0*/  @P0 BRA `(.L_x_1749) ;  /* 0x0000001400000947 */ /* 0x004fea0003800000 */
[----:B------:R-:W-:Y:S01]  /*233f0*/  ULDC UR4, c[0x0][0xac8] ;  /* 0x0002b20000047ab9 */ /* 0x000fe20000000800 */
[C---:B0-----:R-:W-:Y:S01]  /*23400*/  VIADD R3, R200.reuse, 0xa8 ;  /* 0x000000a8c8037836 */ /* 0x041fe20000000000 */
[----:B------:R-:W-:Y:S01]  /*23410*/  ISETP.GE.AND P1, PT, R141, UR4, PT ;  /* 0x000000048d007c0c */ /* 0x000fe2000bf26270 */
[C---:B------:R-:W-:Y:S01]  /*23420*/  VIADD R25, R200.reuse, 0xb0 ;  /* 0x000000b0c8197836 */ /* 0x040fe20000000000 */
[----:B------:R-:W-:Y:S02]  /*23430*/  ISETP.GE.AND P0, PT, R139, UR4, PT ;  /* 0x000000048b007c0c */ /* 0x000fe4000bf06270 */
[----:B------:R-:W-:Y:S02]  /*23440*/  ISETP.GE.AND P2, PT, R200, UR4, PT ;  /* 0x00000004c8007c0c */ /* 0x000fe4000bf46270 */
[----:B------:R-:W-:Y:S02]  /*23450*/  ISETP.GE.AND P3, PT, R137, UR4, PT ;  /* 0x0000000489007c0c */ /* 0x000fe4000bf66270 */
[----:B------:R-:W-:-:S05]  /*23460*/  ISETP.GE.AND P4, PT, R237, UR4, PT ;  /* 0x00000004ed007c0c */ /* 0x000fca000bf86270 */
[-C--:B-1----:R-:W-:Y:S02]  /*23470*/  @!P1 LEA R8, P5, R141, R4.reuse, 0x2 ;  /* 0x000000048d089211 */ /* 0x082fe400078a10ff */
[-C--:B------:R-:W-:Y:S02]  /*23480*/  @!P0 LEA R10, P6, R139, R4.reuse, 0x2 ;  /* 0x000000048b0a8211 */ /* 0x080fe400078c10ff */
[-C--:B---3--:R-:W-:Y:S01]  /*23490*/  @!P1 LEA.HI.X R9, R141, R5.reuse, R142, 0x2, P5 ;  /* 0x000000058d099211 */ /* 0x088fe200028f148e */
[----:B------:R-:W-:Y:S01]  /*234a0*/  @!P2 IMAD.WIDE R6, R200, 0x4, R4 ;  /* 0x00000004c806a825 */ /* 0x000fe200078e0204 */
[----:B------:R-:W-:Y:S02]  /*234b0*/  ISETP.GE.AND P5, PT, R236, UR4, PT ;  /* 0x00000004ec007c0c */ /* 0x000fe4000bfa6270 */
[----:B------:R-:W-:Y:S02]  /*234c0*/  @!P0 LEA.HI.X R11, R139, R5, R140, 0x2, P6 ;  /* 0x000000058b0b8211 */ /* 0x000fe400030f148c */
[----:B------:R0:W-:Y:S01]  /*234d0*/  @!P2 ST.E.64 desc[UR46][R6.64], R26 ;  /* 0x0000001a0600a985 */ /* 0x0001e2000c101b2e */
[----:B------:R-:W-:-:S02]  /*234e0*/  @!P3 LEA R12, P6, R137, R4, 0x2 ;  /* 0x00000004890cb211 */ /* 0x000fc400078c10ff */
[-C--:B------:R-:W-:Y:S01]  /*234f0*/  @!P4 LEA R14, P2, R237, R4.reuse, 0x2 ;  /* 0x00000004ed0ec211 */ /* 0x080fe200078410ff */
[----:B------:R1:W-:Y:S01]  /*23500*/  @!P1 ST.E.64 desc[UR46][R8.64], R30 ;  /* 0x0000001e08009985 */ /* 0x0003e2000c101b2e */
[----:B------:R-:W-:Y:S02]  /*23510*/  ISETP.GE.AND P1, PT, R234, UR4, PT ;  /* 0x00000004ea007c0c */ /* 0x000fe4000bf26270 */
[-C--:B------:R-:W-:Y:S01]  /*23520*/  @!P3 LEA.HI.X R13, R137, R5.reuse, R138, 0x2, P6 ;  /* 0x00000005890db211 */ /* 0x080fe200030f148a */
[----:B------:R2:W-:Y:S01]  /*23530*/  @!P0 ST.E.64 desc[UR46][R10.64], R34 ;  /* 0x000000220a008985 */ /* 0x0005e2000c101b2e */
[----:B------:R-:W-:Y:S02]  /*23540*/  ISETP.GE.AND P0, PT, R235, UR4, PT ;  /* 0x00000004eb007c0c */ /* 0x000fe4000bf06270 */
[----:B------:R-:W-:Y:S01]  /*23550*/  @!P5 LEA R20, P6, R236, R4, 0x2 ;  /* 0x00000004ec14d211 */ /* 0x000fe200078c10ff */
[----:B------:R3:W-:Y:S01]  /*23560*/  @!P3 ST.E.64 desc[UR46][R12.64], R38 ;  /* 0x000000260c00b985 */ /* 0x0007e2000c101b2e */
[----:B------:R-:W-:-:S02]  /*23570*/  @!P4 LEA.HI.X R15, R237, R5, R136, 0x2, P2 ;  /* 0x00000005ed0fc211 */ /* 0x000fc400010f1488 */
[----:B------:R-:W-:Y:S02]  /*23580*/  ISETP.GE.AND P2, PT, R233, UR4, PT ;  /* 0x00000004e9007c0c */ /* 0x000fe4000bf46270 */
[----:B------:R-:W-:Y:S01]  /*23590*/  @!P5 LEA.HI.X R21, R236, R5, R99, 0x2, P6 ;  /* 0x00000005ec15d211 */ /* 0x000fe200030f1463 */
[----:B------:R4:W-:Y:S01]  /*235a0*/  @!P4 ST.E.64 desc[UR46][R14.64], R42 ;  /* 0x0000002a0e00c985 */ /* 0x0009e2000c101b2e */
[----:B------:R-:W-:Y:S02]  /*235b0*/  ISETP.GE.AND P3, PT, R232, UR4, PT ;  /* 0x00000004e8007c0c */ /* 0x000fe4000bf66270 */
[----:B------:R-:W-:Y:S01]  /*235c0*/  ISETP.GE.AND P4, PT, R231, UR4, PT ;  /* 0x00000004e7007c0c */ /* 0x000fe2000bf86270 */
[----:B------:R5:W-:Y:S01]  /*235d0*/  @!P5 ST.E.64 desc[UR46][R20.64], R46 ;  /* 0x0000002e1400d985 */ /* 0x000be2000c101b2e */
[-C--:B0-----:R-:W-:Y:S02]  /*235e0*/  @!P0 LEA R6, P6, R235, R4.reuse, 0x2 ;  /* 0x00000004eb068211 */ /* 0x081fe400078c10ff */
[----:B-1----:R-:W-:-:S02]  /*235f0*/  @!P1 LEA R8, P5, R234, R4, 0x2 ;  /* 0x00000004ea089211 */ /* 0x002fc400078a10ff */
[-C--:B------:R-:W-:Y:S02]  /*23600*/  @!P0 LEA.HI.X R7, R235, R5.reuse, R98, 0x2, P6 ;  /* 0x00000005eb078211 */ /* 0x080fe400030f1462 */
[CC--:B--2---:R-:W-:Y:S02]  /*23610*/  @!P2 LEA R10, P6, R233.reuse, R4.reuse, 0x2 ;  /* 0x00000004e90aa211 */ /* 0x0c4fe400078c10ff */
[-C--:B------:R-:W-:Y:S01]  /*23620*/  @!P1 LEA.HI.X R9, R234, R5.reuse, R97, 0x2, P5 ;  /* 0x00000005ea099211 */ /* 0x080fe200028f1461 */
[----:B------:R0:W-:Y:S01]  /*23630*/  @!P0 ST.E.64 desc[UR46][R6.64], R50 ;  /* 0x0000003206008985 */ /* 0x0001e2000c101b2e */
[----:B------:R-:W-:Y:S02]  /*23640*/  ISETP.GE.AND P5, PT, R230, UR4, PT ;  /* 0x00000004e6007c0c */ /* 0x000fe4000bfa6270 */
[----:B------:R-:W-:Y:S01]  /*23650*/  @!P2 LEA.HI.X R11, R233, R5, R96, 0x2, P6 ;  /* 0x00000005e90ba211 */ /* 0x000fe200030f1460 */
[----:B------:R1:W-:Y:S01]  /*23660*/  @!P1 ST.E.64 desc[UR46][R8.64], R54 ;  /* 0x0000003608009985 */ /* 0x0003e2000c101b2e */
[----:B---3--:R-:W-:-:S02]  /*23670*/  @!P3 LEA R12, P1, R232, R4, 0x2 ;  /* 0x00000004e80cb211 */ /* 0x008fc400078210ff */
[-C--:B----4-:R-:W-:Y:S01]  /*23680*/  @!P4 LEA R14, P0, R231, R4.reuse, 0x2 ;  /* 0x00000004e70ec211 */ /* 0x090fe200078010ff */
[----:B------:R2:W-:Y:S01]  /*23690*/  @!P2 ST.E.64 desc[UR46][R10.64], R124 ;  /* 0x0000007c0a00a985 */ /* 0x0005e2000c101b2e */
[----:B------:R-:W-:Y:S02]  /*236a0*/  ISETP.GE.AND P2, PT, R229, UR4, PT ;  /* 0x00000004e5007c0c */ /* 0x000fe4000bf46270 */
[-C--:B------:R-:W-:Y:S02]  /*236b0*/  @!P3 LEA.HI.X R13, R232, R5.reuse, R95, 0x2, P1 ;  /* 0x00000005e80db211 */ /* 0x080fe400008f145f */
[----:B------:R-:W-:Y:S02]  /*236c0*/  ISETP.GE.AND P1, PT, R228, UR4, PT ;  /* 0x00000004e4007c0c */ /* 0x000fe4000bf26270 */
[----:B-----5:R-:W-:Y:S01]  /*236d0*/  @!P5 LEA R20, P6, R230, R4, 0x2 ;  /* 0x00000004e614d211 */ /* 0x020fe200078c10ff */
[----:B------:R3:W-:Y:S01]  /*236e0*/  @!P3 ST.E.64 desc[UR46][R12.64], R62 ;  /* 0x0000003e0c00b985 */ /* 0x0007e2000c101b2e */
[----:B------:R-:W-:-:S02]  /*236f0*/  @!P4 LEA.HI.X R15, R231, R5, R94, 0x2, P0 ;  /* 0x00000005e70fc211 */ /* 0x000fc400000f145e */
[----:B------:R-:W-:Y:S02]  /*23700*/  @!P5 LEA.HI.X R21, R230, R5, R93, 0x2, P6 ;  /* 0x00000005e615d211 */ /* 0x000fe400030f145d */
[----:B------:R-:W-:Y:S01]  /*23710*/  ISETP.GE.AND P0, PT, R227, UR4, PT ;  /* 0x00000004e3007c0c */ /* 0x000fe2000bf06270 */
[----:B------:R-:W-:Y:S01]  /*23720*/  @!P4 ST.E.64 desc[UR46][R14.64], R66 ;  /* 0x000000420e00c985 */ /* 0x000fe2000c101b2e */
[----:B------:R-:W-:Y:S02]  /*23730*/  ISETP.GE.AND P3, PT, R226, UR4, PT ;  /* 0x00000004e2007c0c */ /* 0x000fe4000bf66270 */
[-C--:B0-----:R-:W-:Y:S01]  /*23740*/  @!P2 LEA R6, P6, R229, R4.reuse, 0x2 ;  /* 0x00000004e506a211 */ /* 0x081fe200078c10ff */
[----:B------:R0:W-:Y:S01]  /*23750*/  @!P5 ST.E.64 desc[UR46][R20.64], R70 ;  /* 0x000000461400d985 */ /* 0x0001e2000c101b2e */
[----:B------:R-:W-:Y:S02]  /*23760*/  ISETP.GE.AND P4, PT, R225, UR4, PT ;  /* 0x00000004e1007c0c */ /* 0x000fe4000bf86270 */
[----:B-1----:R-:W-:-:S02]  /*23770*/  @!P1 LEA R8, P5, R228, R4, 0x2 ;  /* 0x00000004e4089211 */ /* 0x002fc400078a10ff */
[-C--:B------:R-:W-:Y:S02]  /*23780*/  @!P2 LEA.HI.X R7, R229, R5.reuse, R92, 0x2, P6 ;  /* 0x00000005e507a211 */ /* 0x080fe400030f145c */
[-C--:B------:R-:W-:Y:S02]  /*23790*/  @!P1 LEA.HI.X R9, R228, R5.reuse, R91, 0x2, P5 ;  /* 0x00000005e4099211 */ /* 0x080fe400028f145b */
[CC--:B--2---:R-:W-:Y:S01]  /*237a0*/  @!P0 LEA R10, P6, R227.reuse, R4.reuse, 0x2 ;  /* 0x00000004e30a8211 */ /* 0x0c4fe200078c10ff */
[----:B------:R1:W-:Y:S01]  /*237b0*/  @!P2 ST.E.64 desc[UR46][R6.64], R126 ;  /* 0x0000007e0600a985 */ /* 0x0003e2000c101b2e */
[----:B------:R-:W-:Y:S02]  /*237c0*/  ISETP.GE.AND P2, PT, R224, UR4, PT ;  /* 0x00000004e0007c0c */ /* 0x000fe4000bf46270 */
[-C--:B------:R-:W-:Y:S01]  /*237d0*/  @!P0 LEA.HI.X R11, R227, R5.reuse, R90, 0x2, P6 ;  /* 0x00000005e30b8211 */ /* 0x080fe200030f145a */
[----:B------:R2:W-:Y:S01]  /*237e0*/  @!P1 ST.E.64 desc[UR46][R8.64], R78 ;  /* 0x0000004e08009985 */ /* 0x0005e2000c101b2e */
[-C--:B---3--:R-:W-:Y:S01]  /*237f0*/  @!P3 LEA R12, P1, R226, R4.reuse, 0x2 ;  /* 0x00000004e20cb211 */ /* 0x088fe200078210ff */
[----:B0-----:R-:W-:Y:S01]  /*23800*/  VIADD R21, R200, 0xa0 ;  /* 0x000000a0c8157836 */ /* 0x001fe20000000000 */
[----:B------:R-:W-:Y:S01]  /*23810*/  @!P4 LEA R14, P5, R225, R4, 0x2 ;  /* 0x00000004e10ec211 */ /* 0x000fe200078a10ff */
[----:B------:R0:W-:Y:S01]  /*23820*/  @!P0 ST.E.64 desc[UR46][R10.64], R82 ;  /* 0x000000520a008985 */ /* 0x0001e2000c101b2e */
[----:B------:R-:W-:-:S02]  /*23830*/  @!P3 LEA.HI.X R13, R226, R5, R87, 0x2, P1 ;  /* 0x00000005e20db211 */ /* 0x000fc400008f1457 */
[----:B------:R-:W-:Y:S02]  /*23840*/  ISETP.GE.AND P1, PT, R223, UR4, PT ;  /* 0x00000004df007c0c */ /* 0x000fe4000bf26270 */
[----:B------:R-:W-:Y:S01]  /*23850*/  @!P4 LEA.HI.X R15, R225, R5, R86, 0x2, P5 ;  /* 0x00000005e10fc211 */ /* 0x000fe200028f1456 */
[----:B------:R3:W-:Y:S01]  /*23860*/  @!P3 ST.E.64 desc[UR46][R12.64], R128 ;  /* 0x000000800c00b985 */ /* 0x0007e2000c101b2e */
[----:B------:R-:W-:Y:S02]  /*23870*/  ISETP.GE.AND P0, PT, R221, UR4, PT ;  /* 0x00000004dd007c0c */ /* 0x000fe4000bf06270 */
[----:B-1----:R-:W-:Y:S01]  /*23880*/  @!P2 LEA R6, P5, R224, R4, 0x2 ;  /* 0x00000004e006a211 */ /* 0x002fe200078a10ff */
[----:B------:R1:W-:Y:S01]  /*23890*/  @!P4 ST.E.64 desc[UR46][R14.64], R130 ;  /* 0x000000820e00c985 */ /* 0x0003e2000c101b2e */
[----:B------:R-:W-:Y:S02]  /*238a0*/  ISETP.GE.AND P4, PT, R21, UR4, PT ;  /* 0x0000000415007c0c */ /* 0x000fe4000bf86270 */
[----:B------:R-:W-:-:S02]  /*238b0*/  ISETP.GE.AND P3, PT, R3, UR4, PT ;  /* 0x0000000403007c0c */ /* 0x000fc4000bf66270 */
[-C--:B------:R-:W-:Y:S02]  /*238c0*/  @!P2 LEA.HI.X R7, R224, R5.reuse, R85, 0x2, P5 ;  /* 0x00000005e007a211 */ /* 0x080fe400028f1455 */
[-C--:B--2---:R-:W-:Y:S02]  /*238d0*/  @!P1 LEA R8, P6, R223, R4.reuse, 0x2 ;  /* 0x00000004df089211 */ /* 0x084fe400078c10ff */
[----:B------:R-:W-:Y:S01]  /*238e0*/  SHF.R.S32.HI R20, RZ, 0x1f, R221 ;  /* 0x0000001fff147819 */ /* 0x000fe200000114dd */
[----:B------:R2:W-:Y:S01]  /*238f0*/  @!P2 ST.E.64 desc[UR46][R6.64], R132 ;  /* 0x000000840600a985 */ /* 0x0005e2000c101b2e */
[----:B0-----:R-:W-:Y:S02]  /*23900*/  @!P0 LEA R10, P5, R221, R4, 0x2 ;  /* 0x00000004dd0a8211 */ /* 0x001fe400078a10ff */
[----:B------:R-:W-:Y:S02]  /*23910*/  @!P1 LEA.HI.X R9, R223, R5, R84, 0x2, P6 ;  /* 0x00000005df099211 */ /* 0x000fe400030f1454 */
[----:B------:R-:W-:-:S02]  /*23920*/  ISETP.GE.AND P6, PT, R25, UR4, PT ;  /* 0x0000000419007c0c */ /* 0x000fc4000bfc6270 */
[-C--:B------:R-:W-:Y:S01]  /*23930*/  @!P0 LEA.HI.X R11, R221, R5.reuse, R20, 0x2, P5 ;  /* 0x00000005dd0b8211 */ /* 0x080fe200028f1414 */
[----:B------:R2:W-:Y:S01]  /*23940*/  @!P1 ST.E.64 desc[UR46][R8.64], R134 ;  /* 0x0000008608009985 */ /* 0x0005e2000c101b2e */
[----:B------:R-:W-:Y:S02]  /*23950*/  SHF.R.S32.HI R0, RZ, 0x1f, R21 ;  /* 0x0000001fff007819 */ /* 0x000fe40000011415 */
[C---:B---3--:R-:W-:Y:S01]  /*23960*/  @!P4 LEA R12, P5, R21.reuse, R4, 0x2 ;  /* 0x00000004150cc211 */ /* 0x048fe200078a10ff */
[----:B------:R2:W-:Y:S03]  /*23970*/  @!P0 ST.E.64 desc[UR46][R10.64], R102 ;  /* 0x000000660a008985 */ /* 0x0005e6000c101b2e */
[----:B------:R-:W-:Y:S02]  /*23980*/  @!P4 LEA.HI.X R13, R21, R5, R0, 0x2, P5 ;  /* 0x00000005150dc211 */ /* 0x000fe400028f1400 */
[----:B------:R-:W-:-:S02]  /*23990*/  SHF.R.S32.HI R0, RZ, 0x1f, R3 ;  /* 0x0000001fff007819 */ /* 0x000fc40000011403 */
[CC--:B-1----:R-:W-:Y:S01]  /*239a0*/  @!P3 LEA R14, P5, R3.reuse, R4.reuse, 0x2 ;  /* 0x00000004030eb211 */ /* 0x0c2fe200078a10ff */
[----:B------:R2:W-:Y:S03]  /*239b0*/  @!P4 ST.E.64 desc[UR46][R12.64], R106 ;  /* 0x0000006a0c00c985 */ /* 0x0005e6000c101b2e */
[----:B------:R-:W-:Y:S01]  /*239c0*/  @!P3 LEA.HI.X R15, R3, R5, R0, 0x2, P5 ;  /* 0x00000005030fb211 */ /* 0x000fe200028f1400 */
[----:B------:R-:W-:Y:S01]  /*239d0*/  VIADD R3, R200, 0xb8 ;  /* 0x000000b8c8037836 */ /* 0x000fe20000000000 */
[----:B------:R-:W-:Y:S02]  /*239e0*/  SHF.R.S32.HI R0, RZ, 0x1f, R25 ;  /* 0x0000001fff007819 */ /* 0x000fe40000011419 */
[----:B------:R-:W-:Y:S01]  /*239f0*/  @!P6 LEA R20, P5, R25, R4, 0x2 ;  /* 0x000000041914e211 */ /* 0x000fe200078a10ff */
[----:B------:R2:W-:Y:S01]  /*23a00*/  @!P3 ST.E.64 desc[UR46][R14.64], R110 ;  /* 0x0000006e0e00b985 */ /* 0x0005e2000c101b2e */
[----:B------:R-:W-:-:S02]  /*23a10*/  ISETP.GE.AND P0, PT, R3, UR4, PT ;  /* 0x0000000403007c0c */ /* 0x000fc4000bf06270 */
[----:B------:R-:W-:-:S05]  /*23a20*/  @!P6 LEA.HI.X R21, R25, R5, R0, 0x2, P5 ;  /* 0x000000051915e211 */ /* 0x000fca00028f1400 */
[----:B------:R2:W-:Y:S06]  /*23a30*/  @!P6 ST.E.64 desc[UR46][R20.64], R114 ;  /* 0x000000721400e985 */ /* 0x0005ec000c101b2e */
[----:B------:R-:W-:Y:S05]  /*23a40*/  @P0 BRA `(.L_x_1749) ;  /* 0x0000000c00680947 */ /* 0x000fea0003800000 */
[----:B------:R-:W-:Y:S02]  /*23a50*/  LEA R4, P0, R3, R4, 0x2 ;  /* 0x0000000403047211 */ /* 0x000fe400078010ff */
[----:B------:R-:W-:-:S04]  /*23a60*/  SHF.R.S32.HI R0, RZ, 0x1f, R3 ;  /* 0x0000001fff007819 */ /* 0x000fc80000011403 */
[----:B------:R-:W-:-:S05]  /*23a70*/  LEA.HI.X R5, R3, R5, R0, 0x2, P0 ;  /* 0x0000000503057211 */ /* 0x000fca00000f1400 */
[----:B------:R4:W-:Y:S01]  /*23a80*/  ST.E.64 desc[UR46][R4.64], R118 ;  /* 0x0000007604007985 */ /* 0x0009e2000c101b2e */
[----:B------:R-:W-:Y:S05]  /*23a90*/  BRA `(.L_x_1749) ;  /* 0x0000000c00547947 */ /* 0x000fea0003800000 */
.L_x_1740:
[----:B------:R-:W-:Y:S01]  /*23aa0*/  ULDC.64 UR4, c[0x0][0xc08] ;  /* 0x0003020000047ab9 */ /* 0x000fe20000000a00 */
[----:B------:R-:W2:Y:S01]  /*23ab0*/  LDC.64 R4, c[0x0][0xc00] ;  /* 0x00030000ff047b82 */ /* 0x000ea20000000a00 */
[----:B------:R-:W-:Y:S01]  /*23ac0*/  ISETP.NE.U32.AND P0, PT, RZ, UR4, PT ;  /* 0x00000004ff007c0c */ /* 0x000fe2000bf05070 */
[----:B------:R-:W-:-:S03]  /*23ad0*/  IMAD.MOV.U32 R3, RZ, RZ, RZ ;  /* 0x000000ffff037224 */ /* 0x000fc600078e00ff */
[----:B------:R-:W-:Y:S01]  /*23ae0*/  ISETP.NE.AND.EX P1, PT, RZ, UR5, PT, P0 ;  /* 0x00000005ff007c0c */ /* 0x000fe2000bf25300 */
[----:B------:R-:W-:Y:S02]  /*23af0*/  ULDC.64 UR4, c[0x0][0xc00] ;  /* 0x0003000000047ab9 */ /* 0x000fe40000000a00 */
[----:B------:R-:W-:-:S04]  /*23b00*/  ISETP.NE.U32.AND P0, PT, RZ, UR4, PT ;  /* 0x00000004ff007c0c */ /* 0x000fc8000bf05070 */
[----:B------:R-:W-:-:S06]  /*23b10*/  ISETP.NE.AND.EX P0, PT, RZ, UR5, PT, P0 ;  /* 0x00000005ff007c0c */ /* 0x000fcc000bf05300 */
[----:B------:R-:W3:Y:S01]  /*23b20*/  @P1 LDC.64 R6, c[0x0][0xc08] ;  /* 0x00030200ff061b82 */ /* 0x000ee20000000a00 */
[----:B------:R-:W-:Y:S02]  /*23b30*/  ULDC UR4, c[0x0][0xa88] ;  /* 0x0002a20000047ab9 */ /* 0x000fe40000000800 */
[----:B------:R-:W-:Y:S02]  /*23b40*/  IMAD.U32 R0, RZ, RZ, UR4 ;  /* 0x00000004ff007e24 */ /* 0x000fe4000f8e00ff */
[----:B--2---:R-:W-:-:S05]  /*23b50*/  IMAD.WIDE R4, R217, 0x4, R4 ;  /* 0x00000004d9047825 */ /* 0x004fca00078e0204 */
[----:B------:R2:W5:Y:S01]  /*23b60*/  @P0 LDG.E R3, desc[UR46][R4.64] ;  /* 0x0000002e04030981 */ /* 0x000562000c1e1900 */
[----:B---3--:R-:W-:-:S05]  /*23b70*/  @P1 IMAD.WIDE R6, R217, 0x4, R6 ;  /* 0x00000004d9061825 */ /* 0x008fca00078e0206 */
[----:B------:R2:W5:Y:S01]  /*23b80*/  @P1 LDG.E R0, desc[UR46][R6.64] ;  /* 0x0000002e06001981 */ /* 0x000562000c1e1900 */
[----:B------:R-:W-:Y:S02]  /*23b90*/  ISETP.NE.AND P2, PT, R216, RZ, PT ;  /* 0x000000ffd800720c */ /* 0x000fe40003f45270 */
[----:B------:R-:W-:Y:S01]  /*23ba0*/  SHF.R.S32.HI R28, RZ, 0x1f, R217 ;  /* 0x0000001fff1c7819 */ /* 0x000fe200000114d9 */
[----:B------:R-:W3:Y:S10]  /*23bb0*/  S2R R31, SR_TID.X ;  /* 0x00000000001f7919 */ /* 0x000ef40000002100 */
[----:B------:R-:W4:Y:S01]  /*23bc0*/  @!P2 LDC R216, c[0x0][0xad4] ;  /* 0x0002b500ffd8ab82 */ /* 0x000f220000000800 */
[----:B---3--:R-:W-:-:S02]  /*23bd0*/  IADD3 R8, R31, -0x80, RZ ;  /* 0xffffff801f087810 */ /* 0x008fc40007ffe0ff */
[----:B----4-:R-:W-:Y:S02]  /*23be0*/  ISETP.GT.AND P2, PT, R216, 0x1, PT ;  /* 0x00000001d800780c */ /* 0x010fe40003f44270 */
[----:B------:R-:W-:Y:S01]  /*23bf0*/  ISETP.GT.AND P3, PT, R8, 0x7f, PT ;  /* 0x0000007f0800780c */ /* 0x000fe20003f64270 */
[----:B--2---:R-:W-:-:S12]  /*23c00*/  @P1 BRA `(.L_x_1752) ;  /* 0x0000000000101947 */ /* 0x004fd80003800000 */
[----:B------:R-:W-:Y:S05]  /*23c10*/  @!P0 BRA `(.L_x_1752) ;  /* 0x00000000000c8947 */ /* 0x000fea0003800000 */
[----:B------:R-:W2:Y:S04]  /*23c20*/  LDG.E R7, desc[UR46][R4.64] ;  /* 0x0000002e04077981 */ /* 0x000ea8000c1e1900 */
[----:B-----5:R-:W2:Y:S02]  /*23c30*/  LDG.E R0, desc[UR46][R4.64+0x4] ;  /* 0x0000042e04007981 */ /* 0x020ea4000c1e1900 */
[----:B--2---:R-:W-:-:S07]  /*23c40*/  IMAD.IADD R0, R0, 0x1, -R7 ;  /* 0x0000000100007824 */ /* 0x004fce00078e0a07 */
.L_x_1752:
[----:B------:R-:W-:Y:S01]  /*23c50*/  BSSY B1, `(.L_x_1753) ;  /* 0x0000035000017945 */ /* 0x000fe20003800000 */
[----:B------:R-:W-:Y:S02]  /*23c60*/  SEL R29, R217, RZ, !P0 ;  /* 0x000000ffd91d7207 */ /* 0x000fe40004000000 */
[----:B------:R-:W-:Y:S02]  /*23c70*/  SEL R28, R28, RZ, !P0 ;  /* 0x000000ff1c1c7207 */ /* 0x000fe40004000000 */
[----:B-----5:R-:W-:Y:S01]  /*23c80*/  SHF.R.S32.HI R26, RZ, 0x1f, R3 ;  /* 0x0000001fff1a7819 */ /* 0x020fe20000011403 */
[----:B------:R-:W-:Y:S06]  /*23c90*/  @P3 BRA `(.L_x_1754) ;  /* 0x0000000000c03947 */ /* 0x000fec0003800000 */
[----:B------:R-:W2:Y:S01]  /*23ca0*/  LDC R33, c[0x0][0xbe8] ;  /* 0x0002fa00ff217b82 */ /* 0x000ea20000000800 */
[----:B------:R-:W-:Y:S01]  /*23cb0*/  IADD3 R31, R212, -0x80, R31 ;  /* 0xffffff80d41f7810 */ /* 0x000fe20007ffe01f */
[----:B--2---:R-:W-:-:S05]  /*23cc0*/  IMAD R4, R0, R33, RZ ;  /* 0x0000002100047224 */ /* 0x004fca00078e02ff */
[----:B------:R-:W-:-:S13]  /*23cd0*/  ISETP.GE.AND P0, PT, R31, R4, PT ;  /* 0x000000041f00720c */ /* 0x000fda0003f06270 */
[----:B------:R-:W-:Y:S05]  /*23ce0*/  @P0 BRA `(.L_x_1754) ;  /* 0x0000000000ac0947 */ /* 0x000fea0003800000 */
[----:B------:R-:W-:Y:S01]  /*23cf0*/  IMAD.MOV.U32 R24, RZ, RZ, 0x9b8 ;  /* 0x000009b8ff187424 */ /* 0x000fe200078e00ff */
[----:B------:R-:W-:Y:S01]  /*23d00*/  ISETP.GT.AND P0, PT, R216, 0x1, PT ;  /* 0x00000001d800780c */ /* 0x000fe20003f04270 */
[----:B------:R-:W2:Y:S01]  /*23d10*/  LDC.64 R4, c[0x0][0xba8] ;  /* 0x0002ea00ff047b82 */ /* 0x000ea20000000a00 */
[----:B------:R-:W-:Y:S01]  /*23d20*/  ISETP.NE.AND P1, PT, R33, 0x1, PT ;  /* 0x000000012100780c */ /* 0x000fe20003f25270 */
[----:B------:R-:W-:Y:S01]  /*23d30*/  IMAD.MOV.U32 R21, RZ, RZ, R31 ;  /* 0x000000ffff157224 */ /* 0x000fe200078e001f */
[----:B------:R-:W-:-:S05]  /*23d40*/  SEL R24, R24, 0x978, P0 ;  /* 0x0000097818187807 */ /* 0x000fca0000000000 */
[----:B------:R-:W3:Y:S08]  /*23d50*/  LDC.64 R8, c[0x0][R24+0x220] ;  /* 0x0000880018087b82 */ /* 0x000ef00000000a00 */
[----:B------:R-:W4:Y:S08]  /*23d60*/  LDC.64 R6, c[0x0][R24+0x218] ;  /* 0x0000860018067b82 */ /* 0x000f300000000a00 */
[----:B------:R-:W5:Y:S08]  /*23d70*/  LDC.64 R10, c[0x0][R24+0x228] ;  /* 0x00008a00180a7b82 */ /* 0x000f700000000a00 */
[----:B------:R-:W0:Y:S08]  /*23d80*/  @P1 LDC R20, c[0x0][0xbec] ;  /* 0x0002fb00ff141b82 */ /* 0x000e300000000800 */
[----:B------:R-:W1:Y:S08]  /*23d90*/  LDC.64 R12, c[0x0][R24+0x210] ;  /* 0x00008400180c7b82 */ /* 0x000e700000000a00 */
[----:B------:R-:W5:Y:S01]  /*23da0*/  @P1 LDC R27, c[0x0][0xbf0] ;  /* 0x0002fc00ff1b1b82 */ /* 0x000f620000000800 */
[----:B0-----:R-:W-:-:S07]  /*23db0*/  @P1 IMAD.HI.U32 R20, R31, R20, RZ ;  /* 0x000000141f141227 */ /* 0x001fce00078e00ff */
[----:B--2---:R-:W0:Y:S01]  /*23dc0*/  @!P0 LDC R4, c[0x0][0xb50] ;  /* 0x0002d400ff048b82 */ /* 0x004e220000000800 */
[-C--:B---3--:R-:W-:Y:S02]  /*23dd0*/  IMAD R9, R9, R29.reuse, RZ ;  /* 0x0000001d09097224 */ /* 0x088fe400078e02ff */
[----:B------:R-:W-:-:S05]  /*23de0*/  IMAD.WIDE.U32 R14, R8, R29, RZ ;  /* 0x0000001d080e7225 */ /* 0x000fca00078e00ff */
[----:B------:R-:W2:Y:S01]  /*23df0*/  @!P0 LDC R5, c[0x0][0xb54] ;  /* 0x0002d500ff058b82 */ /* 0x000ea20000000800 */
[-C--:B----4-:R-:W-:Y:S02]  /*23e00*/  IMAD R25, R7, R215.reuse, RZ ;  /* 0x000000d707197224 */ /* 0x090fe400078e02ff */
[----:B------:R-:W-:Y:S01]  /*23e10*/  IMAD.WIDE.U32 R6, R6, R215, RZ ;  /* 0x000000d706067225 */ /* 0x000fe200078e00ff */
[----:B-----5:R-:W-:-:S03]  /*23e20*/  @P1 SHF.R.U32.HI R21, RZ, R27, R20 ;  /* 0x0000001bff151219 */ /* 0x020fc60000011614 */
[----:B------:R-:W-:Y:S01]  /*23e30*/  IMAD R27, R8, R28, R9 ;  /* 0x0000001c081b7224 */ /* 0x000fe200078e0209 */
[----:B------:R-:W-:Y:S01]  /*23e40*/  SEL R9, R222, RZ, P0 ;  /* 0x000000ffde097207 */ /* 0x000fe20000000000 */
[----:B------:R-:W-:Y:S01]  /*23e50*/  IMAD.IADD R25, R7, 0x1, R25 ;  /* 0x0000000107197824 */ /* 0x000fe200078e0219 */
[----:B------:R-:W-:Y:S01]  /*23e60*/  IADD3 R8, P1, P3, R14, R6, R3 ;  /* 0x000000060e087210 */ /* 0x000fe20007b3e003 */
[----:B------:R-:W-:Y:S02]  /*23e70*/  IMAD.IADD R27, R15, 0x1, R27 ;  /* 0x000000010f1b7824 */ /* 0x000fe400078e021b */
        /* <DEDUP_REMOVED lines=9> */
[-C--:B-1----:R-:W-:Y:S01]  /*23f10*/  IMAD R8, R13, R9.reuse, RZ ;  /* 0x000000090d087224 */ /* 0x082fe200078e02ff */
[----:B------:R-:W-:Y:S01]  /*23f20*/  SHF.R.S32.HI R11, RZ, 0x1f, R9 ;  /* 0x0000001fff0b7819 */ /* 0x000fe20000011409 */
[----:B------:R-:W-:-:S04]  /*23f30*/  IMAD.WIDE.U32 R6, R12, R9, R6 ;  /* 0x000000090c067225 */ /* 0x000fc800078e0006 */
[----:B------:R-:W-:Y:S01]  /*23f40*/  IMAD R11, R12, R11, R8 ;  /* 0x0000000b0c0b7224 */ /* 0x000fe200078e0208 */
[----:B0-----:R-:W-:-:S04]  /*23f50*/  LEA R4, P0, R6, R4, 0x2 ;  /* 0x0000000406047211 */ /* 0x001fc800078010ff */
[----:B------:R-:W-:-:S04]  /*23f60*/  IADD3 R7, R7, R11, RZ ;  /* 0x0000000b07077210 */ /* 0x000fc80007ffe0ff */
[----:B--2---:R-:W-:Y:S01]  /*23f70*/  LEA.HI.X R5, R6, R5, R7, 0x2, P0 ;  /* 0x0000000506057211 */ /* 0x004fe200000f1407 */
[----:B------:R-:W-:-:S05]  /*23f80*/  IMAD.MOV.U32 R7, RZ, RZ, -0x800000 ;  /* 0xff800000ff077424 */ /* 0x000fca00078e00ff */
[----:B------:R2:W-:Y:S02]  /*23f90*/  STG.E desc[UR46][R4.64], R7 ;  /* 0x0000000704007986 */ /* 0x0005e4000c10192e */
.L_x_1754:
[----:B------:R-:W-:Y:S05]  /*23fa0*/  BSYNC B1 ;  /* 0x0000000000017941 */ /* 0x000fea0003800000 */
.L_x_1753:
[----:B------:R-:W-:Y:S05]  /*23fb0*/  @P2 BRA `(.L_x_1749) ;  /* 0x00000008000c2947 */ /* 0x000fea0003800000 */
[----:B--2---:R-:W2:Y:S01]  /*23fc0*/  S2R R4, SR_TID.X ;  /* 0x0000000000047919 */ /* 0x004ea20000002100 */
[----:B------:R-:W3:Y:S01]  /*23fd0*/  LDC R11, c[0x0][0xbe8] ;  /* 0x0002fa00ff0b7b82 */ /* 0x000ee20000000800 */
[----:B------:R-:W-:Y:S01]  /*23fe0*/  ULDC.64 UR4, c[0x0][0xaa0] ;  /* 0x0002a80000047ab9 */ /* 0x000fe20000000a00 */
[----:B------:R-:W-:Y:S01]  /*23ff0*/  BSSY B1, `(.L_x_1755) ;  /* 0x0000049000017945 */ /* 0x000fe20003800000 */
[----:B---3--:R-:W-:Y:S01]  /*24000*/  ISETP.NE.AND P0, PT, R11, 0x1, PT ;  /* 0x000000010b00780c */ /* 0x008fe20003f05270 */
[----:B--2---:R-:W-:Y:S02]  /*24010*/  VIADD R6, R4, 0xffffff80 ;  /* 0xffffff8004067836 */ /* 0x004fe40000000000 */
[----:B------:R-:W-:-:S03]  /*24020*/  IMAD R4, R26, UR4, RZ ;  /* 0x000000041a047c24 */ /* 0x000fc6000f8e02ff */
[----:B------:R-:W-:-:S07]  /*24030*/  SHF.R.S32.HI R5, RZ, 0x1f, R6 ;  /* 0x0000001fff057819 */ /* 0x000fce0000011406 */
[----:B------:R-:W2:Y:S01]  /*24040*/  @P0 LDC R9, c[0x0][0xbec] ;  /* 0x0002fb00ff090b82 */ /* 0x000ea20000000800 */
[----:B------:R-:W-:Y:S01]  /*24050*/  IMAD R7, R3, UR5, R4 ;  /* 0x0000000503077c24 */ /* 0x000fe2000f8e0204 */
[----:B------:R-:W-:Y:S01]  /*24060*/  LEA.HI R8, R5, R6, RZ, 0x3 ;  /* 0x0000000605087211 */ /* 0x000fe200078f18ff */
[----:B------:R-:W-:Y:S01]  /*24070*/  IMAD.WIDE.U32 R4, R3, UR4, RZ ;  /* 0x0000000403047c25 */ /* 0x000fe2000f8e00ff */
[----:B------:R-:W-:Y:S02]  /*24080*/  ULDC.64 UR4, c[0x0][0xae8] ;  /* 0x0002ba0000047ab9 */ /* 0x000fe40000000a00 */
[----:B------:R-:W-:Y:S02]  /*24090*/  LOP3.LUT R3, R8, 0xfffffff8, RZ, 0xc0, !PT ;  /* 0xfffffff808037812 */ /* 0x000fe400078ec0ff */
[----:B------:R-:W3:Y:S01]  /*240a0*/  @P0 LDC R13, c[0x0][0xbf0] ;  /* 0x0002fc00ff0d0b82 */ /* 0x000ee20000000800 */
[----:B------:R-:W-:Y:S01]  /*240b0*/  SHF.R.S32.HI R15, RZ, 0x3, R8 ;  /* 0x00000003ff0f7819 */ /* 0x000fe20000011408 */
[----:B------:R-:W-:-:S02]  /*240c0*/  IMAD.IADD R5, R5, 0x1, R7 ;  /* 0x0000000105057824 */ /* 0x000fc400078e0207 */
[----:B------:R-:W-:Y:S02]  /*240d0*/  IMAD.IADD R10, R6, 0x1, -R3 ;  /* 0x00000001060a7824 */ /* 0x000fe400078e0a03 */
[----:B------:R-:W-:-:S04]  /*240e0*/  IMAD.WIDE.U32 R4, R215, UR4, R4 ;  /* 0x00000004d7047c25 */ /* 0x000fc8000f8e0004 */
[----:B------:R-:W-:Y:S02]  /*240f0*/  IMAD R3, R10, 0x20, R15 ;  /* 0x000000200a037824 */ /* 0x000fe400078e020f */
[----:B------:R-:W-:Y:S01]  /*24100*/  IMAD R5, R215, UR5, R5 ;  /* 0x00000005d7057c24 */ /* 0x000fe2000f8e0205 */
[----:B------:R-:W-:Y:S01]  /*24110*/  ULDC.64 UR4, c[0x0][0xaf0] ;  /* 0x0002bc0000047ab9 */ /* 0x000fe20000000a00 */
[----:B------:R-:W-:Y:S02]  /*24120*/  IMAD.IADD R8, R212, 0x1, R3 ;  /* 0x00000001d4087824 */ /* 0x000fe400078e0203 */
[----:B------:R-:W-:Y:S02]  /*24130*/  IMAD R7, R28, UR4, RZ ;  /* 0x000000041c077c24 */ /* 0x000fe4000f8e02ff */
[----:B--2---:R-:W-:-:S04]  /*24140*/  @P0 IMAD.HI.U32 R6, R8, R9, RZ ;  /* 0x0000000908060227 */ /* 0x004fc800078e00ff */
[----:B------:R-:W-:Y:S02]  /*24150*/  IMAD.MOV.U32 R3, RZ, RZ, R8 ;  /* 0x000000ffff037224 */ /* 0x000fe400078e0008 */
[C---:B------:R-:W-:Y:S01]  /*24160*/  IMAD R7, R29.reuse, UR5, R7 ;  /* 0x000000051d077c24 */ /* 0x040fe2000f8e0207 */
[----:B---3--:R-:W-:Y:S01]  /*24170*/  @P0 SHF.R.U32.HI R3, RZ, R13, R6 ;  /* 0x0000000dff030219 */ /* 0x008fe20000011606 */
[----:B------:R-:W-:Y:S01]  /*24180*/  IMAD.WIDE.U32 R4, R29, UR4, R4 ;  /* 0x000000041d047c25 */ /* 0x000fe2000f8e0004 */
[----:B------:R-:W-:Y:S02]  /*24190*/  ULDC.64 UR4, c[0x0][0xae0] ;  /* 0x0002b80000047ab9 */ /* 0x000fe40000000a00 */
[--C-:B------:R-:W-:Y:S01]  /*241a0*/  SHF.R.S32.HI R6, RZ, 0x1f, R3.reuse ;  /* 0x0000001fff067819 */ /* 0x100fe20000011403 */
[----:B------:R-:W-:Y:S01]  /*241b0*/  IMAD.IADD R212, R15, 0x1, R212 ;  /* 0x000000010fd47824 */ /* 0x000fe200078e02d4 */
[----:B------:R-:W-:Y:S01]  /*241c0*/  IADD3 R5, R5, R7, RZ ;  /* 0x0000000705057210 */ /* 0x000fe20007ffe0ff */
[----:B------:R-:W-:-:S02]  /*241d0*/  IMAD.MOV R7, RZ, RZ, -R3 ;  /* 0x000000ffff077224 */ /* 0x000fc400078e0a03 */
[----:B------:R-:W-:Y:S02]  /*241e0*/  IMAD R6, R6, UR4, RZ ;  /* 0x0000000406067c24 */ /* 0x000fe4000f8e02ff */
[----:B------:R-:W-:Y:S02]  /*241f0*/  IMAD R7, R11, R7, R8 ;  /* 0x000000070b077224 */ /* 0x000fe400078e0208 */
[----:B------:R-:W-:-:S04]  /*24200*/  IMAD.WIDE.U32 R4, R3, UR4, R4 ;  /* 0x0000000403047c25 */ /* 0x000fc8000f8e0004 */
[----:B------:R-:W-:Y:S01]  /*24210*/  IMAD R9, R3, UR5, R6 ;  /* 0x0000000503097c24 */ /* 0x000fe2000f8e0206 */
[----:B------:R-:W-:Y:S01]  /*24220*/  SHF.R.S32.HI R3, RZ, 0x1f, R7 ;  /* 0x0000001fff037819 */ /* 0x000fe20000011407 */
[----:B------:R-:W-:Y:S01]  /*24230*/  ULDC.64 UR4, c[0x0][0xad8] ;  /* 0x0002b60000047ab9 */ /* 0x000fe20000000a00 */
[----:B------:R-:W-:Y:S02]  /*24240*/  IMAD R11, R0, R11, RZ ;  /* 0x0000000b000b7224 */ /* 0x000fe400078e02ff */
[----:B------:R-:W-:Y:S02]  /*24250*/  IMAD.IADD R5, R5, 0x1, R9 ;  /* 0x0000000105057824 */ /* 0x000fe400078e0209 */
[----:B------:R-:W-:Y:S01]  /*24260*/  IMAD R6, R3, UR4, RZ ;  /* 0x0000000403067c24 */ /* 0x000fe2000f8e02ff */
[C---:B------:R-:W-:Y:S01]  /*24270*/  ISETP.GE.AND P2, PT, R212.reuse, R11, PT ;  /* 0x0000000bd400720c */ /* 0x040fe20003f46270 */
[----:B------:R-:W-:Y:S02]  /*24280*/  VIADD R3, R212, 0x40 ;  /* 0x00000040d4037836 */ /* 0x000fe40000000000 */
[----:B------:R-:W-:-:S02]  /*24290*/  IMAD R9, R7, UR5, R6 ;  /* 0x0000000507097c24 */ /* 0x000fc4000f8e0206 */
[----:B------:R-:W-:Y:S01]  /*242a0*/  IMAD.WIDE.U32 R4, R7, UR4, R4 ;  /* 0x0000000407047c25 */ /* 0x000fe2000f8e0004 */
[-C--:B------:R-:W-:Y:S01]  /*242b0*/  ISETP.GE.AND P1, PT, R3, R11.reuse, PT ;  /* 0x0000000b0300720c */ /* 0x080fe20003f26270 */
[----:B------:R-:W-:Y:S02]  /*242c0*/  ULDC.64 UR4, c[0x0][0xa80] ;  /* 0x0002a00000047ab9 */ /* 0x000fe40000000a00 */
[----:B------:R-:W-:Y:S01]  /*242d0*/  IMAD.IADD R3, R5, 0x1, R9 ;  /* 0x0000000105037824 */ /* 0x000fe200078e0209 */
[----:B------:R-:W-:Y:S01]  /*242e0*/  LEA R6, P3, R4, UR4, 0x1 ;  /* 0x0000000404067c11 */ /* 0x000fe2000f8608ff */
[----:B------:R-:W-:Y:S02]  /*242f0*/  VIADD R0, R212, 0x20 ;  /* 0x00000020d4007836 */ /* 0x000fe40000000000 */
[----:B------:R-:W-:Y:S01]  /*24300*/  IMAD.SHL.U32 R7, R10, 0x8, RZ ;  /* 0x000000080a077824 */ /* 0x000fe200078e00ff */
[----:B------:R-:W-:Y:S02]  /*24310*/  LEA.HI.X R3, R4, UR5, R3, 0x1, P3 ;  /* 0x0000000504037c11 */ /* 0x000fe400098f0c03 */
[----:B------:R-:W-:Y:S01]  /*24320*/  ISETP.GE.AND P0, PT, R0, R11, PT ;  /* 0x0000000b0000720c */ /* 0x000fe20003f06270 */
[C---:B------:R-:W-:Y:S01]  /*24330*/  VIADD R13, R7.reuse, 0x80 ;  /* 0x00000080070d7836 */ /* 0x040fe20000000000 */
[----:B------:R-:W-:Y:S01]  /*24340*/  IADD3 R9, R7, 0x40, RZ ;  /* 0x0000004007097810 */ /* 0x000fe20007ffe0ff */
[----:B------:R2:W3:Y:S01]  /*24350*/  SHFL.IDX PT, R4, R6, RZ, 0x181f ;  /* 0x00181fff06047589 */ /* 0x0004e200000e0000 */
[----:B------:R-:W-:-:S02]  /*24360*/  SHF.R.S32.HI R10, RZ, 0x1f, R7 ;  /* 0x0000001fff0a7819 */ /* 0x000fc40000011407 */
[----:B------:R-:W-:Y:S01]  /*24370*/  SHF.R.S32.HI R8, RZ, 0x1f, R9 ;  /* 0x0000001fff087819 */ /* 0x000fe20000011409 */
[----:B------:R2:W4:Y:S01]  /*24380*/  SHFL.IDX PT, R0, R3, RZ, 0x181f ;  /* 0x00181fff03007589 */ /* 0x00052200000e0000 */
[----:B------:R-:W-:Y:S01]  /*24390*/  SHF.R.S32.HI R12, RZ, 0x1f, R13 ;  /* 0x0000001fff0c7819 */ /* 0x000fe2000001140d */
[----:B------:R-:W-:Y:S06]  /*243a0*/  @P2 BRA `(.L_x_1756) ;  /* 0x0000000000342947 */ /* 0x000fec0003800000 */
        /* <DEDUP_REMOVED lines=13> */
.L_x_1756:
[----:B------:R-:W-:Y:S05]  /*24480*/  BSYNC B1 ;  /* 0x0000000000017941 */ /* 0x000fea0003800000 */
.L_x_1755:
        /* <DEDUP_REMOVED lines=17> */
.L_x_1758:
[----:B------:R-:W-:Y:S05]  /*245a0*/  BSYNC B1 ;  /* 0x0000000000017941 */ /* 0x000fea0003800000 */
.L_x_1757:
        /* <DEDUP_REMOVED lines=17> */
.L_x_1760:
[----:B------:R-:W-:Y:S05]  /*246c0*/  BSYNC B1 ;  /* 0x0000000000017941 */ /* 0x000fea0003800000 */
.L_x_1759:
[----:B0-----:R-:W-:Y:S01]  /*246d0*/  VIADD R0, R212, 0x60 ;  /* 0x00000060d4007836 */ /* 0x001fe20000000000 */
[----:B--2-4-:R-:W0:Y:S04]  /*246e0*/  SHFL.IDX PT, R3, R3, 0x3, 0x181f ;  /* 0x00781f0003037f89 */ /* 0x014e2800000e0000 */
        /* <DEDUP_REMOVED lines=16> */
.L_x_1749:
[----:B------:R-:W-:Y:S05]  /*247f0*/  BSYNC B0 ;  /* 0x0000000000007941 */ /* 0x000fea0003800000 */
.L_x_1739:
[----:B------:R-:W-:Y:S02]  /*24800*/  ULDC UR4, c[0x0][0xc3c] ;  /* 0x00030f0000047ab9 */ /* 0x000fe40000000800 */
[----:B-1----:R-:W-:-:S13]  /*24810*/  ISETP.GE.AND P0, PT, R59, UR4, PT ;  /* 0x000000043b007c0c */ /* 0x002fda000bf06270 */
[----:B------:R-:W-:Y:S05]  /*24820*/  @!P0 BRA `(.L_x_1761) ;  /* 0xfffffdc800708947 */ /* 0x000fea000383ffff */
[----:B------:R-:W-:Y:S05]  /*24830*/  BRA `(.L_x_1467) ;  /* 0x0000009400887947 */ /* 0x000fea0003800000 */
.L_x_1465:
        /* <DEDUP_REMOVED lines=18> */
.L_x_1762:
[----:B------:R-:W-:Y:S01]  /*24960*/  LOP3.LUT R0, R6, 0x1f, RZ, 0xc0, !PT ;  /* 0x0000001f06007812 */ /* 0x000fe200078ec0ff */
[----:B------:R-:W-:Y:S01]  /*24970*/  ULDC UR4, c[0x0][0xc3c] ;  /* 0x00030f0000047ab9 */ /* 0x000fe20000000800 */
[----:B------:R-:W-:Y:S01]  /*24980*/  IMAD.MOV.U32 R8, RZ, RZ, RZ ;  /* 0x000000ffff087224 */ /* 0x000fe200078e00ff */
[----:B------:R-:W0:Y:S01]  /*24990*/  S2UR UR6, SR_CTAID.X ;  /* 0x00000000000679c3 */ /* 0x000e220000002500 */
[----:B------:R-:W-:Y:S01]  /*249a0*/  ISETP.NE.AND P0, PT, R0, 0x1f, PT ;  /* 0x0000001f0000780c */ /* 0x000fe20003f05270 */
[----:B------:R-:W-:-:S03]  /*249b0*/  ULDC UR5, c[0x0][0xc38] ;  /* 0x00030e0000057ab9 */ /* 0x000fc60000000800 */
[----:B------:R-:W-:-:S13]  /*249c0*/  ISETP.GE.OR P1, PT, R0, UR4, !P0 ;  /* 0x0000000400007c0c */ /* 0x000fda000c726670 */
[----:B------:R-:W1:Y:S08]  /*249d0*/  @!P1 LDC.64 R2, c[0x0][0xc80] ;  /* 0x00032000ff029b82 */ /* 0x000e700000000a00 */
[----:B------:R-:W2:Y:S01]  /*249e0*/  @!P1 LDC.64 R4, c[0x0][0xc78] ;  /* 0x00031e00ff049b82 */ /* 0x000ea20000000a00 */
[----:B-1----:R-:W-:-:S05]  /*249f0*/  @!P1 IMAD.WIDE.U32 R2, R0, 0x4, R2 ;  /* 0x0000000400029825 */ /* 0x002fca00078e0002 */
        /* <DEDUP_REMOVED lines=33> */
.L_x_1766:
[----:B------:R-:W0:Y:S01]  /*24c10*/  LDC R2, c[0x0][0xc3c] ;  /* 0x00030f00ff027b82 */ /* 0x000e220000000800 */
[----:B------:R-:W-:Y:S01]  /*24c20*/  ULDC UR7, c[0x0][0xc3c] ;  /* 0x00030f0000077ab9 */ /* 0x000fe20000000800 */
[----:B------:R-:W-:Y:S01]  /*24c30*/  UIADD3 UR4, UR4, 0x1f, URZ ;  /* 0x0000001f04047890 */ /* 0x000fe2000fffe03f */
[----:B------:R-:W-:-:S05]  /*24c40*/  IMAD.U32 R3, RZ, RZ, UR7 ;  /* 0x00000007ff037e24 */ /* 0x000fca000f8e00ff */
[----:B------:R1:W-:Y:S01]  /*24c50*/  STL [R1+0xc], R3 ;  /* 0x00000c0301007387 */ /* 0x0003e20000100800 */
[----:B0-----:R-:W-:-:S13]  /*24c60*/  ISETP.LE.AND P6, PT, R2, UR4, PT ;  /* 0x0000000402007c0c */ /* 0x001fda000bfc3270 */
[----:B-1----:R-:W-:Y:S05]  /*24c70*/  @P6 BRA `(.L_x_1765) ;  /* 0x0000000800b06947 */ /* 0x002fea0003800000 */
[----:B------:R-:W-:Y:S02]  /*24c80*/  VIADD R11, R0, UR4 ;  /* 0x00000004000b7c36 */ /* 0x000fe40008000000 */
        /* <DEDUP_REMOVED lines=31> */
.L_x_1764:
[----:B------:R-:W-:Y:S01]  /*24e80*/  IMAD.IADD R10, R9, 0x1, -R4 ;  /* 0x00000001090a7824 */ /* 0x000fe200078e0a04 */
[----:B------:R-:W-:-:S03]  /*24e90*/  MOV R3, RZ ;  /* 0x000000ff00037202 */ /* 0x000fc60000000f00 */
        /* <DEDUP_REMOVED lines=10> */
.L_x_1767:
        /* <DEDUP_REMOVED lines=27> */
[-C--:B------:R-:W-:Y:S01]  /*250f0*/  @!P1 IADD3 R12, R12, -R7.reuse, RZ ;  /* 0x800000070c0c9210 */ /* 0x080fe20007ffe0ff */
        /* <DEDUP_REMOVED lines=18> */
[----:B------:R-:W-:Y:S01]  /*25220*/  @!P1 IMAD.IADD R2, R2, 0x1, -R9 ;  /* 0x0000000102029824 */ /* 0x000fe200078e0a09 */
[----:B------:R-:W-:Y:S02]  /*25230*/  @!P1 IADD3 R7, R7, 0x1, RZ ;  /* 0x0000000107079810 */ /* 0x000fe40007ffe0ff */
        /* <DEDUP_REMOVED lines=15> */
.L_x_1768:
[----:B-1----:R-:W1:Y:S02]  /*25330*/  LDC.64 R2, c[0x0][0xc90] ;  /* 0x00032400ff027b82 */ /* 0x002e640000000a00 */
        /* <DEDUP_REMOVED lines=9> */
[----:B0-----:R-:W-:-:S05]  /*253d0*/  IADD3 R12, RZ, -R3, RZ ;  /* 0x80000003ff0c7210 */ /* 0x001fca0007ffe0ff */
        /* <DEDUP_REMOVED lines=27> */
[----:B0-----:R-:W-:-:S02]  /*25590*/  IADD3 R3, R11, 0xffffffe, RZ ;  /* 0x0ffffffe0b037810 */ /* 0x001fc40007ffe0ff */
[----:B------:R-:W-:-:S04]  /*255a0*/  IABS R11, R7 ;  /* 0x00000007000b7213 */ /* 0x000fc80000000000 */
        /* <DEDUP_REMOVED lines=17> */
[----:B------:R-:W-:Y:S01]  /*256c0*/  @!P1 LOP3.LUT R2, RZ, R7, RZ, 0x33, !PT ;  /* 0x00000007ff029212 */ /* 0x000fe200078e33ff */
[----:B------:R-:W-:-:S04]  /*256d0*/  IMAD.MOV R7, RZ, RZ, -R7 ;  /* 0x000000ffff077224 */ /* 0x000fc800078e0a07 */
[----:B------:R-:W-:-:S05]  /*256e0*/  IMAD R3, R2, R7, R9 ;  /* 0x0000000702037224 */ /* 0x000fca00078e0209 */
[----:B------:R1:W-:Y:S02]  /*256f0*/  STL [R1+0x8], R3 ;  /* 0x0000080301007387 */ /* 0x0003e40000100800 */
.L_x_1769:
[----:B01----:R-:W-:-:S05]  /*25700*/  LOP3.LUT R3, RZ, R2, RZ, 0x33, !PT ;  /* 0x00000002ff037212 */ /* 0x003fca00078e33ff */
[----:B------:R-:W-:-:S05]  /*25710*/  IMAD.IADD R2, R4, 0x1, R3 ;  /* 0x0000000104027824 */ /* 0x000fca00078e0203 */
[----:B------:R1:W-:Y:S01]  /*25720*/  STL [R1+0x4], R2 ;  /* 0x0000040201007387 */ /* 0x0003e20000100800 */
[----:B------:R-:W-:Y:S05]  /*25730*/  BRA `(.L_x_1770) ;  /* 0x0000000000107947 */ /* 0x000fea0003800000 */
.L_x_1765:
[----:B------:R-:W-:Y:S01]  /*25740*/  IMAD.U32 R2, RZ, RZ, UR6 ;  /* 0x00000006ff027e24 */ /* 0x000fe2000f8e00ff */
[----:B------:R0:W-:Y:S04]  /*25750*/  STL [R1+0x4], RZ ;  /* 0x000004ff01007387 */ /* 0x0001e80000100800 */
[----:B------:R0:W-:Y:S04]  /*25760*/  STL [R1+0x8], RZ ;  /* 0x000008ff01007387 */ /* 0x0001e80000100800 */
[----:B------:R0:W-:Y:S02]  /*25770*/  STL [R1], R2 ;  /* 0x0000000201007387 */ /* 0x0001e40000100800 */
.L_x_1770:
        /* <DEDUP_REMOVED lines=10> */
.L_x_1763:
        /* <DEDUP_REMOVED lines=9> */
[C---:B---3--:R-:W-:Y:S01]  /*258b0*/  IMAD.SHL.U32 R0, R6.reuse, 0x8, RZ ;  /* 0x0000000806007824 */ /* 0x048fe200078e00ff */
[----:B------:R-:W-:Y:S01]  /*258c0*/  LOP3.LUT R4, R6, 0x7f, RZ, 0xc0, !PT ;  /* 0x0000007f06047812 */ /* 0x000fe200078ec0ff */
[----:B------:R-:W-:Y:S01]  /*258d0*/  UMOV UR4, 0x400 ;  /* 0x0000040000047882 */ /* 0x000fe20000000000 */
[----:B------:R-:W-:Y:S01]  /*258e0*/  BSSY B8, `(.L_x_1771) ;  /* 0x000081d000087945 */ /* 0x000fe20003800000 */
[----:B------:R-:W-:Y:S01]  /*258f0*/  ULDC.64 UR36, c[0x0][0x198] ;  /* 0x0000660000247ab9 */ /* 0x000fe20000000a00 */
[----:B------:R-:W-:Y:S01]  /*25900*/  LOP3.LUT R3, R0, 0x1f8, RZ, 0xc0, !PT ;  /* 0x000001f800037812 */ /* 0x000fe200078ec0ff */
[----:B01----:R-:W-:Y:S01]  /*25910*/  IMAD.SHL.U32 R2, R4, 0x8, RZ ;  /* 0x0000000804027824 */ /* 0x003fe200078e00ff */
[----:B------:R-:W-:Y:S01]  /*25920*/  LOP3.LUT R0, R0, 0x38, RZ, 0xc0, !PT ;  /* 0x0000003800007812 */ /* 0x000fe200078ec0ff */
[----:B------:R-:W-:Y:S01]  /*25930*/  ULDC UR38, c[0x0][0xc] ;  /* 0x0000030000267ab9 */ /* 0x000fe20000000800 */
[----:B------:R-:W-:Y:S01]  /*25940*/  LOP3.LUT R3, R3, 0x38, R6, 0x78, !PT ;  /* 0x0000003803037812 */ /* 0x000fe200078e7806 */
[----:B------:R-:W-:-:S03]  /*25950*/  IMAD.SHL.U32 R6, R6, 0x10, RZ ;  /* 0x0000001006067824 */ /* 0x000fc600078e00ff */
[----:B------:R-:W-:Y:S02]  /*25960*/  LOP3.LUT R2, R3, 0x200, R2, 0xf8, !PT ;  /* 0x0000020003027812 */ /* 0x000fe400078ef802 */
[----:B------:R-:W-:-:S04]  /*25970*/  SHF.R.U32.HI R3, RZ, 0x3, R4 ;  /* 0x00000003ff037819 */ /* 0x000fc80000011604 */
[----:B------:R-:W-:Y:S01]  /*25980*/  LOP3.LUT R4, R3, 0x70, R6, 0xf8, !PT ;  /* 0x0000007003047812 */ /* 0x000fe200078ef806 */
[----:B--2---:R-:W-:-:S06]  /*25990*/  ULEA UR4, UR5, UR4, 0x18 ;  /* 0x0000000405047291 */ /* 0x004fcc000f8ec03f */
[----:B------:R-:W-:-:S05]  /*259a0*/  MOV R19, UR4 ;  /* 0x0000000400137c02 */ /* 0x000fca0008000f00 */
[----:B------:R-:W-:Y:S02]  /*259b0*/  IMAD R3, R2, 0x2, R19 ;  /* 0x0000000202037824 */ /* 0x000fe400078e0213 */
[----:B------:R-:W-:-:S03]  /*259c0*/  IMAD.MOV.U32 R2, RZ, RZ, 0x1 ;  /* 0x00000001ff027424 */ /* 0x000fc600078e00ff */
[----:B------:R0:W-:Y:S04]  /*259d0*/  STL [R1+0x28], R3 ;  /* 0x0000280301007387 */ /* 0x0001e80000100800 */
[----:B------:R-:W-:Y:S04]  /*259e0*/  STL [R1+0x58], RZ ;  /* 0x000058ff01007387 */ /* 0x000fe80000100800 */
[----:B------:R1:W-:Y:S01]  /*259f0*/  STL [R1+0x20], R2 ;  /* 0x0000200201007387 */ /* 0x0003e20000100800 */
[----:B0-----:R-:W-:-:S03]  /*25a00*/  IMAD.MOV.U32 R3, RZ, RZ, 0x1 ;  /* 0x00000001ff037424 */ /* 0x001fc600078e00ff */
[----:B------:R0:W-:Y:S04]  /*25a10*/  STL [R1+0x1c], RZ ;  /* 0x00001cff01007387 */ /* 0x0001e80000100800 */
[----:B------:R0:W-:Y:S01]  /*25a20*/  STL [R1+0x10], RZ ;  /* 0x000010ff01007387 */ /* 0x0001e20000100800 */
[----:B-1----:R-:W-:-:S03]  /*25a30*/  LOP3.LUT R2, R0, 0x40, RZ, 0xfc, !PT ;  /* 0x0000004000027812 */ /* 0x002fc600078efcff */
[----:B------:R0:W-:Y:S01]  /*25a40*/  STL [R1+0x14], R3 ;  /* 0x0000140301007387 */ /* 0x0001e20000100800 */
[----:B------:R-:W-:-:S07]  /*25a50*/  LOP3.LUT R0, R0, 0x80, RZ, 0xfc, !PT ;  /* 0x0000008000007812 */ /* 0x000fce00078efcff */
.L_x_1937:
[----:B------:R-:W2:Y:S01]  /*25a60*/  LDL R14, [R1+0xc] ;  /* 0x00000c00010e7983 */ /* 0x000ea20000100800 */
[----:B------:R-:W-:Y:S05]  /*25a70*/  YIELD ;  /* 0x0000000000007946 */ /* 0x000fea0003800000 */
[----:B------:R-:W-:Y:S01]  /*25a80*/  ULDC.64 UR4, c[0x0][0xa28] ;  /* 0x00028a0000047ab9 */ /* 0x000fe20000000a00 */
[----:B01----:R-:W-:Y:S02]  /*25a90*/  CS2R R6, SRZ ;  /* 0x0000000000067805 */ /* 0x003fe4000001ff00 */
[----:B------:R-:W-:Y:S01]  /*25aa0*/  ISETP.NE.U32.AND P0, PT, RZ, UR4, PT ;  /* 0x00000004ff007c0c */ /* 0x000fe2000bf05070 */
[----:B------:R-:W1:Y:S01]  /*25ab0*/  LDC.64 R12, c[0x0][0xa00] ;  /* 0x00028000ff0c7b82 */ /* 0x000e620000000a00 */
[----:B------:R-:W-:Y:S01]  /*25ac0*/  ULDC.64 UR6, c[0x0][0xa08] ;  /* 0x0002820000067ab9 */ /* 0x000fe20000000a00 */
[----:B------:R-:W-:Y:S01]  /*25ad0*/  ULDC.64 UR8, c[0x0][0xa10] ;  /* 0x0002840000087ab9 */ /* 0x000fe20000000a00 */
[----:B------:R-:W-:Y:S01]  /*25ae0*/  ISETP.NE.AND.EX P0, PT, RZ, UR5, PT, P0 ;  /* 0x00000005ff007c0c */ /* 0x000fe2000bf05300 */
[----:B------:R-:W-:-:S04]  /*25af0*/  ULDC.64 UR4, c[0x0][0xa18] ;  /* 0x0002860000047ab9 */ /* 0x000fc80000000a00 */
[----:B------:R-:W3:Y:S08]  /*25b00*/  LDC.64 R4, c[0x0][0xa08] ;  /* 0x00028200ff047b82 */ /* 0x000ef00000000a00 */
[----:B0-----:R-:W2:Y:S02]  /*25b10*/  @P0 LDC.64 R2, c[0x0][0xa28] ;  /* 0x00028a00ff020b82 */ /* 0x001ea40000000a00 */
[----:B--2---:R-:W-:-:S05]  /*25b20*/  @P0 IMAD.WIDE R2, R14, 0x4, R2 ;  /* 0x000000040e020825 */ /* 0x004fca00078e0202 */
[----:B------:R0:W5:Y:S01]  /*25b30*/  @P0 LDG.E R6, desc[UR46][R2.64] ;  /* 0x0000002e02060981 */ /* 0x000162000c1e1900 */
[----:B------:R-:W-:Y:S01]  /*25b40*/  ISETP.NE.U32.AND P0, PT, RZ, UR4, PT ;  /* 0x00000004ff007c0c */ /* 0x000fe2000bf05070 */
[----:B-1----:R-:W-:Y:S01]  /*25b50*/  IMAD.WIDE R12, R14, 0x4, R12 ;  /* 0x000000040e0c7825 */ /* 0x002fe200078e020c */
[----:B------:R-:W-:Y:S02]  /*25b60*/  ISETP.NE.U32.AND P2, PT, RZ, UR6, PT ;  /* 0x00000006ff007c0c */ /* 0x000fe4000bf45070 */
[----:B------:R-:W-:Y:S01]  /*25b70*/  ISETP.NE.AND.EX P0, PT, RZ, UR5, PT, P0 ;  /* 0x00000005ff007c0c */ /* 0x000fe2000bf05300 */
[----:B------:R-:W-:Y:S01]  /*25b80*/  ULDC.64 UR4, c[0x0][0xa00] ;  /* 0x0002800000047ab9 */ /* 0x000fe20000000a00 */
[----:B------:R-:W-:Y:S01]  /*25b90*/  ISETP.NE.U32.AND P4, PT, RZ, UR8, PT ;  /* 0x00000008ff007c0c */ /* 0x000fe2000bf85070 */
[----:B------:R-:W-:Y:S01]  /*25ba0*/  IMAD.MOV.U32 R8, RZ, RZ, RZ ;  /* 0x000000ffff087224 */ /* 0x000fe200078e00ff */
[----:B------:R-:W-:Y:S01]  /*25bb0*/  ISETP.NE.U32.AND P1, PT, RZ, UR4, PT ;  /* 0x00000004ff007c0c */ /* 0x000fe2000bf25070 */
[----:B0-----:R-:W0:Y:S01]  /*25bc0*/  LDC.64 R2, c[0x0][0xa10] ;  /* 0x00028400ff027b82 */ /* 0x001e220000000a00 */
[----:B------:R-:W-:-:S02]  /*25bd0*/  IMAD.MOV.U32 R0, RZ, RZ, RZ ;  /* 0x000000ffff007224 */ /* 0x000fc400078e00ff */
[----:B------:R-:W-:Y:S01]  /*25be0*/  ISETP.NE.AND.EX P3, PT, RZ, UR5, PT, P1 ;  /* 0x00000005ff007c0c */ /* 0x000fe2000bf65310 */
[----:B---3--:R-:W-:-:S04]  /*25bf0*/  IMAD.WIDE R4, R14, 0x4, R4 ;  /* 0x000000040e047825 */ /* 0x008fc800078e0204 */
[----:B------:R-:W1:Y:S01]  /*25c00*/  @P0 LDC.64 R10, c[0x0][0xa18] ;  /* 0x00028600ff0a0b82 */ /* 0x000e620000000a00 */
[----:B------:R-:W-:Y:S01]  /*25c10*/  ULDC UR4, c[0x0][0x288] ;  /* 0x0000a20000047ab9 */ /* 0x000fe20000000800 */
[----:B------:R-:W-:Y:S02]  /*25c20*/  ISETP.NE.AND.EX P1, PT, RZ, UR7, PT, P2 ;  /* 0x00000007ff007c0c */ /* 0x000fe4000bf25320 */
[----:B------:R-:W-:-:S04]  /*25c30*/  ISETP.NE.AND.EX P2, PT, RZ, UR9, PT, P4 ;  /* 0x00000009ff007c0c */ /* 0x000fc8000bf45340 */
[----:B------:R-:W2:Y:S07]  /*25c40*/  @P3 LDG.E R7, desc[UR46][R12.64] ;  /* 0x0000002e0c073981 */ /* 0x000eae000c1e1900 */
[----:B------:R3:W5:Y:S01]  /*25c50*/  @P1 LDG.E R8, desc[UR46][R4.64] ;  /* 0x0000002e04081981 */ /* 0x000762000c1e1900 */
[----:B0-----:R-:W-:-:S05]  /*25c60*/  IMAD.WIDE R2, R14, 0x4, R2 ;  /* 0x000000040e027825 */ /* 0x001fca00078e0202 */
[----:B------:R3:W5:Y:S01]  /*25c70*/  @P2 LDG.E R0, desc[UR46][R2.64] ;  /* 0x0000002e02002981 */ /* 0x000762000c1e1900 */
[----:B-1----:R-:W-:-:S03]  /*25c80*/  @P0 IMAD.WIDE R10, R14, 0x4, R10 ;  /* 0x000000040e0a0825 */ /* 0x002fc600078e020a */
[----:B--2---:R0:W-:Y:S02]  /*25c90*/  STL [R1+0x48], R7 ;  /* 0x0000480701007387 */ /* 0x0041e40000100800 */
[----:B0-----:R-:W-:Y:S01]  /*25ca0*/  IMAD.U32 R7, RZ, RZ, UR4 ;  /* 0x00000004ff077e24 */ /* 0x001fe2000f8e00ff */
[----:B------:R-:W-:-:S05]  /*25cb0*/  ULDC.64 UR4, c[0x0][0x418] ;  /* 0x0001060000047ab9 */ /* 0x000fca0000000a00 */
[----:B------:R-:W2:Y:S01]  /*25cc0*/  @P0 LDG.E R7, desc[UR46][R10.64] ;  /* 0x0000002e0a070981 */ /* 0x000ea2000c1e1900 */
[----:B------:R-:W-:-:S03]  /*25cd0*/  UISETP.NE.U32.AND UP0, UPT, UR4, URZ, UPT ;  /* 0x0000003f0400728c */ /* 0x000fc6000bf05070 */
[----:B------:R-:W-:Y:S01]  /*25ce0*/  ULDC UR4, c[0x0][0x424] ;  /* 0x0001090000047ab9 */ /* 0x000fe20000000800 */
[----:B------:R-:W-:-:S03]  /*25cf0*/  UISETP.NE.AND.EX UP0, UPT, UR5, URZ, UPT, UP0 ;  /* 0x0000003f0500728c */ /* 0x000fc6000bf05300 */
[----:B------:R-:W-:Y:S01]  /*25d00*/  ULDC UR5, c[0x0][0x2f0] ;  /* 0x0000bc0000057ab9 */ /* 0x000fe20000000800 */
[----:B------:R-:W-:Y:S01]  /*25d10*/  USEL UR4, UR4, 0x1, UP0 ;  /* 0x0000000104047887 */ /* 0x000fe20008000000 */
[----:B--2---:R0:W-:Y:S04]  /*25d20*/  STL [R1+0x38], R7 ;  /* 0x0000380701007387 */ /* 0x0041e80000100800 */
[----:B------:R3:W5:Y:S01]  /*25d30*/  LDL R15, [R1+0x38] ;  /* 0x00003800010f7983 */ /* 0x0007620000100800 */
[----:B------:R-:W-:-:S03]  /*25d40*/  UIMAD UR4, UR4, UR5, URZ ;  /* 0x00000005040472a4 */ /* 0x000fc6000f8e023f */
[----:B------:R-:W-:Y:S02]  /*25d50*/  ULDC UR5, c[0x0][0x348] ;  /* 0x0000d20000057ab9 */ /* 0x000fe40000000800 */
[----:B------:R-:W-:Y:S01]  /*25d60*/  IMAD.U32 R10, RZ, RZ, UR5 ;  /* 0x00000005ff0a7e24 */ /* 0x000fe2000f8e00ff */
[----:B0-----:R-:W-:Y:S01]  /*25d70*/  MOV R7, UR4 ;  /* 0x0000000400077c02 */ /* 0x001fe20008000f00 */
[----:B---3--:R-:W-:Y:S06]  /*25d80*/  @P0 BRA `(.L_x_1772) ;  /* 0x0000000000140947 */ /* 0x008fec0003800000 */
[----:B------:R-:W-:Y:S05]  /*25d90*/  @!P3 BRA `(.L_x_1772) ;  /* 0x000000000010b947 */ /* 0x000fea0003800000 */
[----:B------:R-:W2:Y:S04]  /*25da0*/  LDG.E R9, desc[UR46][R12.64] ;  /* 0x0000002e0c097981 */ /* 0x000ea8000c1e1900 */
[----:B------:R-:W2:Y:S02]  /*25db0*/  LDG.E R12, desc[UR46][R12.64+0x4] ;  /* 0x0000042e0c0c7981 */ /* 0x000ea4000c1e1900 */
[----:B--2--5:R-:W-:-:S05]  /*25dc0*/  IMAD.IADD R15, R12, 0x1, -R9 ;  /* 0x000000010c0f7824 */ /* 0x024fca00078e0a09 */
[----:B------:R0:W-:Y:S02]  /*25dd0*/  STL [R1+0x38], R15 ;  /* 0x0000380f01007387 */ /* 0x0001e40000100800 */
.L_x_1772:
[----:B------:R-:W2:Y:S01]  /*25de0*/  LDL.LU R11, [R1+0x8] ;  /* 0x00000800010b7983 */ /* 0x000ea20000300800 */
[----:B-----5:R-:W-:Y:S01]  /*25df0*/  IMAD.IADD R8, R8, 0x1, R6 ;  /* 0x0000000108087824 */ /* 0x020fe200078e0206 */
[----:B------:R-:W-:Y:S02]  /*25e00*/  ULDC.64 UR4, c[0x0][0xa20] ;  /* 0x0002880000047ab9 */ /* 0x000fe40000000a00 */
[----:B------:R-:W-:Y:S02]  /*25e10*/  ISETP.NE.U32.AND P0, PT, RZ, UR4, PT ;  /* 0x00000004ff007c0c */ /* 0x000fe4000bf05070 */
[----:B------:R1:W-:Y:S02]  /*25e20*/  STL [R1+0x18], R8 ;  /* 0x0000180801007387 */ /* 0x0003e40000100800 */
[----:B------:R-:W-:Y:S02]  /*25e30*/  ISETP.NE.AND.EX P0, PT, RZ, UR5, PT, P0 ;  /* 0x00000005ff007c0c */ /* 0x000fe4000bf05300 */
[----:B--2---:R-:W-:-:S02]  /*25e40*/  LOP3.LUT R17, R11, 0xff000000, RZ, 0xc0, !PT ;  /* 0xff0000000b117812 */ /* 0x004fc400078ec0ff */
[C---:B------:R-:W-:Y:S02]  /*25e50*/  LOP3.LUT R9, R11.reuse, 0xff0000, RZ, 0xc0, !PT ;  /* 0x00ff00000b097812 */ /* 0x040fe400078ec0ff */
[----:B------:R-:W-:Y:S02]  /*25e60*/  SHF.R.U32.HI R17, RZ, 0x8, R17 ;  /* 0x00000008ff117819 */ /* 0x000fe40000011611 */
[----:B------:R-:W-:Y:S02]  /*25e70*/  LOP3.LUT R16, R11, 0xffff, RZ, 0xc0, !PT ;  /* 0x0000ffff0b107812 */ /* 0x000fe400078ec0ff */
[----:B------:R-:W-:-:S03]  /*25e80*/  LEA.HI R17, R9, R17, RZ, 0x10 ;  /* 0x0000001109117211 */ /* 0x000fc600078f80ff */
[----:B-1----:R-:W-:Y:S05]  /*25e90*/  @!P0 BRA `(.L_x_1773) ;  /* 0x0000000000108947 */ /* 0x002fea0003800000 */
[----:B------:R-:W1:Y:S02]  /*25ea0*/  LDC.64 R4, c[0x0][0xa20] ;  /* 0x00028800ff047b82 */ /* 0x000e640000000a00 */
[----:B-1----:R-:W-:-:S05]  /*25eb0*/  IMAD.WIDE R4, R14, 0x4, R4 ;  /* 0x000000040e047825 */ /* 0x002fca00078e0204 */
[----:B------:R1:W5:Y:S01]  /*25ec0*/  LDG.E R7, desc[UR46][R4.64] ;  /* 0x0000002e04077981 */ /* 0x000362000c1e1900 */
[----:B------:R-:W-:Y:S05]  /*25ed0*/  BRA `(.L_x_1774) ;  /* 0x0000000000107947 */ /* 0x000fea0003800000 */
.L_x_1773:
[----:B------:R-:W-:Y:S05]  /*25ee0*/  @!P1 BRA `(.L_x_1774) ;  /* 0x00000000000c9947 */ /* 0x000fea0003800000 */
[----:B------:R-:W2:Y:S04]  /*25ef0*/  LDG.E R7, desc[UR46][R4.64] ;  /* 0x0000002e04077981 */ /* 0x000ea8000c1e1900 */
[----:B------:R-:W2:Y:S02]  /*25f00*/  LDG.E R4, desc[UR46][R4.64+0x4] ;  /* 0x0000042e04047981 */ /* 0x000ea4000c1e1900 */
[----:B--2---:R-:W-:-:S07]  /*25f10*/  IMAD.IADD R7, R4, 0x1, -R7 ;  /* 0x0000000104077824 */ /* 0x004fce00078e0a07 */
.L_x_1774:
[----:B------:R-:W2:Y:S04]  /*25f20*/  LDL.LU R8, [R1+0x4] ;  /* 0x0000040001087983 */ /* 0x000ea80000300800 */
[----:B-1----:R-:W3:Y:S04]  /*25f30*/  @P2 LDG.E R4, desc[UR46][R2.64] ;  /* 0x0000002e02042981 */ /* 0x002ee8000c1e1900 */
[----:B------:R1:W3:Y:S01]  /*25f40*/  @P2 LDG.E R2, desc[UR46][R2.64+0x4] ;  /* 0x0000042e02022981 */ /* 0x0002e2000c1e1900 */
[----:B-----5:R-:W-:Y:S01]  /*25f50*/  IMAD.IADD R9, R7, 0x1, -R6 ;  /* 0x0000000107097824 */ /* 0x020fe200078e0a06 */
[----:B-1----:R-:W1:Y:S02]  /*25f60*/  LDC R3, c[0x0][0x448] ;  /* 0x00011200ff037b82 */ /* 0x002e640000000800 */
[----:B-1----:R-:W-:-:S13]  /*25f70*/  ISETP.NE.AND P1, PT, R3, 0x1, PT ;  /* 0x000000010300780c */ /* 0x002fda0003f25270 */
[----:B------:R-:W1:Y:S08]  /*25f80*/  @P1 LDC R3, c[0x0][0x44c] ;  /* 0x00011300ff031b82 */ /* 0x000e700000000800 */
[----:B------:R-:W4:Y:S01]  /*25f90*/  @P1 LDC R5, c[0x0][0x450] ;  /* 0x00011400ff051b82 */ /* 0x000f220000000800 */
[----:B--2---:R-:W-:-:S04]  /*25fa0*/  IMAD.SHL.U32 R12, R8, 0x80, RZ ;  /* 0x00000080080c7824 */ /* 0x004fc800078e00ff */
[----:B------:R-:W-:Y:S01]  /*25fb0*/  VIADD R7, R12, 0x7f ;  /* 0x0000007f0c077836 */ /* 0x000fe20000000000 */
[----:B------:R2:W-:Y:S01]  /*25fc0*/  STL [R1+0x30], R12 ;  /* 0x0000300c01007387 */ /* 0x0005e20000100800 */
[----:B---3--:R-:W-:Y:S02]  /*25fd0*/  @P2 IMAD.IADD R10, R2, 0x1, -R4 ;  /* 0x00000001020a2824 */ /* 0x008fe400078e0a04 */
[----:B-1----:R-:W-:-:S03]  /*25fe0*/  @P1 IMAD.HI.U32 R2, R7, R3, RZ ;  /* 0x0000000307021227 */ /* 0x002fc600078e00ff */
[----:B------:R-:W-:Y:S02]  /*25ff0*/  IADD3 R6, R9, R10, RZ ;  /* 0x0000000a09067210 */ /* 0x000fe40007ffe0ff */
[----:B----4-:R-:W-:Y:S02]  /*26000*/  @P1 SHF.R.U32.HI R7, RZ, R5, R2 ;  /* 0x00000005ff071219 */ /* 0x010fe40000011602 */
[C---:B------:R-:W-:Y:S01]  /*26010*/  IADD3 R21, R6.reuse, 0x1, -R15 ;  /* 0x0000000106157810 */ /* 0x040fe20007ffe80f */
[----:B------:R-:W-:-:S04]  /*26020*/  VIADD R2, R6, 0x5f ;  /* 0x0000005f06027836 */ /* 0x000fc80000000000 */
[----:B------:R-:W-:-:S04]  /*26030*/  IMAD.HI R2, R2, 0x2aaaaaab, RZ ;  /* 0x2aaaaaab02027827 */ /* 0x000fc800078e02ff */
[----:B------:R-:W-:Y:S01]  /*26040*/  IMAD.IADD R7, R21, 0x1, R7 ;  /* 0x0000000115077824 */ /* 0x000fe200078e0207 */
[----:B------:R-:W-:-:S04]  /*26050*/  SHF.R.U32.HI R3, RZ, 0x1f, R2 ;  /* 0x0000001fff037819 */ /* 0x000fc80000011602 */
[----:B------:R-:W-:Y:S02]  /*26060*/  LEA.HI.SX32 R11, R2, R3, 0x1c ;  /* 0x00000003020b7211 */ /* 0x000fe400078fe2ff */
[----:B------:R-:W1:Y:S03]  /*26070*/  LDC.64 R2, c[0x0][0x9e0] ;  /* 0x00027800ff027b82 */ /* 0x000e660000000a00 */
[----:B------:R2:W-:Y:S01]  /*26080*/  STL [R1+0x5c], R11 ;  /* 0x00005c0b01007387 */ /* 0x0005e20000100800 */
[----:B-1----:R-:W-:Y:S01]  /*26090*/  ISETP.GE.AND P3, PT, R3, 0x1, PT ;  /* 0x000000010300780c */ /* 0x002fe20003f66270 */
        /* <DEDUP_REMOVED lines=13> */
.L_x_1777:
[----:B------:R-:W-:-:S13]  /*26170*/  ISETP.NE.AND P0, PT, R3, 0x1, PT ;  /* 0x000000010300780c */ /* 0x000fda0003f05270 */
[----:B------:R-:W1:Y:S02]  /*26180*/  @P0 LDC.64 R4, c[0x0][0x9e8] ;  /* 0x00027a00ff040b82 */ /* 0x000e640000000a00 */
[----:B-1----:R-:W-:-:S05]  /*26190*/  @P0 IMAD.HI.U32 R4, R2, R4, RZ ;  /* 0x0000000402040227 */ /* 0x002fca00078e00ff */
[----:B------:R-:W-:-:S07]  /*261a0*/  @P0 SHF.R.U32.HI R2, RZ, R5, R4 ;  /* 0x00000005ff020219 */ /* 0x000fce0000011604 */
.L_x_1778:
[----:B------:R-:W-:Y:S05]  /*261b0*/  BSYNC B0 ;  /* 0x0000000000007941 */ /* 0x000fea0003800000 */
.L_x_1776:
[----:B------:R-:W-:-:S05]  /*261c0*/  IMAD R2, R2, R3, R3 ;  /* 0x0000000302027224 */ /* 0x000fca00078e0203 */
[----:B------:R-:W-:-:S07]  /*261d0*/  VIMNMX R8, R8, R2, PT ;  /* 0x0000000208087248 */ /* 0x000fce0003fe0100 */
.L_x_1775:
[----:B------:R-:W1:Y:S01]  /*261e0*/  @P1 LDC R4, c[0x0][0x44c] ;  /* 0x00011300ff041b82 */ /* 0x000e620000000800 */
[----:B------:R-:W-:Y:S01]  /*261f0*/  VIADD R8, R8, 0x5f ;  /* 0x0000005f08087836 */ /* 0x000fe20000000000 */
[----:B------:R-:W-:Y:S01]  /*26200*/  IADD3 R20, R6, -R15, RZ ;  /* 0x8000000f06147210 */ /* 0x000fe20007ffe0ff */
[----:B------:R-:W-:Y:S01]  /*26210*/  IMAD.MOV.U32 R2, RZ, RZ, R12 ;  /* 0x000000ffff027224 */ /* 0x000fe200078e000c */
[----:B------:R-:W-:Y:S01]  /*26220*/  ULDC UR4, c[0x0][0x9dc] ;  /* 0x0002770000047ab9 */ /* 0x000fe20000000800 */
[----:B------:R-:W-:-:S03]  /*26230*/  IMAD.HI R8, R8, 0x2aaaaaab, RZ ;  /* 0x2aaaaaab08087827 */ /* 0x000fc600078e02ff */
[----:B------:R-:W2:Y:S02]  /*26240*/  @P1 LDC R5, c[0x0][0x450] ;  /* 0x00011400ff051b82 */ /* 0x000ea40000000800 */
[----:B------:R-:W-:-:S04]  /*26250*/  SHF.R.U32.HI R7, RZ, 0x1f, R8 ;  /* 0x0000001fff077819 */ /* 0x000fc80000011608 */
[----:B------:R-:W-:-:S04]  /*26260*/  LEA.HI.SX32 R7, R8, R7, 0x1c ;  /* 0x0000000708077211 */ /* 0x000fc800078fe2ff */
[----:B------:R-:W-:Y:S01]  /*26270*/  VIMNMX R7, R11, R7, PT ;  /* 0x000000070b077248 */ /* 0x000fe20003fe0100 */
[----:B-1----:R-:W-:-:S05]  /*26280*/  @P1 IMAD.HI.U32 R4, R12, R4, RZ ;  /* 0x000000040c041227 */ /* 0x002fca00078e00ff */
[----:B--2---:R-:W-:-:S05]  /*26290*/  @P1 SHF.R.U32.HI R2, RZ, R5, R4 ;  /* 0x00000005ff021219 */ /* 0x004fca0000011604 */
        /* <DEDUP_REMOVED lines=13> */
.L_x_1781:
[----:B------:R-:W-:-:S13]  /*26370*/  ISETP.NE.AND P0, PT, R3, 0x1, PT ;  /* 0x000000010300780c */ /* 0x000fda0003f05270 */
[----:B------:R-:W1:Y:S02]  /*26380*/  @P0 LDC.64 R4, c[0x0][0x9e8] ;  /* 0x00027a00ff040b82 */ /* 0x000e640000000a00 */
[----:B-1----:R-:W-:-:S05]  /*26390*/  @P0 IMAD.HI.U32 R4, R2, R4, RZ ;  /* 0x0000000402040227 */ /* 0x002fca00078e00ff */
[----:B------:R-:W-:-:S07]  /*263a0*/  @P0 SHF.R.U32.HI R2, RZ, R5, R4 ;  /* 0x00000005ff020219 */ /* 0x000fce0000011604 */
.L_x_1782:
[----:B------:R-:W-:Y:S05]  /*263b0*/  BSYNC B0 ;  /* 0x0000000000007941 */ /* 0x000fea0003800000 */
.L_x_1780:
[----:B------:R-:W-:-:S05]  /*263c0*/  IMAD R2, R2, R3, RZ ;  /* 0x0000000302027224 */ /* 0x000fca00078e02ff */
[----:B------:R-:W-:-:S07]  /*263d0*/  VIMNMX R6, R6, R2, !PT ;  /* 0x0000000206067248 */ /* 0x000fce0007fe0100 */
.L_x_1779:
[----:B------:R-:W-:Y:S01]  /*263e0*/  IMAD.HI R6, R6, 0x2aaaaaab, RZ ;  /* 0x2aaaaaab06067827 */ /* 0x000fe200078e02ff */
[----:B------:R-:W-:Y:S01]  /*263f0*/  LOP3.LUT R12, R17, 0xff, RZ, 0xc0, !PT ;  /* 0x000000ff110c7812 */ /* 0x000fe200078ec0ff */
[----:B------:R-:W-:Y:S01]  /*26400*/  BSSY B0, `(.L_x_1783) ;  /* 0x0000027000007945 */ /* 0x000fe20003800000 */
[----:B------:R-:W-:Y:S01]  /*26410*/  SHF.R.U32.HI R17, RZ, 0x10, R17 ;  /* 0x00000010ff117819 */ /* 0x000fe20000011611 */
[----:B------:R-:W-:Y:S01]  /*26420*/  IMAD.MOV.U32 R2, RZ, RZ, RZ ;  /* 0x000000ffff027224 */ /* 0x000fe200078e00ff */
[----:B------:R-:W-:Y:S01]  /*26430*/  SHF.R.U32.HI R4, RZ, 0x1f, R6 ;  /* 0x0000001fff047819 */ /* 0x000fe20000011606 */
[----:B------:R1:W-:Y:S03]  /*26440*/  STL [R1+0x50], R12 ;  /* 0x0000500c01007387 */ /* 0x0003e60000100800 */
[----:B------:R-:W-:-:S04]  /*26450*/  LEA.HI.SX32 R4, R6, R4, 0x1c ;  /* 0x0000000406047211 */ /* 0x000fc800078fe2ff */
[----:B------:R-:W-:-:S04]  /*26460*/  VIMNMX R4, RZ, R4, !PT ;  /* 0x00000004ff047248 */ /* 0x000fc80007fe0100 */
[----:B------:R-:W-:-:S13]  /*26470*/  ISETP.GT.AND P0, PT, R7, R4, PT ;  /* 0x000000040700720c */ /* 0x000fda0003f04270 */
[----:B-1----:R-:W-:Y:S05]  /*26480*/  @!P0 BRA `(.L_x_1784) ;  /* 0x0000000000788947 */ /* 0x002fea0003800000 */
[----:B------:R-:W-:Y:S01]  /*26490*/  ISETP.NE.AND P0, PT, R17, RZ, PT ;  /* 0x000000ff1100720c */ /* 0x000fe20003f05270 */
[----:B------:R-:W-:-:S03]  /*264a0*/  ULDC UR4, c[0x0][0x9f0] ;  /* 0x00027c0000047ab9 */ /* 0x000fc60000000800 */
[----:B------:R-:W-:-:S04]  /*264b0*/  SEL R5, R17, UR4, P0 ;  /* 0x0000000411057c07 */ /* 0x000fc80008000000 */
[----:B------:R-:W-:Y:S02]  /*264c0*/  IABS R6, R5 ;  /* 0x0000000500067213 */ /* 0x000fe40000000000 */
[----:B------:R-:W-:Y:S02]  /*264d0*/  IADD3 R8, R5, -0x1, R7 ;  /* 0xffffffff05087810 */ /* 0x000fe40007ffe007 */
[----:B------:R-:W1:Y:S03]  /*264e0*/  I2F.RP R2, R6 ;  /* 0x0000000600027306 */ /* 0x000e660000209400 */
[----:B------:R-:W-:-:S05]  /*264f0*/  IMAD.IADD R8, R8, 0x1, -R4 ;  /* 0x0000000108087824 */ /* 0x000fca00078e0a04 */
[----:B-1----:R-:W1:Y:S02]  /*26500*/  MUFU.RCP R2, R2 ;  /* 0x0000000200027308 */ /* 0x002e640000001000 */
[----:B-1----:R-:W-:-:S06]  /*26510*/  VIADD R2, R2, 0xffffffe ;  /* 0x0ffffffe02027836 */ /* 0x002fcc0000000000 */
[----:B------:R1:W2:Y:S02]  /*26520*/  F2I.FTZ.U32.TRUNC.NTZ R3, R2 ;  /* 0x0000000200037305 */ /* 0x0002a4000021f000 */
[----:B-1----:R-:W-:-:S04]  /*26530*/  LOP3.LUT R2, R8, R5, RZ, 0x3c, !PT ;  /* 0x0000000508027212 */ /* 0x002fc800078e3cff */
[----:B------:R-:W-:Y:S01]  /*26540*/  ISETP.GE.AND P3, PT, R2, RZ, PT ;  /* 0x000000ff0200720c */ /* 0x000fe20003f66270 */
[----:B--2---:R-:W-:-:S04]  /*26550*/  IMAD.MOV R2, RZ, RZ, -R3 ;  /* 0x000000ffff027224 */ /* 0x004fc800078e0a03 */
[----:B------:R-:W-:Y:S02]  /*26560*/  IMAD R11, R2, R6, RZ ;  /* 0x00000006020b7224 */ /* 0x000fe400078e02ff */
[----:B------:R-:W-:-:S04]  /*26570*/  IMAD.MOV.U32 R2, RZ, RZ, RZ ;  /* 0x000000ffff027224 */ /* 0x000fc800078e00ff */
[----:B------:R-:W-:Y:S01]  /*26580*/  IMAD.HI.U32 R11, R3, R11, R2 ;  /* 0x0000000b030b7227 */ /* 0x000fe200078e0002 */
[----:B------:R-:W-:Y:S02]  /*26590*/  IABS R2, R5 ;  /* 0x0000000500027213 */ /* 0x000fe40000000000 */
[----:B------:R-:W-:Y:S02]  /*265a0*/  IABS R3, R8 ;  /* 0x0000000800037213 */ /* 0x000fe40000000000 */
[----:B------:R-:W-:-:S05]  /*265b0*/  IADD3 R2, RZ, -R2, RZ ;  /* 0x80000002ff027210 */ /* 0x000fca0007ffe0ff */
[----:B------:R-:W-:Y:S02]  /*265c0*/  IMAD.MOV.U32 R8, RZ, RZ, R2 ;  /* 0x000000ffff087224 */ /* 0x000fe400078e0002 */
        /* <DEDUP_REMOVED lines=9> */
[----:B------:R-:W-:-:S07]  /*26660*/  @!P1 LOP3.LUT R2, RZ, R5, RZ, 0x33, !PT ;  /* 0x00000005ff029212 */ /* 0x000fce00078e33ff */
.L_x_1784:
[----:B------:R-:W-:Y:S05]  /*26670*/  BSYNC B0 ;  /* 0x0000000000007941 */ /* 0x000fea0003800000 */
.L_x_1783:
[-C--:B------:R-:W-:Y:S01]  /*26680*/  IMAD R4, R12, R2.reuse, R4 ;  /* 0x000000020c047224 */ /* 0x080fe200078e0204 */
[----:B------:R-:W-:Y:S04]  /*26690*/  BSSY B0, `(.L_x_1785) ;  /* 0x000015f000007945 */ /* 0x000fe80003800000 */
        /* <DEDUP_REMOVED lines=23> */
.L_x_1980:
[----:B--2---:R-:W-:Y:S02]  /*26810*/  ISETP.NE.AND P0, PT, R14, RZ, PT ;  /* 0x000000ff0e00720c */ /* 0x004fe40003f05270 */
[----:B------:R-:W-:-:S11]  /*26820*/  PLOP3.LUT P6, PT, PT, PT, PT, 0x8, 0x0 ;  /* 0x000000000000781c */ /* 0x000fd60003fce170 */
[----:B------:R-:W-:Y:S05]  /*26830*/  @P0 BRA `(.L_x_1788) ;  /* 0x00000000000c0947 */ /* 0x000fea0003800000 */
[----:B------:R-:W-:-:S03]  /*26840*/  UMOV UR4, 0xffffffff ;  /* 0xffffffff00047882 */ /* 0x000fc60000000000 */
[----:B------:R-:W-:Y:S05]  /*26850*/  BRA.DIV UR4, `(.L_x_1789) ;  /* 0x0000008204a47947 */ /* 0x000fea000b800000 */
[----:B------:R-:W-:-:S13]  /*26860*/  ELECT P6, URZ, PT ;  /* 0x00000000003f782f */ /* 0x000fda00038c0000 */
.L_x_1788:
        /* <DEDUP_REMOVED lines=9> */
.L_x_1983:
[----:B------:R-:W-:Y:S05]  /*26900*/  BSYNC B1 ;  /* 0x0000000000017941 */ /* 0x000fea0003800000 */
.L_x_1790:
        /* <DEDUP_REMOVED lines=12> */
.L_x_1984:
[----:B------:R-:W-:Y:S05]  /*269d0*/  BSYNC B2 ;  /* 0x0000000000027941 */ /* 0x000fea0003800000 */
.L_x_1794:
        /* <DEDUP_REMOVED lines=9> */
.L_x_1797:
[----:B------:R-:W-:Y:S05]  /*26a70*/  BSYNC B2 ;  /* 0x0000000000027941 */ /* 0x000fea0003800000 */
.L_x_1796:
[----:B-1----:R-:W3:Y:S01]  /*26a80*/  LDL R4, [R1+0x1c] ;  /* 0x00001c0001047983 */ /* 0x002ee20000100800 */
[----:B------:R-:W-:Y:S01]  /*26a90*/  IMAD.MOV.U32 R14, RZ, RZ, RZ ;  /* 0x000000ffff0e7224 */ /* 0x000fe200078e00ff */
[----:B------:R-:W-:Y:S01]  /*26aa0*/  UIADD3 UR4, UP0, UR36, 0x570, URZ ;  /* 0x0000057024047890 */ /* 0x000fe2000ff1e03f */
[----:B------:R-:W-:Y:S01]  /*26ab0*/  IMAD R5, R9, 0x60, R0 ;  /* 0x0000006009057824 */ /* 0x000fe200078e0200 */
        /* <DEDUP_REMOVED lines=9> */
.L_x_1798:
        /* <DEDUP_REMOVED lines=16> */
.L_x_1799:
        /* <DEDUP_REMOVED lines=16> */
.L_x_1800:
        /* <DEDUP_REMOVED lines=10> */
[----:B------:R-:W1:Y:S01]  /*26df0*/  SYNCS.PHASECHK.TRANS64.TRYWAIT P0, [R7+URZ+0x308c0], R10 ;  /* 0x0308c00a070075a7 */ /* 0x000e62000800017f */
[----:B------:R-:W-:Y:S04]  /*26e00*/  BSSY B2, `(.L_x_1801) ;  /* 0x0000002000027945 */ /* 0x000fe80003800000 */
[----:B-1----:R-:W-:Y:S05]  /*26e10*/  @!P0 BRA `(.L_x_1802) ;  /* 0x0000007c007c8947 */ /* 0x002fea0003800000 */
.L_x_1985:
[----:B------:R-:W-:Y:S05]  /*26e20*/  BSYNC B2 ;  /* 0x0000000000027941 */ /* 0x000fea0003800000 */
.L_x_1801:
[----:B------:R-:W-:Y:S01]  /*26e30*/  BSSY B2, `(.L_x_1803) ;  /* 0x000000b000027945 */ /* 0x000fe20003800000 */
[----:B-12---:R-:W-:Y:S02]  /*26e40*/  IMAD.MOV.U32 R10, RZ, RZ, 0x0 ;  /* 0x00000000ff0a7424 */ /* 0x006fe400078e00ff */
        /* <DEDUP_REMOVED lines=9> */
.L_x_1804:
[----:B------:R-:W-:Y:S05]  /*26ee0*/  BSYNC B2 ;  /* 0x0000000000027941 */ /* 0x000fea0003800000 */
.L_x_1803:
[----:B------:R-:W-:Y:S01]  /*26ef0*/  R2UR UR10, R14 ;  /* 0x000000000e0a72ca */ /* 0x000fe200000e0000 */
[----:B------:R-:W-:Y:S01]  /*26f00*/  UIADD3 UR4, UP0, UR36, 0x670, URZ ;  /* 0x0000067024047890 */ /* 0x000fe2000ff1e03f */
[----:B------:R-:W-:Y:S01]  /*26f10*/  R2UR UR6, R10 ;  /* 0x000000000a0672ca */ /* 0x000fe200000e0000 */
[----:B------:R-:W-:Y:S01]  /*26f20*/  VIADD R7, R7, 0x308b0 ;  /* 0x000308b007077836 */ /* 0x000fe20000000000 */
[----:B------:R-:W-:Y:S01]  /*26f30*/  R2UR UR7, R11 ;  /* 0x000000000b0772ca */ /* 0x000fe200000e0000 */
[----:B------:R-:W-:Y:S01]  /*26f40*/  UIADD3.X UR5, URZ, UR37, URZ, UP0, !UPT ;  /* 0x000000253f057290 */ /* 0x000fe200087fe43f */
[----:B------:R-:W-:Y:S02]  /*26f50*/  PLOP3.LUT P0, PT, PT, PT, PT, 0x80, 0x0 ;  /* 0x000000000000781c */ /* 0x000fe40003f0f070 */
[----:B------:R-:W-:-:S11]  /*26f60*/  IADD3 R4, R6, 0x400, RZ ;  /* 0x0000040006047810 */ /* 0x000fd60007ffe0ff */
.L_x_1805:
        /* <DEDUP_REMOVED lines=10> */
[----:B------:R-:W-:Y:S01]  /*27010*/  R2UR UR10, R13 ;  /* 0x000000000d0a72ca */ /* 0x000fe200000e0000 */
[----:B------:R-:W-:Y:S01]  /*27020*/  VIADD R4, R6, 0x3400 ;  /* 0x0000340006047836 */ /* 0x000fe20000000000 */
[----:B------:R-:W-:Y:S02]  /*27030*/  R2UR UR6, R10 ;  /* 0x000000000a0672ca */ /* 0x000fe400000e0000 */
[----:B------:R-:W-:Y:S02]  /*27040*/  R2UR UR7, R11 ;  /* 0x000000000b0772ca */ /* 0x000fe400000e0000 */
[----:B------:R-:W-:-:S13]  /*27050*/  PLOP3.LUT P0, PT, PT, PT, PT, 0x80, 0x0 ;  /* 0x000000000000781c */ /* 0x000fda0003f0f070 */
.L_x_1806:
        /* <DEDUP_REMOVED lines=15> */
.L_x_1807:
        /* <DEDUP_REMOVED lines=10> */
.L_x_1793:
[----:B------:R-:W-:Y:S05]  /*271f0*/  BSYNC B1 ;  /* 0x0000000000017941 */ /* 0x000fea0003800000 */
.L_x_1792:
[----:B-1----:R-:W2:Y:S04]  /*27200*/  LDL.LU R4, [R1+0x1c] ;  /* 0x00001c0001047983 */ /* 0x002ea80000300800 */
[----:B------:R-:W3:Y:S01]  /*27210*/  LDL.LU R8, [R1+0x20] ;  /* 0x0000200001087983 */ /* 0x000ee20000300800 */
[----:B------:R-:W-:Y:S01]  /*27220*/  VIADD R9, R9, 0xfffffffe ;  /* 0xfffffffe09097836 */ /* 0x000fe20000000000 */
[----:B------:R-:W-:-:S04]  /*27230*/  PLOP3.LUT P0, PT, PT, PT, PT, 0x8, 0x0 ;  /* 0x000000000000781c */ /* 0x000fc80003f0e170 */
        /* <DEDUP_REMOVED lines=9> */
.L_x_1824:
        /* <DEDUP_REMOVED lines=13> */
.L_x_1986:
[----:B------:R-:W-:Y:S05]  /*273a0*/  BSYNC B2 ;  /* 0x0000000000027941 */ /* 0x000fea0003800000 */
.L_x_1810:
        /* <DEDUP_REMOVED lines=9> */
.L_x_1813:
[----:B------:R-:W-:Y:S05]  /*27440*/  BSYNC B2 ;  /* 0x0000000000027941 */ /* 0x000fea0003800000 */
.L_x_1812:
[----:B------:R-:W2:Y:S01]  /*27450*/  LDL R4, [R1+0x1c] ;  /* 0x00001c0001047983 */ /* 0x000ea20000100800 */
[----:B------:R-:W-:Y:S01]  /*27460*/  IMAD.MOV.U32 R12, RZ, RZ, RZ ;  /* 0x000000ffff0c7224 */ /* 0x000fe200078e00ff */
        /* <DEDUP_REMOVED lines=10> */
.L_x_1814:
        /* <DEDUP_REMOVED lines=10> */
[----:B------:R-:W-:Y:S01]  /*275b0*/  IMAD.MOV.U32 R14, RZ, RZ, 0x40 ;  /* 0x00000040ff0e7424 */ /* 0x000fe200078e00ff */
[----:B------:R-:W-:Y:S01]  /*275c0*/  PLOP3.LUT P1, PT, PT, PT, PT, 0x80, 0x0 ;  /* 0x000000000000781c */ /* 0x000fe20003f2f070 */
[----:B------:R-:W-:Y:S01]  /*275d0*/  VIADD R10, R6, 0x21400 ;  /* 0x00021400060a7836 */ /* 0x000fe20000000000 */
[----:B------:R-:W-:Y:S01]  /*275e0*/  UMOV UR6, 0x0 ;  /* 0x0000000000067882 */ /* 0x000fe20000000000 */
[----:B------:R-:W-:Y:S01]  /*275f0*/  UMOV UR7, 0x12f00000 ;  /* 0x12f0000000077882 */ /* 0x000fe20000000000 */
[----:B------:R-:W-:-:S15]  /*27600*/  R2UR UR10, R14 ;  /* 0x000000000e0a72ca */ /* 0x000fde00000e0000 */
.L_x_1815:
        /* <DEDUP_REMOVED lines=16> */
.L_x_1816:
        /* <DEDUP_REMOVED lines=10> */
[----:B------:R-:W2:Y:S01]  /*277b0*/  SYNCS.PHASECHK.TRANS64.TRYWAIT P1, [R8+URZ+0x308c0], R7 ;  /* 0x0308c007080075a7 */ /* 0x000ea2000802017f */
[----:B------:R-:W-:Y:S04]  /*277c0*/  BSSY B2, `(.L_x_1817) ;  /* 0x0000002000027945 */ /* 0x000fe80003800000 */
[----:B--2---:R-:W-:Y:S05]  /*277d0*/  @!P1 BRA `(.L_x_1818) ;  /* 0x0000007400349947 */ /* 0x004fea0003800000 */
.L_x_1987:
[----:B------:R-:W-:Y:S05]  /*277e0*/  BSYNC B2 ;  /* 0x0000000000027941 */ /* 0x000fea0003800000 */
.L_x_1817:
[----:B------:R-:W-:Y:S01]  /*277f0*/  BSSY B2, `(.L_x_1819) ;  /* 0x000000b000027945 */ /* 0x000fe20003800000 */
[----:B------:R-:W-:Y:S02]  /*27800*/  IMAD.MOV.U32 R10, RZ, RZ, 0x0 ;  /* 0x00000000ff0a7424 */ /* 0x000fe400078e00ff */
[----:B------:R-:W-:Y:S01]  /*27810*/  IMAD.MOV.U32 R11, RZ, RZ, 0x12f00000 ;  /* 0x12f00000ff0b7424 */ /* 0x000fe200078e00ff */
[----:B------:R-:W-:Y:S06]  /*27820*/  @P2 BRA `(.L_x_1820) ;  /* 0x00000000001c2947 */ /* 0x000fec0003800000 */
[----:B0-----:R-:W0:Y:S01]  /*27830*/  S2R R15, SR_TID.X ;  /* 0x00000000000f7919 */ /* 0x001e220000002100 */
[----:B------:R-:W-:-:S04]  /*27840*/  MOV R4, 0x9000 ;  /* 0x0000900000047802 */ /* 0x000fc80000000f00 */
[----:B------:R3:W-:Y:S01]  /*27850*/  SYNCS.ARRIVE.TRANS64 RZ, [R8+URZ+0x308b0], R4 ;  /* 0x0308b00408ff79a7 */ /* 0x0007e2000800003f */
[----:B0-----:R-:W-:-:S04]  /*27860*/  LOP3.LUT R15, R15, 0x1f, RZ, 0xc0, !PT ;  /* 0x0000001f0f0f7812 */ /* 0x001fc800078ec0ff */
[----:B------:R-:W-:-:S13]  /*27870*/  ISETP.NE.AND P1, PT, R15, RZ, PT ;  /* 0x000000ff0f00720c */ /* 0x000fda0003f25270 */
[----:B---3--:R-:W-:Y:S05]  /*27880*/  @!P1 BRA `(.L_x_1820) ;  /* 0x0000000000049947 */ /* 0x008fea0003800000 */
[----:B------:R-:W-:Y:S01]  /*27890*/  BPT.TRAP 0x1 ;  /* 0x000000040000795c */ /* 0x000fe20000300000 */
.L_x_1820:
[----:B------:R-:W-:Y:S05]  /*278a0*/  BSYNC B2 ;  /* 0x0000000000027941 */ /* 0x000fea0003800000 */
.L_x_1819:
[----:B------:R-:W-:Y:S01]  /*278b0*/  R2UR UR10, R12 ;  /* 0x000000000c0a72ca */ /* 0x000fe200000e0000 */
[----:B------:R-:W-:Y:S01]  /*278c0*/  UIADD3 UR4, UP0, UR36, 0x670, URZ ;  /* 0x0000067024047890 */ /* 0x000fe2000ff1e03f */
[----:B------:R-:W-:Y:S01]  /*278d0*/  R2UR UR6, R10 ;  /* 0x000000000a0672ca */ /* 0x000fe200000e0000 */
[----:B-12---:R-:W-:Y:S01]  /*278e0*/  VIADD R8, R8, 0x308b0 ;  /* 0x000308b008087836 */ /* 0x006fe20000000000 */
[----:B------:R-:W-:Y:S01]  /*278f0*/  R2UR UR7, R11 ;  /* 0x000000000b0772ca */ /* 0x000fe200000e0000 */
[----:B------:R-:W-:Y:S01]  /*27900*/  VIADD R4, R6, 0x400 ;  /* 0x0000040006047836 */ /* 0x000fe20000000000 */
[----:B------:R-:W-:Y:S01]  /*27910*/  PLOP3.LUT P1, PT, PT, PT, PT, 0x80, 0x0 ;  /* 0x000000000000781c */ /* 0x000fe20003f2f070 */
[----:B------:R-:W-:-:S12]  /*27920*/  UIADD3.X UR5, URZ, UR37, URZ, UP0, !UPT ;  /* 0x000000253f057290 */ /* 0x000fd800087fe43f */
.L_x_1821:
        /* <DEDUP_REMOVED lines=15> */
.L_x_1822:
        /* <DEDUP_REMOVED lines=15> */
.L_x_1823:
        /* <DEDUP_REMOVED lines=10> */
.L_x_1809:
[----:B------:R-:W-:Y:S05]  /*27bb0*/  BSYNC B1 ;  /* 0x0000000000017941 */ /* 0x000fea0003800000 */
.L_x_1808:
        /* <DEDUP_REMOVED lines=12> */
.L_x_1786:
[----:B------:R-:W-:Y:S05]  /*27c80*/  BSYNC B0 ;  /* 0x0000000000007941 */ /* 0x000fea0003800000 */
.L_x_1785:
[----:B--2---:R-:W2:Y:S01]  /*27c90*/  LDL R7, [R1+0x30] ;  /* 0x0000300001077983 */ /* 0x004ea20000100800 */
[----:B------:R-:W3:Y:S01]  /*27ca0*/  LDC R0, c[0x0][0x448] ;  /* 0x00011200ff007b82 */ /* 0x000ee20000000800 */
[----:B------:R-:W-:Y:S07]  /*27cb0*/  @!P0 WARPSYNC.ALL ;  /* 0x0000000000008948 */ /* 0x000fee0003800000 */
[----:B------:R-:W-:Y:S01]  /*27cc0*/  @!P0 BAR.SYNC.DEFER_BLOCKING 0xc, 0x180 ;  /* 0x0306000000008b1d */ /* 0x000fe20000010000 */
[----:B---3--:R-:W-:-:S13]  /*27cd0*/  ISETP.NE.AND P1, PT, R0, 0x1, PT ;  /* 0x000000010000780c */ /* 0x008fda0003f25270 */
[----:B------:R-:W3:Y:S08]  /*27ce0*/  @P1 LDC R0, c[0x0][0x44c] ;  /* 0x00011300ff001b82 */ /* 0x000ef00000000800 */
[----:B------:R-:W4:Y:S01]  /*27cf0*/  @P1 LDC R3, c[0x0][0x450] ;  /* 0x00011400ff031b82 */ /* 0x000f220000000800 */
[----:B--2---:R-:W-:-:S04]  /*27d00*/  VIADD R2, R7, 0x7f ;  /* 0x0000007f07027836 */ /* 0x004fc80000000000 */
[----:B---3--:R-:W-:-:S05]  /*27d10*/  @P1 IMAD.HI.U32 R0, R2, R0, RZ ;  /* 0x0000000002001227 */ /* 0x008fca00078e00ff */
[----:B----4-:R-:W-:-:S04]  /*27d20*/  @P1 SHF.R.U32.HI R2, RZ, R3, R0 ;  /* 0x00000003ff021219 */ /* 0x010fc80000011600 */
[----:B------:R-:W-:Y:S02]  /*27d30*/  IADD3 R0, R21, R2, RZ ;  /* 0x0000000215007210 */ /* 0x000fe40007ffe0ff */
[----:B------:R-:W2:Y:S02]  /*27d40*/  LDC.64 R2, c[0x0][0x9e0] ;  /* 0x00027800ff027b82 */ /* 0x000ea40000000a00 */
[----:B--2---:R-:W-:Y:S01]  /*27d50*/  ISETP.GE.AND P2, PT, R3, 0x1, PT ;  /* 0x000000010300780c */ /* 0x004fe20003f46270 */
[----:B------:R-:W-:-:S12]  /*27d60*/  IMAD.IADD R2, R0, 0x1, R2 ;  /* 0x0000000100027824 */ /* 0x000fd800078e0202 */
[----:B------:R-:W-:Y:S05]  /*27d70*/  @!P2 BRA `(.L_x_1825) ;  /* 0x000000000048a947 */ /* 0x000fea0003800000 */
[C---:B------:R-:W-:Y:S01]  /*27d80*/  ISETP.GT.AND P0, PT, R0.reuse, RZ, PT ;  /* 0x000000ff0000720c */ /* 0x040fe20003f04270 */
[----:B------:R-:W-:Y:S01]  /*27d90*/  BSSY B0, `(.L_x_1826) ;  /* 0x000000e000007945 */ /* 0x000fe20003800000 */
[----:B------:R-:W-:-:S11]  /*27da0*/  VIADD R6, R0, 0xffffffff ;  /* 0xffffffff00067836 */ /* 0x000fd60000000000 */
[----:B------:R-:W-:Y:S05]  /*27db0*/  @P0 BRA `(.L_x_1827) ;  /* 0x00000000001c0947 */ /* 0x000fea0003800000 */
[----:B------:R-:W-:Y:S01]  /*27dc0*/  ISETP.NE.AND P0, PT, R3, 0x1, PT ;  /* 0x000000010300780c */ /* 0x000fe20003f05270 */
[----:B------:R-:W-:-:S12]  /*27dd0*/  IMAD.MOV R0, RZ, RZ, -R0 ;  /* 0x000000ffff007224 */ /* 0x000fd800078e0a00 */
[----:B-1----:R-:W1:Y:S02]  /*27de0*/  @P0 LDC.64 R4, c[0x0][0x9e8] ;  /* 0x00027a00ff040b82 */ /* 0x002e640000000a00 */
[----:B-1----:R-:W-:-:S05]  /*27df0*/  @P0 IMAD.HI.U32 R4, R0, R4, RZ ;  /* 0x0000000400040227 */ /* 0x002fca00078e00ff */
[----:B------:R-:W-:-:S04]  /*27e00*/  @P0 SHF.R.U32.HI R0, RZ, R5, R4 ;  /* 0x00000005ff000219 */ /* 0x000fc80000011604 */
[----:B------:R-:W-:Y:S01]  /*27e10*/  LOP3.LUT R6, RZ, R0, RZ, 0x33, !PT ;  /* 0x00000000ff067212 */ /* 0x000fe200078e33ff */
[----:B------:R-:W-:Y:S06]  /*27e20*/  BRA `(.L_x_1828) ;  /* 0x0000000000107947 */ /* 0x000fec0003800000 */
.L_x_1827:
[----:B------:R-:W-:-:S13]  /*27e30*/  ISETP.NE.AND P0, PT, R3, 0x1, PT ;  /* 0x000000010300780c */ /* 0x000fda0003f05270 */
[----:B-1----:R-:W1:Y:S02]  /*27e40*/  @P0 LDC.64 R4, c[0x0][0x9e8] ;  /* 0x00027a00ff040b82 */ /* 0x002e640000000a00 */
[----:B-1----:R-:W-:-:S05]  /*27e50*/  @P0 IMAD.HI.U32 R4, R6, R4, RZ ;  /* 0x0000000406040227 */ /* 0x002fca00078e00ff */
[----:B------:R-:W-:-:S07]  /*27e60*/  @P0 SHF.R.U32.HI R6, RZ, R5, R4 ;  /* 0x00000005ff060219 */ /* 0x000fce0000011604 */
.L_x_1828:
[----:B------:R-:W-:Y:S05]  /*27e70*/  BSYNC B0 ;  /* 0x0000000000007941 */ /* 0x000fea0003800000 */
.L_x_1826:
[----:B------:R-:W-:-:S05]  /*27e80*/  IMAD R6, R6, R3, R3 ;  /* 0x0000000306067224 */ /* 0x000fca00078e0203 */
[----:B------:R-:W-:-:S07]  /*27e90*/  VIMNMX R2, R2, R6, PT ;  /* 0x0000000602027248 */ /* 0x000fce0003fe0100 */
.L_x_1825:
[----:B------:R-:W2:Y:S01]  /*27ea0*/  LDL R6, [R1+0x5c] ;  /* 0x00005c0001067983 */ /* 0x000ea20000100800 */
[----:B------:R-:W3:Y:S01]  /*27eb0*/  @P1 LDC R0, c[0x0][0x44c] ;  /* 0x00011300ff001b82 */ /* 0x000ee20000000800 */
[----:B------:R-:W-:Y:S01]  /*27ec0*/  VIADD R2, R2, 0x5f ;  /* 0x0000005f02027836 */ /* 0x000fe20000000000 */
[----:B------:R-:W-:Y:S01]  /*27ed0*/  ULDC UR4, c[0x0][0x9dc] ;  /* 0x0002770000047ab9 */ /* 0x000fe20000000800 */
[----:B-1----:R-:W-:Y:S02]  /*27ee0*/  IMAD.MOV.U32 R4, RZ, RZ, R7 ;  /* 0x000000ffff047224 */ /* 0x002fe400078e0007 */
[----:B------:R-:W-:-:S03]  /*27ef0*/  IMAD.HI R2, R2, 0x2aaaaaab, RZ ;  /* 0x2aaaaaab02027827 */ /* 0x000fc600078e02ff */
[----:B------:R-:W1:Y:S01]  /*27f00*/  @P1 LDC R5, c[0x0][0x450] ;  /* 0x00011400ff051b82 */ /* 0x000e620000000800 */
[----:B---3--:R-:W-:-:S05]  /*27f10*/  @P1 IMAD.HI.U32 R0, R7, R0, RZ ;  /* 0x0000000007001227 */ /* 0x008fca00078e00ff */
[----:B-1----:R-:W-:-:S05]  /*27f20*/  @P1 SHF.R.U32.HI R4, RZ, R5, R0 ;  /* 0x00000005ff041219 */ /* 0x002fca0000011600 */
[----:B------:R-:W-:Y:S01]  /*27f30*/  IMAD.IADD R0, R20, 0x1, R4 ;  /* 0x0000000114007824 */ /* 0x000fe200078e0204 */
[----:B------:R-:W-:-:S04]  /*27f40*/  SHF.R.U32.HI R4, RZ, 0x1f, R2 ;  /* 0x0000001fff047819 */ /* 0x000fc80000011602 */
[----:B------:R-:W-:Y:S01]  /*27f50*/  LEA.HI.SX32 R7, R2, R4, 0x1c ;  /* 0x0000000402077211 */ /* 0x000fe200078fe2ff */
[----:B------:R-:W-:-:S04]  /*27f60*/  VIADD R2, R0, -UR4 ;  /* 0x8000000400027c36 */ /* 0x000fc80008000000 */
[----:B------:R1:W-:Y:S01]  /*27f70*/  STL [R1+0x60], R7 ;  /* 0x0000600701007387 */ /* 0x0003e20000100800 */
[----:B--2---:R-:W-:Y:S01]  /*27f80*/  VIMNMX R6, R6, R7, PT ;  /* 0x0000000706067248 */ /* 0x004fe20003fe0100 */
[----:B-1----:R-:W-:Y:S06]  /*27f90*/  @!P2 BRA `(.L_x_1829) ;  /* 0x000000000044a947 */ /* 0x002fec0003800000 */
        /* <DEDUP_REMOVED lines=10> */
.L_x_1831:
[----:B------:R-:W-:-:S13]  /*28040*/  ISETP.NE.AND P0, PT, R3, 0x1, PT ;  /* 0x000000010300780c */ /* 0x000fda0003f05270 */
[----:B------:R-:W1:Y:S02]  /*28050*/  @P0 LDC.64 R4, c[0x0][0x9e8] ;  /* 0x00027a00ff040b82 */ /* 0x000e640000000a00 */
[----:B-1----:R-:W-:-:S05]  /*28060*/  @P0 IMAD.HI.U32 R4, R0, R4, RZ ;  /* 0x0000000400040227 */ /* 0x002fca00078e00ff */
[----:B------:R-:W-:-:S07]  /*28070*/  @P0 SHF.R.U32.HI R0, RZ, R5, R4 ;  /* 0x00000005ff000219 */ /* 0x000fce0000011604 */
.L_x_1832:
[----:B------:R-:W-:Y:S05]  /*28080*/  BSYNC B0 ;  /* 0x0000000000007941 */ /* 0x000fea0003800000 */
.L_x_1830:
[----:B------:R-:W-:-:S05]  /*28090*/  IMAD R0, R0, R3, RZ ;  /* 0x0000000300007224 */ /* 0x000fca00078e02ff */
[----:B------:R-:W-:-:S07]  /*280a0*/  VIMNMX R2, R2, R0, !PT ;  /* 0x0000000002027248 */ /* 0x000fce0007fe0100 */
.L_x_1829:
[----:B------:R-:W-:Y:S01]  /*280b0*/  IMAD.HI R2, R2, 0x2aaaaaab, RZ ;  /* 0x2aaaaaab02027827 */ /* 0x000fe200078e02ff */
[----:B------:R-:W-:Y:S01]  /*280c0*/  ISETP.NE.AND P1, PT, R17, RZ, PT ;  /* 0x000000ff1100720c */ /* 0x000fe20003f25270 */
[----:B------:R-:W-:Y:S03]  /*280d0*/  BSSY B0, `(.L_x_1833) ;  /* 0x0000025000007945 */ /* 0x000fe60003800000 */
[----:B------:R-:W-:-:S04]  /*280e0*/  SHF.R.U32.HI R0, RZ, 0x1f, R2 ;  /* 0x0000001fff007819 */ /* 0x000fc80000011602 */
[----:B------:R-:W-:-:S04]  /*280f0*/  LEA.HI.SX32 R0, R2, R0, 0x1c ;  /* 0x0000000002007211 */ /* 0x000fc800078fe2ff */
[----:B------:R-:W-:Y:S01]  /*28100*/  VIMNMX R8, RZ, R0, !PT ;  /* 0x00000000ff087248 */ /* 0x000fe20007fe0100 */
[----:B------:R-:W1:Y:S03]  /*28110*/  @!P1 LDC R17, c[0x0][0x9f0] ;  /* 0x00027c00ff119b82 */ /* 0x000e660000000800 */
[----:B------:R-:W-:Y:S01]  /*28120*/  ISETP.GT.AND P0, PT, R6, R8, PT ;  /* 0x000000080600720c */ /* 0x000fe20003f04270 */
[----:B------:R2:W-:Y:S04]  /*28130*/  STL [R1+0x3c], R8 ;  /* 0x00003c0801007387 */ /* 0x0005e80000100800 */
[----:B------:R2:W-:Y:S08]  /*28140*/  STL [R1+0x40], RZ ;  /* 0x000040ff01007387 */ /* 0x0005f00000100800 */
[----:B--2---:R-:W-:Y:S05]  /*28150*/  @!P0 BRA `(.L_x_1834) ;  /* 0x0000000000708947 */ /* 0x004fea0003800000 */
[----:B-1----:R-:W-:-:S04]  /*28160*/  IABS R0, R17 ;  /* 0x0000001100007213 */ /* 0x002fc80000000000 */
[----:B------:R-:W1:Y:S08]  /*28170*/  I2F.RP R2, R0 ;  /* 0x0000000000027306 */ /* 0x000e700000209400 */
[----:B-1----:R-:W1:Y:S02]  /*28180*/  MUFU.RCP R2, R2 ;  /* 0x0000000200027308 */ /* 0x002e640000001000 */
[----:B-1----:R-:W-:-:S06]  /*28190*/  IADD3 R2, R2, 0xffffffe, RZ ;  /* 0x0ffffffe02027810 */ /* 0x002fcc0007ffe0ff */
[----:B------:R-:W1:Y:S02]  /*281a0*/  F2I.FTZ.U32.TRUNC.NTZ R3, R2 ;  /* 0x0000000200037305 */ /* 0x000e64000021f000 */
[----:B-1----:R-:W-:-:S04]  /*281b0*/  IMAD.MOV R2, RZ, RZ, -R3 ;  /* 0x000000ffff027224 */ /* 0x002fc800078e0a03 */
[----:B------:R-:W-:Y:S02]  /*281c0*/  IMAD R4, R2, R0, RZ ;  /* 0x0000000002047224 */ /* 0x000fe400078e02ff */
[----:B------:R-:W-:-:S04]  /*281d0*/  IMAD.MOV.U32 R2, RZ, RZ, RZ ;  /* 0x000000ffff027224 */ /* 0x000fc800078e00ff */
[----:B------:R-:W-:Y:S01]  /*281e0*/  IMAD.HI.U32 R7, R3, R4, R2 ;  /* 0x0000000403077227 */ /* 0x000fe200078e0002 */
[----:B------:R-:W-:Y:S02]  /*281f0*/  IADD3 R4, R17, -0x1, R6 ;  /* 0xffffffff11047810 */ /* 0x000fe40007ffe006 */
[----:B------:R-:W-:-:S03]  /*28200*/  IABS R2, R17 ;  /* 0x0000001100027213 */ /* 0x000fc60000000000 */
[----:B------:R-:W-:Y:S02]  /*28210*/  IMAD.IADD R4, R4, 0x1, -R8 ;  /* 0x0000000104047824 */ /* 0x000fe400078e0a08 */
[----:B------:R-:W-:-:S03]  /*28220*/  IMAD.MOV R2, RZ, RZ, -R2 ;  /* 0x000000ffff027224 */ /* 0x000fc600078e0a02 */
[----:B------:R-:W-:Y:S01]  /*28230*/  IABS R3, R4 ;  /* 0x0000000400037213 */ /* 0x000fe20000000000 */
[----:B------:R-:W-:Y:S01]  /*28240*/  IMAD.MOV.U32 R5, RZ, RZ, R2 ;  /* 0x000000ffff057224 */ /* 0x000fe200078e0002 */
        /* <DEDUP_REMOVED lines=12> */
[----:B------:R2:W-:Y:S02]  /*28310*/  STL [R1+0x40], R2 ;  /* 0x0000400201007387 */ /* 0x0005e40000100800 */
.L_x_1834:
[----:B------:R-:W-:Y:S05]  /*28320*/  BSYNC B0 ;  /* 0x0000000000007941 */ /* 0x000fea0003800000 */
.L_x_1833:
[----:B------:R-:W3:Y:S04]  /*28330*/  LDL R0, [R1+0x40] ;  /* 0x0000400001007983 */ /* 0x000ee80000100800 */
[----:B--2---:R-:W3:Y:S01]  /*28340*/  LDL R2, [R1+0x50] ;  /* 0x0000500001027983 */ /* 0x004ee20000100800 */
[----:B------:R-:W-:Y:S01]  /*28350*/  BSSY B7, `(.L_x_1835) ;  /* 0x0000457000077945 */ /* 0x000fe20003800000 */
[----:B---3--:R-:W-:-:S05]  /*28360*/  IMAD R2, R2, R0, R8 ;  /* 0x0000000002027224 */ /* 0x008fca00078e0208 */
[----:B------:R-:W-:Y:S01]  /*28370*/  VIADDMNMX R0, R2, R0, R6, PT ;  /* 0x0000000002007246 */ /* 0x000fe20003800106 */
[----:B------:R2:W-:Y:S03]  /*28380*/  STL [R1+0x2c], R2 ;  /* 0x00002c0201007387 */ /* 0x0005e60000100800 */
[----:B------:R-:W-:Y:S01]  /*28390*/  ISETP.GT.AND P0, PT, R0, R2, PT ;  /* 0x000000020000720c */ /* 0x000fe20003f04270 */
[----:B------:R2:W-:-:S12]  /*283a0*/  STL [R1+0x44], R0 ;  /* 0x0000440001007387 */ /* 0x0005d80000100800 */
[----:B--2---:R-:W-:Y:S05]  /*283b0*/  @P0 BRA `(.L_x_1836) ;  /* 0x0000000000480947 */ /* 0x004fea0003800000 */
[----:B------:R-:W2:Y:S02]  /*283c0*/  S2R R0, SR_TID.X ;  /* 0x0000000000007919 */ /* 0x000ea40000002100 */
[----:B--2---:R-:W-:-:S04]  /*283d0*/  LOP3.LUT R0, R0, 0x7f, RZ, 0xc0, !PT ;  /* 0x0000007f00007812 */ /* 0x004fc800078ec0ff */
[----:B------:R-:W-:-:S13]  /*283e0*/  ISETP.NE.AND P0, PT, R0, RZ, PT ;  /* 0x000000ff0000720c */ /* 0x000fda0003f05270 */
[----:B------:R-:W-:Y:S05]  /*283f0*/  @P0 BRA `(.L_x_1837) ;  /* 0x0000004400300947 */ /* 0x000fea0003800000 */
[----:B------:R-:W2:Y:S01]  /*28400*/  S2R R3, SR_LANEID ;  /* 0x0000000000037919 */ /* 0x000ea20000000000 */
[----:B------:R-:W-:Y:S01]  /*28410*/  VOTEU.ANY UR4, UPT, PT ;  /* 0x0000000000047886 */ /* 0x000fe200038e0100 */
[----:B------:R-:W3:Y:S01]  /*28420*/  LDC.64 R4, c[0x0][0xc60] ;  /* 0x00031800ff047b82 */ /* 0x000ee20000000a00 */
[----:B------:R-:W2:Y:S08]  /*28430*/  FLO.U32 R0, UR4 ;  /* 0x0000000400007d00 */ /* 0x000eb000080e0000 */
[----:B------:R-:W3:Y:S01]  /*28440*/  POPC R2, UR4 ;  /* 0x0000000400027d09 */ /* 0x000ee20008000000 */
[----:B--2---:R-:W-:-:S13]  /*28450*/  ISETP.EQ.U32.AND P0, PT, R0, R3, PT ;  /* 0x000000030000720c */ /* 0x004fda0003f02070 */
[----:B---3--:R-:W2:Y:S01]  /*28460*/  @P0 ATOMG.E.ADD.STRONG.GPU PT, R5, desc[UR46][R4.64], R2 ;  /* 0x00000002040509a8 */ /* 0x008ea200081ee1ee */
[----:B------:R-:W3:Y:S02]  /*28470*/  S2R R3, SR_LTMASK ;  /* 0x0000000000037919 */ /* 0x000ee40000003900 */
[----:B---3--:R-:W-:-:S06]  /*28480*/  LOP3.LUT R3, R3, UR4, RZ, 0xc0, !PT ;  /* 0x0000000403037c12 */ /* 0x008fcc000f8ec0ff */
[----:B------:R-:W3:Y:S01]  /*28490*/  POPC R3, R3 ;  /* 0x0000000300037309 */ /* 0x000ee20000000000 */
[----:B--2---:R-:W3:Y:S02]  /*284a0*/  SHFL.IDX PT, R0, R5, R0, 0x1f ;  /* 0x00001f0005007589 */ /* 0x004ee400000e0000 */
[----:B---3--:R-:W-:-:S05]  /*284b0*/  IADD3 R0, R0, UR38, R3 ;  /* 0x0000002600007c10 */ /* 0x008fca000fffe003 */
[----:B------:R2:W-:Y:S01]  /*284c0*/  STL [R1], R0 ;  /* 0x0000000001007387 */ /* 0x0005e20000100800 */
[----:B------:R-:W-:Y:S05]  /*284d0*/  BRA `(.L_x_1837) ;  /* 0x0000004000f87947 */ /* 0x000fea0003800000 */
.L_x_1836:
        /* <DEDUP_REMOVED lines=10> */
[----:B------:R-:W2:Y:S01]  /*28580*/  LDC.64 R2, c[0x4][R2] ;  /* 0x0100000002027b82 */ /* 0x000ea20000000a00 */
[----:B------:R-:W-:Y:S02]  /*28590*/  IMAD.U32 R5, RZ, RZ, UR7 ;  /* 0x00000007ff057e24 */ /* 0x000fe4000f8e00ff */
[----:B------:R-:W-:Y:S02]  /*285a0*/  IMAD.U32 R6, RZ, RZ, UR8 ;  /* 0x00000008ff067e24 */ /* 0x000fe4000f8e00ff */
[----:B------:R-:W-:-:S02]  /*285b0*/  IMAD.U32 R7, RZ, RZ, UR9 ;  /* 0x00000009ff077e24 */ /* 0x000fc4000f8e00ff */
[----:B------:R-:W-:Y:S02]  /*285c0*/  IMAD.U32 R10, RZ, RZ, UR4 ;  /* 0x00000004ff0a7e24 */ /* 0x000fe4000f8e00ff */
[----:B------:R-:W-:Y:S02]  /*285d0*/  IMAD.MOV.U32 R8, RZ, RZ, 0x70 ;  /* 0x00000070ff087424 */ /* 0x000fe400078e00ff */
[----:B------:R-:W-:Y:S02]  /*285e0*/  IMAD.MOV.U32 R12, RZ, RZ, 0x1 ;  /* 0x00000001ff0c7424 */ /* 0x000fe400078e00ff */
[----:B------:R-:W-:-:S07]  /*285f0*/  IMAD.MOV.U32 R13, RZ, RZ, RZ ;  /* 0x000000ffff0d7224 */ /* 0x000fce00078e00ff */
[----:B------:R-:W-:-:S07]  /*28600*/  LEPC R20, `(.L_x_1839) ;  /* 0x000000001014794e */ /* 0x000fce0000000000 */
[----:B012---:R-:W-:Y:S05]  /*28610*/  CALL.ABS.NOINC R2 ;  /* 0x0000000002007343 */ /* 0x007fea0003c00000 */
.L_x_1839:
[----:B------:R-:W-:Y:S05]  /*28620*/  BSYNC B6 ;  /* 0x0000000000067941 */ /* 0x000fea0003800000 */
.L_x_1838:
[----:B------:R-:W-:Y:S01]  /*28630*/  VIADD R0, R19, 0x400 ;  /* 0x0000040013007836 */ /* 0x000fe20000000000 */
[----:B------:R-:W-:Y:S04]  /*28640*/  BSSY B6, `(.L_x_1840) ;  /* 0x0000022000067945 */ /* 0x000fe80003800000 */
[----:B------:R-:W-:-:S13]  /*28650*/  LOP3.LUT P0, RZ, R0, 0x3ff, RZ, 0xc0, !PT ;  /* 0x000003ff00ff7812 */ /* 0x000fda000780c0ff */
[----:B------:R-:W-:Y:S05]  /*28660*/  @!P0 BRA `(.L_x_1841) ;  /* 0x00000000007c8947 */ /* 0x000fea0003800000 */
[----:B-1----:R-:W-:Y:S01]  /*28670*/  MOV R17, 0x0 ;  /* 0x0000000000117802 */ /* 0x002fe20000000f00 */
[----:B------:R-:W-:Y:S01]  /*28680*/  ULDC.64 UR6, c[0x4][0xa8] ;  /* 0x01002a0000067ab9 */ /* 0x000fe20000000a00 */
[----:B------:R-:W-:Y:S01]  /*28690*/  ULDC.64 UR8, c[0x4][0xb0] ;  /* 0x01002c0000087ab9 */ /* 0x000fe20000000a00 */
[----:B------:R-:W-:Y:S01]  /*286a0*/  ULDC.64 UR4, c[0x4][0x38] ;  /* 0x01000e0000047ab9 */ /* 0x000fe20000000a00 */
[----:B------:R1:W2:Y:S01]  /*286b0*/  LDC.64 R2, c[0x4][R17] ;  /* 0x0100000011027b82 */ /* 0x0002a20000000a00 */
[----:B------:R-:W-:Y:S01]  /*286c0*/  IMAD.U32 R4, RZ, RZ, UR6 ;  /* 0x00000006ff047e24 */ /* 0x000fe2000f8e00ff */
[----:B------:R-:W-:Y:S01]  /*286d0*/  MOV R7, UR9 ;  /* 0x0000000900077c02 */ /* 0x000fe20008000f00 */
[----:B------:R-:W-:Y:S02]  /*286e0*/  IMAD.U32 R5, RZ, RZ, UR7 ;  /* 0x00000007ff057e24 */ /* 0x000fe4000f8e00ff */
[----:B------:R-:W-:Y:S02]  /*286f0*/  IMAD.U32 R6, RZ, RZ, UR8 ;  /* 0x00000008ff067e24 */ /* 0x000fe4000f8e00ff */
[----:B------:R-:W-:-:S02]  /*28700*/  IMAD.U32 R10, RZ, RZ, UR4 ;  /* 0x00000004ff0a7e24 */ /* 0x000fc4000f8e00ff */
[----:B------:R-:W-:Y:S02]  /*28710*/  IMAD.U32 R11, RZ, RZ, UR5 ;  /* 0x00000005ff0b7e24 */ /* 0x000fe4000f8e00ff */
[----:B------:R-:W-:Y:S02]  /*28720*/  IMAD.MOV.U32 R8, RZ, RZ, 0x70 ;  /* 0x00000070ff087424 */ /* 0x000fe400078e00ff */
[----:B------:R-:W-:Y:S02]  /*28730*/  IMAD.MOV.U32 R12, RZ, RZ, 0x1 ;  /* 0x00000001ff0c7424 */ /* 0x000fe400078e00ff */
[----:B-1----:R-:W-:-:S07]  /*28740*/  IMAD.MOV.U32 R13, RZ, RZ, RZ ;  /* 0x000000ffff0d7224 */ /* 0x002fce00078e00ff */
[----:B------:R-:W-:-:S07]  /*28750*/  LEPC R20, `(.L_x_1842) ;  /* 0x000000001014794e */ /* 0x000fce0000000000 */
[----:B0-2---:R-:W-:Y:S05]  /*28760*/  CALL.ABS.NOINC R2 ;  /* 0x0000000002007343 */ /* 0x005fea0003c00000 */
.L_x_1842:
[----:B------:R0:W1:Y:S01]  /*28770*/  LDC.64 R2, c[0x4][R17] ;  /* 0x0100000011027b82 */ /* 0x0000620000000a00 */
[----:B------:R-:W-:Y:S01]  /*28780*/  ULDC.64 UR4, c[0x4][0xa8] ;  /* 0x01002a0000047ab9 */ /* 0x000fe20000000a00 */
[----:B------:R-:W-:Y:S01]  /*28790*/  ULDC.64 UR6, c[0x4][0xb0] ;  /* 0x01002c0000067ab9 */ /* 0x000fe20000000a00 */
[----:B------:R-:W-:Y:S01]  /*287a0*/  ULDC.64 UR8, c[0x4][0x40] ;  /* 0x0100100000087ab9 */ /* 0x000fe20000000a00 */
        /* <DEDUP_REMOVED lines=11> */
.L_x_1841:
[----:B------:R-:W-:Y:S05]  /*28860*/  BSYNC B6 ;  /* 0x0000000000067941 */ /* 0x000fea0003800000 */
.L_x_1840:
[----:B------:R-:W2:Y:S01]  /*28870*/  LDL R0, [R1+0xc] ;  /* 0x00000c0001007983 */ /* 0x000ea20000100800 */
[----:B------:R-:W-:Y:S02]  /*28880*/  ULDC.64 UR4, c[0x0][0x9f8] ;  /* 0x00027e0000047ab9 */ /* 0x000fe40000000a00 */
[----:B------:R-:W-:Y:S01]  /*28890*/  ISETP.NE.U32.AND P0, PT, RZ, UR4, PT ;  /* 0x00000004ff007c0c */ /* 0x000fe2000bf05070 */
[----:B-1----:R-:W3:Y:S03]  /*288a0*/  LDL R17, [R1+0x44] ;  /* 0x0000440001117983 */ /* 0x002ee60000100800 */
[----:B------:R-:W-:Y:S01]  /*288b0*/  ISETP.NE.AND.EX P0, PT, RZ, UR5, PT, P0 ;  /* 0x00000005ff007c0c */ /* 0x000fe2000bf05300 */
[----:B------:R-:W-:-:S12]  /*288c0*/  ULDC.64 UR4, c[0x0][0xa08] ;  /* 0x0002820000047ab9 */ /* 0x000fd80000000a00 */
[----:B------:R-:W1:Y:S01]  /*288d0*/  @P0 LDC.64 R2, c[0x0][0x9f8] ;  /* 0x00027e00ff020b82 */ /* 0x000e620000000a00 */
[----:B--2---:R-:W-:Y:S02]  /*288e0*/  IMAD.MOV.U32 R7, RZ, RZ, R0 ;  /* 0x000000ffff077224 */ /* 0x004fe400078e0000 */
[----:B-1----:R-:W-:-:S05]  /*288f0*/  @P0 IMAD.WIDE R2, R0, 0x4, R2 ;  /* 0x0000000400020825 */ /* 0x002fca00078e0202 */
[----:B------:R1:W2:Y:S01]  /*28900*/  @P0 LDG.E R7, desc[UR46][R2.64] ;  /* 0x0000002e02070981 */ /* 0x0002a2000c1e1900 */
[----:B---3--:R-:W-:Y:S01]  /*28910*/  IADD3 R0, R17, -0x1, RZ ;  /* 0xffffffff11007810 */ /* 0x008fe20007ffe0ff */
[----:B-1----:R-:W1:Y:S02]  /*28920*/  LDC.64 R2, c[0x0][0x418] ;  /* 0x00010600ff027b82 */ /* 0x002e640000000a00 */
[----:B-1----:R-:W-:Y:S01]  /*28930*/  LOP3.LUT P0, RZ, R2, UR4, RZ, 0xfc, !PT ;  /* 0x0000000402ff7c12 */ /* 0x002fe2000f80fcff */
[----:B------:R-:W-:-:S03]  /*28940*/  UMOV UR4, 0xffffffff ;  /* 0xffffffff00047882 */ /* 0x000fc60000000000 */
[----:B------:R-:W-:Y:S02]  /*28950*/  LOP3.LUT P0, RZ, R3, UR5, RZ, 0xfc, P0 ;  /* 0x0000000503ff7c12 */ /* 0x000fe4000800fcff */
[----:B--2---:R-:W-:Y:S01]  /*28960*/  SHF.R.S32.HI R8, RZ, 0x1f, R7 ;  /* 0x0000001fff087819 */ /* 0x004fe20000011407 */
[----:B------:R1:W-:Y:S01]  /*28970*/  STL [R1+0x8], R7 ;  /* 0x0000080701007387 */ /* 0x0003e20000100800 */
[----:B------:R-:W-:-:S03]  /*28980*/  SEL R17, R7, RZ, !P0 ;  /* 0x000000ff07117207 */ /* 0x000fc60004000000 */
[----:B------:R1:W-:Y:S01]  /*28990*/  STL [R1+0x24], R8 ;  /* 0x0000240801007387 */ /* 0x0003e20000100800 */
[----:B------:R-:W-:Y:S05]  /*289a0*/  BRA.DIV UR4, `(.L_x_1843) ;  /* 0x0000006204d47947 */ /* 0x000fea000b800000 */
[----:B------:R-:W2:Y:S02]  /*289b0*/  S2R R4, SR_TID.X ;  /* 0x0000000000047919 */ /* 0x000ea40000002100 */
[----:B--2---:R-:W-:-:S04]  /*289c0*/  SHF.R.U32.HI R4, RZ, 0x5, R4 ;  /* 0x00000005ff047819 */ /* 0x004fc80000011604 */
[----:B------:R-:W-:-:S05]  /*289d0*/  LOP3.LUT R4, R4, 0x3, RZ, 0xc0, !PT ;  /* 0x0000000304047812 */ /* 0x000fca00078ec0ff */
[----:B------:R2:W3:Y:S02]  /*289e0*/  SHFL.IDX PT, R14, R4, RZ, 0x1f ;  /* 0x00001fff040e7589 */ /* 0x0004e400000e0000 */
.L_x_1990:
        /* <DEDUP_REMOVED lines=9> */
.L_x_1993:
[----:B------:R-:W-:Y:S05]  /*28a80*/  @!P6 BRA `(.L_x_1844) ;  /* 0x000000040028e947 */ /* 0x000fea0003800000 */
[----:B------:R-:W-:-:S04]  /*28a90*/  ISETP.NE.U32.AND P0, PT, R2, RZ, PT ;  /* 0x000000ff0200720c */ /* 0x000fc80003f05070 */
[----:B------:R-:W-:-:S13]  /*28aa0*/  ISETP.NE.AND.EX P0, PT, R3, RZ, PT, P0 ;  /* 0x000000ff0300720c */ /* 0x000fda0003f05300 */
[----:B------:R-:W-:Y:S05]  /*28ab0*/  @!P0 BRA `(.L_x_1846) ;  /* 0x0000000000508947 */ /* 0x000fea0003800000 */
[----:B------:R-:W3:Y:S01]  /*28ac0*/  LDC R6, c[0x0][0x43c] ;  /* 0x00010f00ff067b82 */ /* 0x000ee20000000800 */
[----:B------:R-:W-:Y:S01]  /*28ad0*/  IMAD.MOV.U32 R9, RZ, RZ, R0 ;  /* 0x000000ffff097224 */ /* 0x000fe200078e0000 */
[----:B------:R-:W-:-:S03]  /*28ae0*/  ULDC.64 UR4, c[0x0][0x428] ;  /* 0x00010a0000047ab9 */ /* 0x000fc60000000a00 */
[----:B------:R-:W-:Y:S01]  /*28af0*/  IMAD.MOV.U32 R0, RZ, RZ, R9 ;  /* 0x000000ffff007224 */ /* 0x000fe200078e0009 */
[----:B---3--:R-:W-:-:S13]  /*28b00*/  ISETP.NE.AND P0, PT, R6, 0x1, PT ;  /* 0x000000010600780c */ /* 0x008fda0003f05270 */
[----:B--2---:R-:W2:Y:S02]  /*28b10*/  @P0 LDC.64 R4, c[0x0][0x440] ;  /* 0x00011000ff040b82 */ /* 0x004ea40000000a00 */
[----:B--2---:R-:W-:-:S05]  /*28b20*/  @P0 IMAD.HI.U32 R4, R9, R4, RZ ;  /* 0x0000000409040227 */ /* 0x004fca00078e00ff */
        /* <DEDUP_REMOVED lines=13> */
.L_x_1846:
[----:B------:R-:W4:Y:S04]  /*28c00*/  LDL R0, [R1+0x10] ;  /* 0x0000100001007983 */ /* 0x000f280000100800 */
[----:B---3--:R-:W3:Y:S01]  /*28c10*/  LDL R2, [R1+0x14] ;  /* 0x0000140001027983 */ /* 0x008ee20000100800 */
[----:B----4-:R-:W-:Y:S01]  /*28c20*/  IMAD R0, R0, 0x8, R19 ;  /* 0x0000000800007824 */ /* 0x010fe200078e0213 */
[----:B---3--:R-:W-:-:S04]  /*28c30*/  SHF.L.U32 R2, R2, 0x1f, RZ ;  /* 0x0000001f02027819 */ /* 0x008fc800000006ff */
[----:B------:R-:W3:Y:S02]  /*28c40*/  SYNCS.PHASECHK.TRANS64.TRYWAIT P0, [R0+URZ+0x30840], R2 ;  /* 0x03084002000075a7 */ /* 0x000ee4000800017f */
[----:B---3--:R-:W-:Y:S05]  /*28c50*/  @!P0 BRA `(.L_x_1847) ;  /* 0x00000060007c8947 */ /* 0x008fea0003800000 */
.L_x_1994:
        /* <DEDUP_REMOVED lines=11> */
.L_x_1848:
[----:B--2---:R-:W2:Y:S04]  /*28d10*/  LDL R4, [R1+0x10] ;  /* 0x0000100001047983 */ /* 0x004ea80000100800 */
[----:B------:R-:W4:Y:S04]  /*28d20*/  LDL R3, [R1+0x4] ;  /* 0x0000040001037983 */ /* 0x000f280000100800 */
        /* <DEDUP_REMOVED lines=13> */
[----:B--2---:R-:W-:Y:S01]  /*28e00*/  IMAD R0, R4, 0x9000, R19 ;  /* 0x0000900004007824 */ /* 0x004fe200078e0213 */
[----:B----4-:R-:W-:-:S04]  /*28e10*/  R2UR UR11, R3 ;  /* 0x00000000030b72ca */ /* 0x010fc800000e0000 */
        /* <DEDUP_REMOVED lines=10> */
[----:B--2---:R-:W-:Y:S01]  /*28ec0*/  UMOV UR8, UR15 ;  /* 0x0000000f00087c82 */ /* 0x004fe20008000000 */
[----:B------:R-:W-:Y:S02]  /*28ed0*/  UMOV UR10, UR17 ;  /* 0x00000011000a7c82 */ /* 0x000fe40008000000 */
[----:B------:R2:W-:Y:S02]  /*28ee0*/  UTMALDG.4D [UR8], [UR4], desc[UR6] ;  /* 0x00000608040075b4 */ /* 0x0005e40008019000 */
[----:B--2---:R-:W-:Y:S01]  /*28ef0*/  UMOV UR8, UR16 ;  /* 0x0000001000087c82 */ /* 0x004fe20008000000 */
[----:B------:R-:W-:-:S02]  /*28f00*/  UMOV UR10, UR14 ;  /* 0x0000000e000a7c82 */ /* 0x000fc40008000000 */
[----:B------:R3:W-:Y:S02]  /*28f10*/  UTMALDG.4D [UR8], [UR4], desc[UR6] ;  /* 0x00000608040075b4 */ /* 0x0007e40008019000 */
[----:B---3--:R-:W-:Y:S01]  /*28f20*/  NOP ;  /* 0x0000000000007918 */ /* 0x008fe20000000000 */
.L_x_1844:
[----:B------:R-:W3:Y:S01]  /*28f30*/  LDL.LU R3, [R1+0x48] ;  /* 0x0000480001037983 */ /* 0x000ee20000300800 */
[----:B------:R-:W-:Y:S05]  /*28f40*/  WARPSYNC.ALL ;  /* 0x0000000000007948 */ /* 0x000fea0003800000 */
[----:B------:R-:W-:Y:S01]  /*28f50*/  ULDC.64 UR4, c[0x0][0x298] ;  /* 0x0000a60000047ab9 */ /* 0x000fe20000000a00 */
[----:B------:R-:W-:Y:S01]  /*28f60*/  BSSY B6, `(.L_x_1849) ;  /* 0x000001c000067945 */ /* 0x000fe20003800000 */
[----:B------:R-:W-:Y:S01]  /*28f70*/  BAR.SYNC.DEFER_BLOCKING 0x8, 0x180 ;  /* 0x0206000000007b1d */ /* 0x000fe20000010000 */
[----:B---3--:R-:W-:Y:S01]  /*28f80*/  SHF.R.S32.HI R0, RZ, 0x1f, R3 ;  /* 0x0000001fff007819 */ /* 0x008fe20000011403 */
[----:B--2---:R-:W-:-:S04]  /*28f90*/  IMAD.WIDE.U32 R4, R3, UR4, RZ ;  /* 0x0000000403047c25 */ /* 0x004fc8000f8e00ff */
[----:B------:R-:W-:Y:S01]  /*28fa0*/  IMAD R2, R0, UR4, RZ ;  /* 0x0000000400027c24 */ /* 0x000fe2000f8e02ff */
[----:B------:R-:W-:Y:S01]  /*28fb0*/  IADD3 R0, R19, 0x12400, RZ ;  /* 0x0001240013007810 */ /* 0x000fe20007ffe0ff */
[----:B------:R2:W-:Y:S02]  /*28fc0*/  STL.64 [R1+0x48], R4 ;  /* 0x0000480401007387 */ /* 0x0005e40000100a00 */
[----:B------:R-:W-:Y:S01]  /*28fd0*/  IMAD R2, R3, UR5, R2 ;  /* 0x0000000503027c24 */ /* 0x000fe2000f8e0202 */
[----:B------:R-:W-:-:S03]  /*28fe0*/  LOP3.LUT P0, RZ, R0, 0x3ff, RZ, 0xc0, !PT ;  /* 0x000003ff00ff7812 */ /* 0x000fc6000780c0ff */
[----:B------:R-:W-:-:S05]  /*28ff0*/  IMAD.IADD R0, R5, 0x1, R2 ;  /* 0x0000000105007824 */ /* 0x000fca00078e0202 */
[----:B------:R2:W-:Y:S05]  /*29000*/  STL [R1+0x54], R0 ;  /* 0x0000540001007387 */ /* 0x0005ea0000100800 */
[----:B------:R-:W-:Y:S05]  /*29010*/  @!P0 BRA `(.L_x_1850) ;  /* 0x0000000000408947 */ /* 0x000fea0003800000 */
[----:B------:R-:W-:Y:S01]  /*29020*/  MOV R2, 0x0 ;  /* 0x0000000000027802 */ /* 0x000fe20000000f00 */
[----:B------:R-:W-:Y:S01]  /*29030*/  ULDC.64 UR4, c[0x4][0xa8] ;  /* 0x01002a0000047ab9 */ /* 0x000fe20000000a00 */
[----:B------:R-:W-:Y:S01]  /*29040*/  ULDC.64 UR6, c[0x4][0xb0] ;  /* 0x01002c0000067ab9 */ /* 0x000fe20000000a00 */
[----:B------:R-:W-:Y:S01]  /*29050*/  ULDC.64 UR8, c[0x4][0x20] ;  /* 0x0100080000087ab9 */ /* 0x000fe20000000a00 */
[----:B--2---:R-:W-:Y:S01]  /*29060*/  IMAD.U32 R4, RZ, RZ, UR4 ;  /* 0x00000004ff047e24 */ /* 0x004fe2000f8e00ff */
[----:B-1----:R-:W-:Y:S01]  /*29070*/  MOV R8, 0x70 ;  /* 0x0000007000087802 */ /* 0x002fe20000000f00 */
[----:B------:R-:W1:Y:S01]  /*29080*/  LDC.64 R2, c[0x4][R2] ;  /* 0x0100000002027b82 */ /* 0x000e620000000a00 */
[----:B------:R-:W-:Y:S02]  /*29090*/  IMAD.U32 R5, RZ, RZ, UR5 ;  /* 0x00000005ff057e24 */ /* 0x000fe4000f8e00ff */
[----:B------:R-:W-:Y:S02]  /*290a0*/  IMAD.U32 R6, RZ, RZ, UR6 ;  /* 0x00000006ff067e24 */ /* 0x000fe4000f8e00ff */
[----:B------:R-:W-:-:S02]  /*290b0*/  IMAD.U32 R7, RZ, RZ, UR7 ;  /* 0x00000007ff077e24 */ /* 0x000fc4000f8e00ff */
[----:B------:R-:W-:Y:S02]  /*290c0*/  IMAD.U32 R10, RZ, RZ, UR8 ;  /* 0x00000008ff0a7e24 */ /* 0x000fe4000f8e00ff */
[----:B------:R-:W-:Y:S02]  /*290d0*/  IMAD.U32 R11, RZ, RZ, UR9 ;  /* 0x00000009ff0b7e24 */ /* 0x000fe4000f8e00ff */
[----:B------:R-:W-:Y:S02]  /*290e0*/  IMAD.MOV.U32 R12, RZ, RZ, 0x1 ;  /* 0x00000001ff0c7424 */ /* 0x000fe400078e00ff */
[----:B------:R-:W-:-:S07]  /*290f0*/  IMAD.MOV.U32 R13, RZ, RZ, RZ ;  /* 0x000000ffff0d7224 */ /* 0x000fce00078e00ff */
[----:B------:R-:W-:-:S07]  /*29100*/  LEPC R20, `(.L_x_1850) ;  /* 0x000000001014794e */ /* 0x000fce0000000000 */
[----:B01----:R-:W-:Y:S05]  /*29110*/  CALL.ABS.NOINC R2 ;  /* 0x0000000002007343 */ /* 0x003fea0003c00000 */
.L_x_1850:
[----:B------:R-:W-:Y:S05]  /*29120*/  BSYNC B6 ;  /* 0x0000000000067941 */ /* 0x000fea0003800000 */
.L_x_1849:
[----:B--2---:R-:W2:Y:S01]  /*29130*/  LDL.LU R0, [R1+0x54] ;  /* 0x0000540001007983 */ /* 0x004ea20000300800 */
[----:B------:R-:W-:Y:S01]  /*29140*/  ULDC.64 UR6, c[0x0][0xa00] ;  /* 0x0002800000067ab9 */ /* 0x000fe20000000a00 */
[----:B-1----:R-:W1:Y:S01]  /*29150*/  LDC R7, c[0x0][0x448] ;  /* 0x00011200ff077b82 */ /* 0x002e620000000800 */
[----:B------:R-:W-:Y:S01]  /*29160*/  ULDC.64 UR4, c[0x0][0x2d8] ;  /* 0x0000b60000047ab9 */ /* 0x000fe20000000a00 */
[----:B------:R-:W2:Y:S04]  /*29170*/  LDL.LU.64 R2, [R1+0x48] ;  /* 0x0000480001027983 */ /* 0x000ea80000300a00 */
[----:B------:R-:W3:Y:S04]  /*29180*/  LDL R5, [R1+0xc] ;  /* 0x00000c0001057983 */ /* 0x000ee80000100800 */
[----:B------:R-:W4:Y:S01]  /*29190*/  LDL R9, [R1+0x30] ;  /* 0x0000300001097983 */ /* 0x000f220000100800 */
[----:B------:R-:W-:-:S04]  /*291a0*/  ISETP.NE.U32.AND P0, PT, RZ, UR6, PT ;  /* 0x00000006ff007c0c */ /* 0x000fc8000bf05070 */
[----:B------:R-:W-:Y:S01]  /*291b0*/  ISETP.NE.AND.EX P0, PT, RZ, UR7, PT, P0 ;  /* 0x00000007ff007c0c */ /* 0x000fe2000bf05300 */
[----:B------:R-:W0:Y:S01]  /*291c0*/  S2R R8, SR_TID.X ;  /* 0x0000000000087919 */ /* 0x000e220000002100 */
[----:B------:R-:W-:Y:S01]  /*291d0*/  ULDC.64 UR6, c[0x0][0x280] ;  /* 0x0000a00000067ab9 */ /* 0x000fe20000000a00 */
[----:B------:R-:W1:Y:S01]  /*291e0*/  S2R R10, SR_TID.X ;  /* 0x00000000000a7919 */ /* 0x000e620000002100 */
[----:B0-----:R-:W-:Y:S02]  /*291f0*/  IMAD.SHL.U32 R8, R8, 0x10, RZ ;  /* 0x0000001008087824 */ /* 0x001fe400078e00ff */
[----:B-1----:R-:W-:-:S05]  /*29200*/  IMAD.SHL.U32 R10, R10, 0x8, RZ ;  /* 0x000000080a0a7824 */ /* 0x002fca00078e00ff */
[----:B------:R-:W-:-:S04]  /*29210*/  LOP3.LUT R10, R10, 0x38, RZ, 0xc0, !PT ;  /* 0x000000380a0a7812 */ /* 0x000fc800078ec0ff */
[C---:B------:R-:W-:Y:S02]  /*29220*/  LOP3.LUT R11, R10.reuse, 0x40, RZ, 0xfc, !PT ;  /* 0x000000400a0b7812 */ /* 0x040fe400078efcff */
[----:B------:R-:W-:Y:S01]  /*29230*/  LOP3.LUT R10, R10, 0x80, RZ, 0xfc, !PT ;  /* 0x000000800a0a7812 */ /* 0x000fe200078efcff */
[----:B--2---:R-:W-:Y:S01]  /*29240*/  IMAD.MOV.U32 R3, RZ, RZ, R0 ;  /* 0x000000ffff037224 */ /* 0x004fe200078e0000 */
[----:B---3--:R-:W-:-:S04]  /*29250*/  SHF.R.S32.HI R0, RZ, 0x1f, R5 ;  /* 0x0000001fff007819 */ /* 0x008fc80000011405 */
[----:B------:R-:W-:Y:S02]  /*29260*/  SEL R4, R0, RZ, !P0 ;  /* 0x000000ff00047207 */ /* 0x000fe40004000000 */
[----:B------:R-:W-:Y:S02]  /*29270*/  SEL R0, R5, RZ, !P0 ;  /* 0x000000ff05007207 */ /* 0x000fe40004000000 */
[----:B------:R-:W0:Y:S01]  /*29280*/  S2R R5, SR_TID.X ;  /* 0x0000000000057919 */ /* 0x000e220000002100 */
[----:B------:R-:W-:Y:S01]  /*29290*/  ISETP.NE.AND P0, PT, R7, 0x1, PT ;  /* 0x000000010700780c */ /* 0x000fe20003f05270 */
[----:B------:R-:W-:-:S04]  /*292a0*/  IMAD.WIDE.U32 R2, R16, UR4, R2 ;  /* 0x0000000410027c25 */ /* 0x000fc8000f8e0002 */
[----:B------:R-:W-:Y:S01]  /*292b0*/  IMAD R3, R16, UR5, R3 ;  /* 0x0000000510037c24 */ /* 0x000fe2000f8e0203 */
[----:B------:R-:W-:-:S07]  /*292c0*/  ULDC.64 UR4, c[0x0][0x2e0] ;  /* 0x0000b80000047ab9 */ /* 0x000fce0000000a00 */
[----:B------:R-:W1:Y:S01]  /*292d0*/  @P0 LDC R6, c[0x0][0x450] ;  /* 0x00011400ff060b82 */ /* 0x000e620000000800 */
[----:B0-----:R-:W-:-:S04]  /*292e0*/  LOP3.LUT R5, R5, 0x7f, RZ, 0xc0, !PT ;  /* 0x0000007f05057812 */ /* 0x001fc800078ec0ff */
[----:B------:R-:W-:-:S04]  /*292f0*/  SHF.R.U32.HI R5, RZ, 0x3, R5 ;  /* 0x00000003ff057819 */ /* 0x000fc80000011605 */
[----:B------:R-:W-:Y:S02]  /*29300*/  LOP3.LUT R8, R5, 0x70, R8, 0xf8, !PT ;  /* 0x0000007005087812 */ /* 0x000fe400078ef808 */
[----:B------:R-:W0:Y:S01]  /*29310*/  @P0 LDC R5, c[0x0][0x44c] ;  /* 0x00011300ff050b82 */ /* 0x000e220000000800 */
[----:B------:R-:W-:Y:S02]  /*29320*/  IMAD R4, R4, UR4, RZ ;  /* 0x0000000404047c24 */ /* 0x000fe4000f8e02ff */
[----:B------:R-:W-:-:S04]  /*29330*/  IMAD.WIDE.U32 R2, R0, UR4, R2 ;  /* 0x0000000400027c25 */ /* 0x000fc8000f8e0002 */
[----:B------:R-:W-:Y:S01]  /*29340*/  IMAD R0, R0, UR5, R4 ;  /* 0x0000000500007c24 */ /* 0x000fe2000f8e0204 */
[----:B------:R-:W-:Y:S01]  /*29350*/  ULDC.64 UR4, c[0x0][0x2d0] ;  /* 0x0000b40000047ab9 */ /* 0x000fe20000000a00 */
[----:B----4-:R-:W-:Y:S02]  /*29360*/  IMAD.IADD R4, R8, 0x1, R9 ;  /* 0x0000000108047824 */ /* 0x010fe400078e0209 */
[----:B------:R-:W-:Y:S02]  /*29370*/  IMAD.IADD R3, R3, 0x1, R0 ;  /* 0x0000000103037824 */ /* 0x000fe400078e0200 */
[----:B------:R-:W-:Y:S02]  /*29380*/  IMAD.MOV.U32 R0, RZ, RZ, R4 ;  /* 0x000000ffff007224 */ /* 0x000fe400078e0004 */
[----:B0-----:R-:W-:-:S05]  /*29390*/  @P0 IMAD.HI.U32 R5, R4, R5, RZ ;  /* 0x0000000504050227 */ /* 0x001fca00078e00ff */
[----:B-1----:R-:W-:-:S04]  /*293a0*/  @P0 SHF.R.U32.HI R0, RZ, R6, R5 ;  /* 0x00000006ff000219 */ /* 0x002fc80000011605 */
[----:B------:R-:W-:-:S05]  /*293b0*/  IADD3 R5, -R0, RZ, RZ ;  /* 0x000000ff00057210 */ /* 0x000fca0007ffe1ff */
        /* <DEDUP_REMOVED lines=29> */
[----:B------:R-:W0:Y:S02]  /*29590*/  S2R R11, SR_TID.X ;  /* 0x00000000000b7919 */ /* 0x000e240000002100 */
        /* <DEDUP_REMOVED lines=11> */
[----:B0-----:R-:W-:-:S04]  /*29650*/  @!P4 LEA R7, P5, R11, R7, 0x1 ;  /* 0x000000070b07c211 */ /* 0x001fc800078a08ff */
[----:B-1----:R-:W-:-:S04]  /*29660*/  @!P4 IADD3.X R6, RZ, R6, RZ, P5, !PT ;  /* 0x00000006ff06c210 */ /* 0x002fc80002ffe4ff */
        /* <DEDUP_REMOVED lines=70> */
.L_x_2011:
[----:B------:R-:W-:Y:S01]  /*29ad0*/  IADD3 R0, R0, 0x70, RZ ;  /* 0x0000007000007810 */ /* 0x000fe20007ffe0ff */
[----:B------:R-:W-:Y:S03]  /*29ae0*/  BSSY B0, `(.L_x_1852) ;  /* 0x000000e000007945 */ /* 0x000fe60003800000 */
[----:B------:R-:W-:-:S13]  /*29af0*/  ISETP.GE.AND P3, PT, R0, R2, PT ;  /* 0x000000020000720c */ /* 0x000fda0003f66270 */
[----:B------:R-:W-:Y:S05]  /*29b00*/  @P3 BRA `(.L_x_1853) ;  /* 0x00000000002c3947 */ /* 0x000fea0003800000 */
[----:B0-----:R-:W0:Y:S02]  /*29b10*/  S2R R4, SR_TID.X ;  /* 0x0000000000047919 */ /* 0x001e240000002100 */
        /* <DEDUP_REMOVED lines=10> */
.L_x_1853:
[----:B------:R-:W-:Y:S05]  /*29bc0*/  BSYNC B0 ;  /* 0x0000000000007941 */ /* 0x000fea0003800000 */
.L_x_1852:
[----:B------:R-:W-:Y:S01]  /*29bd0*/  NOP ;  /* 0x0000000000007918 */ /* 0x000fe20000000000 */
[----:B------:R-:W-:Y:S01]  /*29be0*/  PLOP3.LUT P0, PT, PT, PT, PT, 0x80, 0x0 ;  /* 0x000000000000781c */ /* 0x000fe20003f0f070 */
[----:B------:R-:W-:-:S12]  /*29bf0*/  VIADD R11, R19, 0x30800 ;  /* 0x00030800130b7836 */ /* 0x000fd80000000000 */
.L_x_1854:
[----:B------:R-:W-:Y:S02]  /*29c00*/  PLOP3.LUT P1, PT, P1, P0, PT, 0xa2, 0x0 ;  /* 0x000000000000781c */ /* 0x000fe40000f21472 */
[----:B------:R-:W-:-:S08]  /*29c10*/  @P0 R2UR P1, UR4, R19 ;  /* 0x00000000130402ca */ /* 0x000fd00000020000 */
[----:B------:R-:W-:-:S05]  /*29c20*/  @P0 PLOP3.LUT P0, PT, P1, PT, PT, 0x80, 0x0 ;  /* 0x000000000000081c */ /* 0x000fca0000f0f070 */
[----:B------:R-:W-:Y:S01]  /*29c30*/  @!P1 SYNCS.ARRIVE.TRANS64.RED.A0T1 RZ, [UR4+0x30800], RZ ;  /* 0x030800ffffff99a7 */ /* 0x000fe20008200404 */
[----:B------:R-:W-:Y:S07]  /*29c40*/  @!P1 ARRIVES.LDGSTSBAR.64.TRANSCNT [UR4+0x30800] ;  /* 0x03080000ff0099b0 */ /* 0x000fee0008000a84 */
[----:B------:R-:W-:Y:S05]  /*29c50*/  @P0 BRA.U.ANY `(.L_x_1854) ;  /* 0xfffffffd00e80947 */ /* 0x000fea000393ffff */
[----:B----4-:R-:W4:Y:S02]  /*29c60*/  LDL.LU R2, [R1+0x58] ;  /* 0x0000580001027983 */ /* 0x010f240000300800 */
[----:B----4-:R-:W-:-:S05]  /*29c70*/  VIADD R2, R2, 0x1 ;  /* 0x0000000102027836 */ /* 0x010fca0000000000 */
        /* <DEDUP_REMOVED lines=10> */
.L_x_2012:
[----:B------:R-:W-:Y:S05]  /*29d20*/  BSYNC B0 ;  /* 0x0000000000007941 */ /* 0x000fea0003800000 */
.L_x_1855:
[----:B------:R-:W4:Y:S04]  /*29d30*/  LDL R2, [R1+0x44] ;  /* 0x0000440001027983 */ /* 0x000f280000100800 */
[----:B0-----:R-:W5:Y:S01]  /*29d40*/  LDL R4, [R1+0x2c] ;  /* 0x00002c0001047983 */ /* 0x001f620000100800 */
[----:B------:R-:W-:Y:S01]  /*29d50*/  BSSY B0, `(.L_x_1857) ;  /* 0x000024e000007945 */ /* 0x000fe20003800000 */
[----:B----4-:R-:W-:-:S05]  /*29d60*/  VIADD R0, R2, 0xfffffffe ;  /* 0xfffffffe02007836 */ /* 0x010fca0000000000 */
[----:B-----5:R-:W-:-:S13]  /*29d70*/  ISETP.GE.AND P0, PT, R0, R4, PT ;  /* 0x000000040000720c */ /* 0x020fda0003f06270 */
[----:B------:R-:W-:Y:S05]  /*29d80*/  @!P0 BRA `(.L_x_1858) ;  /* 0x0000002400288947 */ /* 0x000fea0003800000 */
[----:B--2---:R-:W2:Y:S04]  /*29d90*/  LDL.LU R3, [R1+0x50] ;  /* 0x0000500001037983 */ /* 0x004ea80000300800 */
[----:B---3--:R-:W3:Y:S04]  /*29da0*/  LDL.LU R7, [R1+0x40] ;  /* 0x0000400001077983 */ /* 0x008ee80000300800 */
[----:B------:R-:W4:Y:S04]  /*29db0*/  LDL.LU R2, [R1+0x60] ;  /* 0x0000600001027983 */ /* 0x000f280000300800 */
[----:B------:R-:W5:Y:S04]  /*29dc0*/  LDL.LU R6, [R1+0x3c] ;  /* 0x00003c0001067983 */ /* 0x000f680000300800 */
[----:B-1----:R-:W5:Y:S01]  /*29dd0*/  LDL.LU R5, [R1+0x5c] ;  /* 0x00005c0001057983 */ /* 0x002f620000300800 */
[----:B------:R-:W-:Y:S01]  /*29de0*/  LOP3.LUT R10, RZ, R4, RZ, 0x33, !PT ;  /* 0x00000004ff0a7212 */ /* 0x000fe200078e33ff */
[----:B------:R-:W-:Y:S01]  /*29df0*/  BSSY B2, `(.L_x_1859) ;  /* 0x00000cc000027945 */ /* 0x000fe20003800000 */
[----:B--2---:R-:W-:-:S04]  /*29e00*/  VIADD R3, R3, 0x1 ;  /* 0x0000000103037836 */ /* 0x004fc80000000000 */
[----:B---3--:R-:W-:Y:S01]  /*29e10*/  IMAD R3, R3, R7, RZ ;  /* 0x0000000703037224 */ /* 0x008fe200078e02ff */
[----:B----4-:R-:W-:-:S04]  /*29e20*/  LOP3.LUT R2, RZ, R2, RZ, 0x33, !PT ;  /* 0x00000002ff027212 */ /* 0x010fc800078e33ff */
[----:B------:R-:W-:-:S04]  /*29e30*/  LOP3.LUT R3, RZ, R3, RZ, 0x33, !PT ;  /* 0x00000003ff037212 */ /* 0x000fc800078e33ff */
[----:B-----5:R-:W-:Y:S02]  /*29e40*/  VIADDMNMX R2, R3, -R6, R2, !PT ;  /* 0x8000000603027246 */ /* 0x020fe40007800102 */
[----:B------:R-:W-:-:S04]  /*29e50*/  LOP3.LUT R7, RZ, R5, RZ, 0x33, !PT ;  /* 0x00000005ff077212 */ /* 0x000fc800078e33ff */
[----:B------:R-:W-:-:S04]  /*29e60*/  VIMNMX R7, R2, R7, !PT ;  /* 0x0000000702077248 */ /* 0x000fc80007fe0100 */
[----:B------:R-:W-:Y:S02]  /*29e70*/  VIADDMNMX R10, R7, 0x2, R10, !PT ;  /* 0x00000002070a7846 */ /* 0x000fe4000780010a */
[----:B------:R-:W-:-:S04]  /*29e80*/  LOP3.LUT R2, RZ, R7, RZ, 0x33, !PT ;  /* 0x00000007ff027212 */ /* 0x000fc800078e33ff */
[----:B------:R-:W-:-:S04]  /*29e90*/  IADD3 R2, R10, R2, RZ ;  /* 0x000000020a027210 */ /* 0x000fc80007ffe0ff */
        /* <DEDUP_REMOVED lines=37> */
.L_x_1863:
[----:B------:R-:W-:Y:S01]  /*2a0f0*/  IMAD R3, R8, 0x8, R19 ;  /* 0x0000000808037824 */ /* 0x000fe200078e0213 */
[----:B------:R-:W-:Y:S01]  /*2a100*/  SHF.L.U32 R2, R9, 0x1f, RZ ;  /* 0x0000001f09027819 */ /* 0x000fe200000006ff */
[----:B------:R-:W-:Y:S03]  /*2a110*/  BSSY B3, `(.L_x_1864) ;  /* 0x0000003000037945 */ /* 0x000fe60003800000 */
[----:B------:R-:W1:Y:S02]  /*2a120*/  SYNCS.PHASECHK.TRANS64.TRYWAIT P0, [R3+URZ+0x30840], R2 ;  /* 0x03084002030075a7 */ /* 0x000e64000800017f */
[----:B-1----:R-:W-:Y:S05]  /*2a130*/  @!P0 BRA `(.L_x_1865) ;  /* 0x0000005800648947 */ /* 0x002fea0003800000 */
.L_x_2013:
[----:B------:R-:W-:Y:S05]  /*2a140*/  BSYNC B3 ;  /* 0x0000000000037941 */ /* 0x000fea0003800000 */
.L_x_1864:
        /* <DEDUP_REMOVED lines=12> */
.L_x_1867:
[----:B------:R-:W-:Y:S05]  /*2a210*/  BSYNC B3 ;  /* 0x0000000000037941 */ /* 0x000fea0003800000 */
.L_x_1866:
[----:B-1----:R-:W2:Y:S01]  /*2a220*/  LDL R2, [R1+0x18] ;  /* 0x0000180001027983 */ /* 0x002ea20000100800 */
[----:B------:R-:W-:Y:S01]  /*2a230*/  MOV R14, RZ ;  /* 0x000000ff000e7202 */ /* 0x000fe20000000f00 */
[----:B------:R-:W-:Y:S01]  /*2a240*/  IMAD R6, R8, 0x9000, R19 ;  /* 0x0000900008067824 */ /* 0x000fe200078e0213 */
[----:B------:R-:W-:Y:S01]  /*2a250*/  UIADD3 UR4, UP0, UR36, 0x370, URZ ;  /* 0x0000037024047890 */ /* 0x000fe2000ff1e03f */
        /* <DEDUP_REMOVED lines=8> */
.L_x_1868:
        /* <DEDUP_REMOVED lines=16> */
.L_x_1869:
        /* <DEDUP_REMOVED lines=16> */
.L_x_1870:
        /* <DEDUP_REMOVED lines=17> */
.L_x_2014:
[----:B------:R-:W-:Y:S05]  /*2a5f0*/  BSYNC B3 ;  /* 0x0000000000037941 */ /* 0x000fea0003800000 */
.L_x_1871:
[----:B------:R-:W-:Y:S01]  /*2a600*/  BSSY B3, `(.L_x_1873) ;  /* 0x000000d000037945 */ /* 0x000fe20003800000 */
[----:B------:R-:W-:Y:S01]  /*2a610*/  MOV R12, 0x0 ;  /* 0x00000000000c7802 */ /* 0x000fe20000000f00 */
[----:B------:R-:W-:Y:S02]  /*2a620*/  IMAD.MOV.U32 R13, RZ, RZ, 0x14f00000 ;  /* 0x14f00000ff0d7424 */ /* 0x000fe400078e00ff */
[----:B------:R-:W-:Y:S05]  /*2a630*/  @P1 BRA `(.L_x_1874) ;  /* 0x0000000000241947 */ /* 0x000fea0003800000 */
        /* <DEDUP_REMOVED lines=9> */
.L_x_1874:
[----:B------:R-:W-:Y:S05]  /*2a6d0*/  BSYNC B3 ;  /* 0x0000000000037941 */ /* 0x000fea0003800000 */
.L_x_1873:
        /* <DEDUP_REMOVED lines=14> */
.L_x_1875:
        /* <DEDUP_REMOVED lines=15> */
.L_x_1876:
        /* <DEDUP_REMOVED lines=15> */
.L_x_1877:
        /* <DEDUP_REMOVED lines=12> */
.L_x_1862:
[----:B------:R-:W-:Y:S05]  /*2aa60*/  BSYNC B1 ;  /* 0x0000000000017941 */ /* 0x000fea0003800000 */
.L_x_1861:
[----:B0-----:R-:W2:Y:S04]  /*2aa70*/  LDL.LU R0, [R1+0x44] ;  /* 0x0000440001007983 */ /* 0x001ea80000300800 */
[----:B------:R0:W-:Y:S04]  /*2aa80*/  STL [R1+0x10], R8 ;  /* 0x0000100801007387 */ /* 0x0001e80000100800 */
[----:B------:R0:W-:Y:S02]  /*2aa90*/  STL [R1+0x14], R9 ;  /* 0x0000140901007387 */ /* 0x0001e40000100800 */
[----:B0-2---:R-:W-:-:S07]  /*2aaa0*/  VIADD R0, R0, 0xfffffffd ;  /* 0xfffffffd00007836 */ /* 0x005fce0000000000 */
.L_x_1860:
[----:B------:R-:W-:Y:S05]  /*2aab0*/  BSYNC B2 ;  /* 0x0000000000027941 */ /* 0x000fea0003800000 */
.L_x_1859:
[----:B------:R-:W-:-:S05]  /*2aac0*/  VIADD R10, R10, 0xfffffffe ;  /* 0xfffffffe0a0a7836 */ /* 0x000fca0000000000 */
[----:B------:R-:W-:-:S13]  /*2aad0*/  ISETP.NE.AND P0, PT, R10, R7, PT ;  /* 0x000000070a00720c */ /* 0x000fda0003f05270 */
[----:B------:R-:W-:Y:S05]  /*2aae0*/  @!P0 BRA `(.L_x_1858) ;  /* 0x0000001400d08947 */ /* 0x000fea0003800000 */
[----:B------:R-:W-:-:S07]  /*2aaf0*/  IMAD.MOV.U32 R9, RZ, RZ, R17 ;  /* 0x000000ffff097224 */ /* 0x000fce00078e0011 */
.L_x_1912:
[----:B------:R-:W2:Y:S04]  /*2ab00*/  LDL R3, [R1+0x10] ;  /* 0x0000100001037983 */ /* 0x000ea80000100800 */
        /* <DEDUP_REMOVED lines=24> */
[----:B------:R-:W-:Y:S02]  /*2ac90*/  IADD3 R6, -R2, RZ, RZ ;  /* 0x000000ff02067210 */ /* 0x000fe40007ffe1ff */
[----:B------:R-:W-:-:S03]  /*2aca0*/  SHF.R.S32.HI R3, RZ, 0x1f, R2 ;  /* 0x0000001fff037819 */ /* 0x000fc60000011402 */
        /* <DEDUP_REMOVED lines=8> */
.L_x_1880:
[----:B------:R-:W-:Y:S01]  /*2ad30*/  IMAD R3, R4, 0x8, R19 ;  /* 0x0000000804037824 */ /* 0x000fe200078e0213 */
[----:B------:R-:W-:Y:S01]  /*2ad40*/  SHF.L.U32 R2, R5, 0x1f, RZ ;  /* 0x0000001f05027819 */ /* 0x000fe200000006ff */
[----:B------:R-:W-:Y:S03]  /*2ad50*/  BSSY B2, `(.L_x_1881) ;  /* 0x0000003000027945 */ /* 0x000fe60003800000 */
[----:B------:R-:W1:Y:S02]  /*2ad60*/  SYNCS.PHASECHK.TRANS64.TRYWAIT P0, [R3+URZ+0x30840], R2 ;  /* 0x03084002030075a7 */ /* 0x000e64000800017f */
[----:B-1----:R-:W-:Y:S05]  /*2ad70*/  @!P0 BRA `(.L_x_1882) ;  /* 0x0000004c007c8947 */ /* 0x002fea0003800000 */
.L_x_2015:
[----:B------:R-:W-:Y:S05]  /*2ad80*/  BSYNC B2 ;  /* 0x0000000000027941 */ /* 0x000fea0003800000 */
.L_x_1881:
        /* <DEDUP_REMOVED lines=12> */
.L_x_1884:
[----:B------:R-:W-:Y:S05]  /*2ae50*/  BSYNC B2 ;  /* 0x0000000000027941 */ /* 0x000fea0003800000 */
.L_x_1883:
[----:B-1----:R-:W2:Y:S01]  /*2ae60*/  LDL R2, [R1+0x18] ;  /* 0x0000180001027983 */ /* 0x002ea20000100800 */
[----:B------:R-:W-:Y:S01]  /*2ae70*/  IMAD.MOV.U32 R10, RZ, RZ, RZ ;  /* 0x000000ffff0a7224 */ /* 0x000fe200078e00ff */
[----:B------:R-:W-:Y:S01]  /*2ae80*/  UIADD3 UR4, UP0, UR36, 0x370, URZ ;  /* 0x0000037024047890 */ /* 0x000fe2000ff1e03f */
[----:B------:R-:W-:Y:S01]  /*2ae90*/  IMAD R7, R4, 0x9000, R19 ;  /* 0x0000900004077824 */ /* 0x000fe200078e0213 */
[----:B------:R-:W-:Y:S01]  /*2aea0*/  PLOP3.LUT P0, PT, PT, PT, PT, 0x80, 0x0 ;  /* 0x000000000000781c */ /* 0x000fe20003f0f070 */
[----:B------:R-:W-:Y:S01]  /*2aeb0*/  VIADD R3, R3, 0x30830 ;  /* 0x0003083003037836 */ /* 0x000fe20000000000 */
[----:B------:R-:W-:Y:S01]  /*2aec0*/  R2UR UR10, R10 ;  /* 0x000000000a0a72ca */ /* 0x000fe200000e0000 */
[----:B0-----:R-:W-:Y:S01]  /*2aed0*/  VIADD R8, R7, 0x1e400 ;  /* 0x0001e40007087836 */ /* 0x001fe20000000000 */
[----:B------:R-:W-:Y:S01]  /*2aee0*/  UIADD3.X UR5, URZ, UR37, URZ, UP0, !UPT ;  /* 0x000000253f057290 */ /* 0x000fe200087fe43f */
[----:B------:R-:W-:Y:S01]  /*2aef0*/  UMOV UR6, 0x0 ;  /* 0x0000000000067882 */ /* 0x000fe20000000000 */
[----:B------:R-:W-:Y:S01]  /*2af00*/  UMOV UR7, 0x14f00000 ;  /* 0x14f0000000077882 */ /* 0x000fe20000000000 */
[----:B--2---:R-:W-:-:S10]  /*2af10*/  IMAD R2, R6, 0x60, R2 ;  /* 0x0000006006027824 */ /* 0x004fd400078e0202 */
.L_x_1885:
        /* <DEDUP_REMOVED lines=16> */
.L_x_1886:
        /* <DEDUP_REMOVED lines=16> */
.L_x_1887:
        /* <DEDUP_REMOVED lines=17> */
.L_x_2016:
[----:B------:R-:W-:Y:S05]  /*2b230*/  BSYNC B2 ;  /* 0x0000000000027941 */ /* 0x000fea0003800000 */
.L_x_1888:
        /* <DEDUP_REMOVED lines=11> */
.L_x_1891:
[----:B------:R-:W-:Y:S05]  /*2b2f0*/  BSYNC B2 ;  /* 0x0000000000027941 */ /* 0x000fea0003800000 */
.L_x_1890:
        /* <DEDUP_REMOVED lines=11> */
[----:B---3--:R-:W-:-:S03]  /*2b3b0*/  IMAD R7, R7, 0x60, R8 ;  /* 0x0000006007077824 */ /* 0x008fc600078e0208 */
[----:B------:R-:W-:-:S07]  /*2b3c0*/  IADD3 R8, R3, 0x400, RZ ;  /* 0x0000040003087810 */ /* 0x000fce0007ffe0ff */
.L_x_1892:
        /* <DEDUP_REMOVED lines=15> */
.L_x_1893:
        /* <DEDUP_REMOVED lines=15> */
.L_x_1894:
        /* <DEDUP_REMOVED lines=12> */
.L_x_1879:
[----:B------:R-:W-:Y:S05]  /*2b670*/  BSYNC B1 ;  /* 0x0000000000017941 */ /* 0x000fea0003800000 */
.L_x_1878:
[----:B------:R-:W-:Y:S01]  /*2b680*/  VIADD R3, R4, 0x1 ;  /* 0x0000000104037836 */ /* 0x000fe20000000000 */
[----:B------:R-:W-:Y:S01]  /*2b690*/  LOP3.LUT P1, RZ, R18, 0x1, RZ, 0xc0, !PT ;  /* 0x0000000112ff7812 */ /* 0x000fe2000782c0ff */
[----:B------:R-:W-:Y:S01]  /*2b6a0*/  BSSY B1, `(.L_x_1895) ;  /* 0x00000b4000017945 */ /* 0x000fe20003800000 */
[----:B0-----:R-:W-:Y:S02]  /*2b6b0*/  VIADD R6, R0, 0xffffffff ;  /* 0xffffffff00067836 */ /* 0x001fe40000000000 */
        /* <DEDUP_REMOVED lines=31> */
.L_x_1897:
[----:B------:R-:W-:Y:S01]  /*2b8b0*/  IMAD R2, R12, 0x8, R19 ;  /* 0x000000080c027824 */ /* 0x000fe200078e0213 */
[----:B------:R-:W-:Y:S01]  /*2b8c0*/  SHF.L.U32 R3, R10, 0x1f, RZ ;  /* 0x0000001f0a037819 */ /* 0x000fe200000006ff */
[----:B------:R-:W-:Y:S03]  /*2b8d0*/  BSSY B2, `(.L_x_1898) ;  /* 0x0000003000027945 */ /* 0x000fe60003800000 */
[----:B------:R-:W2:Y:S02]  /*2b8e0*/  SYNCS.PHASECHK.TRANS64.TRYWAIT P0, [R2+URZ+0x30840], R3 ;  /* 0x03084003020075a7 */ /* 0x000ea4000800017f */
[----:B--2---:R-:W-:Y:S05]  /*2b8f0*/  @!P0 BRA `(.L_x_1899) ;  /* 0x0000004000c48947 */ /* 0x004fea0003800000 */
.L_x_2017:
[----:B------:R-:W-:Y:S05]  /*2b900*/  BSYNC B2 ;  /* 0x0000000000027941 */ /* 0x000fea0003800000 */
.L_x_1898:
        /* <DEDUP_REMOVED lines=12> */
.L_x_1901:
[----:B------:R-:W-:Y:S05]  /*2b9d0*/  BSYNC B2 ;  /* 0x0000000000027941 */ /* 0x000fea0003800000 */
.L_x_1900:
[----:B------:R-:W3:Y:S04]  /*2b9e0*/  LDL R8, [R1+0x10] ;  /* 0x0000100001087983 */ /* 0x000ee80000100800 */
[----:B--2---:R-:W2:Y:S01]  /*2b9f0*/  LDL R2, [R1+0x18] ;  /* 0x0000180001027983 */ /* 0x004ea20000100800 */
[----:B------:R-:W-:Y:S01]  /*2ba00*/  IMAD.MOV.U32 R14, RZ, RZ, RZ ;  /* 0x000000ffff0e7224 */ /* 0x000fe200078e00ff */
[----:B------:R-:W-:Y:S01]  /*2ba10*/  UIADD3 UR4, UP0, UR36, 0x370, URZ ;  /* 0x0000037024047890 */ /* 0x000fe2000ff1e03f */
[----:B------:R-:W-:Y:S01]  /*2ba20*/  PLOP3.LUT P0, PT, PT, PT, PT, 0x80, 0x0 ;  /* 0x000000000000781c */ /* 0x000fe20003f0f070 */
[----:B------:R-:W-:Y:S01]  /*2ba30*/  UMOV UR6, 0x0 ;  /* 0x0000000000067882 */ /* 0x000fe20000000000 */
[----:B------:R-:W-:Y:S01]  /*2ba40*/  UMOV UR7, 0x14f00000 ;  /* 0x14f0000000077882 */ /* 0x000fe20000000000 */
[----:B------:R-:W-:Y:S01]  /*2ba50*/  R2UR UR10, R14 ;  /* 0x000000000e0a72ca */ /* 0x000fe200000e0000 */
[----:B------:R-:W-:Y:S01]  /*2ba60*/  UIADD3.X UR5, URZ, UR37, URZ, UP0, !UPT ;  /* 0x000000253f057290 */ /* 0x000fe200087fe43f */
[----:B---3--:R-:W-:-:S02]  /*2ba70*/  IMAD R3, R8, 0x8, R11 ;  /* 0x0000000808037824 */ /* 0x008fc400078e020b */
[----:B------:R-:W-:Y:S02]  /*2ba80*/  IMAD R8, R8, 0x9000, R19 ;  /* 0x0000900008087824 */ /* 0x000fe400078e0213 */
[----:B------:R-:W-:Y:S02]  /*2ba90*/  VIADD R3, R3, 0x30 ;  /* 0x0000003003037836 */ /* 0x000fe40000000000 */
[----:B--2---:R-:W-:Y:S02]  /*2baa0*/  IMAD R2, R7, 0x60, R2 ;  /* 0x0000006007027824 */ /* 0x004fe400078e0202 */
[----:B0-----:R-:W-:-:S07]  /*2bab0*/  VIADD R10, R8, 0x1e400 ;  /* 0x0001e400080a7836 */ /* 0x001fce0000000000 */
.L_x_1902:
        /* <DEDUP_REMOVED lines=16> */
.L_x_1903:
        /* <DEDUP_REMOVED lines=16> */
.L_x_1904:
        /* <DEDUP_REMOVED lines=15> */
.L_x_2018:
[----:B------:R-:W-:Y:S05]  /*2bdb0*/  BSYNC B2 ;  /* 0x0000000000027941 */ /* 0x000fea0003800000 */
.L_x_1905:
        /* <DEDUP_REMOVED lines=11> */
.L_x_1908:
[----:B------:R-:W-:Y:S05]  /*2be70*/  BSYNC B2 ;  /* 0x0000000000027941 */ /* 0x000fea0003800000 */
.L_x_1907:
[----:B0-----:R-:W2:Y:S04]  /*2be80*/  LDL R5, [R1+0x18] ;  /* 0x0000180001057983 */ /* 0x001ea80000100800 */
[----:B------:R-:W2:Y:S01]  /*2be90*/  LDL.LU R3, [R1+0x4] ;  /* 0x0000040001037983 */ /* 0x000ea20000300800 */
[----:B------:R-:W-:Y:S01]  /*2bea0*/  R2UR UR10, R14 ;  /* 0x000000000e0a72ca */ /* 0x000fe200000e0000 */
[----:B------:R-:W-:Y:S01]  /*2beb0*/  IMAD R4, R4, 0x9000, R19 ;  /* 0x0000900004047824 */ /* 0x000fe200078e0213 */
[----:B------:R-:W-:Y:S01]  /*2bec0*/  R2UR UR6, R12 ;  /* 0x000000000c0672ca */ /* 0x000fe200000e0000 */
[----:B------:R-:W-:Y:S01]  /*2bed0*/  UIADD3 UR4, UP0, UR36, 0x470, URZ ;  /* 0x0000047024047890 */ /* 0x000fe2000ff1e03f */
[----:B------:R-:W-:Y:S02]  /*2bee0*/  R2UR UR7, R13 ;  /* 0x000000000d0772ca */ /* 0x000fe400000e0000 */
[----:B------:R-:W-:Y:S01]  /*2bef0*/  PLOP3.LUT P0, PT, PT, PT, PT, 0x80, 0x0 ;  /* 0x000000000000781c */ /* 0x000fe20003f0f070 */
[----:B------:R-:W-:Y:S01]  /*2bf00*/  UIADD3.X UR5, URZ, UR37, URZ, UP0, !UPT ;  /* 0x000000253f057290 */ /* 0x000fe200087fe43f */
[----:B------:R-:W-:Y:S01]  /*2bf10*/  IADD3 R2, R2, 0x50, RZ ;  /* 0x0000005002027810 */ /* 0x000fe20007ffe0ff */
[----:B--2---:R-:W-:-:S02]  /*2bf20*/  IMAD R3, R3, 0x60, R5 ;  /* 0x0000006003037824 */ /* 0x004fc400078e0205 */
[----:B------:R-:W-:-:S08]  /*2bf30*/  VIADD R5, R4, 0x400 ;  /* 0x0000040004057836 */ /* 0x000fd00000000000 */
.L_x_1909:
        /* <DEDUP_REMOVED lines=15> */
.L_x_1910:
        /* <DEDUP_REMOVED lines=15> */
.L_x_1911:
        /* <DEDUP_REMOVED lines=12> */
.L_x_1896:
[----:B------:R-:W-:Y:S05]  /*2c1e0*/  BSYNC B1 ;  /* 0x0000000000017941 */ /* 0x000fea0003800000 */
.L_x_1895:
[----:B------:R-:W2:Y:S01]  /*2c1f0*/  LDL R2, [R1+0x2c] ;  /* 0x00002c0001027983 */ /* 0x000ea20000100800 */
[----:B------:R-:W-:Y:S01]  /*2c200*/  VIADD R0, R0, 0xfffffffe ;  /* 0xfffffffe00007836 */ /* 0x000fe20000000000 */
[----:B--2---:R-:W-:-:S13]  /*2c210*/  ISETP.GT.AND P0, PT, R6, R2, PT ;  /* 0x000000020600720c */ /* 0x004fda0003f04270 */
[----:B------:R-:W-:Y:S05]  /*2c220*/  @P0 BRA `(.L_x_1912) ;  /* 0xffffffe800340947 */ /* 0x000fea000383ffff */
.L_x_1858:
[----:B------:R-:W-:Y:S05]  /*2c230*/  BSYNC B0 ;  /* 0x0000000000007941 */ /* 0x000fea0003800000 */
.L_x_1857:
        /* <DEDUP_REMOVED lines=8> */
[----:B------:R-:W2:Y:S02]  /*2c2c0*/  FLO.U32 R0, UR4 ;  /* 0x0000000400007d00 */ /* 0x000ea400080e0000 */
        /* <DEDUP_REMOVED lines=9> */
.L_x_1914:
[----:B------:R-:W-:Y:S05]  /*2c360*/  BSYNC B0 ;  /* 0x0000000000007941 */ /* 0x000fea0003800000 */
.L_x_1913:
[----:B------:R-:W-:Y:S01]  /*2c370*/  LOP3.LUT P0, RZ, R18, 0x1, RZ, 0xc0, !PT ;  /* 0x0000000112ff7812 */ /* 0x000fe2000780c0ff */
[----:B------:R-:W-:-:S12]  /*2c380*/  BSSY B0, `(.L_x_1915) ;  /* 0x000004a000007945 */ /* 0x000fd80003800000 */
[----:B------:R-:W-:Y:S05]  /*2c390*/  @!P0 BRA `(.L_x_1916) ;  /* 0x0000000400208947 */ /* 0x000fea0003800000 */
[----:B--2---:R-:W2:Y:S04]  /*2c3a0*/  LDL R0, [R1+0x10] ;  /* 0x0000100001007983 */ /* 0x004ea80000100800 */
[----:B------:R-:W4:Y:S01]  /*2c3b0*/  LDL R2, [R1+0x14] ;  /* 0x0000140001027983 */ /* 0x000f220000100800 */
[----:B------:R-:W-:Y:S01]  /*2c3c0*/  BSSY B1, `(.L_x_1917) ;  /* 0x0000006000017945 */ /* 0x000fe20003800000 */
[----:B------:R-:W-:Y:S01]  /*2c3d0*/  ISETP.NE.AND P1, PT, R3, RZ, PT ;  /* 0x000000ff0300720c */ /* 0x000fe20003f25270 */
[----:B--2---:R-:W-:Y:S01]  /*2c3e0*/  IMAD R0, R0, 0x8, R19 ;  /* 0x0000000800007824 */ /* 0x004fe200078e0213 */
[----:B----4-:R-:W-:-:S04]  /*2c3f0*/  SHF.L.U32 R2, R2, 0x1f, RZ ;  /* 0x0000001f02027819 */ /* 0x010fc800000006ff */
[----:B------:R-:W2:Y:S02]  /*2c400*/  SYNCS.PHASECHK.TRANS64.TRYWAIT P0, [R0+URZ+0x30860], R2 ;  /* 0x03086002000075a7 */ /* 0x000ea4000800017f */
[----:B--2---:R-:W-:Y:S05]  /*2c410*/  @!P0 BRA `(.L_x_1918) ;  /* 0x0000003800248947 */ /* 0x004fea0003800000 */
.L_x_2019:
[----:B------:R-:W-:Y:S05]  /*2c420*/  BSYNC B1 ;  /* 0x0000000000017941 */ /* 0x000fea0003800000 */
.L_x_1917:
[----:B------:R-:W-:Y:S04]  /*2c430*/  BSSY B1, `(.L_x_1919) ;  /* 0x0000009000017945 */ /* 0x000fe80003800000 */
[----:B------:R-:W-:Y:S05]  /*2c440*/  @P1 BRA `(.L_x_1920) ;  /* 0x00000000001c1947 */ /* 0x000fea0003800000 */
[----:B------:R-:W4:Y:S01]  /*2c450*/  S2R R3, SR_TID.X ;  /* 0x0000000000037919 */ /* 0x000f220000002100 */
[----:B--2---:R-:W-:-:S04]  /*2c460*/  IMAD.MOV.U32 R2, RZ, RZ, 0x9000 ;  /* 0x00009000ff027424 */ /* 0x004fc800078e00ff */
[----:B------:R2:W-:Y:S01]  /*2c470*/  SYNCS.ARRIVE.TRANS64 RZ, [R0+URZ+0x30850], R2 ;  /* 0x0308500200ff79a7 */ /* 0x0005e2000800003f */
[----:B----4-:R-:W-:-:S04]  /*2c480*/  LOP3.LUT R3, R3, 0x1f, RZ, 0xc0, !PT ;  /* 0x0000001f03037812 */ /* 0x010fc800078ec0ff */
[----:B------:R-:W-:-:S13]  /*2c490*/  ISETP.NE.AND P0, PT, R3, RZ, PT ;  /* 0x000000ff0300720c */ /* 0x000fda0003f05270 */
[----:B--2---:R-:W-:Y:S05]  /*2c4a0*/  @!P0 BRA `(.L_x_1920) ;  /* 0x0000000000048947 */ /* 0x004fea0003800000 */
[----:B------:R-:W-:Y:S01]  /*2c4b0*/  BPT.TRAP 0x1 ;  /* 0x000000040000795c */ /* 0x000fe20000300000 */
.L_x_1920:
[----:B------:R-:W-:Y:S05]  /*2c4c0*/  BSYNC B1 ;  /* 0x0000000000017941 */ /* 0x000fea0003800000 */
.L_x_1919:
[----:B------:R-:W4:Y:S04]  /*2c4d0*/  LDL.LU R4, [R1+0x18] ;  /* 0x0000180001047983 */ /* 0x000f280000300800 */
[----:B------:R-:W4:Y:S04]  /*2c4e0*/  LDL.LU R3, [R1+0x4] ;  /* 0x0000040001037983 */ /* 0x000f280000300800 */
[----:B--2---:R-:W2:Y:S01]  /*2c4f0*/  LDL R2, [R1+0x10] ;  /* 0x0000100001027983 */ /* 0x004ea20000100800 */
[----:B------:R-:W-:Y:S01]  /*2c500*/  UIADD3 UR4, UP0, UR36, 0x470, URZ ;  /* 0x0000047024047890 */ /* 0x000fe2000ff1e03f */
[----:B------:R-:W-:Y:S01]  /*2c510*/  PLOP3.LUT P0, PT, PT, PT, PT, 0x80, 0x0 ;  /* 0x000000000000781c */ /* 0x000fe20003f0f070 */
[----:B------:R-:W-:Y:S01]  /*2c520*/  UMOV UR6, 0x0 ;  /* 0x0000000000067882 */ /* 0x000fe20000000000 */
[----:B------:R-:W-:Y:S01]  /*2c530*/  IADD3 R0, R0, 0x30850, RZ ;  /* 0x0003085000007810 */ /* 0x000fe20007ffe0ff */
[----:B------:R-:W-:Y:S01]  /*2c540*/  UIADD3.X UR5, URZ, UR37, URZ, UP0, !UPT ;  /* 0x000000253f057290 */ /* 0x000fe200087fe43f */
[----:B------:R-:W-:Y:S01]  /*2c550*/  UMOV UR7, 0x14f00000 ;  /* 0x14f0000000077882 */ /* 0x000fe20000000000 */
[----:B------:R-:W-:Y:S01]  /*2c560*/  UMOV UR10, URZ ;  /* 0x0000003f000a7c82 */ /* 0x000fe20008000000 */
[----:B----4-:R-:W-:-:S02]  /*2c570*/  IMAD R3, R3, 0x60, R4 ;  /* 0x0000006003037824 */ /* 0x010fc400078e0204 */
[----:B--2---:R-:W-:-:S04]  /*2c580*/  IMAD R2, R2, 0x9000, R19 ;  /* 0x0000900002027824 */ /* 0x004fc800078e0213 */
[----:B------:R-:W-:-:S07]  /*2c590*/  VIADD R4, R2, 0x400 ;  /* 0x0000040002047836 */ /* 0x000fce0000000000 */
.L_x_1921:
        /* <DEDUP_REMOVED lines=15> */
.L_x_1922:
        /* <DEDUP_REMOVED lines=15> */
.L_x_1923:
        /* <DEDUP_REMOVED lines=9> */
[----:B----4-:R-:W-:Y:S05]  /*2c810*/  @P0 BRA.U.ANY `(.L_x_1923) ;  /* 0xfffffffd00d80947 */ /* 0x010fea000393ffff */
.L_x_1916:
[----:B------:R-:W-:Y:S05]  /*2c820*/  BSYNC B0 ;  /* 0x0000000000007941 */ /* 0x000fea0003800000 */
.L_x_1915:
[----:B-1----:R-:W2:Y:S04]  /*2c830*/  LDL.LU R5, [R1+0x10] ;  /* 0x0000100001057983 */ /* 0x002ea80000300800 */
[----:B------:R-:W4:Y:S01]  /*2c840*/  LDL.LU R4, [R1+0x14] ;  /* 0x0000140001047983 */ /* 0x000f220000300800 */
[----:B--2---:R-:W-:-:S05]  /*2c850*/  VIADD R0, R5, 0x1 ;  /* 0x0000000105007836 */ /* 0x004fca0000000000 */
[----:B------:R-:W-:-:S04]  /*2c860*/  ISETP.NE.AND P0, PT, R0, 0x2, PT ;  /* 0x000000020000780c */ /* 0x000fc80003f05270 */
[----:B------:R-:W-:Y:S02]  /*2c870*/  SEL R2, RZ, 0x1, P0 ;  /* 0x00000001ff027807 */ /* 0x000fe40000000000 */
[----:B------:R-:W-:Y:S02]  /*2c880*/  SEL R0, R0, RZ, P0 ;  /* 0x000000ff00007207 */ /* 0x000fe40000000000 */
[----:B----4-:R-:W-:-:S03]  /*2c890*/  LOP3.LUT R4, R4, R2, RZ, 0x3c, !PT ;  /* 0x0000000204047212 */ /* 0x010fc600078e3cff */
[----:B------:R1:W-:Y:S04]  /*2c8a0*/  STL [R1+0x10], R0 ;  /* 0x0000100001007387 */ /* 0x0003e80000100800 */
[----:B------:R1:W-:Y:S02]  /*2c8b0*/  STL [R1+0x14], R4 ;  /* 0x0000140401007387 */ /* 0x0003e40000100800 */
.L_x_1837:
[----:B------:R-:W-:Y:S05]  /*2c8c0*/  BSYNC B7 ;  /* 0x0000000000077941 */ /* 0x000fea0003800000 */
.L_x_1835:
        /* <DEDUP_REMOVED lines=8> */
[----:B-1-3--:R-:W1:Y:S04]  /*2c950*/  LDS.128 R4, [R19+0x308d0] ;  /* 0x0308d00013047984 */ /* 0x00ae680000000c00 */
[----:B-1----:R1:W-:Y:S04]  /*2c960*/  STL.64 [R1], R4 ;  /* 0x0000000401007387 */ /* 0x0023e80000100a00 */
[----:B------:R1:W-:Y:S01]  /*2c970*/  STL.64 [R1+0x8], R6 ;  /* 0x0000080601007387 */ /* 0x0003e20000100a00 */
[----:B------:R-:W-:Y:S06]  /*2c980*/  BAR.ARV 0x4, 0x180 ;  /* 0x0106000000007b1d */ /* 0x000fec0000002000 */
[----:B------:R-:W-:Y:S05]  /*2c990*/  BRA `(.L_x_1925) ;  /* 0x0000001000347947 */ /* 0x000fea0003800000 */
.L_x_1924:
[----:B------:R-:W4:Y:S01]  /*2c9a0*/  S2R R16, SR_TID.X ;  /* 0x0000000000107919 */ /* 0x000f220000002100 */
[----:B------:R-:W-:Y:S01]  /*2c9b0*/  UMOV UR4, 0xffffffff ;  /* 0xffffffff00047882 */ /* 0x000fe20000000000 */
[----:B----4-:R-:W-:-:S04]  /*2c9c0*/  LOP3.LUT R16, R16, 0x1f, RZ, 0xc0, !PT ;  /* 0x0000001f10107812 */ /* 0x010fc800078ec0ff */
[----:B------:R-:W-:Y:S01]  /*2c9d0*/  ISETP.NE.AND P0, PT, R16, 0x1f, PT ;  /* 0x0000001f1000780c */ /* 0x000fe20003f05270 */
[----:B------:R-:W-:-:S12]  /*2c9e0*/  BRA.DIV UR4, `(.L_x_1926) ;  /* 0x0000003204c47947 */ /* 0x000fd8000b800000 */
[----:B------:R-:W0:Y:S01]  /*2c9f0*/  LDL.LU R2, [R1] ;  /* 0x0000000001027983 */ /* 0x000e220000300800 */
[----:B------:R-:W-:-:S03]  /*2ca00*/  ULDC UR4, c[0x0][0xc3c] ;  /* 0x00030f0000047ab9 */ /* 0x000fc60000000800 */
[----:B------:R-:W1:Y:S01]  /*2ca10*/  LDL R3, [R1+0xc] ;  /* 0x00000c0001037983 */ /* 0x000e620000100800 */
[----:B0--3--:R-:W-:Y:S02]  /*2ca20*/  IMAD.MOV.U32 R10, RZ, RZ, R2 ;  /* 0x000000ffff0a7224 */ /* 0x009fe400078e0002 */
[----:B-12---:R-:W-:-:S05]  /*2ca30*/  IMAD.IADD R0, R3, 0x1, R16 ;  /* 0x0000000103007824 */ /* 0x006fca00078e0210 */
        /* <DEDUP_REMOVED lines=35> */
[----:B------:R0:W1:Y:S02]  /*2cc70*/  SHFL.IDX PT, R9, R7, 0x1f, 0x1f ;  /* 0x03e01f0007097f89 */ /* 0x00006400000e0000 */
.L_x_2029:
[----:B------:R-:W-:Y:S02]  /*2cc80*/  ULDC UR4, c[0x0][0xc38] ;  /* 0x00030e0000047ab9 */ /* 0x000fe40000000800 */
[----:B------:R-:W-:-:S04]  /*2cc90*/  IMAD.U32 R2, RZ, RZ, UR4 ;  /* 0x00000004ff027e24 */ /* 0x000fc8000f8e00ff */
[----:B-1----:R-:W-:-:S04]  /*2cca0*/  IMAD R9, R9, R2, RZ ;  /* 0x0000000209097224 */ /* 0x002fc800078e02ff */
[----:B------:R-:W-:-:S05]  /*2ccb0*/  IMAD.IADD R0, R0, 0x1, R9 ;  /* 0x0000000100007824 */ /* 0x000fca00078e0209 */
[----:B------:R-:W-:-:S13]  /*2ccc0*/  ISETP.GT.AND P6, PT, R0, R5, PT ;  /* 0x000000050000720c */ /* 0x000fda0003fc4270 */
[----:B------:R-:W-:Y:S05]  /*2ccd0*/  @P6 BRA `(.L_x_1927) ;  /* 0x0000000000ac6947 */ /* 0x000fea0003800000 */
.L_x_1930:
        /* <DEDUP_REMOVED lines=8> */
[----:B------:R-:W-:Y:S02]  /*2cd60*/  IMAD.IADD R6, R3, 0x1, R4 ;  /* 0x0000000103067824 */ /* 0x000fe400078e0204 */
[----:B------:R-:W-:-:S03]  /*2cd70*/  IMAD.MOV.U32 R4, RZ, RZ, RZ ;  /* 0x000000ffff047224 */ /* 0x000fc600078e00ff */
        /* <DEDUP_REMOVED lines=25> */
[----:B0-----:R-:W-:-:S05]  /*2cf10*/  IMAD.IADD R7, R2, 0x1, R3 ;  /* 0x0000000102077824 */ /* 0x001fca00078e0203 */
[----:B------:R0:W1:Y:S02]  /*2cf20*/  SHFL.IDX PT, R9, R7, 0x1f, 0x1f ;  /* 0x03e01f0007097f89 */ /* 0x00006400000e0000 */
.L_x_2037:
[----:B------:R-:W-:Y:S02]  /*2cf30*/  ULDC UR4, c[0x0][0xc38] ;  /* 0x00030e0000047ab9 */ /* 0x000fe40000000800 */
[----:B------:R-:W-:-:S04]  /*2cf40*/  IMAD.U32 R2, RZ, RZ, UR4 ;  /* 0x00000004ff027e24 */ /* 0x000fc8000f8e00ff */
[----:B-1----:R-:W-:-:S04]  /*2cf50*/  IMAD R9, R9, R2, RZ ;  /* 0x0000000209097224 */ /* 0x002fc800078e02ff */
[----:B------:R-:W-:-:S05]  /*2cf60*/  IMAD.IADD R0, R9, 0x1, R0 ;  /* 0x0000000109007824 */ /* 0x000fca00078e0200 */
[----:B------:R-:W-:-:S13]  /*2cf70*/  ISETP.GT.AND P6, PT, R0, R5, PT ;  /* 0x000000050000720c */ /* 0x000fda0003fc4270 */
[----:B------:R-:W-:Y:S05]  /*2cf80*/  @!P6 BRA `(.L_x_1930) ;  /* 0xfffffffc0054e947 */ /* 0x000fea000383ffff */
.L_x_1927:
        /* <DEDUP_REMOVED lines=8> */
[----:B-1----:R1:W3:Y:S04]  /*2d010*/  SHFL.IDX PT, R4, R4, R3, 0x1f ;  /* 0x00001f0304047589 */ /* 0x0022e800000e0000 */
[----:B------:R1:W4:Y:S01]  /*2d020*/  SHFL.IDX PT, R6, R6, R3, 0x1f ;  /* 0x00001f0306067589 */ /* 0x00032200000e0000 */
[----:B--2---:R-:W-:-:S05]  /*2d030*/  IADD3 R10, R3, R10, RZ ;  /* 0x0000000a030a7210 */ /* 0x004fca0007ffe0ff */
[----:B---34-:R1:W-:Y:S02]  /*2d040*/  STL [R1+0xc], R10 ;  /* 0x00000c0a01007387 */ /* 0x0183e40000100800 */
.L_x_2042:
[----:B------:R-:W-:-:S13]  /*2d050*/  ISETP.NE.AND P0, PT, R0, RZ, PT ;  /* 0x000000ff0000720c */ /* 0x000fda0003f05270 */
[----:B------:R-:W-:Y:S05]  /*2d060*/  @!P0 BRA `(.L_x_1932) ;  /* 0x0000000000148947 */ /* 0x000fea0003800000 */
[----:B------:R-:W-:Y:S01]  /*2d070*/  UMOV UR4, 0xffffffff ;  /* 0xffffffff00047882 */ /* 0x000fe20000000000 */
[----:B-1----:R-:W-:Y:S02]  /*2d080*/  VIADD R3, R3, 0xffffffff ;  /* 0xffffffff03037836 */ /* 0x002fe40000000000 */
[----:B------:R-:W-:Y:S05]  /*2d090*/  BRA.DIV UR4, `(.L_x_1933) ;  /* 0x0000003604b87947 */ /* 0x000fea000b800000 */
[----:B------:R1:W2:Y:S02]  /*2d0a0*/  SHFL.IDX PT, R3, R7, R3, 0x1f ;  /* 0x00001f0307037589 */ /* 0x0002a400000e0000 */
.L_x_2045:
[----:B--2---:R-:W-:-:S07]  /*2d0b0*/  IMAD.MOV.U32 R8, RZ, RZ, R3 ;  /* 0x000000ffff087224 */ /* 0x004fce00078e0003 */
.L_x_1932:
[----:B------:R-:W-:Y:S01]  /*2d0c0*/  ISETP.NE.AND P0, PT, R6, 0x1, PT ;  /* 0x000000010600780c */ /* 0x000fe20003f05270 */
[----:B------:R-:W-:-:S05]  /*2d0d0*/  IMAD R0, R8, R2, R9 ;  /* 0x0000000208007224 */ /* 0x000fca00078e0209 */
[----:B------:R2:W-:Y:S02]  /*2d0e0*/  STL [R1], R0 ;  /* 0x0000000001007387 */ /* 0x0005e40000100800 */
[----:B--2---:R-:W-:-:S05]  /*2d0f0*/  IMAD.IADD R0, R5, 0x1, -R0 ;  /* 0x0000000105007824 */ /* 0x004fca00078e0a00 */
[----:B------:R-:W-:Y:S05]  /*2d100*/  @!P0 BRA `(.L_x_1934) ;  /* 0x0000000000e48947 */ /* 0x000fea0003800000 */
[----:B------:R-:W-:-:S04]  /*2d110*/  IABS R5, R4 ;  /* 0x0000000400057213 */ /* 0x000fc80000000000 */
[----:B------:R-:W2:Y:S08]  /*2d120*/  I2F.RP R2, R5 ;  /* 0x0000000500027306 */ /* 0x000eb00000209400 */
[----:B--2---:R-:W2:Y:S02]  /*2d130*/  MUFU.RCP R2, R2 ;  /* 0x0000000200027308 */ /* 0x004ea40000001000 */
[----:B--2---:R-:W-:-:S06]  /*2d140*/  VIADD R2, R2, 0xffffffe ;  /* 0x0ffffffe02027836 */ /* 0x004fcc0000000000 */
[----:B-1----:R-:W1:Y:S02]  /*2d150*/  F2I.FTZ.U32.TRUNC.NTZ R3, R2 ;  /* 0x0000000200037305 */ /* 0x002e64000021f000 */
[----:B-1----:R-:W-:-:S04]  /*2d160*/  IMAD.MOV R2, RZ, RZ, -R3 ;  /* 0x000000ffff027224 */ /* 0x002fc800078e0a03 */
        /* <DEDUP_REMOVED lines=9> */
[-C--:B------:R-:W-:Y:S01]  /*2d200*/  @!P1 IADD3 R2, R2, -R5.reuse, RZ ;  /* 0x8000000502029210 */ /* 0x080fe20007ffe0ff */
[----:B------:R-:W-:Y:S01]  /*2d210*/  @!P1 VIADD R8, R8, 0x1 ;  /* 0x0000000108089836 */ /* 0x000fe20000000000 */
[----:B------:R-:W-:Y:S02]  /*2d220*/  ISETP.NE.AND P1, PT, R4, RZ, PT ;  /* 0x000000ff0400720c */ /* 0x000fe40003f25270 */
[----:B------:R-:W-:Y:S02]  /*2d230*/  ISETP.GE.U32.AND P0, PT, R2, R5, PT ;  /* 0x000000050200720c */ /* 0x000fe40003f06070 */
[----:B------:R-:W-:-:S04]  /*2d240*/  IABS R5, R6 ;  /* 0x0000000600057213 */ /* 0x000fc80000000000 */
[----:B------:R-:W1:Y:S07]  /*2d250*/  I2F.RP R2, R5 ;  /* 0x0000000500027306 */ /* 0x000e6e0000209400 */
[----:B------:R-:W-:Y:S01]  /*2d260*/  @P0 VIADD R8, R8, 0x1 ;  /* 0x0000000108080836 */ /* 0x000fe20000000000 */
[----:B-1----:R-:W1:Y:S02]  /*2d270*/  MUFU.RCP R2, R2 ;  /* 0x0000000200027308 */ /* 0x002e640000001000 */
[----:B-1----:R-:W-:-:S06]  /*2d280*/  VIADD R2, R2, 0xffffffe ;  /* 0x0ffffffe02027836 */ /* 0x002fcc0000000000 */
[----:B------:R-:W1:Y:S02]  /*2d290*/  F2I.FTZ.U32.TRUNC.NTZ R3, R2 ;  /* 0x0000000200037305 */ /* 0x000e64000021f000 */
[----:B-1----:R-:W-:-:S04]  /*2d2a0*/  IMAD.MOV R2, RZ, RZ, -R3 ;  /* 0x000000ffff027224 */ /* 0x002fc800078e0a03 */
[----:B0-----:R-:W-:Y:S02]  /*2d2b0*/  IMAD R7, R2, R5, RZ ;  /* 0x0000000502077224 */ /* 0x001fe400078e02ff */
[----:B------:R-:W-:-:S04]  /*2d2c0*/  IMAD.MOV.U32 R2, RZ, RZ, RZ ;  /* 0x000000ffff027224 */ /* 0x000fc800078e00ff */
[----:B------:R-:W-:Y:S01]  /*2d2d0*/  IMAD.HI.U32 R7, R3, R7, R2 ;  /* 0x0000000703077227 */ /* 0x000fe200078e0002 */
[----:B------:R-:W-:-:S03]  /*2d2e0*/  LOP3.LUT R2, R0, R4, RZ, 0x3c, !PT ;  /* 0x0000000400027212 */ /* 0x000fc600078e3cff */
[----:B------:R-:W-:Y:S01]  /*2d2f0*/  IMAD.MOV.U32 R3, RZ, RZ, R8 ;  /* 0x000000ffff037224 */ /* 0x000fe200078e0008 */
[----:B------:R-:W-:Y:S02]  /*2d300*/  ISETP.GE.AND P2, PT, R2, RZ, PT ;  /* 0x000000ff0200720c */ /* 0x000fe40003f46270 */
[----:B------:R-:W-:-:S04]  /*2d310*/  IABS R8, R6 ;  /* 0x0000000600087213 */ /* 0x000fc80000000000 */
[----:B------:R-:W-:-:S07]  /*2d320*/  IADD3 R8, RZ, -R8, RZ ;  /* 0x80000008ff087210 */ /* 0x000fce0007ffe0ff */
        /* <DEDUP_REMOVED lines=19> */
[----:B------:R-:W-:-:S05]  /*2d460*/  IMAD R6, R6, 0x1000000, R7 ;  /* 0x0100000006067824 */ /* 0x000fca00078e0207 */
[----:B------:R-:W-:-:S05]  /*2d470*/  LEA R2, R2, R6, 0x10 ;  /* 0x0000000602027211 */ /* 0x000fca00078e80ff */
[----:B------:R1:W-:Y:S01]  /*2d480*/  STL [R1+0x8], R2 ;  /* 0x0000080201007387 */ /* 0x0003e20000100800 */
[----:B------:R-:W-:Y:S05]  /*2d490*/  BRA `(.L_x_1935) ;  /* 0x0000000000fc7947 */ /* 0x000fea0003800000 */
.L_x_1934:
[----:B-1----:R-:W2:Y:S01]  /*2d4a0*/  LDL R3, [R1+0xc] ;  /* 0x00000c0001037983 */ /* 0x002ea20000100800 */
[----:B0-----:R-:W2:Y:S02]  /*2d4b0*/  LDC.64 R6, c[0x0][0xc90] ;  /* 0x00032400ff067b82 */ /* 0x001ea40000000a00 */
        /* <DEDUP_REMOVED lines=27> */
[----:B------:R-:W-:Y:S02]  /*2d670*/  IMAD R7, R3, R6, RZ ;  /* 0x0000000603077224 */ /* 0x000fe400078e02ff */
[----:B------:R-:W-:Y:S02]  /*2d680*/  IMAD.MOV R6, RZ, RZ, -R6 ;  /* 0x000000ffff067224 */ /* 0x000fe400078e0a06 */
[----:B------:R-:W-:Y:S02]  /*2d690*/  IMAD.MOV R8, RZ, RZ, -R7 ;  /* 0x000000ffff087224 */ /* 0x000fe400078e0a07 */
[----:B------:R-:W-:-:S03]  /*2d6a0*/  IMAD R6, R5, R6, R0 ;  /* 0x0000000605067224 */ /* 0x000fc600078e0200 */
[----:B------:R-:W-:-:S04]  /*2d6b0*/  VIADDMNMX R8, R8, R2, R3, PT ;  /* 0x0000000208087246 */ /* 0x000fc80003800103 */
[----:B------:R-:W-:-:S04]  /*2d6c0*/  IABS R9, R8 ;  /* 0x0000000800097213 */ /* 0x000fc80000000000 */
[----:B------:R-:W0:Y:S08]  /*2d6d0*/  I2F.RP R2, R9 ;  /* 0x0000000900027306 */ /* 0x000e300000209400 */
[----:B0-----:R-:W0:Y:S02]  /*2d6e0*/  MUFU.RCP R2, R2 ;  /* 0x0000000200027308 */ /* 0x001e240000001000 */
[----:B0-----:R-:W-:-:S06]  /*2d6f0*/  VIADD R2, R2, 0xffffffe ;  /* 0x0ffffffe02027836 */ /* 0x001fcc0000000000 */
[----:B------:R0:W1:Y:S02]  /*2d700*/  F2I.FTZ.U32.TRUNC.NTZ R3, R2 ;  /* 0x0000000200037305 */ /* 0x000064000021f000 */
[----:B0-----:R-:W-:Y:S02]  /*2d710*/  IMAD.MOV.U32 R2, RZ, RZ, RZ ;  /* 0x000000ffff027224 */ /* 0x001fe400078e00ff */
[----:B-1----:R-:W-:-:S04]  /*2d720*/  IMAD.MOV R0, RZ, RZ, -R3 ;  /* 0x000000ffff007224 */ /* 0x002fc800078e0a03 */
[----:B------:R-:W-:-:S04]  /*2d730*/  IMAD R0, R0, R9, RZ ;  /* 0x0000000900007224 */ /* 0x000fc800078e02ff */
[----:B------:R-:W-:Y:S01]  /*2d740*/  IMAD.HI.U32 R2, R3, R0, R2 ;  /* 0x0000000003027227 */ /* 0x000fe200078e0002 */
[----:B------:R-:W-:Y:S02]  /*2d750*/  IABS R0, R6 ;  /* 0x0000000600007213 */ /* 0x000fe40000000000 */
[----:B------:R-:W-:-:S03]  /*2d760*/  IABS R3, R8 ;  /* 0x0000000800037213 */ /* 0x000fc60000000000 */
[----:B------:R-:W-:-:S04]  /*2d770*/  IMAD.HI.U32 R2, R2, R0, RZ ;  /* 0x0000000002027227 */ /* 0x000fc800078e00ff */
[----:B------:R-:W-:-:S04]  /*2d780*/  IMAD.MOV R3, RZ, RZ, -R3 ;  /* 0x000000ffff037224 */ /* 0x000fc800078e0a03 */
[----:B------:R-:W-:-:S05]  /*2d790*/  IMAD R0, R2, R3, R0 ;  /* 0x0000000302007224 */ /* 0x000fca00078e0200 */
[----:B------:R-:W-:-:S13]  /*2d7a0*/  ISETP.GT.U32.AND P1, PT, R9, R0, PT ;  /* 0x000000000900720c */ /* 0x000fda0003f24070 */
[----:B------:R-:W-:Y:S01]  /*2d7b0*/  @!P1 IMAD.IADD R0, R0, 0x1, -R9 ;  /* 0x0000000100009824 */ /* 0x000fe200078e0a09 */
[----:B------:R-:W-:Y:S02]  /*2d7c0*/  @!P1 IADD3 R2, R2, 0x1, RZ ;  /* 0x0000000102029810 */ /* 0x000fe40007ffe0ff */
[----:B------:R-:W-:Y:S02]  /*2d7d0*/  ISETP.NE.AND P1, PT, R8, RZ, PT ;  /* 0x000000ff0800720c */ /* 0x000fe40003f25270 */
[----:B------:R-:W-:Y:S02]  /*2d7e0*/  ISETP.GE.U32.AND P0, PT, R0, R9, PT ;  /* 0x000000090000720c */ /* 0x000fe40003f06070 */
[----:B------:R-:W-:Y:S02]  /*2d7f0*/  LOP3.LUT R0, R6, R8, RZ, 0x3c, !PT ;  /* 0x0000000806007212 */ /* 0x000fe400078e3cff */
[----:B------:R-:W-:Y:S02]  /*2d800*/  IADD3 R6, R7, 0x1000000, R6 ;  /* 0x0100000007067810 */ /* 0x000fe40007ffe006 */
[----:B------:R-:W-:-:S07]  /*2d810*/  ISETP.GE.AND P2, PT, R0, RZ, PT ;  /* 0x000000ff0000720c */ /* 0x000fce0003f46270 */
[----:B------:R-:W-:-:S04]  /*2d820*/  @P0 VIADD R2, R2, 0x1 ;  /* 0x0000000102020836 */ /* 0x000fc80000000000 */
[----:B------:R-:W-:-:S04]  /*2d830*/  IMAD.MOV.U32 R0, RZ, RZ, R2 ;  /* 0x000000ffff007224 */ /* 0x000fc800078e0002 */
[----:B------:R-:W-:Y:S01]  /*2d840*/  @!P2 IMAD.MOV R0, RZ, RZ, -R0 ;  /* 0x000000ffff00a224 */ /* 0x000fe200078e0a00 */
[----:B------:R-:W-:Y:S01]  /*2d850*/  @!P1 LOP3.LUT R0, RZ, R8, RZ, 0x33, !PT ;  /* 0x00000008ff009212 */ /* 0x000fe200078e33ff */
[----:B------:R-:W-:-:S04]  /*2d860*/  IMAD.MOV R8, RZ, RZ, -R8 ;  /* 0x000000ffff087224 */ /* 0x000fc800078e0a08 */
[----:B------:R-:W-:-:S05]  /*2d870*/  IMAD R2, R0, R8, R6 ;  /* 0x0000000800027224 */ /* 0x000fca00078e0206 */
[----:B------:R0:W-:Y:S02]  /*2d880*/  STL [R1+0x8], R2 ;  /* 0x0000080201007387 */ /* 0x0001e40000100800 */
.L_x_1935:
[----:B------:R-:W-:-:S05]  /*2d890*/  LOP3.LUT R0, RZ, R0, RZ, 0x33, !PT ;  /* 0x00000000ff007212 */ /* 0x000fca00078e33ff */
[----:B------:R-:W-:-:S05]  /*2d8a0*/  IMAD.IADD R0, R4, 0x1, R0 ;  /* 0x0000000104007824 */ /* 0x000fca00078e0200 */
[----:B------:R2:W-:Y:S01]  /*2d8b0*/  STL [R1+0x4], R0 ;  /* 0x0000040001007387 */ /* 0x0005e20000100800 */
[----:B------:R-:W-:Y:S05]  /*2d8c0*/  BRA `(.L_x_1936) ;  /* 0x0000000000287947 */ /* 0x000fea0003800000 */
.L_x_1928:
        /* <DEDUP_REMOVED lines=10> */
.L_x_1936:
[----:B01----:R-:W3:Y:S04]  /*2d970*/  LDL R2, [R1+0xc] ;  /* 0x00000c0001027983 */ /* 0x003ee80000100800 */
[----:B------:R-:W4:Y:S04]  /*2d980*/  LDL R3, [R1+0x8] ;  /* 0x0000080001037983 */ /* 0x000f280000100800 */
[----:B------:R-:W5:Y:S04]  /*2d990*/  LDL R5, [R1+0x4] ;  /* 0x0000040001057983 */ /* 0x000f680000100800 */
[----:B------:R-:W5:Y:S01]  /*2d9a0*/  LDL R4, [R1] ;  /* 0x0000000001047983 */ /* 0x000f620000100800 */
[----:B--2---:R-:W0:Y:S01]  /*2d9b0*/  S2R R0, SR_TID.X ;  /* 0x0000000000007919 */ /* 0x004e220000002100 */
[----:B------:R-:W-:Y:S05]  /*2d9c0*/  WARPSYNC.ALL ;  /* 0x0000000000007948 */ /* 0x000fea0003800000 */
[----:B0-----:R-:W-:Y:S01]  /*2d9d0*/  LOP3.LUT R0, R0, 0x1f, RZ, 0xc0, !PT ;  /* 0x0000001f00007812 */ /* 0x001fe200078ec0ff */
[----:B------:R-:W-:Y:S03]  /*2d9e0*/  BAR.SYNC.DEFER_BLOCKING 0x4, 0x180 ;  /* 0x0106000000007b1d */ /* 0x000fe60000010000 */
[----:B------:R-:W-:-:S13]  /*2d9f0*/  ISETP.NE.AND P0, PT, R0, RZ, PT ;  /* 0x000000ff0000720c */ /* 0x000fda0003f05270 */
[----:B------:R-:W0:Y:S01]  /*2da00*/  @!P0 S2R R0, SR_CgaCtaId ;  /* 0x0000000000008919 */ /* 0x000e220000008800 */
[----:B---3--:R-:W-:Y:S01]  /*2da10*/  IMAD.MOV.U32 R7, RZ, RZ, R2 ;  /* 0x000000ffff077224 */ /* 0x008fe200078e0002 */
[----:B------:R-:W-:Y:S01]  /*2da20*/  @!P0 MOV R2, 0x400 ;  /* 0x0000040000028802 */ /* 0x000fe20000000f00 */
[----:B----4-:R-:W-:-:S03]  /*2da30*/  IMAD.MOV.U32 R6, RZ, RZ, R3 ;  /* 0x000000ffff067224 */ /* 0x010fc600078e0003 */
[----:B0-----:R-:W-:-:S05]  /*2da40*/  @!P0 LEA R19, R0, R2, 0x18 ;  /* 0x0000000200138211 */ /* 0x001fca00078ec0ff */
[----:B-----5:R0:W-:Y:S01]  /*2da50*/  @!P0 STS.128 [R19+0x308d0], R4 ;  /* 0x0308d00413008388 */ /* 0x0201e20000000c00 */
[----:B------:R-:W-:Y:S06]  /*2da60*/  BAR.ARV 0x5, 0x180 ;  /* 0x0146000000007b1d */ /* 0x000fec0000002000 */
.L_x_1925:
[----:B--2---:R-:W2:Y:S01]  /*2da70*/  LDL R0, [R1+0xc] ;  /* 0x00000c0001007983 */ /* 0x004ea20000100800 */
[----:B------:R-:W-:Y:S02]  /*2da80*/  ULDC UR4, c[0x0][0xc3c] ;  /* 0x00030f0000047ab9 */ /* 0x000fe40000000800 */
[----:B--2---:R-:W-:-:S13]  /*2da90*/  ISETP.GE.AND P0, PT, R0, UR4, PT ;  /* 0x0000000400007c0c */ /* 0x004fda000bf06270 */
[----:B------:R-:W-:Y:S05]  /*2daa0*/  @!P0 BRA `(.L_x_1937) ;  /* 0xffffff7c00ec8947 */ /* 0x000fea000383ffff */
[----:B------:R-:W-:Y:S05]  /*2dab0*/  BSYNC B8 ;  /* 0x0000000000087941 */ /* 0x000fea0003800000 */
.L_x_1771:
[----:B---3--:R-:W2:Y:S01]  /*2dac0*/  LDL.LU R0, [R1+0x58] ;  /* 0x0000580001007983 */ /* 0x008ea20000300800 */
[----:B------:R-:W-:Y:S01]  /*2dad0*/  BSSY B0, `(.L_x_1938) ;  /* 0x000000b000007945 */ /* 0x000fe20003800000 */
[----:B01----:R-:W0:Y:S01]  /*2dae0*/  S2R R5, SR_CgaCtaId ;  /* 0x0000000000057919 */ /* 0x003e220000008800 */
[----:B--2---:R-:W-:-:S05]  /*2daf0*/  VIADD R0, R0, 0x1 ;  /* 0x0000000100007836 */ /* 0x004fca0000000000 */
        /* <DEDUP_REMOVED lines=8> */
.L_x_2046:
[----:B------:R-:W-:Y:S05]  /*2db80*/  BSYNC B0 ;  /* 0x0000000000007941 */ /* 0x000fea0003800000 */
.L_x_1938:
[----:B------:R-:W-:-:S03]  /*2db90*/  UMOV UR4, 0xffffffff ;  /* 0xffffffff00047882 */ /* 0x000fc60000000000 */
[----:B------:R-:W-:Y:S05]  /*2dba0*/  BRA.DIV UR4, `(.L_x_1940) ;  /* 0x0000002e04347947 */ /* 0x000fea000b800000 */
[----:B------:R-:W1:Y:S02]  /*2dbb0*/  S2R R2, SR_TID.X ;  /* 0x0000000000027919 */ /* 0x000e640000002100 */
[----:B-1----:R-:W-:-:S04]  /*2dbc0*/  SHF.R.U32.HI R2, RZ, 0x5, R2 ;  /* 0x00000005ff027819 */ /* 0x002fc80000011602 */
[----:B------:R-:W-:-:S05]  /*2dbd0*/  LOP3.LUT R2, R2, 0x3, RZ, 0xc0, !PT ;  /* 0x0000000302027812 */ /* 0x000fca00078ec0ff */
[----:B------:R1:W2:Y:S02]  /*2dbe0*/  SHFL.IDX PT, R14, R2, RZ, 0x1f ;  /* 0x00001fff020e7589 */ /* 0x0002a400000e0000 */
.L_x_2049:
[----:B--2---:R-:W-:-:S13]  /*2dbf0*/  ISETP.NE.AND P0, PT, R14, RZ, PT ;  /* 0x000000ff0e00720c */ /* 0x004fda0003f05270 */
[----:B------:R-:W-:Y:S05]  /*2dc00*/  @P0 BRA `(.L_x_1467) ;  /* 0x0000000000940947 */ /* 0x000fea0003800000 */
[----:B------:R-:W-:-:S03]  /*2dc10*/  UMOV UR4, 0xffffffff ;  /* 0xffffffff00047882 */ /* 0x000fc60000000000 */
[----:B------:R-:W-:Y:S05]  /*2dc20*/  BRA.DIV UR4, `(.L_x_1941) ;  /* 0x0000002e04487947 */ /* 0x000fea000b800000 */
[----:B------:R-:W-:-:S13]  /*2dc30*/  ELECT P6, URZ, PT ;  /* 0x00000000003f782f */ /* 0x000fda00038c0000 */
.L_x_2052:
[----:B------:R-:W-:Y:S05]  /*2dc40*/  @!P6 BRA `(.L_x_1467) ;  /* 0x000000000084e947 */ /* 0x000fea0003800000 */
[----:B-1----:R-:W2:Y:S02]  /*2dc50*/  LDL.LU R2, [R1+0x64] ;  /* 0x0000640001027983 */ /* 0x002ea40000300800 */
[----:B--2---:R-:W-:-:S04]  /*2dc60*/  LOP3.LUT R2, R2, 0x2, RZ, 0xfc, !PT ;  /* 0x0000000202027812 */ /* 0x004fc800078efcff */
[----:B------:R-:W-:-:S13]  /*2dc70*/  ISETP.NE.AND P2, PT, R2, 0x3, PT ;  /* 0x000000030200780c */ /* 0x000fda0003f45270 */
[----:B------:R-:W-:Y:S05]  /*2dc80*/  @!P2 BRA `(.L_x_1942) ;  /* 0x000000000004a947 */ /* 0x000fea0003800000 */
[----:B------:R-:W-:Y:S01]  /*2dc90*/  BPT.TRAP 0x1 ;  /* 0x000000040000795c */ /* 0x000fe20000300000 */
.L_x_1942:
[----:B0-----:R-:W2:Y:S04]  /*2dca0*/  LDL R3, [R1+0x10] ;  /* 0x0000100001037983 */ /* 0x001ea80000100800 */
[----:B------:R-:W3:Y:S01]  /*2dcb0*/  LDL.LU R7, [R1+0x14] ;  /* 0x0000140001077983 */ /* 0x000ee20000300800 */
[----:B------:R-:W-:-:S04]  /*2dcc0*/  VIADD R2, R0, 0x30840 ;  /* 0x0003084000027836 */ /* 0x000fc80000000000 */
[C---:B--2---:R-:W-:Y:S02]  /*2dcd0*/  IMAD R6, R3.reuse, 0x8, R2 ;  /* 0x0000000803067824 */ /* 0x044fe400078e0202 */
[----:B------:R-:W-:Y:S01]  /*2dce0*/  VIADD R3, R3, 0x1 ;  /* 0x0000000103037836 */ /* 0x000fe20000000000 */
[----:B---3--:R-:W-:-:S04]  /*2dcf0*/  SHF.L.U32 R5, R7, 0x1f, RZ ;  /* 0x0000001f07057819 */ /* 0x008fc800000006ff */
[C---:B------:R-:W-:Y:S01]  /*2dd00*/  ISETP.NE.AND P1, PT, R3.reuse, 0x2, PT ;  /* 0x000000020300780c */ /* 0x040fe20003f25270 */
[----:B------:R-:W0:Y:S03]  /*2dd10*/  SYNCS.PHASECHK.TRANS64.TRYWAIT P0, [R6+URZ], R5 ;  /* 0x00000005060075a7 */ /* 0x000e26000800017f */
[----:B------:R-:W-:Y:S02]  /*2dd20*/  SEL R4, RZ, 0x1, P1 ;  /* 0x00000001ff047807 */ /* 0x000fe40000800000 */
[----:B------:R-:W-:Y:S02]  /*2dd30*/  SEL R3, R3, RZ, P1 ;  /* 0x000000ff03037207 */ /* 0x000fe40000800000 */
[----:B------:R-:W-:Y:S02]  /*2dd40*/  LOP3.LUT R4, R7, R4, RZ, 0x3c, !PT ;  /* 0x0000000407047212 */ /* 0x000fe400078e3cff */
[----:B------:R-:W-:-:S02]  /*2dd50*/  LEA R7, R3, R2, 0x3 ;  /* 0x0000000203077211 */ /* 0x000fc400078e18ff */
[----:B------:R-:W-:Y:S01]  /*2dd60*/  SHF.L.U32 R2, R4, 0x1f, RZ ;  /* 0x0000001f04027819 */ /* 0x000fe200000006ff */
[----:B0-----:R-:W-:Y:S06]  /*2dd70*/  @!P0 BRA `(.L_x_1943) ;  /* 0x0000002c00148947 */ /* 0x001fec0003800000 */
.L_x_2053:
[----:B------:R-:W1:Y:S02]  /*2dd80*/  SYNCS.PHASECHK.TRANS64.TRYWAIT P0, [R7+URZ], R2 ;  /* 0x00000002070075a7 */ /* 0x000e64000800017f */
[----:B-1----:R-:W-:Y:S05]  /*2dd90*/  @!P0 BRA `(.L_x_1944) ;  /* 0x0000002c00208947 */ /* 0x002fea0003800000 */
.L_x_2054:
[----:B------:R-:W-:Y:S05]  /*2dda0*/  @!P2 BRA `(.L_x_1945) ;  /* 0x000000000004a947 */ /* 0x000fea0003800000 */
[----:B------:R-:W-:Y:S01]  /*2ddb0*/  BPT.TRAP 0x1 ;  /* 0x000000040000795c */ /* 0x000fe20000300000 */
.L_x_1945:
[----:B------:R-:W2:Y:S01]  /*2ddc0*/  LDL.LU R4, [R1+0x10] ;  /* 0x0000100001047983 */ /* 0x000ea20000300800 */
[----:B------:R-:W-:-:S04]  /*2ddd0*/  VIADD R0, R0, 0x30860 ;  /* 0x0003086000007836 */ /* 0x000fc80000000000 */
[----:B--2---:R-:W-:-:S04]  /*2dde0*/  IMAD R4, R4, 0x8, R0 ;  /* 0x0000000804047824 */ /* 0x004fc800078e0200 */
[----:B------:R-:W2:Y:S02]  /*2ddf0*/  SYNCS.PHASECHK.TRANS64.TRYWAIT P0, [R4+URZ], R5 ;  /* 0x00000005040075a7 */ /* 0x000ea4000800017f */
[----:B--2---:R-:W-:Y:S05]  /*2de00*/  @!P0 BRA `(.L_x_1946) ;  /* 0x0000002c00188947 */ /* 0x004fea0003800000 */
.L_x_2055:
[----:B------:R-:W-:-:S07]  /*2de10*/  IMAD R3, R3, 0x8, R0 ;  /* 0x0000000803037824 */ /* 0x000fce00078e0200 */
.L_x_1947:
[----:B---3--:R3:W4:Y:S02]  /*2de20*/  SYNCS.PHASECHK.TRANS64.TRYWAIT P0, [R3+URZ], R2 ;  /* 0x00000002030075a7 */ /* 0x008724000800017f */
[----:B----4-:R-:W-:Y:S05]  /*2de30*/  @!P0 NANOSLEEP.SYNCS 0x989680 ;  /* 0x009896800000895d */ /* 0x010fea0003900000 */
[----:B------:R-:W4:Y:S02]  /*2de40*/  @!P0 SYNCS.PHASECHK.TRANS64 P0, [R3+URZ], R2 ;  /* 0x00000002030085a7 */ /* 0x000f24000800007f */
[----:B----4-:R-:W-:Y:S05]  /*2de50*/  @!P0 BRA `(.L_x_1947) ;  /* 0xfffffffc00f08947 */ /* 0x010fea000383ffff */
.L_x_1467:
[----:B------:R-:W-:Y:S05]  /*2de60*/  BSYNC B9 ;  /* 0x0000000000097941 */ /* 0x000fea0003800000 */
.L_x_1464:
[----:B------:R-:W-:Y:S05]  /*2de70*/  EXIT ;  /* 0x000000000000794d */ /* 0x000fea0003800000 */
.L_x_1495:
[----:B0-----:R0:W1:Y:S02]  /*2de80*/  SYNCS.PHASECHK.TRANS64.TRYWAIT P5, [R31+URZ+0x30890], R88 ;  /* 0x030890581f0075a7 */ /* 0x00106400080a017f */
[----:B-1----:R-:W-:Y:S05]  /*2de90*/  @!P5 NANOSLEEP.SYNCS 0x989680 ;  /* 0x009896800000d95d */ /* 0x002fea0003900000 */
[----:B------:R-:W1:Y:S02]  /*2dea0*/  @!P5 SYNCS.PHASECHK.TRANS64 P5, [R31+URZ+0x30890], R88 ;  /* 0x030890581f00d5a7 */ /* 0x000e6400080a007f */
[----:B-1----:R-:W-:Y:S05]  /*2deb0*/  @!P5 BRA `(.L_x_1495) ;  /* 0xfffffffc00f0d947 */ /* 0x002fea000383ffff */
[----:B------:R-:W-:Y:S05]  /*2dec0*/  BRA `(.L_x_1948) ;  /* 0xfffffd5c005c7947 */ /* 0x000fea000383ffff */
.L_x_1549:
[----:B-1----:R1:W3:Y:S02]  /*2ded0*/  SYNCS.PHASECHK.TRANS64.TRYWAIT P5, [R31+URZ+0x30890], R88 ;  /* 0x030890581f0075a7 */ /* 0x0022e400080a017f */
[----:B---3--:R-:W-:Y:S05]  /*2dee0*/  @!P5 NANOSLEEP.SYNCS 0x989680 ;  /* 0x009896800000d95d */ /* 0x008fea0003900000 */
[----:B------:R-:W3:Y:S02]  /*2def0*/  @!P5 SYNCS.PHASECHK.TRANS64 P5, [R31+URZ+0x30890], R88 ;  /* 0x030890581f00d5a7 */ /* 0x000ee400080a007f */
[----:B---3--:R-:W-:Y:S05]  /*2df00*/  @!P5 BRA `(.L_x_1549) ;  /* 0xfffffffc00f0d947 */ /* 0x008fea000383ffff */
[----:B------:R-:W-:Y:S05]  /*2df10*/  BRA `(.L_x_1949) ;  /* 0xfffffd9000247947 */ /* 0x000fea000383ffff */
.L_x_1574:
[----:B0-----:R0:W1:Y:S02]  /*2df20*/  SYNCS.PHASECHK.TRANS64.TRYWAIT P3, [R31+URZ+0x30890], R88 ;  /* 0x030890581f0075a7 */ /* 0x001064000806017f */
[----:B-1----:R-:W-:Y:S05]  /*2df30*/  @!P3 NANOSLEEP.SYNCS 0x989680 ;  /* 0x009896800000b95d */ /* 0x002fea0003900000 */
[----:B------:R-:W1:Y:S02]  /*2df40*/  @!P3 SYNCS.PHASECHK.TRANS64 P3, [R31+URZ+0x30890], R88 ;  /* 0x030890581f00b5a7 */ /* 0x000e64000806007f */
[----:B-1----:R-:W-:Y:S05]  /*2df50*/  @!P3 BRA `(.L_x_1574) ;  /* 0xfffffffc00f0b947 */ /* 0x002fea000383ffff */
[----:B------:R-:W-:Y:S05]  /*2df60*/  BRA `(.L_x_1950) ;  /* 0xfffffdc000407947 */ /* 0x000fea000383ffff */
.L_x_1580:
[----:B-1----:R1:W2:Y:S02]  /*2df70*/  SYNCS.PHASECHK.TRANS64.TRYWAIT P2, [R31+URZ+0x308b0], R88 ;  /* 0x0308b0581f0075a7 */ /* 0x0022a4000804017f */
[----:B--2---:R-:W-:Y:S05]  /*2df80*/  @!P2 NANOSLEEP.SYNCS 0x989680 ;  /* 0x009896800000a95d */ /* 0x004fea0003900000 */
[----:B------:R-:W2:Y:S02]  /*2df90*/  @!P2 SYNCS.PHASECHK.TRANS64 P2, [R31+URZ+0x308b0], R88 ;  /* 0x0308b0581f00a5a7 */ /* 0x000ea4000804007f */
[----:B--2---:R-:W-:Y:S05]  /*2dfa0*/  @!P2 BRA `(.L_x_1580) ;  /* 0xfffffffc00f0a947 */ /* 0x004fea000383ffff */
[----:B------:R-:W-:Y:S05]  /*2dfb0*/  BRA `(.L_x_1951) ;  /* 0xfffffdc400387947 */ /* 0x000fea000383ffff */
.L_x_1608:
[----:B------:R-:W-:Y:S01]  /*2dfc0*/  BSSY B1, `(.L_x_1952) ;  /* 0x0000008000017945 */ /* 0x000fe20003800000 */
[----:B------:R-:W-:Y:S02]  /*2dfd0*/  IMAD.MOV.U32 R13, RZ, RZ, R4 ;  /* 0x000000ffff0d7224 */ /* 0x000fe400078e0004 */
[----:B------:R-:W-:Y:S02]  /*2dfe0*/  IMAD.MOV.U32 R12, RZ, RZ, RZ ;  /* 0x000000ffff0c7224 */ /* 0x000fe400078e00ff */
[----:B------:R-:W-:Y:S02]  /*2dff0*/  IMAD.MOV.U32 R11, RZ, RZ, 0x1c1f ;  /* 0x00001c1fff0b7424 */ /* 0x000fe400078e00ff */
[----:B------:R-:W-:-:S07]  /*2e000*/  IMAD.MOV.U32 R15, RZ, RZ, -0x1 ;  /* 0xffffffffff0f7424 */ /* 0x000fce00078e00ff */
[----:B------:R-:W-:Y:S05]  /*2e010*/  WARPSYNC.COLLECTIVE R15, `(.L_x_1953) ;  /* 0x000000000f087348 */ /* 0x000fea0003c00000 */
[----:B------:R0:W1:Y:S02]  /*2e020*/  SHFL.IDX P6, R14, R13, R12, R11 ;  /* 0x0000000c0d0e7389 */ /* 0x00006400000c000b */
[----:B01----:R-:W-:Y:S01]  /*2e030*/  ENDCOLLECTIVE ;  /* 0x000000000000791b */ /* 0x003fe20003800000 */
.L_x_1953:
[----:B------:R-:W-:Y:S05]  /*2e040*/  BSYNC B1 ;  /* 0x0000000000017941 */ /* 0x000fea0003800000 */
.L_x_1952:
[----:B------:R-:W-:Y:S01]  /*2e050*/  IMAD.MOV.U32 R13, RZ, RZ, R3 ;  /* 0x000000ffff0d7224 */ /* 0x000fe200078e0003 */
[----:B------:R-:W-:Y:S01]  /*2e060*/  MOV R7, R14 ;  /* 0x0000000e00077202 */ /* 0x000fe20000000f00 */
[----:B------:R-:W-:Y:S02]  /*2e070*/  IMAD.MOV.U32 R12, RZ, RZ, RZ ;  /* 0x000000ffff0c7224 */ /* 0x000fe400078e00ff */
[----:B------:R-:W-:Y:S02]  /*2e080*/  IMAD.MOV.U32 R11, RZ, RZ, 0x1c1f ;  /* 0x00001c1fff0b7424 */ /* 0x000fe400078e00ff */
[----:B------:R-:W-:-:S07]  /*2e090*/  IMAD.MOV.U32 R15, RZ, RZ, -0x1 ;  /* 0xffffffffff0f7424 */ /* 0x000fce00078e00ff */
[----:B------:R-:W-:Y:S05]  /*2e0a0*/  WARPSYNC.COLLECTIVE R15, `(.L_x_1954) ;  /* 0x000000000f087348 */ /* 0x000fea0003c00000 */
[----:B------:R0:W1:Y:S02]  /*2e0b0*/  SHFL.IDX P6, R14, R13, R12, R11 ;  /* 0x0000000c0d0e7389 */ /* 0x00006400000c000b */
[----:B01----:R-:W-:Y:S01]  /*2e0c0*/  ENDCOLLECTIVE ;  /* 0x000000000000791b */ /* 0x003fe20003800000 */
.L_x_1954:
[----:B------:R-:W-:Y:S02]  /*2e0d0*/  IMAD.MOV.U32 R13, RZ, RZ, R5 ;  /* 0x000000ffff0d7224 */ /* 0x000fe400078e0005 */
[----:B------:R-:W-:-:S07]  /*2e0e0*/  IMAD.MOV.U32 R6, RZ, RZ, R14 ;  /* 0x000000ffff067224 */ /* 0x000fce00078e000e */
[----:B------:R-:W-:Y:S05]  /*2e0f0*/  WARPSYNC.COLLECTIVE R15, `(.L_x_1955) ;  /* 0x000000000f087348 */ /* 0x000fea0003c00000 */
[----:B------:R0:W1:Y:S02]  /*2e100*/  SHFL.IDX P6, R14, R13, R12, R11 ;  /* 0x0000000c0d0e7389 */ /* 0x00006400000c000b */
[----:B01----:R-:W-:Y:S01]  /*2e110*/  ENDCOLLECTIVE ;  /* 0x000000000000791b */ /* 0x003fe20003800000 */
.L_x_1955:
[----:B------:R-:W-:Y:S01]  /*2e120*/  MOV R13, R0 ;  /* 0x00000000000d7202 */ /* 0x000fe20000000f00 */
[----:B------:R-:W-:-:S07]  /*2e130*/  IMAD.MOV.U32 R9, RZ, RZ, R14 ;  /* 0x000000ffff097224 */ /* 0x000fce00078e000e */
[----:B------:R-:W-:Y:S05]  /*2e140*/  WARPSYNC.COLLECTIVE R15, `(.L_x_1956) ;  /* 0x000000000f087348 */ /* 0x000fea0003c00000 */
[----:B------:R0:W1:Y:S02]  /*2e150*/  SHFL.IDX P6, R14, R13, R12, R11 ;  /* 0x0000000c0d0e7389 */ /* 0x00006400000c000b */
[----:B01----:R-:W-:Y:S01]  /*2e160*/  ENDCOLLECTIVE ;  /* 0x000000000000791b */ /* 0x003fe20003800000 */
.L_x_1956:
[----:B------:R-:W-:Y:S05]  /*2e170*/  BRA `(.L_x_1957) ;  /* 0xfffffdd8008c7947 */ /* 0x000fea000383ffff */
.L_x_1611:
[----:B------:R-:W-:Y:S01]  /*2e180*/  BSSY B1, `(.L_x_1958) ;  /* 0x0000008000017945 */ /* 0x000fe20003800000 */
[----:B------:R-:W-:Y:S02]  /*2e190*/  IMAD.MOV.U32 R13, RZ, RZ, R4 ;  /* 0x000000ffff0d7224 */ /* 0x000fe400078e0004 */
[----:B------:R-:W-:Y:S02]  /*2e1a0*/  IMAD.MOV.U32 R12, RZ, RZ, 0x1 ;  /* 0x00000001ff0c7424 */ /* 0x000fe400078e00ff */
[----:B------:R-:W-:Y:S02]  /*2e1b0*/  IMAD.MOV.U32 R11, RZ, RZ, 0x1c1f ;  /* 0x00001c1fff0b7424 */ /* 0x000fe400078e00ff */
[----:B------:R-:W-:-:S07]  /*2e1c0*/  IMAD.MOV.U32 R15, RZ, RZ, -0x1 ;  /* 0xffffffffff0f7424 */ /* 0x000fce00078e00ff */
[----:B0---4-:R-:W-:Y:S05]  /*2e1d0*/  WARPSYNC.COLLECTIVE R15, `(.L_x_1959) ;  /* 0x000000000f087348 */ /* 0x011fea0003c00000 */
[----:B----4-:R1:W2:Y:S02]  /*2e1e0*/  SHFL.IDX P6, R14, R13, R12, R11 ;  /* 0x0000000c0d0e7389 */ /* 0x0102a400000c000b */
[----:B012---:R-:W-:Y:S01]  /*2e1f0*/  ENDCOLLECTIVE ;  /* 0x000000000000791b */ /* 0x007fe20003800000 */
.L_x_1959:
[----:B------:R-:W-:Y:S05]  /*2e200*/  BSYNC B1 ;  /* 0x0000000000017941 */ /* 0x000fea0003800000 */
.L_x_1958:
[----:B------:R-:W-:Y:S01]  /*2e210*/  IMAD.MOV.U32 R13, RZ, RZ, R3 ;  /* 0x000000ffff0d7224 */ /* 0x000fe200078e0003 */
[----:B------:R-:W-:Y:S01]  /*2e220*/  MOV R11, 0x1c1f ;  /* 0x00001c1f000b7802 */ /* 0x000fe20000000f00 */
[----:B------:R-:W-:Y:S02]  /*2e230*/  IMAD.MOV.U32 R12, RZ, RZ, 0x1 ;  /* 0x00000001ff0c7424 */ /* 0x000fe400078e00ff */
[----:B------:R-:W-:Y:S02]  /*2e240*/  IMAD.MOV.U32 R15, RZ, RZ, -0x1 ;  /* 0xffffffffff0f7424 */ /* 0x000fe400078e00ff */
[----:B------:R-:W-:-:S07]  /*2e250*/  IMAD.MOV.U32 R7, RZ, RZ, R14 ;  /* 0x000000ffff077224 */ /* 0x000fce00078e000e */
[----:B------:R-:W-:Y:S05]  /*2e260*/  WARPSYNC.COLLECTIVE R15, `(.L_x_1960) ;  /* 0x000000000f087348 */ /* 0x000fea0003c00000 */
[----:B------:R0:W1:Y:S02]  /*2e270*/  SHFL.IDX P6, R14, R13, R12, R11 ;  /* 0x0000000c0d0e7389 */ /* 0x00006400000c000b */
[----:B01----:R-:W-:Y:S01]  /*2e280*/  ENDCOLLECTIVE ;  /* 0x000000000000791b */ /* 0x003fe20003800000 */
.L_x_1960:
[----:B------:R-:W-:Y:S02]  /*2e290*/  IMAD.MOV.U32 R13, RZ, RZ, R5 ;  /* 0x000000ffff0d7224 */ /* 0x000fe400078e0005 */
[----:B------:R-:W-:-:S07]  /*2e2a0*/  IMAD.MOV.U32 R6, RZ, RZ, R14 ;  /* 0x000000ffff067224 */ /* 0x000fce00078e000e */
[----:B------:R-:W-:Y:S05]  /*2e2b0*/  WARPSYNC.COLLECTIVE R15, `(.L_x_1961) ;  /* 0x000000000f087348 */ /* 0x000fea0003c00000 */
[----:B------:R0:W1:Y:S02]  /*2e2c0*/  SHFL.IDX P6, R14, R13, R12, R11 ;  /* 0x0000000c0d0e7389 */ /* 0x00006400000c000b */
[----:B01----:R-:W-:Y:S01]  /*2e2d0*/  ENDCOLLECTIVE ;  /* 0x000000000000791b */ /* 0x003fe20003800000 */
.L_x_1961:
[----:B------:R-:W-:Y:S02]  /*2e2e0*/  IMAD.MOV.U32 R13, RZ, RZ, R0 ;  /* 0x000000ffff0d7224 */ /* 0x000fe400078e0000 */
[----:B------:R-:W-:-:S07]  /*2e2f0*/  IMAD.MOV.U32 R5, RZ, RZ, R14 ;  /* 0x000000ffff057224 */ /* 0x000fce00078e000e */
[----:B------:R-:W-:Y:S05]  /*2e300*/  WARPSYNC.COLLECTIVE R15, `(.L_x_1962) ;  /* 0x000000000f087348 */ /* 0x000fea0003c00000 */
[----:B------:R0:W1:Y:S02]  /*2e310*/  SHFL.IDX P6, R14, R13, R12, R11 ;  /* 0x0000000c0d0e7389 */ /* 0x00006400000c000b */
[----:B01----:R-:W-:Y:S01]  /*2e320*/  ENDCOLLECTIVE ;  /* 0x000000000000791b */ /* 0x003fe20003800000 */
.L_x_1962:
[----:B------:R-:W-:Y:S01]  /*2e330*/  IMAD.MOV.U32 R0, RZ, RZ, R14 ;  /* 0x000000ffff007224 */ /* 0x000fe200078e000e */
[----:B------:R-:W-:Y:S06]  /*2e340*/  BRA `(.L_x_1963) ;  /* 0xfffffde000107947 */ /* 0x000fec000383ffff */
.L_x_1615:
[----:B0-----:R0:W1:Y:S02]  /*2e350*/  SYNCS.PHASECHK.TRANS64.TRYWAIT P0, [R2+URZ+0x30800], R5 ;  /* 0x03080005020075a7 */ /* 0x001064000800017f */
[----:B-1----:R-:W-:Y:S05]  /*2e360*/  @!P0 NANOSLEEP.SYNCS 0x989680 ;  /* 0x009896800000895d */ /* 0x002fea0003900000 */
[----:B------:R-:W1:Y:S02]  /*2e370*/  @!P0 SYNCS.PHASECHK.TRANS64 P0, [R2+URZ+0x30800], R5 ;  /* 0x03080005020085a7 */ /* 0x000e64000800007f */
[----:B-1----:R-:W-:Y:S05]  /*2e380*/  @!P0 BRA `(.L_x_1615) ;  /* 0xfffffffc00f08947 */ /* 0x002fea000383ffff */
[----:B------:R-:W-:Y:S05]  /*2e390*/  BRA `(.L_x_1964) ;  /* 0xfffffde800287947 */ /* 0x000fea000383ffff */
.L_x_1639:
[----:B------:R-:W-:Y:S01]  /*2e3a0*/  BSSY B1, `(.L_x_1965) ;  /* 0x0000008000017945 */ /* 0x000fe20003800000 */
[----:B------:R-:W-:Y:S01]  /*2e3b0*/  IMAD.MOV.U32 R13, RZ, RZ, R63 ;  /* 0x000000ffff0d7224 */ /* 0x000fe200078e003f */
[----:B------:R-:W-:Y:S01]  /*2e3c0*/  MOV R12, RZ ;  /* 0x000000ff000c7202 */ /* 0x000fe20000000f00 */
[----:B------:R-:W-:Y:S02]  /*2e3d0*/  IMAD.MOV.U32 R11, RZ, RZ, 0x1c1f ;  /* 0x00001c1fff0b7424 */ /* 0x000fe400078e00ff */
[----:B------:R-:W-:-:S07]  /*2e3e0*/  IMAD.MOV.U32 R15, RZ, RZ, -0x1 ;  /* 0xffffffffff0f7424 */ /* 0x000fce00078e00ff */
[----:B------:R-:W-:Y:S05]  /*2e3f0*/  WARPSYNC.COLLECTIVE R15, `(.L_x_1966) ;  /* 0x000000000f087348 */ /* 0x000fea0003c00000 */
[----:B------:R0:W1:Y:S02]  /*2e400*/  SHFL.IDX P6, R14, R13, R12, R11 ;  /* 0x0000000c0d0e7389 */ /* 0x00006400000c000b */
[----:B01----:R-:W-:Y:S01]  /*2e410*/  ENDCOLLECTIVE ;  /* 0x000000000000791b */ /* 0x003fe20003800000 */
.L_x_1966:
[----:B------:R-:W-:Y:S05]  /*2e420*/  BSYNC B1 ;  /* 0x0000000000017941 */ /* 0x000fea0003800000 */
.L_x_1965:
[----:B------:R-:W-:Y:S02]  /*2e430*/  IMAD.MOV.U32 R13, RZ, RZ, R62 ;  /* 0x000000ffff0d7224 */ /* 0x000fe400078e003e */
[----:B------:R-:W-:Y:S02]  /*2e440*/  IMAD.MOV.U32 R12, RZ, RZ, RZ ;  /* 0x000000ffff0c7224 */ /* 0x000fe400078e00ff */
[----:B------:R-:W-:Y:S02]  /*2e450*/  IMAD.MOV.U32 R11, RZ, RZ, 0x1c1f ;  /* 0x00001c1fff0b7424 */ /* 0x000fe400078e00ff */
[----:B------:R-:W-:Y:S02]  /*2e460*/  IMAD.MOV.U32 R15, RZ, RZ, -0x1 ;  /* 0xffffffffff0f7424 */ /* 0x000fe400078e00ff */
[----:B------:R-:W-:-:S07]  /*2e470*/  IMAD.MOV.U32 R5, RZ, RZ, R14 ;  /* 0x000000ffff057224 */ /* 0x000fce00078e000e */
[----:B------:R-:W-:Y:S05]  /*2e480*/  WARPSYNC.COLLECTIVE R15, `(.L_x_1967) ;  /* 0x000000000f087348 */ /* 0x000fea0003c00000 */
[----:B------:R0:W1:Y:S02]  /*2e490*/  SHFL.IDX P6, R14, R13, R12, R11 ;  /* 0x0000000c0d0e7389 */ /* 0x00006400000c000b */
[----:B01----:R-:W-:Y:S01]  /*2e4a0*/  ENDCOLLECTIVE ;  /* 0x000000000000791b */ /* 0x003fe20003800000 */
.L_x_1967:
[----:B------:R-:W-:Y:S01]  /*2e4b0*/  IMAD.MOV.U32 R13, RZ, RZ, R71 ;  /* 0x000000ffff0d7224 */ /* 0x000fe200078e0047 */
[----:B------:R-:W-:-:S07]  /*2e4c0*/  MOV R4, R14 ;  /* 0x0000000e00047202 */ /* 0x000fce0000000f00 */
[----:B------:R-:W-:Y:S05]  /*2e4d0*/  WARPSYNC.COLLECTIVE R15, `(.L_x_1968) ;  /* 0x000000000f087348 */ /* 0x000fea0003c00000 */
[----:B------:R0:W1:Y:S02]  /*2e4e0*/  SHFL.IDX P6, R14, R13, R12, R11 ;  /* 0x0000000c0d0e7389 */ /* 0x00006400000c000b */
[----:B01----:R-:W-:Y:S01]  /*2e4f0*/  ENDCOLLECTIVE ;  /* 0x000000000000791b */ /* 0x003fe20003800000 */
.L_x_1968:
[----:B------:R-:W-:Y:S02]  /*2e500*/  IMAD.MOV.U32 R10, RZ, RZ, R4 ;  /* 0x000000ffff0a7224 */ /* 0x000fe400078e0004 */
[----:B------:R-:W-:Y:S02]  /*2e510*/  IMAD.MOV.U32 R13, RZ, RZ, R70 ;  /* 0x000000ffff0d7224 */ /* 0x000fe400078e0046 */
[----:B------:R-:W-:-:S07]  /*2e520*/  IMAD.MOV.U32 R7, RZ, RZ, R14 ;  /* 0x000000ffff077224 */ /* 0x000fce00078e000e */
[----:B------:R-:W-:Y:S05]  /*2e530*/  WARPSYNC.COLLECTIVE R15, `(.L_x_1969) ;  /* 0x000000000f087348 */ /* 0x000fea0003c00000 */
[----:B------:R0:W1:Y:S02]  /*2e540*/  SHFL.IDX P6, R14, R13, R12, R11 ;  /* 0x0000000c0d0e7389 */ /* 0x00006400000c000b */
[----:B01----:R-:W-:Y:S01]  /*2e550*/  ENDCOLLECTIVE ;  /* 0x000000000000791b */ /* 0x003fe20003800000 */
.L_x_1969:
[----:B------:R-:W-:Y:S01]  /*2e560*/  IMAD.MOV.U32 R11, RZ, RZ, R5 ;  /* 0x000000ffff0b7224 */ /* 0x000fe200078e0005 */
[----:B------:R-:W-:Y:S06]  /*2e570*/  BRA `(.L_x_1970) ;  /* 0xfffffe0c001c7947 */ /* 0x000fec000383ffff */
.L_x_1642:
[----:B------:R-:W-:Y:S01]  /*2e580*/  BSSY B1, `(.L_x_1971) ;  /* 0x0000008000017945 */ /* 0x000fe20003800000 */
[----:B------:R-:W-:Y:S01]  /*2e590*/  IMAD.MOV.U32 R13, RZ, RZ, R63 ;  /* 0x000000ffff0d7224 */ /* 0x000fe200078e003f */
[----:B------:R-:W-:Y:S01]  /*2e5a0*/  MOV R11, 0x1c1f ;  /* 0x00001c1f000b7802 */ /* 0x000fe20000000f00 */
[----:B------:R-:W-:Y:S02]  /*2e5b0*/  IMAD.MOV.U32 R12, RZ, RZ, 0x1 ;  /* 0x00000001ff0c7424 */ /* 0x000fe400078e00ff */
[----:B------:R-:W-:-:S07]  /*2e5c0*/  IMAD.MOV.U32 R15, RZ, RZ, -0x1 ;  /* 0xffffffffff0f7424 */ /* 0x000fce00078e00ff */
[----:B----4-:R-:W-:Y:S05]  /*2e5d0*/  WARPSYNC.COLLECTIVE R15, `(.L_x_1972) ;  /* 0x000000000f087348 */ /* 0x010fea0003c00000 */
[----:B----4-:R0:W1:Y:S02]  /*2e5e0*/  SHFL.IDX P6, R14, R13, R12, R11 ;  /* 0x0000000c0d0e7389 */ /* 0x01006400000c000b */
[----:B01----:R-:W-:Y:S01]  /*2e5f0*/  ENDCOLLECTIVE ;  /* 0x000000000000791b */ /* 0x003fe20003800000 */
.L_x_1972:
[----:B------:R-:W-:Y:S05]  /*2e600*/  BSYNC B1 ;  /* 0x0000000000017941 */ /* 0x000fea0003800000 */
.L_x_1971:
[----:B------:R-:W-:Y:S02]  /*2e610*/  IMAD.MOV.U32 R13, RZ, RZ, R62 ;  /* 0x000000ffff0d7224 */ /* 0x000fe400078e003e */
[----:B------:R-:W-:Y:S02]  /*2e620*/  IMAD.MOV.U32 R12, RZ, RZ, 0x1 ;  /* 0x00000001ff0c7424 */ /* 0x000fe400078e00ff */
[----:B------:R-:W-:Y:S02]  /*2e630*/  IMAD.MOV.U32 R11, RZ, RZ, 0x1c1f ;  /* 0x00001c1fff0b7424 */ /* 0x000fe400078e00ff */
[----:B------:R-:W-:Y:S02]  /*2e640*/  IMAD.MOV.U32 R15, RZ, RZ, -0x1 ;  /* 0xffffffffff0f7424 */ /* 0x000fe400078e00ff */
[----:B------:R-:W-:-:S07]  /*2e650*/  IMAD.MOV.U32 R63, RZ, RZ, R14 ;  /* 0x000000ffff3f7224 */ /* 0x000fce00078e000e */
[----:B------:R-:W-:Y:S05]  /*2e660*/  WARPSYNC.COLLECTIVE R15, `(.L_x_1973) ;  /* 0x000000000f087348 */ /* 0x000fea0003c00000 */
[----:B------:R0:W1:Y:S02]  /*2e670*/  SHFL.IDX P6, R14, R13, R12, R11 ;  /* 0x0000000c0d0e7389 */ /* 0x00006400000c000b */
[----:B01----:R-:W-:Y:S01]  /*2e680*/  ENDCOLLECTIVE ;  /* 0x000000000000791b */ /* 0x003fe20003800000 */
.L_x_1973:
[----:B------:R-:W-:Y:S01]  /*2e690*/  MOV R13, R71 ;  /* 0x00000047000d7202 */ /* 0x000fe20000000f00 */
[----:B------:R-:W-:-:S07]  /*2e6a0*/  IMAD.MOV.U32 R62, RZ, RZ, R14 ;  /* 0x000000ffff3e7224 */ /* 0x000fce00078e000e */
[----:B------:R-:W-:Y:S05]  /*2e6b0*/  WARPSYNC.COLLECTIVE R15, `(.L_x_1974) ;  /* 0x000000000f087348 */ /* 0x000fea0003c00000 */
[----:B------:R0:W1:Y:S02]  /*2e6c0*/  SHFL.IDX P6, R14, R13, R12, R11 ;  /* 0x0000000c0d0e7389 */ /* 0x00006400000c000b */
[----:B01----:R-:W-:Y:S01]  /*2e6d0*/  ENDCOLLECTIVE ;  /* 0x000000000000791b */ /* 0x003fe20003800000 */
.L_x_1974:
[----:B------:R-:W-:Y:S02]  /*2e6e0*/  IMAD.MOV.U32 R13, RZ, RZ, R70 ;  /* 0x000000ffff0d7224 */ /* 0x000fe400078e0046 */
[----:B------:R-:W-:-:S07]  /*2e6f0*/  IMAD.MOV.U32 R71, RZ, RZ, R14 ;  /* 0x000000ffff477224 */ /* 0x000fce00078e000e */
[----:B------:R-:W-:Y:S05]  /*2e700*/  WARPSYNC.COLLECTIVE R15, `(.L_x_1975) ;  /* 0x000000000f087348 */ /* 0x000fea0003c00000 */
[----:B------:R0:W1:Y:S02]  /*2e710*/  SHFL.IDX P6, R14, R13, R12, R11 ;  /* 0x0000000c0d0e7389 */ /* 0x00006400000c000b */
[----:B01----:R-:W-:Y:S01]  /*2e720*/  ENDCOLLECTIVE ;  /* 0x000000000000791b */ /* 0x003fe20003800000 */
.L_x_1975:
[----:B------:R-:W-:Y:S01]  /*2e730*/  IMAD.MOV.U32 R70, RZ, RZ, R14 ;  /* 0x000000ffff467224 */ /* 0x000fe200078e000e */
[----:B------:R-:W-:Y:S06]  /*2e740*/  BRA `(.L_x_1976) ;  /* 0xfffffe1000247947 */ /* 0x000fec000383ffff */
.L_x_1646:
[----:B0-----:R0:W1:Y:S02]  /*2e750*/  SYNCS.PHASECHK.TRANS64.TRYWAIT P0, [R2+URZ+0x30800], R61 ;  /* 0x0308003d020075a7 */ /* 0x001064000800017f */
[----:B-1----:R-:W-:Y:S05]  /*2e760*/  @!P0 NANOSLEEP.SYNCS 0x989680 ;  /* 0x009896800000895d */ /* 0x002fea0003900000 */
[----:B------:R-:W1:Y:S02]  /*2e770*/  @!P0 SYNCS.PHASECHK.TRANS64 P0, [R2+URZ+0x30800], R61 ;  /* 0x0308003d020085a7 */ /* 0x000e64000800007f */
[----:B-1----:R-:W-:Y:S05]  /*2e780*/  @!P0 BRA `(.L_x_1646) ;  /* 0xfffffffc00f08947 */ /* 0x002fea000383ffff */
[----:B------:R-:W-:Y:S05]  /*2e790*/  BRA `(.L_x_1977) ;  /* 0xfffffe1400847947 */ /* 0x000fea000383ffff */
.L_x_1660:
[----:B-1----:R1:W2:Y:S02]  /*2e7a0*/  SYNCS.PHASECHK.TRANS64.TRYWAIT P2, [R4+URZ+0x30830], R3 ;  /* 0x03083003040075a7 */ /* 0x0022a4000804017f */
[----:B--2---:R-:W-:Y:S05]  /*2e7b0*/  @!P2 NANOSLEEP.SYNCS 0x989680 ;  /* 0x009896800000a95d */ /* 0x004fea0003900000 */
[----:B------:R-:W2:Y:S02]  /*2e7c0*/  @!P2 SYNCS.PHASECHK.TRANS64 P2, [R4+URZ+0x30830], R3 ;  /* 0x030830030400a5a7 */ /* 0x000ea4000804007f */
[----:B--2---:R-:W-:Y:S05]  /*2e7d0*/  @!P2 BRA `(.L_x_1660) ;  /* 0xfffffffc00f0a947 */ /* 0x004fea000383ffff */
[----:B------:R-:W-:Y:S05]  /*2e7e0*/  BRA `(.L_x_1659) ;  /* 0xfffffe3c00a07947 */ /* 0x000fea000383ffff */
.L_x_1680:
[----:B-1----:R1:W2:Y:S02]  /*2e7f0*/  SYNCS.PHASECHK.TRANS64.TRYWAIT P2, [R7+URZ+0x30830], R12 ;  /* 0x0308300c070075a7 */ /* 0x0022a4000804017f */
[----:B--2---:R-:W-:Y:S05]  /*2e800*/  @!P2 NANOSLEEP.SYNCS 0x989680 ;  /* 0x009896800000a95d */ /* 0x004fea0003900000 */
[----:B------:R-:W2:Y:S02]  /*2e810*/  @!P2 SYNCS.PHASECHK.TRANS64 P2, [R7+URZ+0x30830], R12 ;  /* 0x0308300c0700a5a7 */ /* 0x000ea4000804007f */
[----:B--2---:R-:W-:Y:S05]  /*2e820*/  @!P2 BRA `(.L_x_1680) ;  /* 0xfffffffc00f0a947 */ /* 0x004fea000383ffff */
[----:B------:R-:W-:Y:S05]  /*2e830*/  BRA `(.L_x_1679) ;  /* 0xfffffe7400087947 */ /* 0x000fea000383ffff */
.L_x_1685:
[----:B-1----:R1:W2:Y:S02]  /*2e840*/  SYNCS.PHASECHK.TRANS64.TRYWAIT P2, [R9+URZ+0x30850], R10 ;  /* 0x0308500a090075a7 */ /* 0x0022a4000804017f */
[----:B--2---:R-:W-:Y:S05]  /*2e850*/  @!P2 NANOSLEEP.SYNCS 0x989680 ;  /* 0x009896800000a95d */ /* 0x004fea0003900000 */
[----:B------:R-:W2:Y:S02]  /*2e860*/  @!P2 SYNCS.PHASECHK.TRANS64 P2, [R9+URZ+0x30850], R10 ;  /* 0x0308500a0900a5a7 */ /* 0x000ea4000804007f */
[----:B--2---:R-:W-:Y:S05]  /*2e870*/  @!P2 BRA `(.L_x_1685) ;  /* 0xfffffffc00f0a947 */ /* 0x004fea000383ffff */
[----:B------:R-:W-:Y:S05]  /*2e880*/  BRA `(.L_x_1684) ;  /* 0xfffffe80004c7947 */ /* 0x000fea000383ffff */
.L_x_1706:
[----:B-1----:R1:W2:Y:S02]  /*2e890*/  SYNCS.PHASECHK.TRANS64.TRYWAIT P2, [R3+URZ+0x30830], R20 ;  /* 0x03083014030075a7 */ /* 0x0022a4000804017f */
[----:B--2---:R-:W-:Y:S05]  /*2e8a0*/  @!P2 NANOSLEEP.SYNCS 0x989680 ;  /* 0x009896800000a95d */ /* 0x004fea0003900000 */
[----:B------:R-:W2:Y:S02]  /*2e8b0*/  @!P2 SYNCS.PHASECHK.TRANS64 P2, [R3+URZ+0x30830], R20 ;  /* 0x030830140300a5a7 */ /* 0x000ea4000804007f */
[----:B--2---:R-:W-:Y:S05]  /*2e8c0*/  @!P2 BRA `(.L_x_1706) ;  /* 0xfffffffc00f0a947 */ /* 0x004fea000383ffff */
[----:B------:R-:W-:Y:S05]  /*2e8d0*/  BRA `(.L_x_1705) ;  /* 0xfffffeb000447947 */ /* 0x000fea000383ffff */
.L_x_1711:
[----:B-1----:R1:W2:Y:S02]  /*2e8e0*/  SYNCS.PHASECHK.TRANS64.TRYWAIT P2, [R20+URZ+0x30850], R0 ;  /* 0x03085000140075a7 */ /* 0x0022a4000804017f */
[----:B--2---:R-:W-:Y:S05]  /*2e8f0*/  @!P2 NANOSLEEP.SYNCS 0x989680 ;  /* 0x009896800000a95d */ /* 0x004fea0003900000 */
[----:B------:R-:W2:Y:S02]  /*2e900*/  @!P2 SYNCS.PHASECHK.TRANS64 P2, [R20+URZ+0x30850], R0 ;  /* 0x030850001400a5a7 */ /* 0x000ea4000804007f */
[----:B--2---:R-:W-:Y:S05]  /*2e910*/  @!P2 BRA `(.L_x_1711) ;  /* 0xfffffffc00f0a947 */ /* 0x004fea000383ffff */
[----:B------:R-:W-:Y:S05]  /*2e920*/  BRA `(.L_x_1710) ;  /* 0xfffffebc00907947 */ /* 0x000fea000383ffff */
.L_x_1719:
[----:B-1----:R1:W2:Y:S02]  /*2e930*/  SYNCS.PHASECHK.TRANS64.TRYWAIT P2, [R7+URZ+0x30830], R20 ;  /* 0x03083014070075a7 */ /* 0x0022a4000804017f */
[----:B--2---:R-:W-:Y:S05]  /*2e940*/  @!P2 NANOSLEEP.SYNCS 0x989680 ;  /* 0x009896800000a95d */ /* 0x004fea0003900000 */
[----:B------:R-:W2:Y:S02]  /*2e950*/  @!P2 SYNCS.PHASECHK.TRANS64 P2, [R7+URZ+0x30830], R20 ;  /* 0x030830140700a5a7 */ /* 0x000ea4000804007f */
[----:B--2---:R-:W-:Y:S05]  /*2e960*/  @!P2 BRA `(.L_x_1719) ;  /* 0xfffffffc00f0a947 */ /* 0x004fea000383ffff */
[----:B------:R-:W-:Y:S05]  /*2e970*/  BRA `(.L_x_1718) ;  /* 0xfffffed800107947 */ /* 0x000fea000383ffff */
.L_x_1724:
[----:B-1----:R1:W2:Y:S02]  /*2e980*/  SYNCS.PHASECHK.TRANS64.TRYWAIT P2, [R9+URZ+0x30850], R3 ;  /* 0x03085003090075a7 */ /* 0x0022a4000804017f */
[----:B--2---:R-:W-:Y:S05]  /*2e990*/  @!P2 NANOSLEEP.SYNCS 0x989680 ;  /* 0x009896800000a95d */ /* 0x004fea0003900000 */
[----:B------:R-:W2:Y:S02]  /*2e9a0*/  @!P2 SYNCS.PHASECHK.TRANS64 P2, [R9+URZ+0x30850], R3 ;  /* 0x030850030900a5a7 */ /* 0x000ea4000804007f */
[----:B--2---:R-:W-:Y:S05]  /*2e9b0*/  @!P2 BRA `(.L_x_1724) ;  /* 0xfffffffc00f0a947 */ /* 0x004fea000383ffff */
[----:B------:R-:W-:Y:S05]  /*2e9c0*/  BRA `(.L_x_1723) ;  /* 0xfffffee4005c7947 */ /* 0x000fea000383ffff */
.L_x_1738:
[----:B-1----:R1:W2:Y:S02]  /*2e9d0*/  SYNCS.PHASECHK.TRANS64.TRYWAIT P0, [R6+URZ+0x30850], R9 ;  /* 0x03085009060075a7 */ /* 0x0022a4000800017f */
[----:B--2---:R-:W-:Y:S05]  /*2e9e0*/  @!P0 NANOSLEEP.SYNCS 0x989680 ;  /* 0x009896800000895d */ /* 0x004fea0003900000 */
[----:B------:R-:W2:Y:S02]  /*2e9f0*/  @!P0 SYNCS.PHASECHK.TRANS64 P0, [R6+URZ+0x30850], R9 ;  /* 0x03085009060085a7 */ /* 0x000ea4000800007f */
[----:B--2---:R-:W-:Y:S05]  /*2ea00*/  @!P0 BRA `(.L_x_1738) ;  /* 0xfffffffc00f08947 */ /* 0x004fea000383ffff */
[----:B------:R-:W-:Y:S05]  /*2ea10*/  BRA `(.L_x_1737) ;  /* 0xffffff1400f87947 */ /* 0x000fea000383ffff */
.L_x_1787:
[----:B------:R-:W1:Y:S01]  /*2ea20*/  S2R R6, SR_TID.X ;  /* 0x0000000000067919 */ /* 0x000e620000002100 */
[----:B------:R-:W-:Y:S01]  /*2ea30*/  BSSY B1, `(.L_x_1978) ;  /* 0x000000a000017945 */ /* 0x000fe20003800000 */
[----:B------:R-:W-:Y:S02]  /*2ea40*/  IMAD.MOV.U32 R12, RZ, RZ, RZ ;  /* 0x000000ffff0c7224 */ /* 0x000fe400078e00ff */
[----:B------:R-:W-:Y:S02]  /*2ea50*/  IMAD.MOV.U32 R11, RZ, RZ, 0x1f ;  /* 0x0000001fff0b7424 */ /* 0x000fe400078e00ff */
[----:B0-----:R-:W-:Y:S01]  /*2ea60*/  IMAD.MOV.U32 R15, RZ, RZ, -0x1 ;  /* 0xffffffffff0f7424 */ /* 0x001fe200078e00ff */
[----:B-1----:R-:W-:-:S04]  /*2ea70*/  SHF.R.U32.HI R6, RZ, 0x5, R6 ;  /* 0x00000005ff067819 */ /* 0x002fc80000011606 */
[----:B------:R-:W-:-:S05]  /*2ea80*/  LOP3.LUT R6, R6, 0x3, RZ, 0xc0, !PT ;  /* 0x0000000306067812 */ /* 0x000fca00078ec0ff */
[----:B------:R-:W-:-:S07]  /*2ea90*/  IMAD.MOV.U32 R13, RZ, RZ, R6 ;  /* 0x000000ffff0d7224 */ /* 0x000fce00078e0006 */
[----:B------:R-:W-:Y:S05]  /*2eaa0*/  WARPSYNC.COLLECTIVE R15, `(.L_x_1979) ;  /* 0x000000000f087348 */ /* 0x000fea0003c00000 */
[----:B------:R0:W1:Y:S02]  /*2eab0*/  SHFL.IDX P6, R14, R13, R12, R11 ;  /* 0x0000000c0d0e7389 */ /* 0x00006400000c000b */
[----:B01----:R-:W-:Y:S01]  /*2eac0*/  ENDCOLLECTIVE ;  /* 0x000000000000791b */ /* 0x003fe20003800000 */
.L_x_1979:
[----:B------:R-:W-:Y:S05]  /*2ead0*/  BSYNC B1 ;  /* 0x0000000000017941 */ /* 0x000fea0003800000 */
.L_x_1978:
[----:B------:R-:W-:Y:S05]  /*2eae0*/  BRA `(.L_x_1980) ;  /* 0xffffff7c00487947 */ /* 0x000fea000383ffff */
.L_x_1789:
[----:B------:R-:W-:Y:S01]  /*2eaf0*/  BSSY B1, `(.L_x_1981) ;  /* 0x0000006000017945 */ /* 0x000fe20003800000 */
[----:B0-----:R-:W-:-:S07]  /*2eb00*/  MOV R15, 0xffffffff ;  /* 0xffffffff000f7802 */ /* 0x001fce0000000f00 */
[----:B-1----:R-:W-:Y:S05]  /*2eb10*/  WARPSYNC.COLLECTIVE R15, `(.L_x_1982) ;  /* 0x000000000f0c7348 */ /* 0x002fea0003c00000 */
[----:B------:R-:W-:Y:S02]  /*2eb20*/  ELECT P6, UR62, PT ;  /* 0x00000000003e782f */ /* 0x000fe400038c0000 */
[----:B------:R-:W-:Y:S01]  /*2eb30*/  MOV R14, UR62 ;  /* 0x0000003e000e7c02 */ /* 0x000fe20008000f00 */
[----:B-1----:R-:W-:Y:S10]  /*2eb40*/  ENDCOLLECTIVE ;  /* 0x000000000000791b */ /* 0x002ff40003800000 */
.L_x_1982:
[----:B------:R-:W-:Y:S05]  /*2eb50*/  BSYNC B1 ;  /* 0x0000000000017941 */ /* 0x000fea0003800000 */
.L_x_1981:
[----:B------:R-:W-:Y:S05]  /*2eb60*/  BRA `(.L_x_1788) ;  /* 0xffffff7c00407947 */ /* 0x000fea000383ffff */
.L_x_1791:
[----:B-1----:R1:W2:Y:S02]  /*2eb70*/  SYNCS.PHASECHK.TRANS64.TRYWAIT P0, [R19+URZ+0x30820], R4 ;  /* 0x03082004130075a7 */ /* 0x0022a4000800017f */
[----:B--2---:R-:W-:Y:S05]  /*2eb80*/  @!P0 NANOSLEEP.SYNCS 0x989680 ;  /* 0x009896800000895d */ /* 0x004fea0003900000 */
[----:B------:R-:W2:Y:S02]  /*2eb90*/  @!P0 SYNCS.PHASECHK.TRANS64 P0, [R19+URZ+0x30820], R4 ;  /* 0x03082004130085a7 */ /* 0x000ea4000800007f */
[----:B--2---:R-:W-:Y:S05]  /*2eba0*/  @!P0 BRA `(.L_x_1791) ;  /* 0xfffffffc00f08947 */ /* 0x004fea000383ffff */
[----:B------:R-:W-:Y:S05]  /*2ebb0*/  BRA `(.L_x_1983) ;  /* 0xffffff7c00507947 */ /* 0x000fea000383ffff */
.L_x_1795:
[----:B--2---:R2:W3:Y:S02]  /*2ebc0*/  SYNCS.PHASECHK.TRANS64.TRYWAIT P0, [R7+URZ+0x308a0], R10 ;  /* 0x0308a00a070075a7 */ /* 0x0044e4000800017f */
[----:B---3--:R-:W-:Y:S05]  /*2ebd0*/  @!P0 NANOSLEEP.SYNCS 0x989680 ;  /* 0x009896800000895d */ /* 0x008fea0003900000 */
[----:B------:R-:W3:Y:S02]  /*2ebe0*/  @!P0 SYNCS.PHASECHK.TRANS64 P0, [R7+URZ+0x308a0], R10 ;  /* 0x0308a00a070085a7 */ /* 0x000ee4000800007f */
[----:B---3--:R-:W-:Y:S05]  /*2ebf0*/  @!P0 BRA `(.L_x_1795) ;  /* 0xfffffffc00f08947 */ /* 0x008fea000383ffff */
[----:B------:R-:W-:Y:S05]  /*2ec00*/  BRA `(.L_x_1984) ;  /* 0xffffff7c00707947 */ /* 0x000fea000383ffff */
.L_x_1802:
[----:B-1----:R1:W3:Y:S02]  /*2ec10*/  SYNCS.PHASECHK.TRANS64.TRYWAIT P0, [R7+URZ+0x308c0], R10 ;  /* 0x0308c00a070075a7 */ /* 0x0022e4000800017f */
[----:B---3--:R-:W-:Y:S05]  /*2ec20*/  @!P0 NANOSLEEP.SYNCS 0x989680 ;  /* 0x009896800000895d */ /* 0x008fea0003900000 */
[----:B------:R-:W3:Y:S02]  /*2ec30*/  @!P0 SYNCS.PHASECHK.TRANS64 P0, [R7+URZ+0x308c0], R10 ;  /* 0x0308c00a070085a7 */ /* 0x000ee4000800007f */
[----:B---3--:R-:W-:Y:S05]  /*2ec40*/  @!P0 BRA `(.L_x_1802) ;  /* 0xfffffffc00f08947 */ /* 0x008fea000383ffff */
[----:B------:R-:W-:Y:S05]  /*2ec50*/  BRA `(.L_x_1985) ;  /* 0xffffff8000707947 */ /* 0x000fea000383ffff */
.L_x_1811:
[----:B-1----:R1:W2:Y:S02]  /*2ec60*/  SYNCS.PHASECHK.TRANS64.TRYWAIT P1, [R8+URZ+0x308a0], R7 ;  /* 0x0308a007080075a7 */ /* 0x0022a4000802017f */
[----:B--2---:R-:W-:Y:S05]  /*2ec70*/  @!P1 NANOSLEEP.SYNCS 0x989680 ;  /* 0x009896800000995d */ /* 0x004fea0003900000 */
[----:B------:R-:W2:Y:S02]  /*2ec80*/  @!P1 SYNCS.PHASECHK.TRANS64 P1, [R8+URZ+0x308a0], R7 ;  /* 0x0308a007080095a7 */ /* 0x000ea4000802007f */
[----:B--2---:R-:W-:Y:S05]  /*2ec90*/  @!P1 BRA `(.L_x_1811) ;  /* 0xfffffffc00f09947 */ /* 0x004fea000383ffff */
[----:B------:R-:W-:Y:S05]  /*2eca0*/  BRA `(.L_x_1986) ;  /* 0xffffff8400bc7947 */ /* 0x000fea000383ffff */
.L_x_1818:
[----:B--2---:R2:W3:Y:S02]  /*2ecb0*/  SYNCS.PHASECHK.TRANS64.TRYWAIT P1, [R8+URZ+0x308c0], R7 ;  /* 0x0308c007080075a7 */ /* 0x0044e4000802017f */
[----:B---3--:R-:W-:Y:S05]  /*2ecc0*/  @!P1 NANOSLEEP.SYNCS 0x989680 ;  /* 0x009896800000995d */ /* 0x008fea0003900000 */
[----:B------:R-:W3:Y:S02]  /*2ecd0*/  @!P1 SYNCS.PHASECHK.TRANS64 P1, [R8+URZ+0x308c0], R7 ;  /* 0x0308c007080095a7 */ /* 0x000ee4000802007f */
[----:B---3--:R-:W-:Y:S05]  /*2ece0*/  @!P1 BRA `(.L_x_1818) ;  /* 0xfffffffc00f09947 */ /* 0x008fea000383ffff */
[----:B------:R-:W-:Y:S05]  /*2ecf0*/  BRA `(.L_x_1987) ;  /* 0xffffff8800b87947 */ /* 0x000fea000383ffff */
.L_x_1843:
[----:B------:R-:W2:Y:S01]  /*2ed00*/  S2R R4, SR_TID.X ;  /* 0x0000000000047919 */ /* 0x000ea20000002100 */
[----:B------:R-:W-:Y:S01]  /*2ed10*/  BSSY B0, `(.L_x_1988) ;  /* 0x000000a000007945 */ /* 0x000fe20003800000 */
[----:B------:R-:W-:Y:S02]  /*2ed20*/  IMAD.MOV.U32 R12, RZ, RZ, RZ ;  /* 0x000000ffff0c7224 */ /* 0x000fe400078e00ff */
[----:B------:R-:W-:Y:S02]  /*2ed30*/  IMAD.MOV.U32 R11, RZ, RZ, 0x1f ;  /* 0x0000001fff0b7424 */ /* 0x000fe400078e00ff */
[----:B0-----:R-:W-:Y:S01]  /*2ed40*/  IMAD.MOV.U32 R15, RZ, RZ, -0x1 ;  /* 0xffffffffff0f7424 */ /* 0x001fe200078e00ff */
[----:B--2---:R-:W-:-:S04]  /*2ed50*/  SHF.R.U32.HI R4, RZ, 0x5, R4 ;  /* 0x00000005ff047819 */ /* 0x004fc80000011604 */
[----:B------:R-:W-:-:S05]  /*2ed60*/  LOP3.LUT R4, R4, 0x3, RZ, 0xc0, !PT ;  /* 0x0000000304047812 */ /* 0x000fca00078ec0ff */
[----:B------:R-:W-:-:S07]  /*2ed70*/  IMAD.MOV.U32 R13, RZ, RZ, R4 ;  /* 0x000000ffff0d7224 */ /* 0x000fce00078e0004 */
[----:B-1----:R-:W-:Y:S05]  /*2ed80*/  WARPSYNC.COLLECTIVE R15, `(.L_x_1989) ;  /* 0x000000000f087348 */ /* 0x002fea0003c00000 */
[----:B------:R0:W2:Y:S02]  /*2ed90*/  SHFL.IDX P6, R14, R13, R12, R11 ;  /* 0x0000000c0d0e7389 */ /* 0x0000a400000c000b */
[----:B012---:R-:W-:Y:S01]  /*2eda0*/  ENDCOLLECTIVE ;  /* 0x000000000000791b */ /* 0x007fe20003800000 */
.L_x_1989:
[----:B------:R-:W-:Y:S05]  /*2edb0*/  BSYNC B0 ;  /* 0x0000000000007941 */ /* 0x000fea0003800000 */
.L_x_1988:
[----:B------:R-:W-:Y:S05]  /*2edc0*/  BRA `(.L_x_1990) ;  /* 0xffffff9c00087947 */ /* 0x000fea000383ffff */
.L_x_1845:
[----:B------:R-:W-:Y:S01]  /*2edd0*/  BSSY B0, `(.L_x_1991) ;  /* 0x0000006000007945 */ /* 0x000fe20003800000 */
[----:B0-----:R-:W-:-:S07]  /*2ede0*/  IMAD.MOV.U32 R15, RZ, RZ, -0x1 ;  /* 0xffffffffff0f7424 */ /* 0x001fce00078e00ff */
[----:B-12---:R-:W-:Y:S05]  /*2edf0*/  WARPSYNC.COLLECTIVE R15, `(.L_x_1992) ;  /* 0x000000000f0c7348 */ /* 0x006fea0003c00000 */
[----:B------:R-:W-:Y:S02]  /*2ee00*/  ELECT P6, UR62, PT ;  /* 0x00000000003e782f */ /* 0x000fe400038c0000 */
[----:B------:R-:W-:Y:S01]  /*2ee10*/  MOV R14, UR62 ;  /* 0x0000003e000e7c02 */ /* 0x000fe20008000f00 */
[----:B-12---:R-:W-:Y:S10]  /*2ee20*/  ENDCOLLECTIVE ;  /* 0x000000000000791b */ /* 0x006ff40003800000 */
.L_x_1992:
[----:B------:R-:W-:Y:S05]  /*2ee30*/  BSYNC B0 ;  /* 0x0000000000007941 */ /* 0x000fea0003800000 */
.L_x_1991:
[----:B------:R-:W-:Y:S05]  /*2ee40*/  BRA `(.L_x_1993) ;  /* 0xffffff9c000c7947 */ /* 0x000fea000383ffff */
.L_x_1847:
[----:B---3--:R3:W4:Y:S02]  /*2ee50*/  SYNCS.PHASECHK.TRANS64.TRYWAIT P0, [R0+URZ+0x30840], R2 ;  /* 0x03084002000075a7 */ /* 0x008724000800017f */
[----:B----4-:R-:W-:Y:S05]  /*2ee60*/  @!P0 NANOSLEEP.SYNCS 0x989680 ;  /* 0x009896800000895d */ /* 0x010fea0003900000 */
[----:B------:R-:W4:Y:S02]  /*2ee70*/  @!P0 SYNCS.PHASECHK.TRANS64 P0, [R0+URZ+0x30840], R2 ;  /* 0x03084002000085a7 */ /* 0x000f24000800007f */
[----:B----4-:R-:W-:Y:S05]  /*2ee80*/  @!P0 BRA `(.L_x_1847) ;  /* 0xfffffffc00f08947 */ /* 0x010fea000383ffff */
[----:B------:R-:W-:Y:S05]  /*2ee90*/  BRA `(.L_x_1994) ;  /* 0xffffff9c00707947 */ /* 0x000fea000383ffff */
.L_x_1851:
        /* <DEDUP_REMOVED lines=9> */
[----:B--2---:R-:W-:Y:S01]  /*2ef30*/  IMAD R2, R11, R7, RZ ;  /* 0x000000070b027224 */ /* 0x004fe200078e02ff */
[----:B------:R-:W-:-:S04]  /*2ef40*/  MOV R11, 0x181f ;  /* 0x0000181f000b7802 */ /* 0x000fc80000000f00 */
[----:B------:R-:W-:-:S13]  /*2ef50*/  ISETP.GE.AND P3, PT, R0, R2, PT ;  /* 0x000000020000720c */ /* 0x000fda0003f66270 */
[----:B-----5:R-:W-:Y:S05]  /*2ef60*/  WARPSYNC.COLLECTIVE R15, `(.L_x_1995) ;  /* 0x000000000f087348 */ /* 0x020fea0003c00000 */
[----:B------:R0:W1:Y:S02]  /*2ef70*/  SHFL.IDX P6, R14, R13, R12, R11 ;  /* 0x0000000c0d0e7389 */ /* 0x00006400000c000b */
[----:B01---5:R-:W-:Y:S01]  /*2ef80*/  ENDCOLLECTIVE ;  /* 0x000000000000791b */ /* 0x023fe20003800000 */
.L_x_1995:
[----:B------:R-:W-:Y:S02]  /*2ef90*/  IMAD.MOV.U32 R13, RZ, RZ, R4 ;  /* 0x000000ffff0d7224 */ /* 0x000fe400078e0004 */
[----:B------:R-:W-:-:S07]  /*2efa0*/  IMAD.MOV.U32 R6, RZ, RZ, R14 ;  /* 0x000000ffff067224 */ /* 0x000fce00078e000e */
[----:B------:R-:W-:Y:S05]  /*2efb0*/  WARPSYNC.COLLECTIVE R15, `(.L_x_1996) ;  /* 0x000000000f087348 */ /* 0x000fea0003c00000 */
[----:B------:R0:W1:Y:S02]  /*2efc0*/  SHFL.IDX P6, R14, R13, R12, R11 ;  /* 0x0000000c0d0e7389 */ /* 0x00006400000c000b */
[----:B01----:R-:W-:Y:S01]  /*2efd0*/  ENDCOLLECTIVE ;  /* 0x000000000000791b */ /* 0x003fe20003800000 */
.L_x_1996:
[----:B------:R-:W-:Y:S01]  /*2efe0*/  MOV R13, R3 ;  /* 0x00000003000d7202 */ /* 0x000fe20000000f00 */
[----:B------:R-:W-:Y:S02]  /*2eff0*/  IMAD.MOV.U32 R12, RZ, RZ, 0x1 ;  /* 0x00000001ff0c7424 */ /* 0x000fe400078e00ff */
[----:B------:R-:W-:-:S07]  /*2f000*/  IMAD.MOV.U32 R7, RZ, RZ, R14 ;  /* 0x000000ffff077224 */ /* 0x000fce00078e000e */
[----:B------:R-:W-:Y:S05]  /*2f010*/  WARPSYNC.COLLECTIVE R15, `(.L_x_1997) ;  /* 0x000000000f087348 */ /* 0x000fea0003c00000 */
[----:B------:R0:W1:Y:S02]  /*2f020*/  SHFL.IDX P6, R14, R13, R12, R11 ;  /* 0x0000000c0d0e7389 */ /* 0x00006400000c000b */
[----:B01----:R-:W-:Y:S01]  /*2f030*/  ENDCOLLECTIVE ;  /* 0x000000000000791b */ /* 0x003fe20003800000 */
.L_x_1997:
[----:B------:R-:W-:-:S05]  /*2f040*/  @!P3 LEA R7, P5, R8, R7, 0x1 ;  /* 0x000000070807b211 */ /* 0x000fca00078a08ff */
[----:B------:R-:W-:-:S05]  /*2f050*/  @!P3 IMAD.X R6, RZ, RZ, R6, P5 ;  /* 0x000000ffff06b224 */ /* 0x000fca00028e0606 */
[----:B------:R-:W-:Y:S01]  /*2f060*/  @!P3 LOP3.LUT R7, R7, R6, RZ, 0x3c, !PT ;  /* 0x000000060707b212 */ /* 0x000fe200078e3cff */
[----:B------:R-:W-:-:S03]  /*2f070*/  IMAD.MOV.U32 R13, RZ, RZ, R4 ;  /* 0x000000ffff0d7224 */ /* 0x000fc600078e0004 */
[----:B------:R-:W-:-:S04]  /*2f080*/  @!P3 LOP3.LUT R6, R7, R6, RZ, 0x3c, !PT ;  /* 0x000000060706b212 */ /* 0x000fc800078e3cff */
[----:B------:R-:W-:Y:S01]  /*2f090*/  @!P3 LOP3.LUT R7, R7, R6, RZ, 0x3c, !PT ;  /* 0x000000060707b212 */ /* 0x000fe200078e3cff */
[----:B------:R-:W-:-:S07]  /*2f0a0*/  IMAD.MOV.U32 R9, RZ, RZ, R14 ;  /* 0x000000ffff097224 */ /* 0x000fce00078e000e */
[----:B------:R-:W-:Y:S05]  /*2f0b0*/  WARPSYNC.COLLECTIVE R15, `(.L_x_1998) ;  /* 0x000000000f087348 */ /* 0x000fea0003c00000 */
[----:B------:R0:W1:Y:S02]  /*2f0c0*/  SHFL.IDX P6, R14, R13, R12, R11 ;  /* 0x0000000c0d0e7389 */ /* 0x00006400000c000b */
[----:B01----:R-:W-:Y:S01]  /*2f0d0*/  ENDCOLLECTIVE ;  /* 0x000000000000791b */ /* 0x003fe20003800000 */
.L_x_1998:
[----:B------:R-:W-:Y:S01]  /*2f0e0*/  @!PT LDS RZ, [RZ] ;  /* 0x00000000fffff984 */ /* 0x000fe20000000800 */
[----:B------:R-:W-:Y:S01]  /*2f0f0*/  @!PT LDS RZ, [RZ] ;  /* 0x00000000fffff984 */ /* 0x000fe20000000800 */
[----:B------:R-:W-:Y:S01]  /*2f100*/  @!PT LDS RZ, [RZ] ;  /* 0x00000000fffff984 */ /* 0x000fe20000000800 */
[----:B------:R0:W-:Y:S04]  /*2f110*/  @!P3 LDGSTS.E.BYPASS.LTC128B.128 [R10+0x12400], desc[UR46][R6.64], !P2 ;  /* 0x12400000060abfae */ /* 0x0001e8000d101d6e */
[----:B------:R0:W-:Y:S04]  /*2f120*/  @!P3 LDGSTS.E.BYPASS.LTC128B.128 [R10+0x16400], desc[UR46][R6.64+0x80], !P1 ;  /* 0x16400080060abfae */ /* 0x0001e8000c901d6e */
[----:B------:R0:W-:Y:S01]  /*2f130*/  @!P3 LDGSTS.E.BYPASS.LTC128B.128 [R10+0x1a400], desc[UR46][R6.64+0x100], !P0 ;  /* 0x1a400100060abfae */ /* 0x0001e2000c101d6e */
[----:B------:R-:W-:Y:S01]  /*2f140*/  ISETP.GE.AND P3, PT, R5, R2, PT ;  /* 0x000000020500720c */ /* 0x000fe20003f66270 */
[----:B------:R-:W-:-:S02]  /*2f150*/  IMAD.MOV.U32 R13, RZ, RZ, R3 ;  /* 0x000000ffff0d7224 */ /* 0x000fc400078e0003 */
[----:B------:R-:W-:Y:S02]  /*2f160*/  IMAD.MOV.U32 R12, RZ, RZ, 0x2 ;  /* 0x00000002ff0c7424 */ /* 0x000fe400078e00ff */
[----:B------:R-:W-:-:S08]  /*2f170*/  IMAD.MOV.U32 R5, RZ, RZ, R14 ;  /* 0x000000ffff057224 */ /* 0x000fd000078e000e */
[----:B0-----:R-:W-:Y:S05]  /*2f180*/  WARPSYNC.COLLECTIVE R15, `(.L_x_1999) ;  /* 0x000000000f087348 */ /* 0x001fea0003c00000 */
[----:B------:R1:W2:Y:S02]  /*2f190*/  SHFL.IDX P6, R14, R13, R12, R11 ;  /* 0x0000000c0d0e7389 */ /* 0x0002a400000c000b */
[----:B012---:R-:W-:Y:S01]  /*2f1a0*/  ENDCOLLECTIVE ;  /* 0x000000000000791b */ /* 0x007fe20003800000 */
.L_x_1999:
[----:B------:R-:W-:-:S05]  /*2f1b0*/  @!P3 LEA R8, P5, R8, R5, 0x1 ;  /* 0x000000050808b211 */ /* 0x000fca00078a08ff */
[----:B------:R-:W-:Y:S02]  /*2f1c0*/  @!P3 IMAD.X R5, RZ, RZ, R9, P5 ;  /* 0x000000ffff05b224 */ /* 0x000fe400028e0609 */
[----:B------:R-:W0:Y:S01]  /*2f1d0*/  S2R R9, SR_TID.X ;  /* 0x0000000000097919 */ /* 0x000e220000002100 */
[----:B------:R-:W-:Y:S02]  /*2f1e0*/  @!P3 IMAD.MOV.U32 R6, RZ, RZ, R8 ;  /* 0x000000ffff06b224 */ /* 0x000fe400078e0008 */
[----:B------:R-:W-:Y:S01]  /*2f1f0*/  @!P3 IMAD.MOV.U32 R7, RZ, RZ, R5 ;  /* 0x000000ffff07b224 */ /* 0x000fe200078e0005 */
[----:B------:R-:W-:Y:S01]  /*2f200*/  IADD3 R5, R0, 0x20, RZ ;  /* 0x0000002000057810 */ /* 0x000fe20007ffe0ff */
[----:B------:R-:W-:-:S03]  /*2f210*/  IMAD.MOV.U32 R13, RZ, RZ, R4 ;  /* 0x000000ffff0d7224 */ /* 0x000fc600078e0004 */
[----:B------:R-:W-:Y:S01]  /*2f220*/  @!PT LDS RZ, [RZ] ;  /* 0x00000000fffff984 */ /* 0x000fe20000000800 */
[----:B------:R-:W-:Y:S01]  /*2f230*/  @!PT LDS RZ, [RZ] ;  /* 0x00000000fffff984 */ /* 0x000fe20000000800 */
[----:B------:R-:W-:Y:S01]  /*2f240*/  @!PT LDS RZ, [RZ] ;  /* 0x00000000fffff984 */ /* 0x000fe20000000800 */
[----:B------:R1:W-:Y:S04]  /*2f250*/  @!P3 LDGSTS.E.BYPASS.LTC128B.128 [R10+0x12c00], desc[UR46][R6.64], !P2 ;  /* 0x12c00000060abfae */ /* 0x0003e8000d101d6e */
[----:B------:R1:W-:Y:S01]  /*2f260*/  @!P3 LDGSTS.E.BYPASS.LTC128B.128 [R10+0x16c00], desc[UR46][R6.64+0x80], !P1 ;  /* 0x16c00080060abfae */ /* 0x0003e2000c901d6e */
[----:B------:R-:W-:-:S07]  /*2f270*/  IMAD.MOV.U32 R8, RZ, RZ, R14 ;  /* 0x000000ffff087224 */ /* 0x000fce00078e000e */
[----:B01----:R-:W-:Y:S05]  /*2f280*/  WARPSYNC.COLLECTIVE R15, `(.L_x_2000) ;  /* 0x000000000f087348 */ /* 0x003fea0003c00000 */
[----:B------:R2:W3:Y:S02]  /*2f290*/  SHFL.IDX P6, R14, R13, R12, R11 ;  /* 0x0000000c0d0e7389 */ /* 0x0004e400000c000b */
[----:B0123--:R-:W-:Y:S01]  /*2f2a0*/  ENDCOLLECTIVE ;  /* 0x000000000000791b */ /* 0x00ffe20003800000 */
.L_x_2000:
[----:B------:R-:W-:Y:S01]  /*2f2b0*/  @!PT LDS RZ, [RZ] ;  /* 0x00000000fffff984 */ /* 0x000fe20000000800 */
[----:B------:R-:W-:Y:S01]  /*2f2c0*/  @!PT LDS RZ, [RZ] ;  /* 0x00000000fffff984 */ /* 0x000fe20000000800 */
[----:B------:R-:W-:Y:S01]  /*2f2d0*/  @!PT LDS RZ, [RZ] ;  /* 0x00000000fffff984 */ /* 0x000fe20000000800 */
[----:B------:R0:W-:Y:S01]  /*2f2e0*/  @!P3 LDGSTS.E.BYPASS.LTC128B.128 [R10+0x1ac00], desc[UR46][R6.64+0x100], !P0 ;  /* 0x1ac00100060abfae */ /* 0x0001e2000c101d6e */
[----:B------:R-:W-:Y:S01]  /*2f2f0*/  ISETP.GE.AND P3, PT, R5, R2, PT ;  /* 0x000000020500720c */ /* 0x000fe20003f66270 */
[----:B------:R-:W-:Y:S02]  /*2f300*/  IMAD.MOV.U32 R13, RZ, RZ, R3 ;  /* 0x000000ffff0d7224 */ /* 0x000fe400078e0003 */
[----:B------:R-:W-:Y:S02]  /*2f310*/  IMAD.MOV.U32 R12, RZ, RZ, 0x3 ;  /* 0x00000003ff0c7424 */ /* 0x000fe400078e00ff */
[----:B------:R-:W-:-:S05]  /*2f320*/  IMAD.SHL.U32 R9, R9, 0x8, RZ ;  /* 0x0000000809097824 */ /* 0x000fca00078e00ff */
[----:B------:R-:W-:Y:S01]  /*2f330*/  LOP3.LUT R9, R9, 0x38, RZ, 0xc0, !PT ;  /* 0x0000003809097812 */ /* 0x000fe200078ec0ff */
[----:B0-----:R-:W-:-:S07]  /*2f340*/  IMAD.MOV.U32 R5, RZ, RZ, R14 ;  /* 0x000000ffff057224 */ /* 0x001fce00078e000e */
[----:B------:R-:W-:Y:S05]  /*2f350*/  WARPSYNC.COLLECTIVE R15, `(.L_x_2001) ;  /* 0x000000000f087348 */ /* 0x000fea0003c00000 */
[----:B------:R0:W1:Y:S02]  /*2f360*/  SHFL.IDX P6, R14, R13, R12, R11 ;  /* 0x0000000c0d0e7389 */ /* 0x00006400000c000b */
[----:B01----:R-:W-:Y:S01]  /*2f370*/  ENDCOLLECTIVE ;  /* 0x000000000000791b */ /* 0x003fe20003800000 */
.L_x_2001:
[----:B------:R-:W-:-:S04]  /*2f380*/  @!P3 LEA R5, P4, R9, R5, 0x1 ;  /* 0x000000050905b211 */ /* 0x000fc800078808ff */
[----:B------:R-:W-:-:S05]  /*2f390*/  @!P3 IADD3.X R6, RZ, R8, RZ, P4, !PT ;  /* 0x00000008ff06b210 */ /* 0x000fca00027fe4ff */
[----:B------:R-:W-:Y:S02]  /*2f3a0*/  @!P3 IMAD.MOV.U32 R7, RZ, RZ, R6 ;  /* 0x000000ffff07b224 */ /* 0x000fe400078e0006 */
[----:B------:R-:W-:Y:S01]  /*2f3b0*/  @!P3 IMAD.MOV.U32 R6, RZ, RZ, R5 ;  /* 0x000000ffff06b224 */ /* 0x000fe200078e0005 */
[----:B------:R-:W-:Y:S01]  /*2f3c0*/  MOV R13, R4 ;  /* 0x00000004000d7202 */ /* 0x000fe20000000f00 */
[----:B------:R-:W-:-:S03]  /*2f3d0*/  VIADD R5, R0, 0x30 ;  /* 0x0000003000057836 */ /* 0x000fc60000000000 */
        /* <DEDUP_REMOVED lines=11> */
.L_x_2002:
[----:B------:R-:W-:Y:S01]  /*2f490*/  IMAD.MOV.U32 R13, RZ, RZ, R3 ;  /* 0x000000ffff0d7224 */ /* 0x000fe200078e0003 */
[----:B------:R-:W-:Y:S01]  /*2f4a0*/  MOV R12, 0x4 ;  /* 0x00000004000c7802 */ /* 0x000fe20000000f00 */
[----:B------:R-:W-:-:S07]  /*2f4b0*/  IMAD.MOV.U32 R5, RZ, RZ, R14 ;  /* 0x000000ffff057224 */ /* 0x000fce00078e000e */
[----:B------:R-:W-:Y:S05]  /*2f4c0*/  WARPSYNC.COLLECTIVE R15, `(.L_x_2003) ;  /* 0x000000000f087348 */ /* 0x000fea0003c00000 */
[----:B------:R0:W1:Y:S02]  /*2f4d0*/  SHFL.IDX P6, R14, R13, R12, R11 ;  /* 0x0000000c0d0e7389 */ /* 0x00006400000c000b */
[----:B01----:R-:W-:Y:S01]  /*2f4e0*/  ENDCOLLECTIVE ;  /* 0x000000000000791b */ /* 0x003fe20003800000 */
.L_x_2003:
[----:B------:R-:W-:-:S05]  /*2f4f0*/  @!P3 LEA R5, P4, R9, R5, 0x1 ;  /* 0x000000050905b211 */ /* 0x000fca00078808ff */
[----:B------:R-:W-:-:S04]  /*2f500*/  @!P3 IMAD.X R6, RZ, RZ, R6, P4 ;  /* 0x000000ffff06b224 */ /* 0x000fc800020e0606 */
[----:B------:R-:W-:Y:S02]  /*2f510*/  @!P3 IMAD.MOV.U32 R7, RZ, RZ, R6 ;  /* 0x000000ffff07b224 */ /* 0x000fe400078e0006 */
        /* <DEDUP_REMOVED lines=14> */
.L_x_2004:
[----:B------:R-:W-:Y:S02]  /*2f600*/  IMAD.MOV.U32 R13, RZ, RZ, R3 ;  /* 0x000000ffff0d7224 */ /* 0x000fe400078e0003 */
[----:B------:R-:W-:Y:S02]  /*2f610*/  IMAD.MOV.U32 R12, RZ, RZ, 0x5 ;  /* 0x00000005ff0c7424 */ /* 0x000fe400078e00ff */
[----:B------:R-:W-:-:S07]  /*2f620*/  IMAD.MOV.U32 R5, RZ, RZ, R14 ;  /* 0x000000ffff057224 */ /* 0x000fce00078e000e */
[----:B------:R-:W-:Y:S05]  /*2f630*/  WARPSYNC.COLLECTIVE R15, `(.L_x_2005) ;  /* 0x000000000f087348 */ /* 0x000fea0003c00000 */
[----:B------:R0:W1:Y:S02]  /*2f640*/  SHFL.IDX P6, R14, R13, R12, R11 ;  /* 0x0000000c0d0e7389 */ /* 0x00006400000c000b */
[----:B01----:R-:W-:Y:S01]  /*2f650*/  ENDCOLLECTIVE ;  /* 0x000000000000791b */ /* 0x003fe20003800000 */
.L_x_2005:
[----:B------:R-:W-:-:S05]  /*2f660*/  @!P3 LEA R5, P4, R9, R5, 0x1 ;  /* 0x000000050905b211 */ /* 0x000fca00078808ff */
[----:B------:R-:W-:-:S04]  /*2f670*/  @!P3 IMAD.X R6, RZ, RZ, R6, P4 ;  /* 0x000000ffff06b224 */ /* 0x000fc800020e0606 */
[----:B------:R-:W-:Y:S02]  /*2f680*/  @!P3 IMAD.MOV.U32 R7, RZ, RZ, R6 ;  /* 0x000000ffff07b224 */ /* 0x000fe400078e0006 */
[----:B------:R-:W-:Y:S01]  /*2f690*/  @!P3 IMAD.MOV.U32 R6, RZ, RZ, R5 ;  /* 0x000000ffff06b224 */ /* 0x000fe200078e0005 */
[----:B------:R-:W-:Y:S01]  /*2f6a0*/  IADD3 R5, R0, 0x50, RZ ;  /* 0x0000005000057810 */ /* 0x000fe20007ffe0ff */
[----:B------:R-:W-:-:S03]  /*2f6b0*/  IMAD.MOV.U32 R13, RZ, RZ, R4 ;  /* 0x000000ffff0d7224 */ /* 0x000fc600078e0004 */
        /* <DEDUP_REMOVED lines=11> */
.L_x_2006:
[----:B------:R-:W-:Y:S02]  /*2f770*/  IMAD.MOV.U32 R13, RZ, RZ, R3 ;  /* 0x000000ffff0d7224 */ /* 0x000fe400078e0003 */
[----:B------:R-:W-:Y:S02]  /*2f780*/  IMAD.MOV.U32 R12, RZ, RZ, 0x6 ;  /* 0x00000006ff0c7424 */ /* 0x000fe400078e00ff */
[----:B------:R-:W-:-:S07]  /*2f790*/  IMAD.MOV.U32 R5, RZ, RZ, R14 ;  /* 0x000000ffff057224 */ /* 0x000fce00078e000e */
[----:B------:R-:W-:Y:S05]  /*2f7a0*/  WARPSYNC.COLLECTIVE R15, `(.L_x_2007) ;  /* 0x000000000f087348 */ /* 0x000fea0003c00000 */
[----:B------:R0:W1:Y:S02]  /*2f7b0*/  SHFL.IDX P6, R14, R13, R12, R11 ;  /* 0x0000000c0d0e7389 */ /* 0x00006400000c000b */
[----:B01----:R-:W-:Y:S01]  /*2f7c0*/  ENDCOLLECTIVE ;  /* 0x000000000000791b */ /* 0x003fe20003800000 */
.L_x_2007:
[----:B------:R-:W-:-:S05]  /*2f7d0*/  @!P3 LEA R5, P4, R9, R5, 0x1 ;  /* 0x000000050905b211 */ /* 0x000fca00078808ff */
[----:B------:R-:W-:-:S05]  /*2f7e0*/  @!P3 IMAD.X R6, RZ, RZ, R6, P4 ;  /* 0x000000ffff06b224 */ /* 0x000fca00020e0606 */
[----:B------:R-:W-:Y:S01]  /*2f7f0*/  @!P3 MOV R7, R6 ;  /* 0x000000060007b202 */ /* 0x000fe20000000f00 */
        /* <DEDUP_REMOVED lines=13> */
.L_x_2008:
[----:B------:R-:W-:Y:S01]  /*2f8d0*/  ISETP.GE.AND P4, PT, R7, R2, PT ;  /* 0x000000020700720c */ /* 0x000fe20003f86270 */
[----:B------:R-:W-:Y:S02]  /*2f8e0*/  IMAD.MOV.U32 R13, RZ, RZ, R3 ;  /* 0x000000ffff0d7224 */ /* 0x000fe400078e0003 */
[----:B------:R-:W-:Y:S02]  /*2f8f0*/  IMAD.MOV.U32 R12, RZ, RZ, 0x7 ;  /* 0x00000007ff0c7424 */ /* 0x000fe400078e00ff */
[----:B------:R-:W-:-:S08]  /*2f900*/  IMAD.MOV.U32 R5, RZ, RZ, R14 ;  /* 0x000000ffff057224 */ /* 0x000fd000078e000e */
[----:B------:R-:W-:Y:S05]  /*2f910*/  WARPSYNC.COLLECTIVE R15, `(.L_x_2009) ;  /* 0x000000000f087348 */ /* 0x000fea0003c00000 */
[----:B------:R0:W1:Y:S02]  /*2f920*/  SHFL.IDX P6, R14, R13, R12, R11 ;  /* 0x0000000c0d0e7389 */ /* 0x00006400000c000b */
[----:B01----:R-:W-:Y:S01]  /*2f930*/  ENDCOLLECTIVE ;  /* 0x000000000000791b */ /* 0x003fe20003800000 */
.L_x_2009:
[----:B------:R-:W-:-:S05]  /*2f940*/  @!P4 LEA R5, P3, R9, R5, 0x1 ;  /* 0x000000050905c211 */ /* 0x000fca00078608ff */
[----:B------:R-:W-:-:S04]  /*2f950*/  @!P4 IMAD.X R6, RZ, RZ, R6, P3 ;  /* 0x000000ffff06c224 */ /* 0x000fc800018e0606 */
[----:B------:R-:W-:Y:S01]  /*2f960*/  @!P4 IMAD.MOV.U32 R7, RZ, RZ, R6 ;  /* 0x000000ffff07c224 */ /* 0x000fe200078e0006 */
[----:B------:R-:W-:Y:S01]  /*2f970*/  MOV R13, R4 ;  /* 0x00000004000d7202 */ /* 0x000fe20000000f00 */
        /* <DEDUP_REMOVED lines=10> */
.L_x_2010:
[----:B------:R-:W-:Y:S01]  /*2fa20*/  @!PT LDS RZ, [RZ] ;  /* 0x00000000fffff984 */ /* 0x000fe20000000800 */
[----:B------:R-:W-:Y:S01]  /*2fa30*/  @!PT LDS RZ, [RZ] ;  /* 0x00000000fffff984 */ /* 0x000fe20000000800 */
[----:B------:R-:W-:Y:S01]  /*2fa40*/  @!PT LDS RZ, [RZ] ;  /* 0x00000000fffff984 */ /* 0x000fe20000000800 */
[----:B------:R3:W-:Y:S01]  /*2fa50*/  @!P4 LDGSTS.E.BYPASS.LTC128B.128 [R10+0x1d400], desc[UR46][R6.64+0x100], !P0 ;  /* 0x1d400100060acfae */ /* 0x0007e2000c101d6e */
[----:B------:R-:W-:Y:S01]  /*2fa60*/  IMAD.MOV.U32 R3, RZ, RZ, R14 ;  /* 0x000000ffff037224 */ /* 0x000fe200078e000e */
[----:B------:R-:W-:Y:S06]  /*2fa70*/  BRA `(.L_x_2011) ;  /* 0xffffffa000147947 */ /* 0x000fec000383ffff */
.L_x_1856:
[----:B----4-:R4:W0:Y:S02]  /*2fa80*/  SYNCS.PHASECHK.TRANS64.TRYWAIT P0, [R19+URZ+0x30820], R0 ;  /* 0x03082000130075a7 */ /* 0x010824000800017f */
[----:B0-----:R-:W-:Y:S05]  /*2fa90*/  @!P0 NANOSLEEP.SYNCS 0x989680 ;  /* 0x009896800000895d */ /* 0x001fea0003900000 */
[----:B------:R-:W0:Y:S02]  /*2faa0*/  @!P0 SYNCS.PHASECHK.TRANS64 P0, [R19+URZ+0x30820], R0 ;  /* 0x03082000130085a7 */ /* 0x000e24000800007f */
[----:B0-----:R-:W-:Y:S05]  /*2fab0*/  @!P0 BRA `(.L_x_1856) ;  /* 0xfffffffc00f08947 */ /* 0x001fea000383ffff */
[----:B------:R-:W-:Y:S05]  /*2fac0*/  BRA `(.L_x_2012) ;  /* 0xffffffa000947947 */ /* 0x000fea000383ffff */
.L_x_1865:
[----:B-1----:R1:W2:Y:S02]  /*2fad0*/  SYNCS.PHASECHK.TRANS64.TRYWAIT P0, [R3+URZ+0x30840], R2 ;  /* 0x03084002030075a7 */ /* 0x0022a4000800017f */
[----:B--2---:R-:W-:Y:S05]  /*2fae0*/  @!P0 NANOSLEEP.SYNCS 0x989680 ;  /* 0x009896800000895d */ /* 0x004fea0003900000 */
[----:B------:R-:W2:Y:S02]  /*2faf0*/  @!P0 SYNCS.PHASECHK.TRANS64 P0, [R3+URZ+0x30840], R2 ;  /* 0x03084002030085a7 */ /* 0x000ea4000800007f */
[----:B--2---:R-:W-:Y:S05]  /*2fb00*/  @!P0 BRA `(.L_x_1865) ;  /* 0xfffffffc00f08947 */ /* 0x004fea000383ffff */
[----:B------:R-:W-:Y:S05]  /*2fb10*/  BRA `(.L_x_2013) ;  /* 0xffffffa400887947 */ /* 0x000fea000383ffff */
.L_x_1872:
[----:B0-----:R0:W1:Y:S02]  /*2fb20*/  SYNCS.PHASECHK.TRANS64.TRYWAIT P0, [R3+URZ+0x60], R2 ;  /* 0x00006002030075a7 */ /* 0x001064000800017f */
[----:B-1----:R-:W-:Y:S05]  /*2fb30*/  @!P0 NANOSLEEP.SYNCS 0x989680 ;  /* 0x009896800000895d */ /* 0x002fea0003900000 */
[----:B------:R-:W1:Y:S02]  /*2fb40*/  @!P0 SYNCS.PHASECHK.TRANS64 P0, [R3+URZ+0x60], R2 ;  /* 0x00006002030085a7 */ /* 0x000e64000800007f */
[----:B-1----:R-:W-:Y:S05]  /*2fb50*/  @!P0 BRA `(.L_x_1872) ;  /* 0xfffffffc00f08947 */ /* 0x002fea000383ffff */
[----:B------:R-:W-:Y:S05]  /*2fb60*/  BRA `(.L_x_2014) ;  /* 0xffffffa800a07947 */ /* 0x000fea000383ffff */
.L_x_1882:
[----:B-1----:R1:W2:Y:S02]  /*2fb70*/  SYNCS.PHASECHK.TRANS64.TRYWAIT P0, [R3+URZ+0x30840], R2 ;  /* 0x03084002030075a7 */ /* 0x0022a4000800017f */
[----:B--2---:R-:W-:Y:S05]  /*2fb80*/  @!P0 NANOSLEEP.SYNCS 0x989680 ;  /* 0x009896800000895d */ /* 0x004fea0003900000 */
[----:B------:R-:W2:Y:S02]  /*2fb90*/  @!P0 SYNCS.PHASECHK.TRANS64 P0, [R3+URZ+0x30840], R2 ;  /* 0x03084002030085a7 */ /* 0x000ea4000800007f */
[----:B--2---:R-:W-:Y:S05]  /*2fba0*/  @!P0 BRA `(.L_x_1882) ;  /* 0xfffffffc00f08947 */ /* 0x004fea000383ffff */
[----:B------:R-:W-:Y:S05]  /*2fbb0*/  BRA `(.L_x_2015) ;  /* 0xffffffb000707947 */ /* 0x000fea000383ffff */
.L_x_1889:
[----:B0-----:R0:W1:Y:S02]  /*2fbc0*/  SYNCS.PHASECHK.TRANS64.TRYWAIT P0, [R2+URZ+0x60], R3 ;  /* 0x00006003020075a7 */ /* 0x001064000800017f */
[----:B-1----:R-:W-:Y:S05]  /*2fbd0*/  @!P0 NANOSLEEP.SYNCS 0x989680 ;  /* 0x009896800000895d */ /* 0x002fea0003900000 */
[----:B------:R-:W1:Y:S02]  /*2fbe0*/  @!P0 SYNCS.PHASECHK.TRANS64 P0, [R2+URZ+0x60], R3 ;  /* 0x00006003020085a7 */ /* 0x000e64000800007f */
[----:B-1----:R-:W-:Y:S05]  /*2fbf0*/  @!P0 BRA `(.L_x_1889) ;  /* 0xfffffffc00f08947 */ /* 0x002fea000383ffff */
[----:B------:R-:W-:Y:S05]  /*2fc00*/  BRA `(.L_x_2016) ;  /* 0xffffffb400887947 */ /* 0x000fea000383ffff */
.L_x_1899:
[----:B--2---:R2:W3:Y:S02]  /*2fc10*/  SYNCS.PHASECHK.TRANS64.TRYWAIT P0, [R2+URZ+0x30840], R3 ;  /* 0x03084003020075a7 */ /* 0x0044e4000800017f */
[----:B---3--:R-:W-:Y:S05]  /*2fc20*/  @!P0 NANOSLEEP.SYNCS 0x989680 ;  /* 0x009896800000895d */ /* 0x008fea0003900000 */
[----:B------:R-:W3:Y:S02]  /*2fc30*/  @!P0 SYNCS.PHASECHK.TRANS64 P0, [R2+URZ+0x30840], R3 ;  /* 0x03084003020085a7 */ /* 0x000ee4000800007f */
[----:B---3--:R-:W-:Y:S05]  /*2fc40*/  @!P0 BRA `(.L_x_1899) ;  /* 0xfffffffc00f08947 */ /* 0x008fea000383ffff */
[----:B------:R-:W-:Y:S05]  /*2fc50*/  BRA `(.L_x_2017) ;  /* 0xffffffbc00287947 */ /* 0x000fea000383ffff */
.L_x_1906:
[----:B0-----:R0:W1:Y:S02]  /*2fc60*/  SYNCS.PHASECHK.TRANS64.TRYWAIT P0, [R2+URZ+0x60], R5 ;  /* 0x00006005020075a7 */ /* 0x001064000800017f */
[----:B-1----:R-:W-:Y:S05]  /*2fc70*/  @!P0 NANOSLEEP.SYNCS 0x989680 ;  /* 0x009896800000895d */ /* 0x002fea0003900000 */
[----:B------:R-:W1:Y:S02]  /*2fc80*/  @!P0 SYNCS.PHASECHK.TRANS64 P0, [R2+URZ+0x60], R5 ;  /* 0x00006005020085a7 */ /* 0x000e64000800007f */
[----:B-1----:R-:W-:Y:S05]  /*2fc90*/  @!P0 BRA `(.L_x_1906) ;  /* 0xfffffffc00f08947 */ /* 0x002fea000383ffff */
[----:B------:R-:W-:Y:S05]  /*2fca0*/  BRA `(.L_x_2018) ;  /* 0xffffffc000407947 */ /* 0x000fea000383ffff */
.L_x_1918:
[----:B--2---:R2:W4:Y:S02]  /*2fcb0*/  SYNCS.PHASECHK.TRANS64.TRYWAIT P0, [R0+URZ+0x30860], R2 ;  /* 0x03086002000075a7 */ /* 0x004524000800017f */
[----:B----4-:R-:W-:Y:S05]  /*2fcc0*/  @!P0 NANOSLEEP.SYNCS 0x989680 ;  /* 0x009896800000895d */ /* 0x010fea0003900000 */
[----:B------:R-:W4:Y:S02]  /*2fcd0*/  @!P0 SYNCS.PHASECHK.TRANS64 P0, [R0+URZ+0x30860], R2 ;  /* 0x03086002000085a7 */ /* 0x000f24000800007f */
[----:B----4-:R-:W-:Y:S05]  /*2fce0*/  @!P0 BRA `(.L_x_1918) ;  /* 0xfffffffc00f08947 */ /* 0x010fea000383ffff */
[----:B------:R-:W-:Y:S05]  /*2fcf0*/  BRA `(.L_x_2019) ;  /* 0xffffffc400c87947 */ /* 0x000fea000383ffff */
.L_x_1926:
[----:B-12---:R-:W2:Y:S01]  /*2fd00*/  LDL R0, [R1] ;  /* 0x0000000001007983 */ /* 0x006ea20000100800 */
[----:B------:R-:W-:Y:S01]  /*2fd10*/  BSSY B0, `(.L_x_2020) ;  /* 0x0000008000007945 */ /* 0x000fe20003800000 */
[----:B0-----:R-:W-:Y:S02]  /*2fd20*/  IMAD.MOV.U32 R12, RZ, RZ, RZ ;  /* 0x000000ffff0c7224 */ /* 0x001fe400078e00ff */
[----:B------:R-:W-:Y:S02]  /*2fd30*/  IMAD.MOV.U32 R11, RZ, RZ, 0x1f ;  /* 0x0000001fff0b7424 */ /* 0x000fe400078e00ff */
[----:B------:R-:W-:Y:S02]  /*2fd40*/  IMAD.MOV.U32 R15, RZ, RZ, -0x1 ;  /* 0xffffffffff0f7424 */ /* 0x000fe400078e00ff */
[----:B--2---:R-:W-:-:S07]  /*2fd50*/  IMAD.MOV.U32 R13, RZ, RZ, R0 ;  /* 0x000000ffff0d7224 */ /* 0x004fce00078e0000 */
[----:B---3--:R-:W-:Y:S05]  /*2fd60*/  WARPSYNC.COLLECTIVE R15, `(.L_x_2021) ;  /* 0x000000000f087348 */ /* 0x008fea0003c00000 */
[----:B------:R0:W1:Y:S02]  /*2fd70*/  SHFL.IDX P6, R14, R13, R12, R11 ;  /* 0x0000000c0d0e7389 */ /* 0x00006400000c000b */
[----:B01-3--:R-:W-:Y:S01]  /*2fd80*/  ENDCOLLECTIVE ;  /* 0x000000000000791b */ /* 0x00bfe20003800000 */
.L_x_2021:
[----:B------:R-:W-:Y:S05]  /*2fd90*/  BSYNC B0 ;  /* 0x0000000000007941 */ /* 0x000fea0003800000 */
.L_x_2020:
[----:B------:R0:W5:Y:S01]  /*2fda0*/  LDL R2, [R1+0xc] ;  /* 0x00000c0001027983 */ /* 0x0001620000100800 */
[----:B------:R-:W-:Y:S01]  /*2fdb0*/  MOV R13, R0 ;  /* 0x00000000000d7202 */ /* 0x000fe20000000f00 */
[----:B------:R-:W-:Y:S02]  /*2fdc0*/  IMAD.MOV.U32 R12, RZ, RZ, 0x1 ;  /* 0x00000001ff0c7424 */ /* 0x000fe400078e00ff */
[----:B------:R-:W-:Y:S02]  /*2fdd0*/  IMAD.MOV.U32 R11, RZ, RZ, 0x1f ;  /* 0x0000001fff0b7424 */ /* 0x000fe400078e00ff */
[----:B------:R-:W-:Y:S02]  /*2fde0*/  IMAD.MOV.U32 R15, RZ, RZ, -0x1 ;  /* 0xffffffffff0f7424 */ /* 0x000fe400078e00ff */
[----:B0-----:R-:W-:-:S07]  /*2fdf0*/  IMAD.MOV.U32 R5, RZ, RZ, R14 ;  /* 0x000000ffff057224 */ /* 0x001fce00078e000e */
[----:B-----5:R-:W-:Y:S05]  /*2fe00*/  WARPSYNC.COLLECTIVE R15, `(.L_x_2022) ;  /* 0x000000000f087348 */ /* 0x020fea0003c00000 */
[----:B------:R0:W1:Y:S02]  /*2fe10*/  SHFL.IDX P6, R14, R13, R12, R11 ;  /* 0x0000000c0d0e7389 */ /* 0x00006400000c000b */
[----:B01---5:R-:W-:Y:S01]  /*2fe20*/  ENDCOLLECTIVE ;  /* 0x000000000000791b */ /* 0x023fe20003800000 */
.L_x_2022:
        /* <DEDUP_REMOVED lines=16> */
[----:B------:R-:W-:Y:S02]  /*2ff30*/  ISETP.GE.U32.AND P5, PT, R16, 0x10, PT ;  /* 0x000000101000780c */ /* 0x000fe40003fa6070 */
[----:B--2---:R-:W-:Y:S01]  /*2ff40*/  @!P1 MOV R4, R8 ;  /* 0x0000000800049202 */ /* 0x004fe20000000f00 */
        /* <DEDUP_REMOVED lines=8> */
.L_x_2023:
        /* <DEDUP_REMOVED lines=8> */
.L_x_2024:
        /* <DEDUP_REMOVED lines=8> */
.L_x_2025:
        /* <DEDUP_REMOVED lines=8> */
.L_x_2026:
        /* <DEDUP_REMOVED lines=8> */
.L_x_2027:
[----:B------:R-:W-:Y:S02]  /*301d0*/  IMAD.MOV.U32 R12, RZ, RZ, 0x1f ;  /* 0x0000001fff0c7424 */ /* 0x000fe400078e00ff */
[----:B------:R-:W-:Y:S01]  /*301e0*/  IMAD.MOV.U32 R11, RZ, RZ, 0x1f ;  /* 0x0000001fff0b7424 */ /* 0x000fe200078e00ff */
[----:B------:R-:W-:-:S04]  /*301f0*/  MOV R3, R14 ;  /* 0x0000000e00037202 */ /* 0x000fc80000000f00 */
[----:B------:R-:W-:-:S05]  /*30200*/  SEL R3, R3, RZ, P5 ;  /* 0x000000ff03037207 */ /* 0x000fca0002800000 */
[----:B------:R-:W-:-:S04]  /*30210*/  IMAD.IADD R7, R2, 0x1, R3 ;  /* 0x0000000102077824 */ /* 0x000fc800078e0203 */
[----:B------:R-:W-:-:S07]  /*30220*/  IMAD.MOV.U32 R13, RZ, RZ, R7 ;  /* 0x000000ffff0d7224 */ /* 0x000fce00078e0007 */
[----:B------:R-:W-:Y:S05]  /*30230*/  WARPSYNC.COLLECTIVE R15, `(.L_x_2028) ;  /* 0x000000000f087348 */ /* 0x000fea0003c00000 */
[----:B------:R0:W1:Y:S02]  /*30240*/  SHFL.IDX P6, R14, R13, R12, R11 ;  /* 0x0000000c0d0e7389 */ /* 0x00006400000c000b */
[----:B01----:R-:W-:Y:S01]  /*30250*/  ENDCOLLECTIVE ;  /* 0x000000000000791b */ /* 0x003fe20003800000 */
.L_x_2028:
[----:B------:R-:W-:Y:S01]  /*30260*/  IMAD.MOV.U32 R9, RZ, RZ, R14 ;  /* 0x000000ffff097224 */ /* 0x000fe200078e000e */
[----:B------:R-:W-:Y:S06]  /*30270*/  BRA `(.L_x_2029) ;  /* 0xffffffc800807947 */ /* 0x000fec000383ffff */
.L_x_1929:
[----:B------:R-:W-:Y:S01]  /*30280*/  BSSY B0, `(.L_x_2030) ;  /* 0x0000008000007945 */ /* 0x000fe20003800000 */
[----:B------:R-:W-:Y:S01]  /*30290*/  MOV R13, R2 ;  /* 0x00000002000d7202 */ /* 0x000fe20000000f00 */
[----:B------:R-:W-:Y:S02]  /*302a0*/  IMAD.MOV.U32 R12, RZ, RZ, 0x1 ;  /* 0x00000001ff0c7424 */ /* 0x000fe400078e00ff */
[----:B------:R-:W-:Y:S02]  /*302b0*/  IMAD.MOV.U32 R11, RZ, RZ, RZ ;  /* 0x000000ffff0b7224 */ /* 0x000fe400078e00ff */
[----:B------:R-:W-:-:S07]  /*302c0*/  IMAD.MOV.U32 R15, RZ, RZ, -0x1 ;  /* 0xffffffffff0f7424 */ /* 0x000fce00078e00ff */
[----:B0-----:R-:W-:Y:S05]  /*302d0*/  WARPSYNC.COLLECTIVE R15, `(.L_x_2031) ;  /* 0x000000000f087348 */ /* 0x001fea0003c00000 */
[----:B------:R1:W2:Y:S02]  /*302e0*/  SHFL.UP P6, R14, R13, R12, R11 ;  /* 0x0400000c0d0e7389 */ /* 0x0002a400000c000b */
[----:B012---:R-:W-:Y:S01]  /*302f0*/  ENDCOLLECTIVE ;  /* 0x000000000000791b */ /* 0x007fe20003800000 */
.L_x_2031:
[----:B------:R-:W-:Y:S05]  /*30300*/  BSYNC B0 ;  /* 0x0000000000007941 */ /* 0x000fea0003800000 */
.L_x_2030:
        /* <DEDUP_REMOVED lines=10> */
.L_x_2032:
        /* <DEDUP_REMOVED lines=8> */
.L_x_2033:
[----:B------:R-:W-:Y:S01]  /*30430*/  IMAD.MOV.U32 R12, RZ, RZ, 0x8 ;  /* 0x00000008ff0c7424 */ /* 0x000fe200078e00ff */
[----:B------:R-:W-:-:S04]  /*30440*/  MOV R3, R14 ;  /* 0x0000000e00037202 */ /* 0x000fc80000000f00 */
[----:B------:R-:W-:-:S05]  /*30450*/  SEL R3, R3, RZ, P3 ;  /* 0x000000ff03037207 */ /* 0x000fca0001800000 */
[----:B------:R-:W-:-:S04]  /*30460*/  IMAD.IADD R2, R2, 0x1, R3 ;  /* 0x0000000102027824 */ /* 0x000fc800078e0203 */
[----:B------:R-:W-:-:S07]  /*30470*/  IMAD.MOV.U32 R13, RZ, RZ, R2 ;  /* 0x000000ffff0d7224 */ /* 0x000fce00078e0002 */
[----:B------:R-:W-:Y:S05]  /*30480*/  WARPSYNC.COLLECTIVE R15, `(.L_x_2034) ;  /* 0x000000000f087348 */ /* 0x000fea0003c00000 */
[----:B------:R0:W1:Y:S02]  /*30490*/  SHFL.UP P6, R14, R13, R12, R11 ;  /* 0x0400000c0d0e7389 */ /* 0x00006400000c000b */
[----:B01----:R-:W-:Y:S01]  /*304a0*/  ENDCOLLECTIVE ;  /* 0x000000000000791b */ /* 0x003fe20003800000 */
.L_x_2034:
[----:B------:R-:W-:Y:S01]  /*304b0*/  MOV R12, 0x10 ;  /* 0x00000010000c7802 */ /* 0x000fe20000000f00 */
[----:B------:R-:W-:-:S05]  /*304c0*/  IMAD.MOV.U32 R3, RZ, RZ, R14 ;  /* 0x000000ffff037224 */ /* 0x000fca00078e000e */
[----:B------:R-:W-:-:S05]  /*304d0*/  SEL R3, R3, RZ, P4 ;  /* 0x000000ff03037207 */ /* 0x000fca0002000000 */
[----:B------:R-:W-:-:S04]  /*304e0*/  IMAD.IADD R2, R2, 0x1, R3 ;  /* 0x0000000102027824 */ /* 0x000fc800078e0203 */
[----:B------:R-:W-:-:S07]  /*304f0*/  IMAD.MOV.U32 R13, RZ, RZ, R2 ;  /* 0x000000ffff0d7224 */ /* 0x000fce00078e0002 */
[----:B------:R-:W-:Y:S05]  /*30500*/  WARPSYNC.COLLECTIVE R15, `(.L_x_2035) ;  /* 0x000000000f087348 */ /* 0x000fea0003c00000 */
[----:B------:R0:W1:Y:S02]  /*30510*/  SHFL.UP P6, R14, R13, R12, R11 ;  /* 0x0400000c0d0e7389 */ /* 0x00006400000c000b */
[----:B01----:R-:W-:Y:S01]  /*30520*/  ENDCOLLECTIVE ;  /* 0x000000000000791b */ /* 0x003fe20003800000 */
.L_x_2035:
        /* <DEDUP_REMOVED lines=9> */
.L_x_2036:
[----:B------:R-:W-:Y:S01]  /*305c0*/  IMAD.MOV.U32 R9, RZ, RZ, R14 ;  /* 0x000000ffff097224 */ /* 0x000fe200078e000e */
[----:B------:R-:W-:Y:S06]  /*305d0*/  BRA `(.L_x_2037) ;  /* 0xffffffc800547947 */ /* 0x000fec000383ffff */
.L_x_1931:
[----:B------:R-:W-:Y:S01]  /*305e0*/  BSSY B0, `(.L_x_2038) ;  /* 0x0000006000007945 */ /* 0x000fe20003800000 */
[----:B------:R-:W-:Y:S02]  /*305f0*/  PLOP3.LUT P6, PT, P6, PT, PT, 0x8, 0x0 ;  /* 0x000000000000781c */ /* 0x000fe400037ce170 */
[----:B------:R-:W-:-:S11]  /*30600*/  MOV R15, 0xffffffff ;  /* 0xffffffff000f7802 */ /* 0x000fd60000000f00 */
[----:B0-----:R-:W-:Y:S05]  /*30610*/  WARPSYNC.COLLECTIVE R15, `(.L_x_2039) ;  /* 0x000000000f087348 */ /* 0x001fea0003c00000 */
[----:B------:R-:W-:Y:S01]  /*30620*/  VOTE.ANY R14, PT, P6 ;  /* 0x00000000000e7806 */ /* 0x000fe200030e0100 */
[----:B0-----:R-:W-:Y:S06]  /*30630*/  ENDCOLLECTIVE ;  /* 0x000000000000791b */ /* 0x001fec0003800000 */
.L_x_2039:
[----:B------:R-:W-:Y:S05]  /*30640*/  BSYNC B0 ;  /* 0x0000000000007941 */ /* 0x000fea0003800000 */
.L_x_2038:
        /* <DEDUP_REMOVED lines=10> */
.L_x_2040:
[----:B------:R-:W-:Y:S01]  /*306f0*/  MOV R13, R6 ;  /* 0x00000006000d7202 */ /* 0x000fe20000000f00 */
[----:B------:R-:W-:-:S07]  /*30700*/  IMAD.MOV.U32 R4, RZ, RZ, R14 ;  /* 0x000000ffff047224 */ /* 0x000fce00078e000e */
[----:B------:R-:W-:Y:S05]  /*30710*/  WARPSYNC.COLLECTIVE R15, `(.L_x_2041) ;  /* 0x000000000f087348 */ /* 0x000fea0003c00000 */
[----:B------:R0:W1:Y:S02]  /*30720*/  SHFL.IDX P6, R14, R13, R12, R11 ;  /* 0x0000000c0d0e7389 */ /* 0x00006400000c000b */
[----:B01----:R-:W-:Y:S01]  /*30730*/  ENDCOLLECTIVE ;  /* 0x000000000000791b */ /* 0x003fe20003800000 */
.L_x_2041:
[----:B------:R-:W-:Y:S02]  /*30740*/  IMAD.MOV.U32 R6, RZ, RZ, R14 ;  /* 0x000000ffff067224 */ /* 0x000fe400078e000e */
[----:B------:R-:W-:-:S05]  /*30750*/  IMAD.IADD R10, R3, 0x1, R10 ;  /* 0x00000001030a7824 */ /* 0x000fca00078e020a */
[----:B------:R0:W-:Y:S01]  /*30760*/  STL [R1+0xc], R10 ;  /* 0x00000c0a01007387 */ /* 0x0001e20000100800 */
[----:B------:R-:W-:Y:S05]  /*30770*/  BRA `(.L_x_2042) ;  /* 0xffffffc800347947 */ /* 0x000fea000383ffff */
.L_x_1933:
        /* <DEDUP_REMOVED lines=8> */
.L_x_2044:
[----:B------:R-:W-:Y:S05]  /*30800*/  BSYNC B0 ;  /* 0x0000000000007941 */ /* 0x000fea0003800000 */
.L_x_2043:
[----:B------:R-:W-:Y:S01]  /*30810*/  MOV R3, R14 ;  /* 0x0000000e00037202 */ /* 0x000fe20000000f00 */
[----:B------:R-:W-:Y:S06]  /*30820*/  BRA `(.L_x_2045) ;  /* 0xffffffc800207947 */ /* 0x000fec000383ffff */
.L_x_1939:
[----:B0-----:R0:W1:Y:S02]  /*30830*/  SYNCS.PHASECHK.TRANS64.TRYWAIT P0, [R0+URZ+0x30820], R3 ;  /* 0x03082003000075a7 */ /* 0x001064000800017f */
[----:B-1----:R-:W-:Y:S05]  /*30840*/  @!P0 NANOSLEEP.SYNCS 0x989680 ;  /* 0x009896800000895d */ /* 0x002fea0003900000 */
[----:B------:R-:W1:Y:S02]  /*30850*/  @!P0 SYNCS.PHASECHK.TRANS64 P0, [R0+URZ+0x30820], R3 ;  /* 0x03082003000085a7 */ /* 0x000e64000800007f */
[----:B-1----:R-:W-:Y:S05]  /*30860*/  @!P0 BRA `(.L_x_1939) ;  /* 0xfffffffc00f08947 */ /* 0x002fea000383ffff */
[----:B------:R-:W-:Y:S05]  /*30870*/  BRA `(.L_x_2046) ;  /* 0xffffffd000c07947 */ /* 0x000fea000383ffff */
.L_x_1940:
        /* <DEDUP_REMOVED lines=11> */
.L_x_2048:
[----:B------:R-:W-:Y:S05]  /*30930*/  BSYNC B0 ;  /* 0x0000000000007941 */ /* 0x000fea0003800000 */
.L_x_2047:
[----:B------:R-:W-:Y:S05]  /*30940*/  BRA `(.L_x_2049) ;  /* 0xffffffd000a87947 */ /* 0x000fea000383ffff */
.L_x_1941:
[----:B------:R-:W-:Y:S01]  /*30950*/  BSSY B0, `(.L_x_2050) ;  /* 0x0000006000007945 */ /* 0x000fe20003800000 */
[----:B------:R-:W-:-:S07]  /*30960*/  IMAD.MOV.U32 R15, RZ, RZ, -0x1 ;  /* 0xffffffffff0f7424 */ /* 0x000fce00078e00ff */
[----:B01----:R-:W-:Y:S05]  /*30970*/  WARPSYNC.COLLECTIVE R15, `(.L_x_2051) ;  /* 0x000000000f0c7348 */ /* 0x003fea0003c00000 */
[----:B------:R-:W-:Y:S02]  /*30980*/  ELECT P6, UR62, PT ;  /* 0x00000000003e782f */ /* 0x000fe400038c0000 */
[----:B------:R-:W-:Y:S01]  /*30990*/  MOV R14, UR62 ;  /* 0x0000003e000e7c02 */ /* 0x000fe20008000f00 */
[----:B01----:R-:W-:Y:S10]  /*309a0*/  ENDCOLLECTIVE ;  /* 0x000000000000791b */ /* 0x003ff40003800000 */
.L_x_2051:
[----:B------:R-:W-:Y:S05]  /*309b0*/  BSYNC B0 ;  /* 0x0000000000007941 */ /* 0x000fea0003800000 */
.L_x_2050:
[----:B------:R-:W-:Y:S05]  /*309c0*/  BRA `(.L_x_2052) ;  /* 0xffffffd0009c7947 */ /* 0x000fea000383ffff */
.L_x_1943:
[----:B0-----:R0:W1:Y:S02]  /*309d0*/  SYNCS.PHASECHK.TRANS64.TRYWAIT P0, [R6+URZ], R5 ;  /* 0x00000005060075a7 */ /* 0x001064000800017f */
[----:B-1----:R-:W-:Y:S05]  /*309e0*/  @!P0 NANOSLEEP.SYNCS 0x989680 ;  /* 0x009896800000895d */ /* 0x002fea0003900000 */
[----:B------:R-:W1:Y:S02]  /*309f0*/  @!P0 SYNCS.PHASECHK.TRANS64 P0, [R6+URZ], R5 ;  /* 0x00000005060085a7 */ /* 0x000e64000800007f */
[----:B-1----:R-:W-:Y:S05]  /*30a00*/  @!P0 BRA `(.L_x_1943) ;  /* 0xfffffffc00f08947 */ /* 0x002fea000383ffff */
[----:B------:R-:W-:Y:S05]  /*30a10*/  BRA `(.L_x_2053) ;  /* 0xffffffd000d87947 */ /* 0x000fea000383ffff */
.L_x_1944:
[----:B-1----:R1:W2:Y:S02]  /*30a20*/  SYNCS.PHASECHK.TRANS64.TRYWAIT P0, [R7+URZ], R2 ;  /* 0x00000002070075a7 */ /* 0x0022a4000800017f */
[----:B--2---:R-:W-:Y:S05]  /*30a30*/  @!P0 NANOSLEEP.SYNCS 0x989680 ;  /* 0x009896800000895d */ /* 0x004fea0003900000 */
[----:B------:R-:W2:Y:S02]  /*30a40*/  @!P0 SYNCS.PHASECHK.TRANS64 P0, [R7+URZ], R2 ;  /* 0x00000002070085a7 */ /* 0x000ea4000800007f */
[----:B--2---:R-:W-:Y:S05]  /*30a50*/  @!P0 BRA `(.L_x_1944) ;  /* 0xfffffffc00f08947 */ /* 0x004fea000383ffff */
[----:B------:R-:W-:Y:S05]  /*30a60*/  BRA `(.L_x_2054) ;  /* 0xffffffd000cc7947 */ /* 0x000fea000383ffff */
.L_x_1946:
[----:B--2---:R2:W3:Y:S02]  /*30a70*/  SYNCS.PHASECHK.TRANS64.TRYWAIT P0, [R4+URZ], R5 ;  /* 0x00000005040075a7 */ /* 0x0044e4000800017f */
[----:B---3--:R-:W-:Y:S05]  /*30a80*/  @!P0 NANOSLEEP.SYNCS 0x989680 ;  /* 0x009896800000895d */ /* 0x008fea0003900000 */
[----:B------:R-:W3:Y:S02]  /*30a90*/  @!P0 SYNCS.PHASECHK.TRANS64 P0, [R4+URZ], R5 ;  /* 0x00000005040085a7 */ /* 0x000ee4000800007f */
[----:B---3--:R-:W-:Y:S05]  /*30aa0*/  @!P0 BRA `(.L_x_1946) ;  /* 0xfffffffc00f08947 */ /* 0x008fea000383ffff */
[----:B------:R-:W-:Y:S05]  /*30ab0*/  BRA `(.L_x_2055) ;  /* 0xffffffd000d47947 */ /* 0x000fea000383ffff */
.L_x_2056:
        /* <DEDUP_REMOVED lines=12> */
.L_x_3028:


//--------------------- .text._ZN7cutlass13device_kernelIN5flash11enable_sm90INS1_16FlashAttnFwdSm90INS1_25CollectiveMainloopFwdSm90ILi2EN4cute5tupleIJNS5_1CILi1EEES8_S8_EEENS6_IJNS7_ILi128EEENS7_ILi112EEENS7_ILi192EEEEEELi192ENS_6half_tEfNS_4arch4Sm90ELb1ELb0ELb1ELb0ELb0ELb0ELb0ELb1ELb1ELb1ELb1ELb0EEENS1_21CollectiveEpilogueFwdINS6_IJSA_SC_SB_EEES9_SE_SG_Li256ELb0ELb1ELb1ELb0EEENS1_19SingleTileSchedulerILb0ELb1ELb1ELi128EEEEEEEEEvNT_6ParamsE --------------------------
	.section	.text._ZN7cutlass13device_kernelIN5flash11enable_sm90INS1_16FlashAttnFwdSm90INS1_25CollectiveMainloopFwdSm90ILi2EN4cute5tupleIJNS5_1CILi1EEES8_S8_EEENS6_IJNS7_ILi128EEENS7_ILi112EEENS7_ILi192EEEEEELi192ENS_6half_tEfNS_4arch4Sm90ELb1ELb0ELb1ELb0ELb0ELb0ELb0ELb1ELb1ELb1ELb1ELb0EEENS1_21CollectiveEpilogueFwdINS6_IJSA_SC_SB_EEES9_SE_SG_Li256ELb0ELb1ELb1ELb0EEENS1_19SingleTileSchedulerILb0ELb1ELb1ELi128EEEEEEEEEvNT_6ParamsE,"ax",@progbits
	.align	128
.text._ZN7cutlass13device_kernelIN5flash11enable_sm90INS1_16FlashAttnFwdSm90INS1_25CollectiveMainloopFwdSm90ILi2EN4cute5tupleIJNS5_1CILi1EEES8_S8_EEENS6_IJNS7_ILi128EEENS7_ILi112EEENS7_ILi192EEEEEELi192ENS_6half_tEfNS_4arch4Sm90ELb1ELb0ELb1ELb0ELb0ELb0ELb0ELb1ELb1ELb1ELb1ELb0EEENS1_21CollectiveEpilogueFwdINS6_IJSA_SC_SB_EEES9_SE_SG_Li256ELb0ELb1ELb1ELb0EEENS1_19SingleTileSchedulerILb0ELb1ELb1ELi128EEEEEEEEEvNT_6ParamsE:
        .type           _ZN7cutlass13device_kernelIN5flash11enable_sm90INS1_16FlashAttnFwdSm90INS1_25CollectiveMainloopFwdSm90ILi2EN4cute5tupleIJNS5_1CILi1EEES8_S8_EEENS6_IJNS7_ILi128EEENS7_ILi112EEENS7_ILi192EEEEEELi192ENS_6half_tEfNS_4arch4Sm90ELb1ELb0ELb1ELb0ELb0ELb0ELb0ELb1ELb1ELb1ELb1ELb0EEENS1_21CollectiveEpilogueFwdINS6_IJSA_SC_SB_EEES9_SE_SG_Li256ELb0ELb1ELb1ELb0EEENS1_19SingleTileSchedulerILb0ELb1ELb1ELi128EEEEEEEEEvNT_6ParamsE,@function
        .size           _ZN7cutlass13device_kernelIN5flash11enable_sm90INS1_16FlashAttnFwdSm90INS1_25CollectiveMainloopFwdSm90ILi2EN4cute5tupleIJNS5_1CILi1EEES8_S8_EEENS6_IJNS7_ILi128EEENS7_ILi112EEENS7_ILi192EEEEEELi192ENS_6half_tEfNS_4arch4Sm90ELb1ELb0ELb1ELb0ELb0ELb0ELb0ELb1ELb1ELb1ELb1ELb0EEENS1_21CollectiveEpilogueFwdINS6_IJSA_SC_SB_EEES9_SE_SG_Li256ELb0ELb1ELb1ELb0EEENS1_19SingleTileSchedulerILb0ELb1ELb1ELi128EEEEEEEEEvNT_6ParamsE,(.L_x_3029 - _ZN7cutlass13device_kernelIN5flash11enable_sm90INS1_16FlashAttnFwdSm90INS1_25CollectiveMainloopFwdSm90ILi2EN4cute5tupleIJNS5_1CILi1EEES8_S8_EEENS6_IJNS7_ILi128EEENS7_ILi112EEENS7_ILi192EEEEEELi192ENS_6half_tEfNS_4arch4Sm90ELb1ELb0ELb1ELb0ELb0ELb0ELb0ELb1ELb1ELb1ELb1ELb0EEENS1_21CollectiveEpilogueFwdINS6_IJSA_SC_SB_EEES9_SE_SG_Li256ELb0ELb1ELb1ELb0EEENS1_19SingleTileSchedulerILb0ELb1ELb1ELi128EEEEEEEEEvNT_6ParamsE)
        .other          _ZN7cutlass13device_kernelIN5flash11enable_sm90INS1_16FlashAttnFwdSm90INS1_25CollectiveMainloopFwdSm90ILi2EN4cute5tupleIJNS5_1CILi1EEES8_S8_EEENS6_IJNS7_ILi128EEENS7_ILi112EEENS7_ILi192EEEEEELi192ENS_6half_tEfNS_4arch4Sm90ELb1ELb0ELb1ELb0ELb0ELb0ELb0ELb1ELb1ELb1ELb1ELb0EEENS1_21CollectiveEpilogueFwdINS6_IJSA_SC_SB_EEES9_SE_SG_Li256ELb0ELb1ELb1ELb0EEENS1_19SingleTileSchedulerILb0ELb1ELb1ELi128EEEEEEEEEvNT_6ParamsE,@"STO_CUDA_ENTRY STV_DEFAULT"
_ZN7cutlass13device_kernelIN5flash11enable_sm90INS1_16FlashAttnFwdSm90INS1_25CollectiveMainloopFwdSm90ILi2EN4cute5tupleIJNS5_1CILi1EEES8_S8_EEENS6_IJNS7_ILi128EEENS7_ILi112EEENS7_ILi192EEEEEELi192ENS_6half_tEfNS_4arch4Sm90ELb1ELb0ELb1ELb0ELb0ELb0ELb0ELb1ELb1ELb1ELb1ELb0EEENS1_21CollectiveEpilogueFwdINS6_IJSA_SC_SB_EEES9_SE_SG_Li256ELb0ELb1ELb1ELb0EEENS1_19SingleTileSchedulerILb0ELb1ELb1ELi128EEEEEEEEEvNT_6ParamsE:
        /* <DEDUP_REMOVED lines=18> */
.L_x_2058:
[----:B------:R-:W-:Y:S05]  /*0120*/  BSYNC B0 ;  /* 0x0000000000007941 */ /* 0x000fea0003800000 */
.L_x_2057:
        /* <DEDUP_REMOVED lines=41> */
.L_x_2059:
        /* <DEDUP_REMOVED lines=22> */
.L_x_2060:
        /* <DEDUP_REMOVED lines=18> */
.L_x_2061:
        /* <DEDUP_REMOVED lines=22> */
.L_x_2062:
        /* <DEDUP_REMOVED lines=22> */
.L_x_2063:
        /* <DEDUP_REMOVED lines=9> */
.L_x_2066:
        /* <DEDUP_REMOVED lines=19> */
[----:B------:R-:W1:Y:S01]  /*0ac0*/  S2UR UR38, SR_CTAID.X ;  /* 0x00000000002679c3 */ /* 0x000e620000002500 */
[----:B------:R-:W-:Y:S01]  /*0ad0*/  ULDC UR4, c[0x0][0x448] ;  /* 0x0001120000047ab9 */ /* 0x000fe20000000800 */
[----:B------:R-:W-:Y:S01]  /*0ae0*/  ULDC UR6, c[0x0][0x424] ;  /* 0x0001090000067ab9 */ /* 0x000fe20000000800 */
[----:B------:R-:W-:Y:S01]  /*0af0*/  UISETP.NE.AND UP1, UPT, UR4, 0x1, UPT ;  /* 0x000000010400788c */ /* 0x000fe2000bf25270 */
[----:B------:R-:W-:Y:S02]  /*0b00*/  ULDC UR7, c[0x0][0x288] ;  /* 0x0000a20000077ab9 */ /* 0x000fe40000000800 */
[----:B------:R-:W-:Y:S01]  /*0b10*/  ULDC.64 UR4, c[0x0][0x418] ;  /* 0x0001060000047ab9 */ /* 0x000fe20000000a00 */
[----:B------:R-:W-:Y:S02]  /*0b20*/  UIADD3 UR7, -UR7, 0x70, URZ ;  /* 0x0000007007077890 */ /* 0x000fe4000fffe13f */
[----:B------:R-:W-:Y:S01]  /*0b30*/  UISETP.NE.U32.AND UP0, UPT, UR4, URZ, UPT ;  /* 0x0000003f0400728c */ /* 0x000fe2000bf05070 */
[----:B------:R-:W-:Y:S01]  /*0b40*/  ULDC UR48, c[0x0][0x2f0] ;  /* 0x0000bc0000307ab9 */ /* 0x000fe20000000800 */
[----:B------:R-:W-:-:S02]  /*0b50*/  USHF.R.U32.HI UR11, URZ, 0x10, UR8 ;  /* 0x000000103f0b7899 */ /* 0x000fc40008011608 */
[----:B------:R-:W-:Y:S01]  /*0b60*/  UISETP.NE.AND.EX UP0, UPT, UR5, URZ, UPT, UP0 ;  /* 0x0000003f0500728c */ /* 0x000fe2000bf05300 */
[----:B------:R-:W-:Y:S02]  /*0b70*/  @UP1 ULDC UR9, c[0x0][0x450] ;  /* 0x0001140000091ab9 */ /* 0x000fe40000000800 */
[----:B------:R-:W-:Y:S01]  /*0b80*/  @UP1 ULDC UR5, c[0x0][0x44c] ;  /* 0x0001130000051ab9 */ /* 0x000fe20000000800 */
[----:B------:R-:W-:-:S04]  /*0b90*/  USEL UR10, UR6, 0x1, UP0 ;  /* 0x00000001060a7887 */ /* 0x000fc80008000000 */
[----:B------:R-:W-:Y:S02]  /*0ba0*/  UIMAD UR7, UR10, UR48, UR7 ;  /* 0x000000300a0772a4 */ /* 0x000fe4000f8e0207 */
[----:B-1----:R-:W-:Y:S01]  /*0bb0*/  USHF.L.U32 UR38, UR38, 0x7, URZ ;  /* 0x0000000726267899 */ /* 0x002fe2000800063f */
[----:B------:R-:W-:-:S03]  /*0bc0*/  IMAD.U32 R17, RZ, RZ, UR10 ;  /* 0x0000000aff117e24 */ /* 0x000fc6000f8e00ff */
[----:B------:R-:W-:Y:S02]  /*0bd0*/  @UP1 UIADD3 UR4, UR38, 0x7f, URZ ;  /* 0x0000007f26041890 */ /* 0x000fe4000fffe03f */
[----:B------:R-:W-:Y:S02]  /*0be0*/  UIADD3 UR6, UR38, 0x7f, URZ ;  /* 0x0000007f26067890 */ /* 0x000fe4000fffe03f */
[----:B------:R-:W-:-:S04]  /*0bf0*/  UIMAD.WIDE.U32 UR4, UR4, UR5, URZ ;  /* 0x00000005040472a5 */ /* 0x000fc8000f8e003f */
[----:B------:R-:W-:Y:S02]  /*0c00*/  @UP1 USHF.R.U32.HI UR6, URZ, UR9, UR5 ;  /* 0x000000093f061299 */ /* 0x000fe40008011605 */
[----:B------:R-:W-:Y:S02]  /*0c10*/  UIMAD UR5, UR10, UR48, 0x6f ;  /* 0x0000006f0a0574a4 */ /* 0x000fe4000f8e0230 */
[----:B------:R-:W-:Y:S01]  /*0c20*/  UIADD3 UR7, UR7, UR6, URZ ;  /* 0x0000000607077290 */ /* 0x000fe2000fffe03f */
[----:B------:R-:W-:Y:S02]  /*0c30*/  UMOV UR4, URZ ;  /* 0x0000003f00047c82 */ /* 0x000fe40008000000 */
[----:B------:R-:W-:Y:S01]  /*0c40*/  UMOV UR6, URZ ;  /* 0x0000003f00067c82 */ /* 0x000fe20008000000 */
[----:B------:R-:W-:Y:S02]  /*0c50*/  UIMAD.WIDE UR4, UR5, -0x6db6db6d, UR4 ;  /* 0x92492493050478a5 */ /* 0x000fe4000f8e0204 */
[----:B------:R-:W-:-:S02]  /*0c60*/  UIMAD.WIDE UR6, UR7, -0x6db6db6d, UR6 ;  /* 0x92492493070678a5 */ /* 0x000fc4000f8e0206 */
[----:B------:R-:W-:Y:S02]  /*0c70*/  USHF.R.U32.HI UR4, URZ, 0x1f, UR5 ;  /* 0x0000001f3f047899 */ /* 0x000fe40008011605 */
[----:B------:R-:W-:Y:S02]  /*0c80*/  USHF.R.U32.HI UR6, URZ, 0x1f, UR7 ;  /* 0x0000001f3f067899 */ /* 0x000fe40008011607 */
[----:B------:R-:W-:Y:S02]  /*0c90*/  ULEA.HI.SX32 UR4, UR5, UR4, 0x1a ;  /* 0x0000000405047291 */ /* 0x000fe4000f8fd23f */
[----:B------:R-:W-:Y:S02]  /*0ca0*/  ULEA.HI.SX32 UR6, UR7, UR6, 0x1a ;  /* 0x0000000607067291 */ /* 0x000fe4000f8fd23f */
[----:B------:R-:W-:Y:S02]  /*0cb0*/  ULOP3.LUT UR7, UR8, 0xffff, URZ, 0xc0, !UPT ;  /* 0x0000ffff08077892 */ /* 0x000fe4000f8ec03f */
[----:B------:R-:W-:-:S04]  /*0cc0*/  UISETP.LT.AND UP0, UPT, UR4, UR6, UPT ;  /* 0x000000060400728c */ /* 0x000fc8000bf01270 */
[----:B------:R-:W-:Y:S02]  /*0cd0*/  USEL UR10, UR4, UR6, UP0 ;  /* 0x00000006040a7287 */ /* 0x000fe40008000000 */
[----:B------:R-:W-:Y:S02]  /*0ce0*/  UISETP.NE.AND UP0, UPT, UR11, URZ, UPT ;  /* 0x0000003f0b00728c */ /* 0x000fe4000bf05270 */
[----:B------:R-:W-:Y:S01]  /*0cf0*/  UISETP.GE.AND UP1, UPT, UR10, 0x1, UPT ;  /* 0x000000010a00788c */ /* 0x000fe2000bf26270 */
[----:B------:R-:W-:-:S05]  /*0d00*/  UMOV UR4, URZ ;  /* 0x0000003f00047c82 */ /* 0x000fca0008000000 */
[----:B------:R-:W-:-:S03]  /*0d10*/  PLOP3.LUT P0, PT, PT, PT, UP1, 0x80, 0x0 ;  /* 0x000000000000781c */ /* 0x000fc60003f0f018 */
[----:B------:R-:W-:-:S10]  /*0d20*/  @!UP0 ULDC UR11, c[0x0][0x9f0] ;  /* 0x00027c00000b8ab9 */ /* 0x000fd40000000800 */
[----:B------:R-:W-:Y:S05]  /*0d30*/  @!P0 BRA `(.L_x_2068) ;  /* 0x0000000000848947 */ /* 0x000fea0003800000 */
[----:B------:R-:W-:Y:S01]  /*0d40*/  MOV R3, UR11 ;  /* 0x0000000b00037c02 */ /* 0x000fe20008000f00 */
[----:B------:R-:W-:Y:S01]  /*0d50*/  UIADD3 UR6, UR11, -0x1, UR10 ;  /* 0xffffffff0b067890 */ /* 0x000fe2000fffe00a */
[----:B------:R-:W-:Y:S02]  /*0d60*/  UMOV UR4, URZ ;  /* 0x0000003f00047c82 */ /* 0x000fe40008000000 */
        /* <DEDUP_REMOVED lines=10> */
[----:B0-----:R-:W-:Y:S02]  /*0e10*/  VIADD R2, R0, 0xffffffe ;  /* 0x0ffffffe00027836 */ /* 0x001fe40000000000 */
        /* <DEDUP_REMOVED lines=19> */
.L_x_2068:
[----:B------:R-:W-:Y:S02]  /*0f50*/  UIMAD UR6, UR7, UR4, URZ ;  /* 0x00000004070672a4 */ /* 0x000fe4000f8e023f */
[----:B------:R-:W-:Y:S01]  /*0f60*/  IMAD.U32 R3, RZ, RZ, UR4 ;  /* 0x00000004ff037e24 */ /* 0x000fe2000f8e00ff */
[----:B------:R-:W-:Y:S01]  /*0f70*/  MOV R0, UR10 ;  /* 0x0000000a00007c02 */ /* 0x000fe20008000f00 */
[----:B0-----:R-:W0:Y:S01]  /*0f80*/  S2R R2, SR_TID.X ;  /* 0x0000000000027919 */ /* 0x001e220000002100 */
[----:B------:R-:W-:Y:S02]  /*0f90*/  R2UR UR5, R17 ;  /* 0x00000000110572ca */ /* 0x000fe400000e0000 */
[----:B------:R-:W-:Y:S02]  /*0fa0*/  CS2R R118, SRZ ;  /* 0x0000000000767805 */ /* 0x000fe4000001ff00 */
[----:B------:R-:W-:Y:S01]  /*0fb0*/  VIADDMNMX R0, R3, UR6, R0, PT ;  /* 0x0000000603007c46 */ /* 0x000fe2000b800100 */
[----:B------:R-:W-:Y:S01]  /*0fc0*/  IMAD.U32 R18, RZ, RZ, UR6 ;  /* 0x00000006ff127e24 */ /* 0x000fe2000f8e00ff */
[----:B------:R-:W-:-:S02]  /*0fd0*/  PLOP3.LUT P0, PT, PT, PT, PT, 0x80, 0x0 ;  /* 0x000000000000781c */ /* 0x000fc40003f0f070 */
[----:B------:R-:W-:Y:S02]  /*0fe0*/  CS2R R116, SRZ ;  /* 0x0000000000747805 */ /* 0x000fe4000001ff00 */
[----:B------:R-:W-:Y:S01]  /*0ff0*/  R2UR UR39, R0 ;  /* 0x00000000002772ca */ /* 0x000fe200000e0000 */
[----:B------:R-:W-:Y:S01]  /*1000*/  IMAD.MOV.U32 R0, RZ, RZ, RZ ;  /* 0x000000ffff007224 */ /* 0x000fe200078e00ff */
[----:B------:R-:W-:Y:S02]  /*1010*/  CS2R R114, SRZ ;  /* 0x0000000000727805 */ /* 0x000fe4000001ff00 */
[----:B------:R-:W-:Y:S02]  /*1020*/  CS2R R112, SRZ ;  /* 0x0000000000707805 */ /* 0x000fe4000001ff00 */
[----:B------:R-:W-:Y:S02]  /*1030*/  CS2R R110, SRZ ;  /* 0x00000000006e7805 */ /* 0x000fe4000001ff00 */
[----:B------:R-:W-:-:S02]  /*1040*/  CS2R R108, SRZ ;  /* 0x00000000006c7805 */ /* 0x000fc4000001ff00 */
[----:B------:R-:W-:Y:S01]  /*1050*/  CS2R R106, SRZ ;  /* 0x00000000006a7805 */ /* 0x000fe2000001ff00 */
[----:B------:R-:W-:Y:S01]  /*1060*/  UIMAD UR48, UR5, UR48, URZ ;  /* 0x00000030053072a4 */ /* 0x000fe2000f8e023f */
        /* <DEDUP_REMOVED lines=16> */
[----:B------:R-:W-:Y:S01]  /*1170*/  CS2R R76, SRZ ;  /* 0x00000000004c7805 */ /* 0x000fe2000001ff00 */
[----:B0-----:R-:W-:Y:S01]  /*1180*/  VIADD R22, R2, 0xffffff80 ;  /* 0xffffff8002167836 */ /* 0x001fe20000000000 */
[----:B------:R-:W-:Y:S02]  /*1190*/  MOV R2, RZ ;  /* 0x000000ff00027202 */ /* 0x000fe40000000f00 */
        /* <DEDUP_REMOVED lines=62> */
.L_x_2070:
[----:B------:R-:W-:Y:S02]  /*1580*/  R2UR UR4, R16 ;  /* 0x00000000100472ca */ /* 0x000fe400000e0000 */
[----:B------:R-:W-:-:S11]  /*1590*/  SHF.L.U32 R0, RZ, 0x1f, RZ ;  /* 0x0000001fff007819 */ /* 0x000fd600000006ff */
[----:B------:R-:W0:Y:S02]  /*15a0*/  SYNCS.PHASECHK.TRANS64.TRYWAIT P0, [UR4+0x36800], R0 ;  /* 0x03680000ff0075a7 */ /* 0x000e240008000144 */
[----:B0-----:R-:W-:Y:S05]  /*15b0*/  @!P0 BRA `(.L_x_2071) ;  /* 0x0000015000108947 */ /* 0x001fea0003800000 */
.L_x_2192:
[----:B------:R-:W2:Y:S02]  /*15c0*/  LDL R2, [R1+0xc] ;  /* 0x00000c0001027983 */ /* 0x000ea40000100800 */
[----:B--2---:R-:W-:-:S13]  /*15d0*/  R2UR UR4, R2 ;  /* 0x00000000020472ca */ /* 0x004fda00000e0000 */
[----:B------:R-:W-:-:S06]  /*15e0*/  ULOP3.LUT UR4, UR4, 0x1, URZ, 0xfc, !UPT ;  /* 0x0000000104047892 */ /* 0x000fcc000f8efc3f */
[----:B------:R-:W-:-:S05]  /*15f0*/  IMAD.U32 R2, RZ, RZ, UR4 ;  /* 0x00000004ff027e24 */ /* 0x000fca000f8e00ff */
[----:B------:R-:W-:-:S13]  /*1600*/  ISETP.NE.AND P0, PT, R2, 0x3, PT ;  /* 0x000000030200780c */ /* 0x000fda0003f05270 */
[----:B------:R-:W-:Y:S05]  /*1610*/  @!P0 BRA `(.L_x_2072) ;  /* 0x0000000000048947 */ /* 0x000fea0003800000 */
[----:B------:R-:W-:Y:S01]  /*1620*/  BPT.TRAP 0x1 ;  /* 0x000000040000795c */ /* 0x000fe20000300000 */
.L_x_2072:
[----:B------:R-:W-:-:S13]  /*1630*/  R2UR UR4, R16 ;  /* 0x00000000100472ca */ /* 0x000fda00000e0000 */
[----:B------:R1:W2:Y:S01]  /*1640*/  SYNCS.PHASECHK.TRANS64.TRYWAIT P2, [UR4+0x36830], R0 ;  /* 0x03683000ff0075a7 */ /* 0x0002a20008040144 */
[----:B------:R-:W-:Y:S05]  /*1650*/  @!P0 BRA `(.L_x_2073) ;  /* 0x0000000000048947 */ /* 0x000fea0003800000 */
[----:B------:R-:W-:Y:S01]  /*1660*/  BPT.TRAP 0x1 ;  /* 0x000000040000795c */ /* 0x000fe20000300000 */
.L_x_2073:
[----:B------:R-:W3:Y:S01]  /*1670*/  S2R R2, SR_TID.X ;  /* 0x0000000000027919 */ /* 0x000ee20000002100 */
[----:B------:R-:W-:-:S05]  /*1680*/  IMAD.U32 R4, RZ, RZ, UR36 ;  /* 0x00000024ff047e24 */ /* 0x000fca000f8e00ff */
[----:B------:R-:W-:Y:S02]  /*1690*/  LOP3.LUT R4, R4, 0x10000, RZ, 0xfc, !PT ;  /* 0x0001000004047812 */ /* 0x000fe400078efcff */
[----:B---3--:R-:W-:-:S04]  /*16a0*/  LOP3.LUT R2, R2, 0x7f, RZ, 0xc0, !PT ;  /* 0x0000007f02027812 */ /* 0x008fc800078ec0ff */
[----:B------:R-:W-:Y:S01]  /*16b0*/  ISETP.NE.AND P1, PT, R2, RZ, PT ;  /* 0x000000ff0200720c */ /* 0x000fe20003f25270 */
[----:B--2---:R-:W-:-:S12]  /*16c0*/  @P2 BRA `(.L_x_2074) ;  /* 0x00000000000c2947 */ /* 0x004fd80003800000 */
[----:B------:R-:W-:-:S13]  /*16d0*/  R2UR UR4, R16 ;  /* 0x00000000100472ca */ /* 0x000fda00000e0000 */
[----:B------:R-:W2:Y:S02]  /*16e0*/  SYNCS.PHASECHK.TRANS64.TRYWAIT P2, [UR4+0x36830], R0 ;  /* 0x03683000ff0075a7 */ /* 0x000ea40008040144 */
[----:B--2---:R-:W-:Y:S05]  /*16f0*/  @!P2 BRA `(.L_x_2075) ;  /* 0x0000014c00dca947 */ /* 0x004fea0003800000 */
.L_x_2074:
[----:B------:R-:W-:Y:S05]  /*1700*/  WARPSYNC.ALL ;  /* 0x0000000000007948 */ /* 0x000fea0003800000 */
[----:B------:R-:W-:Y:S01]  /*1710*/  IMAD.MOV.U32 R5, RZ, RZ, 0x40000040 ;  /* 0x40000040ff057424 */ /* 0x000fe200078e00ff */
        /* <DEDUP_REMOVED lines=16> */
[----:B------:R-:W-:Y:S01]  /*1820*/  R2UR UR17, R5 ;  /* 0x00000000051172ca */ /* 0x000fe200000e0000 */
[----:B------:R-:W-:Y:S01]  /*1830*/  USHF.R.U32.HI UR4, URZ, 0x4, UR4 ;  /* 0x000000043f047899 */ /* 0x000fe20008011604 */
[----:B------:R-:W-:Y:S01]  /*1840*/  R2UR UR6, R4 ;  /* 0x00000000040672ca */ /* 0x000fe200000e0000 */
[----:B------:R-:W-:Y:S01]  /*1850*/  UMOV UR27, 0x40000040 ;  /* 0x40000040001b7882 */ /* 0x000fe20000000000 */
[----:B------:R-:W-:Y:S01]  /*1860*/  UMOV UR29, 0x40000040 ;  /* 0x40000040001d7882 */ /* 0x000fe20000000000 */
[----:B------:R-:W-:Y:S01]  /*1870*/  ULOP3.LUT UR4, UR4, 0x3fff, URZ, 0xc0, !UPT ;  /* 0x00003fff04047892 */ /* 0x000fe2000f8ec03f */
[----:B------:R-:W-:Y:S01]  /*1880*/  LOP3.LUT R13, R80, 0xffffff80, RZ, 0xc0, !PT ;  /* 0xffffff80500d7812 */ /* 0x000fe200078ec0ff */
[----:B------:R-:W-:Y:S01]  /*1890*/  UMOV UR31, 0x40000040 ;  /* 0x40000040001f7882 */ /* 0x000fe20000000000 */
[----:B------:R-:W-:Y:S01]  /*18a0*/  UMOV UR33, 0x40000040 ;  /* 0x4000004000217882 */ /* 0x000fe20000000000 */
[----:B------:R-:W-:Y:S01]  /*18b0*/  ULOP3.LUT UR50, UR4, 0x10000, URZ, 0xfc, !UPT ;  /* 0x0001000004327892 */ /* 0x000fe2000f8efc3f */
[----:B------:R-:W-:Y:S01]  /*18c0*/  IADD3 R13, R22, -R13, RZ ;  /* 0x8000000d160d7210 */ /* 0x000fe20007ffe0ff */
[----:B------:R-:W-:Y:S01]  /*18d0*/  UMOV UR35, 0x40000040 ;  /* 0x4000004000237882 */ /* 0x000fe20000000000 */
[----:B------:R-:W-:Y:S01]  /*18e0*/  UMOV UR37, 0x40000040 ;  /* 0x4000004000257882 */ /* 0x000fe20000000000 */
[----:B------:R-:W-:Y:S01]  /*18f0*/  UIADD3 UR22, UR50, 0x80, URZ ;  /* 0x0000008032167890 */ /* 0x000fe2000fffe03f */
[----:B------:R-:W-:Y:S01]  /*1900*/  SHF.R.S32.HI R6, RZ, 0x1f, R13 ;  /* 0x0000001fff067819 */ /* 0x000fe2000001140d */
[----:B------:R-:W-:Y:S01]  /*1910*/  UIADD3 UR14, UR50, 0x180, URZ ;  /* 0x00000180320e7890 */ /* 0x000fe2000fffe03f */
[----:B------:R-:W-:Y:S01]  /*1920*/  LEA.HI R23, R23, R22, RZ, 0x2 ;  /* 0x0000001617177211 */ /* 0x000fe200078f10ff */
[----:B------:R-:W-:Y:S01]  /*1930*/  UMOV UR10, UR50 ;  /* 0x00000032000a7c82 */ /* 0x000fe20008000000 */
[----:B------:R-:W-:Y:S01]  /*1940*/  UIADD3 UR18, UR50, 0x200, URZ ;  /* 0x0000020032127890 */ /* 0x000fe2000fffe03f */
[----:B------:R-:W-:Y:S01]  /*1950*/  HGMMA.64x16x16.F32 R72, gdesc[UR8], RZ, !UPT, gsb0 ;  /* 0x00200000084879f0 */ /* 0x000fe2000c0008ff */
[----:B------:R-:W-:Y:S01]  /*1960*/  R2UR UR8, R4 ;  /* 0x00000000040872ca */ /* 0x000fe200000e0000 */
[----:B------:R-:W-:Y:S01]  /*1970*/  UIADD3 UR10, UR50, 0x100, URZ ;  /* 0x00000100320a7890 */ /* 0x000fe2000fffe03f */
[----:B------:R-:W-:Y:S01]  /*1980*/  R2UR UR9, R5 ;  /* 0x00000000050972ca */ /* 0x000fe200000e0000 */
[----:B------:R-:W-:Y:S01]  /*1990*/  UMOV UR11, 0x40000040 ;  /* 0x40000040000b7882 */ /* 0x000fe20000000000 */
[----:B------:R-:W-:Y:S01]  /*19a0*/  UIADD3 UR4, UR6, 0x2, URZ ;  /* 0x0000000206047890 */ /* 0x000fe2000fffe03f */
[CC--:B------:R-:W-:Y:S01]  /*19b0*/  LEA.HI R10, R6.reuse, R13.reuse, RZ, 0x2 ;  /* 0x0000000d060a7211 */ /* 0x0c0fe200078f10ff */
[----:B------:R-:W-:Y:S01]  /*19c0*/  UIADD3 UR7, UR50, 0x2, URZ ;  /* 0x0000000232077890 */ /* 0x000fe2000fffe03f */
[----:B------:R-:W-:Y:S01]  /*19d0*/  LEA.HI R12, R6, R13, RZ, 0x5 ;  /* 0x0000000d060c7211 */ /* 0x000fe200078f28ff */
[----:B------:R-:W-:Y:S01]  /*19e0*/  UIADD3 UR24, UR6, 0x404, URZ ;  /* 0x0000040406187890 */ /* 0x000fe2000fffe03f */
[----:B------:R-:W-:Y:S01]  /*19f0*/  SHF.R.S32.HI R6, RZ, 0x2, R10 ;  /* 0x00000002ff067819 */ /* 0x000fe2000001140a */
[----:B------:R-:W-:Y:S01]  /*1a00*/  UIADD3 UR26, UR50, 0x384, URZ ;  /* 0x00000384321a7890 */ /* 0x000fe2000fffe03f */
[----:B------:R-:W-:Y:S01]  /*1a10*/  LOP3.LUT R23, R23, 0xfffffffc, RZ, 0xc0, !PT ;  /* 0xfffffffc17177812 */ /* 0x000fe200078ec0ff */
[----:B------:R-:W-:Y:S01]  /*1a20*/  UIADD3 UR28, UR6, 0x406, URZ ;  /* 0x00000406061c7890 */ /* 0x000fe2000fffe03f */
[----:B------:R-:W-:Y:S01]  /*1a30*/  SHF.R.S32.HI R12, RZ, 0x5, R12 ;  /* 0x00000005ff0c7819 */ /* 0x000fe2000001140c */
[----:B------:R-:W-:-:S02]  /*1a40*/  UIADD3 UR30, UR50, 0x386, URZ ;  /* 0x00000386321e7890 */ /* 0x000fc4000fffe03f */
[----:B------:R-:W-:Y:S01]  /*1a50*/  IMAD.U32 R9, RZ, RZ, UR50 ;  /* 0x00000032ff097e24 */ /* 0x000fe2000f8e00ff */
[----:B------:R-:W-:Y:S01]  /*1a60*/  UIADD3 UR32, UR6, 0x800, URZ ;  /* 0x0000080006207890 */ /* 0x000fe2000fffe03f */
[----:B------:R-:W-:Y:S01]  /*1a70*/  LEA R12, R12, UR38, 0x4 ;  /* 0x000000260c0c7c11 */ /* 0x000fe2000f8e20ff */
[----:B------:R-:W-:Y:S01]  /*1a80*/  UIADD3 UR34, UR50, 0x700, URZ ;  /* 0x0000070032227890 */ /* 0x000fe2000fffe03f */
[----:B------:R-:W-:Y:S01]  /*1a90*/  CS2R R118, SRZ ;  /* 0x0000000000767805 */ /* 0x000fe2000001ff00 */
[----:B------:R-:W-:Y:S01]  /*1aa0*/  UIADD3 UR36, UR6, 0x802, URZ ;  /* 0x0000080206247890 */ /* 0x000fe2000fffe03f */
[----:B------:R-:W-:Y:S01]  /*1ab0*/  CS2R R116, SRZ ;  /* 0x0000000000747805 */ /* 0x000fe2000001ff00 */
[----:B------:R-:W-:Y:S01]  /*1ac0*/  UIADD3 UR42, UR50, 0x702, URZ ;  /* 0x00000702322a7890 */ /* 0x000fe2000fffe03f */
[----:B------:R-:W-:Y:S01]  /*1ad0*/  CS2R R114, SRZ ;  /* 0x0000000000727805 */ /* 0x000fe2000001ff00 */
[----:B------:R-:W-:Y:S01]  /*1ae0*/  UMOV UR41, UR37 ;  /* 0x0000002500297c82 */ /* 0x000fe20008000000 */
[----:B------:R-:W-:Y:S01]  /*1af0*/  UMOV UR43, 0x40000040 ;  /* 0x40000040002b7882 */ /* 0x000fe20000000000 */
[----:B------:R-:W-:Y:S01]  /*1b00*/  UIADD3 UR44, UR6, 0x806, URZ ;  /* 0x00000806062c7890 */ /* 0x000fe2000fffe03f */
[----:B------:R-:W-:Y:S01]  /*1b10*/  CS2R R112, SRZ ;  /* 0x0000000000707805 */ /* 0x000fe2000001ff00 */
[----:B------:R-:W-:Y:S01]  /*1b20*/  UMOV UR40, UR36 ;  /* 0x0000002400287c82 */ /* 0x000fe20008000000 */
[----:B------:R-:W-:Y:S01]  /*1b30*/  UIADD3 UR46, UR50, 0x706, URZ ;  /* 0x00000706322e7890 */ /* 0x000fe2000fffe03f */
[----:B------:R-:W-:Y:S01]  /*1b40*/  CS2R R110, SRZ ;  /* 0x00000000006e7805 */ /* 0x000fe2000001ff00 */
[----:B------:R-:W-:Y:S01]  /*1b50*/  UMOV UR45, 0x40000040 ;  /* 0x40000040002d7882 */ /* 0x000fe20000000000 */
[----:B------:R-:W-:Y:S01]  /*1b60*/  UMOV UR47, 0x40000040 ;  /* 0x40000040002f7882 */ /* 0x000fe20000000000 */
[----:B------:R-:W-:Y:S01]  /*1b70*/  UMOV UR60, URZ ;  /* 0x0000003f003c7c82 */ /* 0x000fe20008000000 */
[----:B------:R-:W-:-:S02]  /*1b80*/  CS2R R108, SRZ ;  /* 0x00000000006c7805 */ /* 0x000fc4000001ff00 */
[----:B------:R-:W-:Y:S01]  /*1b90*/  CS2R R106, SRZ ;  /* 0x00000000006a7805 */ /* 0x000fe2000001ff00 */
        /* <DEDUP_REMOVED lines=24> */
[----:B------:R-:W-:Y:S02]  /*1d20*/  UIADD3 UR16, UR50, 0x6, URZ ;  /* 0x0000000632107890 */ /* 0x000fe4000fffe03f */
[----:B------:R-:W-:Y:S01]  /*1d30*/  UIADD3 UR18, UR50, 0x380, URZ ;  /* 0x0000038032127890 */ /* 0x000fe2000fffe03f */
[----:B------:R-:W-:Y:S01]  /*1d40*/  UMOV UR17, 0x40000040 ;  /* 0x4000004000117882 */ /* 0x000fe20000000000 */
        /* <DEDUP_REMOVED lines=69> */
[----:B------:R-:W-:Y:S01]  /*21a0*/  UMOV UR11, 0x40000040 ;  /* 0x40000040000b7882 */ /* 0x000fe20000000000 */
        /* <DEDUP_REMOVED lines=31> */
[----:B------:R-:W-:Y:S01]  /*23a0*/  UMOV UR14, UR16 ;  /* 0x00000010000e7c82 */ /* 0x000fe20008000000 */
        /* <DEDUP_REMOVED lines=50> */
[----:B------:R-:W-:Y:S01]  /*26d0*/  UIADD3 UR14, UR39, -0x2, URZ ;  /* 0xfffffffe270e7890 */ /* 0x000fe2000fffe03f */
        /* <DEDUP_REMOVED lines=238> */
[----:B------:R-:W-:Y:S02]  /*35c0*/  UMOV UR10, 0xffffff90 ;  /* 0xffffff90000a7882 */ /* 0x000fe40000000000 */
[----:B------:R-:W-:Y:S01]  /*35d0*/  UIMAD UR10, UR39, UR10, 0x71 ;  /* 0x00000071270a74a4 */ /* 0x000fe2000f8e020a */
        /* <DEDUP_REMOVED lines=36> */
[----:B------:R-:W-:Y:S02]  /*3820*/  ULDC UR7, c[0x0][0x448] ;  /* 0x0001120000077ab9 */ /* 0x000fe40000000800 */
[----:B------:R-:W-:-:S06]  /*3830*/  UISETP.NE.AND UP0, UPT, UR7, 0x1, UPT ;  /* 0x000000010700788c */ /* 0x000fcc000bf05270 */
[----:B------:R-:W-:-:S05]  /*3840*/  PLOP3.LUT P2, PT, PT, PT, UP0, 0x80, 0x0 ;  /* 0x000000000000781c */ /* 0x000fca0003f4f008 */
[----:B------:R-:W-:Y:S01]  /*3850*/  @UP0 ULDC UR7, c[0x0][0x44c] ;  /* 0x0001130000070ab9 */ /* 0x000fe20000000800 */
[----:B------:R-:W-:Y:S01]  /*3860*/  @UP0 ULDC UR11, c[0x0][0x450] ;  /* 0x00011400000b0ab9 */ /* 0x000fe20000000800 */
[----:B------:R-:W-:Y:S02]  /*3870*/  WARPGROUP.DEPBAR.LE gsb0, 0x0 ;  /* 0x00008000000079c5 */ /* 0x000fe40000010000 */
[----:B------:R-:W-:-:S06]  /*3880*/  WARPGROUP.ARRIVE ;  /* 0x00000000000079c5 */ /* 0x000fcc0000000000 */
[----:B------:R-:W-:Y:S01]  /*3890*/  HGMMA.64x16x16.F32 R32, gdesc[UR40], R32, gsb0 ;  /* 0x00200000282079f0 */ /* 0x000fe20008000820 */
[----:B------:R-:W-:Y:S01]  /*38a0*/  UMOV UR42, UR6 ;  /* 0x00000006002a7c82 */ /* 0x000fe20008000000 */
[----:B------:R-:W-:Y:S01]  /*38b0*/  UMOV UR43, 0x40000040 ;  /* 0x40000040002b7882 */ /* 0x000fe20000000000 */
[----:B------:R-:W-:Y:S01]  /*38c0*/  ULDC UR6, c[0x0][0x9d8] ;  /* 0x0002760000067ab9 */ /* 0x000fe20000000800 */
        /* <DEDUP_REMOVED lines=16> */
[----:B------:R-:W-:Y:S01]  /*39d0*/  UIADD3 UR46, UR50, 0x806, URZ ;  /* 0x00000806322e7890 */ /* 0x000fe2000fffe03f */
[----:B------:R-:W0:Y:S01]  /*39e0*/  MUFU.TANH R74, R74 ;  /* 0x0000004a004a7308 */ /* 0x000e220000002400 */
[----:B------:R-:W-:Y:S01]  /*39f0*/  UMOV UR47, 0x40000040 ;  /* 0x40000040002f7882 */ /* 0x000fe20000000000 */
[----:B------:R-:W-:Y:S01]  /*3a00*/  FMUL.FTZ R2, R73, UR6 ;  /* 0x0000000649027c20 */ /* 0x000fe20008410000 */
[----:B-1----:R-:W-:Y:S01]  /*3a10*/  FMUL.FTZ R0, R72, UR6 ;  /* 0x0000000648007c20 */ /* 0x002fe20008410000 */
[----:B------:R-:W-:-:S04]  /*3a20*/  FMUL.FTZ R7, R76, UR6 ;  /* 0x000000064c077c20 */ /* 0x000fc80008410000 */
[----:B------:R-:W1:Y:S08]  /*3a30*/  MUFU.TANH R75, R75 ;  /* 0x0000004b004b7308 */ /* 0x000e700000002400 */
[----:B------:R-:W2:Y:S08]  /*3a40*/  MUFU.TANH R78, R78 ;  /* 0x0000004e004e7308 */ /* 0x000eb00000002400 */
[----:B------:R-:W3:Y:S08]  /*3a50*/  MUFU.TANH R79, R79 ;  /* 0x0000004f004f7308 */ /* 0x000ef00000002400 */
[----:B------:R-:W-:Y:S08]  /*3a60*/  MUFU.TANH R0, R0 ;  /* 0x0000000000007308 */ /* 0x000ff00000002400 */
[----:B------:R-:W-:Y:S08]  /*3a70*/  MUFU.TANH R2, R2 ;  /* 0x0000000200027308 */ /* 0x000ff00000002400 */
[----:B------:R-:W-:Y:S01]  /*3a80*/  MUFU.TANH R7, R7 ;  /* 0x0000000700077308 */ /* 0x000fe20000002400 */
[----:B------:R-:W-:-:S02]  /*3a90*/  WARPGROUP.DEPBAR.LE gsb0, 0x0 ;  /* 0x00008000000079c5 */ /* 0x000fc40000010000 */
[----:B------:R-:W-:Y:S01]  /*3aa0*/  WARPGROUP.ARRIVE ;  /* 0x00000000000079c5 */ /* 0x000fe20000000000 */
[----:B------:R-:W-:Y:S01]  /*3ab0*/  FMUL.FTZ R11, R64, UR6 ;  /* 0x00000006400b7c20 */ /* 0x000fe20008410000 */
[----:B------:R-:W-:Y:S01]  /*3ac0*/  IMAD.IADD R64, R22, 0x1, -R23 ;  /* 0x0000000116407824 */ /* 0x000fe200078e0a17 */
[----:B------:R-:W-:Y:S01]  /*3ad0*/  LEA.HI R23, R81, R81, RZ, 0x1 ;  /* 0x0000005151177211 */ /* 0x000fe200078f08ff */
[----:B------:R-:W-:Y:S01]  /*3ae0*/  FMUL.FTZ R14, R69, UR6 ;  /* 0x00000006450e7c20 */ /* 0x000fe20008410000 */
[----:B------:R-:W-:Y:S01]  /*3af0*/  FMUL.FTZ R15, R68, UR6 ;  /* 0x00000006440f7c20 */ /* 0x000fe20008410000 */
[----:B------:R-:W-:Y:S01]  /*3b00*/  HGMMA.64x16x16.F32 R56, gdesc[UR44], R56, gsb0 ;  /* 0x002000002c3879f0 */ /* 0x000fe20008000838 */
[----:B------:R-:W-:Y:S01]  /*3b10*/  UIADD3 UR46, UR50, 0x886, URZ ;  /* 0x00000886322e7890 */ /* 0x000fe2000fffe03f */
[----:B------:R-:W-:Y:S01]  /*3b20*/  FMUL.FTZ R66, R66, UR6 ;  /* 0x0000000642427c20 */ /* 0x000fe20008410000 */
[----:B------:R-:W-:Y:S01]  /*3b30*/  UMOV UR47, 0x40000040 ;  /* 0x40000040002f7882 */ /* 0x000fe20000000000 */
[----:B------:R-:W-:Y:S01]  /*3b40*/  FMUL.FTZ R67, R67, UR6 ;  /* 0x0000000643437c20 */ /* 0x000fe20008410000 */
[----:B------:R-:W-:Y:S01]  /*3b50*/  FMUL.FTZ R70, R70, UR6 ;  /* 0x0000000646467c20 */ /* 0x000fe20008410000 */
[----:B------:R-:W-:Y:S01]  /*3b60*/  FMUL.FTZ R71, R71, UR6 ;  /* 0x0000000647477c20 */ /* 0x000fe20008410000 */
[----:B------:R-:W-:Y:S01]  /*3b70*/  FMUL.FTZ R8, R65, UR6 ;  /* 0x0000000641087c20 */ /* 0x000fe20008410000 */
[----:B------:R-:W4:Y:S08]  /*3b80*/  MUFU.TANH R66, R66 ;  /* 0x0000004200427308 */ /* 0x000f300000002400 */
[----:B------:R-:W5:Y:S08]  /*3b90*/  MUFU.TANH R67, R67 ;  /* 0x0000004300437308 */ /* 0x000f700000002400 */
[----:B------:R-:W5:Y:S08]  /*3ba0*/  MUFU.TANH R70, R70 ;  /* 0x0000004600467308 */ /* 0x000f700000002400 */
[----:B------:R-:W5:Y:S08]  /*3bb0*/  MUFU.TANH R65, R71 ;  /* 0x0000004700417308 */ /* 0x000f700000002400 */
[----:B------:R-:W-:Y:S08]  /*3bc0*/  MUFU.TANH R3, R3 ;  /* 0x0000000300037308 */ /* 0x000ff00000002400 */
[----:B------:R-:W-:Y:S01]  /*3bd0*/  MUFU.TANH R11, R11 ;  /* 0x0000000b000b7308 */ /* 0x000fe20000002400 */
[----:B------:R-:W-:-:S02]  /*3be0*/  WARPGROUP.DEPBAR.LE gsb0, 0x0 ;  /* 0x00008000000079c5 */ /* 0x000fc40000010000 */
[----:B------:R-:W-:Y:S01]  /*3bf0*/  WARPGROUP.ARRIVE ;  /* 0x00000000000079c5 */ /* 0x000fe20000000000 */
[----:B------:R-:W-:Y:S01]  /*3c00*/  FMUL.FTZ R20, R57, UR6 ;  /* 0x0000000639147c20 */ /* 0x000fe20008410000 */
[----:B------:R-:W-:Y:S01]  /*3c10*/  SHF.R.S32.HI R57, RZ, 0x1f, R10 ;  /* 0x0000001fff397819 */ /* 0x000fe2000001140a */
[----:B------:R-:W-:Y:S01]  /*3c20*/  FMUL.FTZ R59, R59, UR6 ;  /* 0x000000063b3b7c20 */ /* 0x000fe20008410000 */
[----:B------:R-:W-:Y:S01]  /*3c30*/  FMUL.FTZ R21, R56, UR6 ;  /* 0x0000000638157c20 */ /* 0x000fe20008410000 */
[----:B------:R-:W-:Y:S01]  /*3c40*/  LOP3.LUT R56, R23, 0x3fffffe, RZ, 0xc0, !PT ;  /* 0x03fffffe17387812 */ /* 0x000fe200078ec0ff */
[----:B------:R-:W-:Y:S01]  /*3c50*/  HGMMA.64x16x16.F32 R48, gdesc[UR44], R48, gsb0 ;  /* 0x002000002c3079f0 */ /* 0x000fe20008000830 */
[----:B------:R-:W-:Y:S01]  /*3c60*/  UIADD3 UR46, UR50, 0x906, URZ ;  /* 0x00000906322e7890 */ /* 0x000fe2000fffe03f */
[-C--:B------:R-:W-:Y:S01]  /*3c70*/  LEA.HI R57, R57, R6.reuse, RZ, 0x3 ;  /* 0x0000000639397211 */ /* 0x080fe200078f18ff */
[----:B------:R-:W-:Y:S01]  /*3c80*/  UMOV UR47, 0x40000040 ;  /* 0x40000040002f7882 */ /* 0x000fe20000000000 */
[----:B------:R0:W-:Y:S01]  /*3c90*/  MUFU.TANH R69, R59 ;  /* 0x0000003b00457308 */ /* 0x0001e20000002400 */
[----:B------:R-:W-:Y:S01]  /*3ca0*/  IMAD.IADD R56, R81, 0x1, -R56 ;  /* 0x0000000151387824 */ /* 0x000fe200078e0a38 */
[----:B------:R-:W-:Y:S01]  /*3cb0*/  LOP3.LUT R57, R57, 0xfffffff8, RZ, 0xc0, !PT ;  /* 0xfffffff839397812 */ /* 0x000fe200078ec0ff */
[----:B------:R-:W-:Y:S01]  /*3cc0*/  FMUL.FTZ R58, R58, UR6 ;  /* 0x000000063a3a7c20 */ /* 0x000fe20008410000 */
[----:B------:R-:W-:Y:S01]  /*3cd0*/  LOP3.LUT R10, R10, 0x7ffffffc, RZ, 0xc0, !PT ;  /* 0x7ffffffc0a0a7812 */ /* 0x000fe200078ec0ff */
[----:B------:R-:W-:Y:S01]  /*3ce0*/  FMUL.FTZ R22, R60, UR6 ;  /* 0x000000063c167c20 */ /* 0x000fe20008410000 */
[----:B------:R-:W-:Y:S01]  /*3cf0*/  FMUL.FTZ R23, R61, UR6 ;  /* 0x000000063d177c20 */ /* 0x000fe20008410000 */
[----:B------:R-:W-:Y:S01]  /*3d00*/  FMUL.FTZ R63, R63, UR6 ;  /* 0x000000063f3f7c20 */ /* 0x000fe20008410000 */
[----:B------:R1:W5:Y:S01]  /*3d10*/  MUFU.TANH R68, R58 ;  /* 0x0000003a00447308 */ /* 0x0003620000002400 */
[----:B0-----:R-:W-:Y:S01]  /*3d20*/  IADD3 R59, R12, R6, -R57 ;  /* 0x000000060c3b7210 */ /* 0x001fe20007ffe839 */
[----:B------:R-:W-:Y:S01]  /*3d30*/  IMAD.IADD R13, R13, 0x1, -R10 ;  /* 0x000000010d0d7824 */ /* 0x000fe200078e0a0a */
[----:B------:R-:W-:Y:S01]  /*3d40*/  LEA.HI R6, R64, R64, RZ, 0x1 ;  /* 0x0000004040067211 */ /* 0x000fe200078f08ff */
[----:B------:R-:W-:-:S02]  /*3d50*/  FMUL.FTZ R62, R62, UR6 ;  /* 0x000000063e3e7c20 */ /* 0x000fc40008410000 */
[----:B------:R-:W-:Y:S01]  /*3d60*/  IMAD R59, R56, 0x40, R59 ;  /* 0x00000040383b7824 */ /* 0x000fe200078e023b */
[----:B------:R-:W-:Y:S01]  /*3d70*/  LOP3.LUT R57, R6, 0x1ffffffe, RZ, 0xc0, !PT ;  /* 0x1ffffffe06397812 */ /* 0x000fe200078ec0ff */
[----:B------:R-:W-:Y:S04]  /*3d80*/  MUFU.TANH R73, R63 ;  /* 0x0000003f00497308 */ /* 0x000fe80000002400 */
[----:B------:R-:W-:Y:S02]  /*3d90*/  IMAD.IADD R12, R64, 0x1, -R57 ;  /* 0x00000001400c7824 */ /* 0x000fe400078e0a39 */
[----:B------:R-:W-:Y:S02]  /*3da0*/  IMAD.U32 R57, RZ, RZ, UR48 ;  /* 0x00000030ff397e24 */ /* 0x000fe4000f8e00ff */
[----:B------:R-:W0:Y:S01]  /*3db0*/  MUFU.TANH R62, R62 ;  /* 0x0000003e003e7308 */ /* 0x000e220000002400 */
[----:B------:R-:W-:-:S05]  /*3dc0*/  LEA R12, R12, R59, 0x3 ;  /* 0x0000003b0c0c7211 */ /* 0x000fca00078e18ff */
[----:B------:R-:W-:Y:S01]  /*3dd0*/  @P2 IMAD.HI.U32 R6, R12, UR7, RZ ;  /* 0x000000070c062c27 */ /* 0x000fe2000f8e00ff */
[----:B------:R-:W-:Y:S01]  /*3de0*/  @UP0 ULDC UR7, c[0x0][0x450] ;  /* 0x0001140000070ab9 */ /* 0x000fe20000000800 */
[----:B------:R-:W-:Y:S08]  /*3df0*/  MUFU.TANH R8, R8 ;  /* 0x0000000800087308 */ /* 0x000ff00000002400 */
[----:B------:R-:W-:Y:S01]  /*3e00*/  MUFU.TANH R15, R15 ;  /* 0x0000000f000f7308 */ /* 0x000fe20000002400 */
[----:B------:R-:W-:-:S02]  /*3e10*/  WARPGROUP.DEPBAR.LE gsb0, 0x0 ;  /* 0x00008000000079c5 */ /* 0x000fc40000010000 */
[----:B------:R-:W-:Y:S01]  /*3e20*/  WARPGROUP.ARRIVE ;  /* 0x00000000000079c5 */ /* 0x000fe20000000000 */
[----:B------:R-:W-:Y:S01]  /*3e30*/  FMUL.FTZ R56, R48, UR6 ;  /* 0x0000000630387c20 */ /* 0x000fe20008410000 */
[----:B------:R-:W-:Y:S01]  /*3e40*/  FMUL.FTZ R48, R49, UR6 ;  /* 0x0000000631307c20 */ /* 0x000fe20008410000 */
[----:B------:R-:W-:Y:S01]  /*3e50*/  IMAD.MOV.U32 R49, RZ, RZ, R12 ;  /* 0x000000ffff317224 */ /* 0x000fe200078e000c */
[----:B------:R-:W-:Y:S01]  /*3e60*/  @P2 SHF.R.U32.HI R49, RZ, UR7, R6 ;  /* 0x00000007ff312c19 */ /* 0x000fe20008011606 */
[----:B------:R-:W-:Y:S01]  /*3e70*/  UIMAD UR7, UR39, -0x70, UR48 ;  /* 0xffffff90270778a4 */ /* 0x000fe2000f8e0230 */
[----:B------:R-:W-:Y:S01]  /*3e80*/  HGMMA.64x16x16.F32 R40, gdesc[UR44], R40, gsb0 ;  /* 0x002000002c2879f0 */ /* 0x000fe20008000828 */
[----:B------:R-:W-:Y:S01]  /*3e90*/  UIADD3 UR46, UR50, 0x986, URZ ;  /* 0x00000986322e7890 */ /* 0x000fe2000fffe03f */
[----:B------:R-:W-:Y:S01]  /*3ea0*/  FMUL.FTZ R50, R50, UR6 ;  /* 0x0000000632327c20 */ /* 0x000fe20008410000 */
[----:B------:R-:W-:Y:S01]  /*3eb0*/  UMOV UR47, 0x40000040 ;  /* 0x40000040002f7882 */ /* 0x000fe20000000000 */
[----:B-1----:R-:W1:Y:S01]  /*3ec0*/  SHFL.IDX PT, R58, R49, 0x1, 0x1c1f ;  /* 0x003c1f00313a7f89 */ /* 0x002e6200000e0000 */
[----:B------:R-:W-:Y:S01]  /*3ed0*/  UIADD3 UR7, UR7, 0x70, URZ ;  /* 0x0000007007077890 */ /* 0x000fe2000fffe03f */
[----:B------:R-:W-:Y:S01]  /*3ee0*/  IMAD.U32 R6, RZ, RZ, UR10 ;  /* 0x0000000aff067e24 */ /* 0x000fe2000f8e00ff */
[----:B------:R2:W0:Y:S01]  /*3ef0*/  MUFU.TANH R60, R50 ;  /* 0x00000032003c7308 */ /* 0x0004220000002400 */
[----:B------:R-:W-:Y:S01]  /*3f00*/  ULDC UR10, c[0x0][0x288] ;  /* 0x0000a200000a7ab9 */ /* 0x000fe20000000800 */
[----:B------:R-:W-:Y:S01]  /*3f10*/  FMUL.FTZ R51, R51, UR6 ;  /* 0x0000000633337c20 */ /* 0x000fe20008410000 */
[----:B------:R-:W-:-:S02]  /*3f20*/  IMAD R6, R13, -0x2, R6 ;  /* 0xfffffffe0d067824 */ /* 0x000fc400078e0206 */
[----:B------:R-:W-:Y:S01]  /*3f30*/  FMUL.FTZ R54, R54, UR6 ;  /* 0x0000000636367c20 */ /* 0x000fe20008410000 */
[----:B------:R-:W-:Y:S01]  /*3f40*/  FMUL.FTZ R55, R55, UR6 ;  /* 0x0000000637377c20 */ /* 0x000fe20008410000 */
[----:B------:R-:W-:Y:S01]  /*3f50*/  FMUL.FTZ R52, R52, UR6 ;  /* 0x0000000634347c20 */ /* 0x000fe20008410000 */
[----:B------:R-:W-:Y:S01]  /*3f60*/  FMUL.FTZ R53, R53, UR6 ;  /* 0x0000000635357c20 */ /* 0x000fe20008410000 */
[----:B------:R-:W-:Y:S01]  /*3f70*/  IADD3 R57, R6, -UR10, R57 ;  /* 0x8000000a06397c10 */ /* 0x000fe2000fffe039 */
[----:B------:R3:W0:Y:S01]  /*3f80*/  MUFU.TANH R77, R51 ;  /* 0x00000033004d7308 */ /* 0x0006220000002400 */
[----:B--2---:R-:W-:Y:S01]  /*3f90*/  MOV R50, UR7 ;  /* 0x0000000700327c02 */ /* 0x004fe20008000f00 */
[----:B------:R-:W-:-:S04]  /*3fa0*/  ULDC UR7, c[0x0][0x988] ;  /* 0x0002620000077ab9 */ /* 0x000fc80000000800 */
[----:B------:R-:W-:Y:S02]  /*3fb0*/  IMAD R50, R13, -0x2, R50 ;  /* 0xfffffffe0d327824 */ /* 0x000fe400078e0232 */
[----:B------:R2:W0:Y:S03]  /*3fc0*/  MUFU.TANH R10, R54 ;  /* 0x00000036000a7308 */ /* 0x0004260000002400 */
[----:B-1----:R-:W-:-:S04]  /*3fd0*/  VIADDMNMX R58, R58, R57, R50, PT ;  /* 0x000000393a3a7246 */ /* 0x002fc80003800132 */
[C---:B------:R-:W-:Y:S01]  /*3fe0*/  ISETP.GT.AND P5, PT, R58.reuse, RZ, PT ;  /* 0x000000ff3a00720c */ /* 0x040fe20003fa4270 */
[----:B------:R1:W0:Y:S01]  /*3ff0*/  MUFU.TANH R81, R55 ;  /* 0x0000003700517308 */ /* 0x0002220000002400 */
[C---:B------:R-:W-:Y:S02]  /*4000*/  ISETP.GT.AND P6, PT, R58.reuse, 0x1, PT ;  /* 0x000000013a00780c */ /* 0x040fe40003fc4270 */
[----:B------:R-:W-:Y:S02]  /*4010*/  ISETP.GT.AND P4, PT, R58, 0x8, PT ;  /* 0x000000083a00780c */ /* 0x000fe40003f84270 */
[----:B---3--:R-:W-:Y:S02]  /*4020*/  FSEL R51, R74, -INF , P5 ;  /* 0xff8000004a337808 */ /* 0x008fe40002800000 */
[----:B--2---:R-:W-:Y:S01]  /*4030*/  FSEL R54, R75, -INF , P6 ;  /* 0xff8000004b367808 */ /* 0x004fe20003000000 */
[----:B------:R-:W-:Y:S01]  /*4040*/  MUFU.TANH R14, R14 ;  /* 0x0000000e000e7308 */ /* 0x000fe20000002400 */
[----:B------:R-:W-:-:S02]  /*4050*/  ISETP.GT.AND P3, PT, R58, 0x9, PT ;  /* 0x000000093a00780c */ /* 0x000fc40003f64270 */
[----:B-1----:R-:W-:Y:S02]  /*4060*/  FSEL R55, R78, -INF , P4 ;  /* 0xff8000004e377808 */ /* 0x002fe40002000000 */
[----:B------:R-:W-:Y:S02]  /*4070*/  FMNMX.FTZ R6, R51, R54, !PT ;  /* 0x0000003633067209 */ /* 0x000fe40007810000 */
[C---:B------:R-:W-:Y:S01]  /*4080*/  ISETP.GT.AND P5, PT, R58.reuse, 0x10, PT ;  /* 0x000000103a00780c */ /* 0x040fe20003fa4270 */
[----:B------:R-:W-:Y:S01]  /*4090*/  MUFU.TANH R21, R21 ;  /* 0x0000001500157308 */ /* 0x000fe20000002400 */
[----:B------:R-:W-:Y:S01]  /*40a0*/  FSEL R59, R79, -INF , P3 ;  /* 0xff8000004f3b7808 */ /* 0x000fe20001800000 */
[----:B------:R-:W-:Y:S02]  /*40b0*/  WARPGROUP.DEPBAR.LE gsb0, 0x0 ;  /* 0x00008000000079c5 */ /* 0x000fe40000010000 */
[----:B------:R-:W-:Y:S01]  /*40c0*/  WARPGROUP.ARRIVE ;  /* 0x00000000000079c5 */ /* 0x000fe20000000000 */
[----:B------:R-:W-:Y:S01]  /*40d0*/  FMNMX.FTZ R6, R55, R6, !PT ;  /* 0x0000000637067209 */ /* 0x000fe20007810000 */
[----:B------:R-:W-:Y:S01]  /*40e0*/  FMUL.FTZ R43, R43, UR6 ;  /* 0x000000062b2b7c20 */ /* 0x000fe20008410000 */
[----:B------:R-:W-:Y:S01]  /*40f0*/  ISETP.GT.AND P3, PT, R58, 0x11, PT ;  /* 0x000000113a00780c */ /* 0x000fe20003f64270 */
[----:B------:R-:W-:Y:S01]  /*4100*/  FMUL.FTZ R42, R42, UR6 ;  /* 0x000000062a2a7c20 */ /* 0x000fe20008410000 */
[----:B----4-:R-:W-:Y:S01]  /*4110*/  FSEL R61, R66, -INF , P5 ;  /* 0xff800000423d7808 */ /* 0x010fe20002800000 */
[----:B------:R-:W-:Y:S01]  /*4120*/  HGMMA.64x16x16.F32 R32, gdesc[UR44], R32, gsb0 ;  /* 0x002000002c2079f0 */ /* 0x000fe20008000820 */
[----:B------:R-:W-:Y:S01]  /*4130*/  UIADD3 UR46, UR50, 0xa06, URZ ;  /* 0x00000a06322e7890 */ /* 0x000fe2000fffe03f */
[----:B------:R-:W-:Y:S01]  /*4140*/  FMNMX.FTZ R6, R59, R6, !PT ;  /* 0x000000063b067209 */ /* 0x000fe20007810000 */
[----:B------:R-:W-:Y:S01]  /*4150*/  UMOV UR47, 0x40000040 ;  /* 0x40000040002f7882 */ /* 0x000fe20000000000 */
[----:B------:R-:W-:Y:S01]  /*4160*/  ISETP.GT.AND P4, PT, R58, 0x18, PT ;  /* 0x000000183a00780c */ /* 0x000fe20003f84270 */
[----:B------:R1:W-:Y:S01]  /*4170*/  MUFU.TANH R85, R43 ;  /* 0x0000002b00557308 */ /* 0x0003e20000002400 */
[----:B-----5:R-:W-:Y:S01]  /*4180*/  FSEL R63, R67, -INF , P3 ;  /* 0xff800000433f7808 */ /* 0x020fe20001800000 */
[----:B------:R-:W-:Y:S01]  /*4190*/  FMUL.FTZ R46, R46, UR6 ;  /* 0x000000062e2e7c20 */ /* 0x000fe20008410000 */
[----:B------:R-:W-:Y:S01]  /*41a0*/  FMNMX.FTZ R6, R61, R6, !PT ;  /* 0x000000063d067209 */ /* 0x000fe20007810000 */
[----:B------:R-:W-:Y:S01]  /*41b0*/  FMUL.FTZ R47, R47, UR6 ;  /* 0x000000062f2f7c20 */ /* 0x000fe20008410000 */
[----:B------:R-:W-:Y:S01]  /*41c0*/  ISETP.GT.AND P3, PT, R58, 0x19, PT ;  /* 0x000000193a00780c */ /* 0x000fe20003f64270 */
[----:B------:R-:W-:Y:S01]  /*41d0*/  FMUL.FTZ R40, R40, UR6 ;  /* 0x0000000628287c20 */ /* 0x000fe20008410000 */
[----:B------:R-:W-:Y:S01]  /*41e0*/  FMNMX.FTZ R6, R63, R6, !PT ;  /* 0x000000063f067209 */ /* 0x000fe20007810000 */
[----:B------:R-:W2:Y:S01]  /*41f0*/  MUFU.TANH R42, R42 ;  /* 0x0000002a002a7308 */ /* 0x000ea20000002400 */
[----:B-1----:R-:W-:Y:S01]  /*4200*/  FSEL R43, R70, -INF , P4 ;  /* 0xff800000462b7808 */ /* 0x002fe20002000000 */
[----:B------:R-:W-:Y:S01]  /*4210*/  FMUL.FTZ R41, R41, UR6 ;  /* 0x0000000629297c20 */ /* 0x000fe20008410000 */
[----:B------:R-:W-:Y:S01]  /*4220*/  ISETP.GT.AND P4, PT, R58, 0x20, PT ;  /* 0x000000203a00780c */ /* 0x000fe20003f84270 */
[----:B------:R-:W-:Y:S01]  /*4230*/  FMUL.FTZ R44, R44, UR6 ;  /* 0x000000062c2c7c20 */ /* 0x000fe20008410000 */
[----:B------:R-:W-:Y:S01]  /*4240*/  FSEL R65, R65, -INF , P3 ;  /* 0xff80000041417808 */ /* 0x000fe20001800000 */
[----:B------:R-:W-:Y:S01]  /*4250*/  FMUL.FTZ R45, R45, UR6 ;  /* 0x000000062d2d7c20 */ /* 0x000fe20008410000 */
[----:B------:R-:W-:Y:S01]  /*4260*/  FMNMX.FTZ R6, R43, R6, !PT ;  /* 0x000000062b067209 */ /* 0x000fe20007810000 */
[----:B------:R-:W1:Y:S01]  /*4270*/  MUFU.TANH R46, R46 ;  /* 0x0000002e002e7308 */ /* 0x000e620000002400 */
[----:B------:R-:W-:-:S02]  /*4280*/  ISETP.GT.AND P3, PT, R58, 0x21, PT ;  /* 0x000000213a00780c */ /* 0x000fc40003f64270 */
[----:B------:R-:W-:Y:S02]  /*4290*/  FSEL R67, R68, -INF , P4 ;  /* 0xff80000044437808 */ /* 0x000fe40002000000 */
[----:B------:R-:W-:Y:S02]  /*42a0*/  FMNMX.FTZ R6, R65, R6, !PT ;  /* 0x0000000641067209 */ /* 0x000fe40007810000 */
[C---:B------:R-:W-:Y:S01]  /*42b0*/  ISETP.GT.AND P4, PT, R58.reuse, 0x28, PT ;  /* 0x000000283a00780c */ /* 0x040fe20003f84270 */
[----:B------:R-:W3:Y:S01]  /*42c0*/  MUFU.TANH R47, R47 ;  /* 0x0000002f002f7308 */ /* 0x000ee20000002400 */
[----:B------:R-:W-:Y:S02]  /*42d0*/  FSEL R69, R69, -INF , P3 ;  /* 0xff80000045457808 */ /* 0x000fe40001800000 */
[----:B------:R-:W-:Y:S02]  /*42e0*/  FMNMX.FTZ R6, R67, R6, !PT ;  /* 0x0000000643067209 */ /* 0x000fe40007810000 */
[----:B------:R-:W-:-:S02]  /*42f0*/  ISETP.GT.AND P3, PT, R58, 0x29, PT ;  /* 0x000000293a00780c */ /* 0x000fc40003f64270 */
[----:B0-----:R-:W-:Y:S01]  /*4300*/  FSEL R71, R62, -INF , P4 ;  /* 0xff8000003e477808 */ /* 0x001fe20002000000 */
[----:B------:R-:W-:Y:S01]  /*4310*/  MUFU.TANH R20, R20 ;  /* 0x0000001400147308 */ /* 0x000fe20000002400 */
[----:B------:R-:W-:Y:S02]  /*4320*/  FMNMX.FTZ R6, R69, R6, !PT ;  /* 0x0000000645067209 */ /* 0x000fe40007810000 */
[C---:B------:R-:W-:Y:S02]  /*4330*/  ISETP.GT.AND P4, PT, R58.reuse, 0x30, PT ;  /* 0x000000303a00780c */ /* 0x040fe40003f84270 */
[----:B------:R-:W-:Y:S02]  /*4340*/  FSEL R73, R73, -INF , P3 ;  /* 0xff80000049497808 */ /* 0x000fe40001800000 */
[----:B------:R-:W-:Y:S01]  /*4350*/  FMNMX.FTZ R6, R71, R6, !PT ;  /* 0x0000000647067209 */ /* 0x000fe20007810000 */
[----:B------:R-:W-:Y:S01]  /*4360*/  MUFU.TANH R22, R22 ;  /* 0x0000001600167308 */ /* 0x000fe20000002400 */
[----:B------:R-:W-:-:S02]  /*4370*/  ISETP.GT.AND P3, PT, R58, 0x31, PT ;  /* 0x000000313a00780c */ /* 0x000fc40003f64270 */
[----:B------:R-:W-:Y:S02]  /*4380*/  FSEL R75, R60, -INF , P4 ;  /* 0xff8000003c4b7808 */ /* 0x000fe40002000000 */
[----:B------:R-:W-:Y:S01]  /*4390*/  FMNMX.FTZ R6, R73, R6, !PT ;  /* 0x0000000649067209 */ /* 0x000fe20007810000 */
[----:B------:R-:W-:Y:S02]  /*43a0*/  WARPGROUP.DEPBAR.LE gsb0, 0x0 ;  /* 0x00008000000079c5 */ /* 0x000fe40000010000 */
[----:B------:R-:W-:Y:S01]  /*43b0*/  WARPGROUP.ARRIVE ;  /* 0x00000000000079c5 */ /* 0x000fe20000000000 */
[----:B------:R-:W-:Y:S01]  /*43c0*/  ISETP.GT.AND P4, PT, R58, 0x38, PT ;  /* 0x000000383a00780c */ /* 0x000fe20003f84270 */
[----:B------:R-:W-:Y:S01]  /*43d0*/  FMUL.FTZ R34, R34, UR6 ;  /* 0x0000000622227c20 */ /* 0x000fe20008410000 */
[----:B------:R-:W-:Y:S01]  /*43e0*/  FSEL R77, R77, -INF , P3 ;  /* 0xff8000004d4d7808 */ /* 0x000fe20001800000 */
[----:B------:R-:W-:Y:S01]  /*43f0*/  FMUL.FTZ R35, R35, UR6 ;  /* 0x0000000623237c20 */ /* 0x000fe20008410000 */
[----:B------:R-:W-:Y:S01]  /*4400*/  FMNMX.FTZ R6, R75, R6, !PT ;  /* 0x000000064b067209 */ /* 0x000fe20007810000 */
[----:B------:R-:W-:Y:S01]  /*4410*/  HGMMA.64x16x16.F32 R24, gdesc[UR44], R24, gsb0 ;  /* 0x002000002c1879f0 */ /* 0x000fe20008000818 */
[----:B------:R-:W-:Y:S01]  /*4420*/  ISETP.GT.AND P3, PT, R58, 0x39, PT ;  /* 0x000000393a00780c */ /* 0x000fe20003f64270 */
[----:B------:R-:W0:Y:S01]  /*4430*/  MUFU.TANH R34, R34 ;  /* 0x0000002200227308 */ /* 0x000e220000002400 */
[----:B------:R-:W-:Y:S01]  /*4440*/  FSEL R79, R10, -INF , P4 ;  /* 0xff8000000a4f7808 */ /* 0x000fe20002000000 */
[----:B------:R-:W-:Y:S01]  /*4450*/  FMUL.FTZ R38, R38, UR6 ;  /* 0x0000000626267c20 */ /* 0x000fe20008410000 */
[----:B------:R-:W-:Y:S01]  /*4460*/  FMNMX.FTZ R6, R77, R6, !PT ;  /* 0x000000064d067209 */ /* 0x000fe20007810000 */
[----:B------:R-:W-:Y:S01]  /*4470*/  FMUL.FTZ R39, R39, UR6 ;  /* 0x0000000627277c20 */ /* 0x000fe20008410000 */
[C---:B------:R-:W-:Y:S01]  /*4480*/  ISETP.GT.AND P4, PT, R58.reuse, 0x40, PT ;  /* 0x000000403a00780c */ /* 0x040fe20003f84270 */
[----:B------:R-:W-:Y:S01]  /*4490*/  FMUL.FTZ R33, R33, UR6 ;  /* 0x0000000621217c20 */ /* 0x000fe20008410000 */
[----:B------:R-:W-:Y:S01]  /*44a0*/  FSEL R81, R81, -INF , P3 ;  /* 0xff80000051517808 */ /* 0x000fe20001800000 */
[----:B------:R-:W4:Y:S01]  /*44b0*/  MUFU.TANH R35, R35 ;  /* 0x0000002300237308 */ /* 0x000f220000002400 */
[----:B------:R-:W-:Y:S01]  /*44c0*/  FMNMX.FTZ R6, R79, R6, !PT ;  /* 0x000000064f067209 */ /* 0x000fe20007810000 */
[----:B------:R-:W-:Y:S01]  /*44d0*/  FMUL.FTZ R37, R37, UR6 ;  /* 0x0000000625257c20 */ /* 0x000fe20008410000 */
[----:B------:R-:W-:Y:S01]  /*44e0*/  ISETP.GT.AND P3, PT, R58, 0x41, PT ;  /* 0x000000413a00780c */ /* 0x000fe20003f64270 */
[----:B------:R-:W-:Y:S01]  /*44f0*/  FMUL.FTZ R32, R32, UR6 ;  /* 0x0000000620207c20 */ /* 0x000fe20008410000 */
[----:B--2---:R-:W-:Y:S01]  /*4500*/  FSEL R83, R42, -INF , P4 ;  /* 0xff8000002a537808 */ /* 0x004fe20002000000 */
[----:B------:R-:W-:Y:S01]  /*4510*/  FMUL.FTZ R36, R36, UR6 ;  /* 0x0000000624247c20 */ /* 0x000fe20008410000 */
[----:B------:R-:W-:Y:S01]  /*4520*/  FMNMX.FTZ R6, R81, R6, !PT ;  /* 0x0000000651067209 */ /* 0x000fe20007810000 */
[----:B------:R-:W2:Y:S01]  /*4530*/  MUFU.TANH R38, R38 ;  /* 0x0000002600267308 */ /* 0x000ea20000002400 */
[----:B------:R-:W-:-:S02]  /*4540*/  ISETP.GT.AND P4, PT, R58, 0x48, PT ;  /* 0x000000483a00780c */ /* 0x000fc40003f84270 */
[----:B------:R-:W-:Y:S02]  /*4550*/  FSEL R85, R85, -INF , P3 ;  /* 0xff80000055557808 */ /* 0x000fe40001800000 */
[----:B------:R-:W-:Y:S02]  /*4560*/  FMNMX.FTZ R6, R83, R6, !PT ;  /* 0x0000000653067209 */ /* 0x000fe40007810000 */
[----:B------:R-:W-:Y:S01]  /*4570*/  ISETP.GT.AND P3, PT, R58, 0x49, PT ;  /* 0x000000493a00780c */ /* 0x000fe20003f64270 */
[----:B------:R-:W5:Y:S01]  /*4580*/  MUFU.TANH R39, R39 ;  /* 0x0000002700277308 */ /* 0x000f620000002400 */
[----:B-1----:R-:W-:Y:S02]  /*4590*/  FSEL R87, R46, -INF , P4 ;  /* 0xff8000002e577808 */ /* 0x002fe40002000000 */
[----:B------:R-:W-:Y:S02]  /*45a0*/  FMNMX.FTZ R6, R85, R6, !PT ;  /* 0x0000000655067209 */ /* 0x000fe40007810000 */
[----:B------:R-:W-:-:S02]  /*45b0*/  ISETP.GT.AND P4, PT, R58, 0x50, PT ;  /* 0x000000503a00780c */ /* 0x000fc40003f84270 */
[----:B---3--:R-:W-:Y:S01]  /*45c0*/  FSEL R89, R47, -INF , P3 ;  /* 0xff8000002f597808 */ /* 0x008fe20001800000 */
[----:B------:R-:W-:Y:S01]  /*45d0*/  MUFU.TANH R23, R23 ;  /* 0x0000001700177308 */ /* 0x000fe20000002400 */
[----:B------:R-:W-:Y:S02]  /*45e0*/  FMNMX.FTZ R6, R87, R6, !PT ;  /* 0x0000000657067209 */ /* 0x000fe40007810000 */
[----:B------:R-:W-:Y:S02]  /*45f0*/  ISETP.GT.AND P3, PT, R58, 0x51, PT ;  /* 0x000000513a00780c */ /* 0x000fe40003f64270 */
[----:B0-----:R-:W-:Y:S02]  /*4600*/  FSEL R91, R34, -INF , P4 ;  /* 0xff800000225b7808 */ /* 0x001fe40002000000 */
[----:B------:R-:W-:Y:S01]  /*4610*/  FMNMX.FTZ R6, R89, R6, !PT ;  /* 0x0000000659067209 */ /* 0x000fe20007810000 */
[----:B------:R-:W-:Y:S01]  /*4620*/  MUFU.TANH R56, R56 ;  /* 0x0000003800387308 */ /* 0x000fe20000002400 */
[----:B------:R-:W-:-:S02]  /*4630*/  ISETP.GT.AND P4, PT, R58, 0x58, PT ;  /* 0x000000583a00780c */ /* 0x000fc40003f84270 */
[----:B----4-:R-:W-:Y:S02]  /*4640*/  FSEL R93, R35, -INF , P3 ;  /* 0xff800000235d7808 */ /* 0x010fe40001800000 */
[----:B------:R-:W-:Y:S02]  /*4650*/  FMNMX.FTZ R6, R91, R6, !PT ;  /* 0x000000065b067209 */ /* 0x000fe40007810000 */
[----:B------:R-:W-:Y:S01]  /*4660*/  ISETP.GT.AND P3, PT, R58, 0x59, PT ;  /* 0x000000593a00780c */ /* 0x000fe20003f64270 */
[----:B------:R-:W-:Y:S01]  /*4670*/  MUFU.TANH R48, R48 ;  /* 0x0000003000307308 */ /* 0x000fe20000002400 */
[----:B--2---:R-:W-:Y:S01]  /*4680*/  FSEL R95, R38, -INF , P4 ;  /* 0xff800000265f7808 */ /* 0x004fe20002000000 */
[----:B------:R-:W-:Y:S02]  /*4690*/  WARPGROUP.DEPBAR.LE gsb0, 0x0 ;  /* 0x00008000000079c5 */ /* 0x000fe40000010000 */
[----:B------:R-:W-:Y:S01]  /*46a0*/  FMUL.FTZ R26, R26, UR6 ;  /* 0x000000061a1a7c20 */ /* 0x000fe20008410000 */
[----:B------:R-:W-:Y:S01]  /*46b0*/  FMUL.FTZ R27, R27, UR6 ;  /* 0x000000061b1b7c20 */ /* 0x000fe20008410000 */
[----:B------:R-:W-:Y:S01]  /*46c0*/  FMUL.FTZ R30, R30, UR6 ;  /* 0x000000061e1e7c20 */ /* 0x000fe20008410000 */
[----:B------:R-:W-:Y:S01]  /*46d0*/  FMUL.FTZ R31, R31, UR6 ;  /* 0x000000061f1f7c20 */ /* 0x000fe20008410000 */
[----:B------:R-:W-:Y:S01]  /*46e0*/  FMNMX.FTZ R6, R93, R6, !PT ;  /* 0x000000065d067209 */ /* 0x000fe20007810000 */
[----:B------:R-:W-:Y:S01]  /*46f0*/  FMUL.FTZ R24, R24, UR6 ;  /* 0x0000000618187c20 */ /* 0x000fe20008410000 */
[----:B------:R-:W0:Y:S01]  /*4700*/  MUFU.TANH R26, R26 ;  /* 0x0000001a001a7308 */ /* 0x000e220000002400 */
[----:B------:R-:W-:Y:S01]  /*4710*/  ISETP.GT.AND P4, PT, R58, 0x60, PT ;  /* 0x000000603a00780c */ /* 0x000fe20003f84270 */
[----:B------:R-:W-:Y:S01]  /*4720*/  FMUL.FTZ R25, R25, UR6 ;  /* 0x0000000619197c20 */ /* 0x000fe20008410000 */
[----:B-----5:R-:W-:Y:S01]  /*4730*/  FSEL R97, R39, -INF , P3 ;  /* 0xff80000027617808 */ /* 0x020fe20001800000 */
[----:B------:R-:W-:Y:S01]  /*4740*/  FMUL.FTZ R29, R29, UR6 ;  /* 0x000000061d1d7c20 */ /* 0x000fe20008410000 */
[----:B------:R-:W-:Y:S01]  /*4750*/  FMNMX.FTZ R6, R95, R6, !PT ;  /* 0x000000065f067209 */ /* 0x000fe20007810000 */
[----:B------:R-:W-:Y:S01]  /*4760*/  FMUL.FTZ R28, R28, UR6 ;  /* 0x000000061c1c7c20 */ /* 0x000fe20008410000 */
[----:B------:R-:W-:Y:S01]  /*4770*/  ISETP.GT.AND P3, PT, R58, 0x61, PT ;  /* 0x000000613a00780c */ /* 0x000fe20003f64270 */
[----:B------:R-:W1:Y:S01]  /*4780*/  MUFU.TANH R27, R27 ;  /* 0x0000001b001b7308 */ /* 0x000e620000002400 */
[----:B------:R-:W-:Y:S01]  /*4790*/  FMNMX.FTZ R6, R97, R6, !PT ;  /* 0x0000000661067209 */ /* 0x000fe20007810000 */
[----:B------:R-:W-:-:S06]  /*47a0*/  @UP0 ULDC UR6, c[0x0][0x44c] ;  /* 0x0001130000060ab9 */ /* 0x000fcc0000000800 */
[----:B------:R-:W2:Y:S01]  /*47b0*/  MUFU.TANH R30, R30 ;  /* 0x0000001e001e7308 */ /* 0x000ea20000002400 */
[----:B0-----:R-:W-:Y:S02]  /*47c0*/  FSEL R99, R26, -INF , P4 ;  /* 0xff8000001a637808 */ /* 0x001fe40002000000 */
[----:B------:R-:W-:Y:S01]  /*47d0*/  ISETP.GT.AND P4, PT, R58, 0x68, PT ;  /* 0x000000683a00780c */ /* 0x000fe20003f84270 */
[----:B------:R-:W0:Y:S01]  /*47e0*/  SHFL.IDX PT, R26, R49, RZ, 0x1c1f ;  /* 0x001c1fff311a7589 */ /* 0x000e2200000e0000 */
[----:B------:R-:W-:-:S03]  /*47f0*/  FMNMX.FTZ R6, R99, R6, !PT ;  /* 0x0000000663067209 */ /* 0x000fc60007810000 */
[----:B------:R-:W3:Y:S01]  /*4800*/  MUFU.TANH R31, R31 ;  /* 0x0000001f001f7308 */ /* 0x000ee20000002400 */
[----:B-1----:R-:W-:Y:S02]  /*4810*/  FSEL R101, R27, -INF , P3 ;  /* 0xff8000001b657808 */ /* 0x002fe40001800000 */
[----:B------:R-:W-:Y:S02]  /*4820*/  ISETP.GT.AND P3, PT, R58, 0x69, PT ;  /* 0x000000693a00780c */ /* 0x000fe40003f64270 */
[----:B------:R-:W-:-:S03]  /*4830*/  FMNMX.FTZ R6, R101, R6, !PT ;  /* 0x0000000665067209 */ /* 0x000fc60007810000 */
[----:B------:R1:W-:Y:S01]  /*4840*/  MUFU.TANH R46, R24 ;  /* 0x00000018002e7308 */ /* 0x0003e20000002400 */
[----:B--2---:R-:W-:-:S04]  /*4850*/  FSEL R103, R30, -INF , P4 ;  /* 0xff8000001e677808 */ /* 0x004fc80002000000 */
[----:B------:R-:W-:-:S03]  /*4860*/  FMNMX.FTZ R6, R103, R6, !PT ;  /* 0x0000000667067209 */ /* 0x000fc60007810000 */
[----:B------:R2:W-:Y:S01]  /*4870*/  MUFU.TANH R58, R25 ;  /* 0x00000019003a7308 */ /* 0x0005e20000002400 */
[----:B---3--:R-:W-:Y:S02]  /*4880*/  FSEL R105, R31, -INF , P3 ;  /* 0xff8000001f697808 */ /* 0x008fe40001800000 */
[----:B0-----:R-:W-:Y:S02]  /*4890*/  VIADDMNMX R26, R26, R57, R50, PT ;  /* 0x000000391a1a7246 */ /* 0x001fe40003800132 */
[----:B------:R-:W-:Y:S02]  /*48a0*/  FMNMX.FTZ R6, R105, R6, !PT ;  /* 0x0000000669067209 */ /* 0x000fe40007810000 */
[C---:B------:R-:W-:Y:S01]  /*48b0*/  ISETP.GT.AND P4, PT, R26.reuse, 0x1, PT ;  /* 0x000000011a00780c */ /* 0x040fe20003f84270 */
[----:B------:R0:W-:Y:S01]  /*48c0*/  MUFU.TANH R50, R29 ;  /* 0x0000001d00327308 */ /* 0x0001e20000002400 */
[----:B------:R-:W-:Y:S01]  /*48d0*/  ISETP.GT.AND P5, PT, R26, 0x8, PT ;  /* 0x000000081a00780c */ /* 0x000fe20003fa4270 */
[----:B------:R-:W3:Y:S01]  /*48e0*/  SHFL.BFLY PT, R27, R6, 0x2, 0x1f ;  /* 0x0c401f00061b7f89 */ /* 0x000ee200000e0000 */
[----:B-1----:R-:W-:-:S02]  /*48f0*/  FSEL R24, R2, -INF , P4 ;  /* 0xff80000002187808 */ /* 0x002fc40002000000 */
[----:B------:R-:W-:Y:S02]  /*4900*/  FSEL R7, R7, -INF , P5 ;  /* 0xff80000007077808 */ /* 0x000fe40002800000 */
[----:B------:R-:W-:Y:S01]  /*4910*/  ISETP.GT.AND P4, PT, R26, 0x10, PT ;  /* 0x000000101a00780c */ /* 0x000fe20003f84270 */
[----:B------:R1:W-:Y:S08]  /*4920*/  MUFU.TANH R38, R33 ;  /* 0x0000002100267308 */ /* 0x0003f00000002400 */
[----:B------:R-:W4:Y:S08]  /*4930*/  MUFU.TANH R52, R52 ;  /* 0x0000003400347308 */ /* 0x000f300000002400 */
[----:B------:R-:W5:Y:S01]  /*4940*/  MUFU.TANH R53, R53 ;  /* 0x0000003500357308 */ /* 0x000f620000002400 */
[----:B---3--:R-:W-:Y:S01]  /*4950*/  FMNMX.FTZ R27, R6, R27, !PT ;  /* 0x0000001b061b7209 */ /* 0x008fe20007810000 */
[----:B------:R-:W-:Y:S01]  /*4960*/  IMAD.U32 R6, RZ, RZ, UR7 ;  /* 0x00000007ff067e24 */ /* 0x000fe2000f8e00ff */
[----:B------:R-:W-:-:S03]  /*4970*/  UIMAD.WIDE.U32 UR6, UR38, UR6, URZ ;  /* 0x00000006260672a5 */ /* 0x000fc6000f8e003f */
[----:B------:R-:W3:Y:S02]  /*4980*/  SHFL.BFLY PT, R10, R27, 0x1, 0x1f ;  /* 0x0c201f001b0a7f89 */ /* 0x000ee400000e0000 */
[----:B------:R-:W5:Y:S01]  /*4990*/  MUFU.TANH R40, R40 ;  /* 0x0000002800287308 */ /* 0x000f620000002400 */
[----:B------:R-:W-:-:S04]  /*49a0*/  @UP0 USHF.R.U32.HI UR38, URZ, UR11, UR7 ;  /* 0x0000000b3f260299 */ /* 0x000fc80008011607 */
[----:B------:R-:W-:-:S03]  /*49b0*/  UIADD3 UR39, UR38, -UR10, UR48 ;  /* 0x8000000a26277290 */ /* 0x000fc6000fffe030 */
[----:B------:R4:W-:Y:S01]  /*49c0*/  MUFU.TANH R42, R37 ;  /* 0x00000025002a7308 */ /* 0x0009e20000002400 */
[----:B------:R-:W-:Y:S02]  /*49d0*/  UMOV UR38, URZ ;  /* 0x0000003f00267c82 */ /* 0x000fe40008000000 */
[----:B------:R-:W-:-:S04]  /*49e0*/  UIMAD.WIDE UR38, UR39, -0x6db6db6d, UR38 ;  /* 0x92492493272678a5 */ /* 0x000fc8000f8e0226 */
[----:B------:R-:W-:Y:S01]  /*49f0*/  USHF.R.U32.HI UR6, URZ, 0x1f, UR39 ;  /* 0x0000001f3f067899 */ /* 0x000fe20008011627 */
[----:B------:R5:W5:Y:S03]  /*4a00*/  MUFU.TANH R47, R41 ;  /* 0x00000029002f7308 */ /* 0x000b660000002400 */
[----:B------:R-:W-:Y:S01]  /*4a10*/  ULEA.HI.SX32 UR6, UR39, UR6, 0x1a ;  /* 0x0000000627067291 */ /* 0x000fe2000f8fd23f */
[----:B---3--:R-:W-:-:S04]  /*4a20*/  FMNMX.FTZ R10, R27, R10, !PT ;  /* 0x0000000a1b0a7209 */ /* 0x008fc80007810000 */
[----:B------:R-:W3:Y:S01]  /*4a30*/  MUFU.TANH R44, R44 ;  /* 0x0000002c002c7308 */ /* 0x000ee20000002400 */
[----:B------:R-:W-:Y:S01]  /*4a40*/  UISETP.LT.AND UP1, UPT, UR15, UR6, UPT ;  /* 0x000000060f00728c */ /* 0x000fe2000bf21270 */
[C---:B------:R-:W-:Y:S01]  /*4a50*/  FSETP.NEU.FTZ.AND P3, PT, R10.reuse, -INF , PT ;  /* 0xff8000000a00780b */ /* 0x040fe20003f7d000 */
[----:B------:R-:W-:Y:S02]  /*4a60*/  FMUL.FTZ R27, R10, R6 ;  /* 0x000000060a1b7220 */ /* 0x000fe40000410000 */
[----:B------:R-:W-:-:S03]  /*4a70*/  USEL UR7, UR15, UR6, !UP1 ;  /* 0x000000060f077287 */ /* 0x000fc6000c800000 */
[----:B------:R3:W-:Y:S01]  /*4a80*/  MUFU.TANH R34, R45 ;  /* 0x0000002d00227308 */ /* 0x0007e20000002400 */
[----:B------:R-:W-:Y:S01]  /*4a90*/  FSEL R30, R27, RZ, P3 ;  /* 0x000000ff1b1e7208 */ /* 0x000fe20001800000 */
[----:B------:R-:W-:Y:S01]  /*4aa0*/  UISETP.GE.AND UP1, UPT, UR14, UR7, UPT ;  /* 0x000000070e00728c */ /* 0x000fe2000bf26270 */
[----:B------:R-:W-:Y:S01]  /*4ab0*/  ISETP.GT.AND P3, PT, R26, RZ, PT ;  /* 0x000000ff1a00720c */ /* 0x000fe20003f64270 */
[----:B------:R-:W-:Y:S01]  /*4ac0*/  UMOV UR6, URZ ;  /* 0x0000003f00067c82 */ /* 0x000fe20008000000 */
[----:B------:R-:W-:Y:S01]  /*4ad0*/  FSEL R27, R11, -INF , P4 ;  /* 0xff8000000b1b7808 */ /* 0x000fe20002000000 */
[-CC-:B------:R-:W-:Y:S01]  /*4ae0*/  FFMA.FTZ R199, R43, R6.reuse, -R30.reuse ;  /* 0x000000062bc77223 */ /* 0x180fe2000001081e */
[----:B--2---:R-:W-:Y:S01]  /*4af0*/  FSEL R25, R0, -INF , P3 ;  /* 0xff80000000197808 */ /* 0x004fe20001800000 */
[----:B------:R-:W-:Y:S01]  /*4b00*/  MUFU.TANH R32, R32 ;  /* 0x0000002000207308 */ /* 0x000fe20000002400 */
[C---:B------:R-:W-:Y:S01]  /*4b10*/  ISETP.GT.AND P3, PT, R26.reuse, 0x9, PT ;  /* 0x000000091a00780c */ /* 0x040fe20003f64270 */
[--C-:B------:R-:W-:Y:S01]  /*4b20*/  FFMA.FTZ R201, R51, R6, -R30.reuse ;  /* 0x0000000633c97223 */ /* 0x100fe2000001081e */
[----:B------:R-:W-:Y:S01]  /*4b30*/  FMNMX.FTZ R2, R25, R24, !PT ;  /* 0x0000001819027209 */ /* 0x000fe20007810000 */
[-CC-:B------:R-:W-:Y:S01]  /*4b40*/  FFMA.FTZ R203, R55, R6.reuse, -R30.reuse ;  /* 0x0000000637cb7223 */ /* 0x180fe2000001081e */
[----:B------:R-:W-:Y:S01]  /*4b50*/  FSEL R3, R3, -INF , P3 ;  /* 0xff80000003037808 */ /* 0x000fe20001800000 */
[--C-:B------:R-:W-:Y:S01]  /*4b60*/  FFMA.FTZ R59, R59, R6, -R30.reuse ;  /* 0x000000063b3b7223 */ /* 0x100fe2000001081e */
[----:B------:R-:W-:Y:S01]  /*4b70*/  FMNMX.FTZ R2, R7, R2, !PT ;  /* 0x0000000207027209 */ /* 0x000fe20007810000 */
[----:B------:R-:W-:Y:S01]  /*4b80*/  MUFU.TANH R36, R36 ;  /* 0x0000002400247308 */ /* 0x000fe20000002400 */
[C---:B------:R-:W-:Y:S01]  /*4b90*/  ISETP.GT.AND P3, PT, R26.reuse, 0x11, PT ;  /* 0x000000111a00780c */ /* 0x040fe20003f64270 */
[--C-:B------:R-:W-:Y:S01]  /*4ba0*/  FFMA.FTZ R197, R61, R6, -R30.reuse ;  /* 0x000000063dc57223 */ /* 0x100fe2000001081e */
[----:B------:R-:W-:Y:S01]  /*4bb0*/  FMNMX.FTZ R2, R3, R2, !PT ;  /* 0x0000000203027209 */ /* 0x000fe20007810000 */
[-CC-:B------:R-:W-:Y:S01]  /*4bc0*/  FFMA.FTZ R63, R63, R6.reuse, -R30.reuse ;  /* 0x000000063f3f7223 */ /* 0x180fe2000001081e */
[----:B------:R-:W-:Y:S01]  /*4bd0*/  ISETP.GT.AND P4, PT, R26, 0x18, PT ;  /* 0x000000181a00780c */ /* 0x000fe20003f84270 */
[--C-:B------:R-:W-:Y:S01]  /*4be0*/  FFMA.FTZ R65, R65, R6, -R30.reuse ;  /* 0x0000000641417223 */ /* 0x100fe2000001081e */
[----:B0-----:R-:W-:Y:S01]  /*4bf0*/  FSEL R29, R8, -INF , P3 ;  /* 0xff800000081d7808 */ /* 0x001fe20001800000 */
[----:B------:R-:W-:Y:S01]  /*4c00*/  MUFU.TANH R60, R28 ;  /* 0x0000001c003c7308 */ /* 0x000fe20000002400 */
[----:B------:R-:W-:Y:S01]  /*4c10*/  FMNMX.FTZ R2, R27, R2, !PT ;  /* 0x000000021b027209 */ /* 0x000fe20007810000 */
[-CC-:B------:R-:W-:Y:S01]  /*4c20*/  FFMA.FTZ R67, R67, R6.reuse, -R30.reuse ;  /* 0x0000000643437223 */ /* 0x180fe2000001081e */
[----:B------:R-:W-:Y:S01]  /*4c30*/  ISETP.GT.AND P3, PT, R26, 0x19, PT ;  /* 0x000000191a00780c */ /* 0x000fe20003f64270 */
[-CC-:B------:R-:W-:Y:S01]  /*4c40*/  FFMA.FTZ R0, R54, R6.reuse, -R30.reuse ;  /* 0x0000000636007223 */ /* 0x180fe2000001081e */
[----:B------:R-:W-:Y:S01]  /*4c50*/  FSEL R15, R15, -INF , P4 ;  /* 0xff8000000f0f7808 */ /* 0x000fe20002000000 */
[--C-:B------:R-:W-:Y:S01]  /*4c60*/  FFMA.FTZ R69, R69, R6, -R30.reuse ;  /* 0x0000000645457223 */ /* 0x100fe2000001081e */
[----:B------:R-:W-:Y:S01]  /*4c70*/  FMNMX.FTZ R8, R29, R2, !PT ;  /* 0x000000021d087209 */ /* 0x000fe20007810000 */
[----:B------:R-:W-:Y:S01]  /*4c80*/  MUFU.EX2 R193, R67 ;  /* 0x0000004300c17308 */ /* 0x000fe20000000800 */
[----:B------:R-:W-:Y:S01]  /*4c90*/  ISETP.GT.AND P4, PT, R26, 0x20, PT ;  /* 0x000000201a00780c */ /* 0x000fe20003f84270 */
[-CC-:B------:R-:W-:Y:S01]  /*4ca0*/  FFMA.FTZ R71, R71, R6.reuse, -R30.reuse ;  /* 0x0000000647477223 */ /* 0x180fe2000001081e */
[----:B------:R-:W-:Y:S01]  /*4cb0*/  FSEL R31, R14, -INF , P3 ;  /* 0xff8000000e1f7808 */ /* 0x000fe20001800000 */
[--C-:B------:R-:W-:Y:S01]  /*4cc0*/  FFMA.FTZ R73, R73, R6, -R30.reuse ;  /* 0x0000000649497223 */ /* 0x100fe2000001081e */
[----:B------:R-:W-:Y:S01]  /*4cd0*/  FMNMX.FTZ R8, R15, R8, !PT ;  /* 0x000000080f087209 */ /* 0x000fe20007810000 */
[-CC-:B------:R-:W-:Y:S01]  /*4ce0*/  FFMA.FTZ R75, R75, R6.reuse, -R30.reuse ;  /* 0x000000064b4b7223 */ /* 0x180fe2000001081e */
[C---:B------:R-:W-:Y:S01]  /*4cf0*/  ISETP.GT.AND P3, PT, R26.reuse, 0x21, PT ;  /* 0x000000211a00780c */ /* 0x040fe20003f64270 */
[----:B------:R-:W-:Y:S01]  /*4d00*/  MUFU.EX2 R2, R59 ;  /* 0x0000003b00027308 */ /* 0x000fe20000000800 */
[----:B------:R-:W-:Y:S01]  /*4d10*/  FSEL R21, R21, -INF , P4 ;  /* 0xff80000015157808 */ /* 0x000fe20002000000 */
[--C-:B------:R-:W-:Y:S01]  /*4d20*/  FFMA.FTZ R77, R77, R6, -R30.reuse ;  /* 0x000000064d4d7223 */ /* 0x100fe2000001081e */
[----:B------:R-:W-:Y:S01]  /*4d30*/  FMNMX.FTZ R8, R31, R8, !PT ;  /* 0x000000081f087209 */ /* 0x000fe20007810000 */
[-CC-:B------:R-:W-:Y:S01]  /*4d40*/  FFMA.FTZ R79, R79, R6.reuse, -R30.reuse ;  /* 0x000000064f4f7223 */ /* 0x180fe2000001081e */
[----:B------:R-:W-:Y:S01]  /*4d50*/  ISETP.GT.AND P4, PT, R26, 0x28, PT ;  /* 0x000000281a00780c */ /* 0x000fe20003f84270 */
[--C-:B------:R-:W-:Y:S01]  /*4d60*/  FFMA.FTZ R81, R81, R6, -R30.reuse ;  /* 0x0000000651517223 */ /* 0x100fe2000001081e */
[----:B-1----:R-:W-:Y:S01]  /*4d70*/  FSEL R33, R20, -INF , P3 ;  /* 0xff80000014217808 */ /* 0x002fe20001800000 */
[----:B------:R-:W-:Y:S01]  /*4d80*/  MUFU.EX2 R201, R201 ;  /* 0x000000c900c97308 */ /* 0x000fe20000000800 */
        /* <DEDUP_REMOVED lines=8> */
[C---:B------:R-:W-:Y:S01]  /*4e10*/  ISETP.GT.AND P4, PT, R26.reuse, 0x30, PT ;  /* 0x000000301a00780c */ /* 0x040fe20003f84270 */
[-CC-:B------:R-:W-:Y:S01]  /*4e20*/  FFMA.FTZ R89, R89, R6.reuse, -R30.reuse ;  /* 0x0000000659597223 */ /* 0x180fe2000001081e */
[----:B------:R-:W-:Y:S01]  /*4e30*/  FSEL R23, R23, -INF , P3 ;  /* 0xff80000017177808 */ /* 0x000fe20001800000 */
[--C-:B------:R-:W-:Y:S01]  /*4e40*/  FFMA.FTZ R91, R91, R6, -R30.reuse ;  /* 0x000000065b5b7223 */ /* 0x100fe2000001081e */
[----:B------:R-:W-:Y:S01]  /*4e50*/  FMNMX.FTZ R14, R35, R14, !PT ;  /* 0x0000000e230e7209 */ /* 0x000fe20007810000 */
[-CC-:B------:R-:W-:Y:S01]  /*4e60*/  FFMA.FTZ R93, R93, R6.reuse, -R30.reuse ;  /* 0x000000065d5d7223 */ /* 0x180fe2000001081e */
[----:B------:R-:W-:Y:S01]  /*4e70*/  ISETP.GT.AND P3, PT, R26, 0x31, PT ;  /* 0x000000311a00780c */ /* 0x000fe20003f64270 */
[----:B------:R-:W-:Y:S01]  /*4e80*/  MUFU.EX2 R8, R63 ;  /* 0x0000003f00087308 */ /* 0x000fe20000000800 */
[----:B----4-:R-:W-:Y:S01]  /*4e90*/  FSEL R37, R56, -INF , P4 ;  /* 0xff80000038257808 */ /* 0x010fe20002000000 */
[--C-:B------:R-:W-:Y:S01]  /*4ea0*/  FFMA.FTZ R95, R95, R6, -R30.reuse ;  /* 0x000000065f5f7223 */ /* 0x100fe2000001081e */
[----:B------:R-:W-:Y:S01]  /*4eb0*/  FMNMX.FTZ R14, R23, R14, !PT ;  /* 0x0000000e170e7209 */ /* 0x000fe20007810000 */
[-CC-:B------:R-:W-:Y:S01]  /*4ec0*/  FFMA.FTZ R97, R97, R6.reuse, -R30.reuse ;  /* 0x0000000661617223 */ /* 0x180fe2000001081e */
[----:B------:R-:W-:Y:S01]  /*4ed0*/  ISETP.GT.AND P4, PT, R26, 0x38, PT ;  /* 0x000000381a00780c */ /* 0x000fe20003f84270 */
[--C-:B------:R-:W-:Y:S01]  /*4ee0*/  FFMA.FTZ R99, R99, R6, -R30.reuse ;  /* 0x0000000663637223 */ /* 0x100fe2000001081e */
[----:B------:R-:W-:Y:S01]  /*4ef0*/  FSEL R39, R48, -INF , P3 ;  /* 0xff80000030277808 */ /* 0x000fe20001800000 */
[----:B------:R-:W0:Y:S01]  /*4f00*/  MUFU.EX2 R0, R0 ;  /* 0x0000000000007308 */ /* 0x000e220000000800 */
[----:B------:R-:W-:Y:S01]  /*4f10*/  FMNMX.FTZ R14, R37, R14, !PT ;  /* 0x0000000e250e7209 */ /* 0x000fe20007810000 */
[-CC-:B------:R-:W-:Y:S01]  /*4f20*/  FFMA.FTZ R101, R101, R6.reuse, -R30.reuse ;  /* 0x0000000665657223 */ /* 0x180fe2000001081e */
[----:B------:R-:W-:Y:S01]  /*4f30*/  ISETP.GT.AND P3, PT, R26, 0x39, PT ;  /* 0x000000391a00780c */ /* 0x000fe20003f64270 */
[-CC-:B------:R-:W-:Y:S01]  /*4f40*/  FFMA.FTZ R103, R103, R6.reuse, -R30.reuse ;  /* 0x0000000667677223 */ /* 0x180fe2000001081e */
[----:B-----5:R-:W-:Y:S01]  /*4f50*/  FSEL R41, R52, -INF , P4 ;  /* 0xff80000034297808 */ /* 0x020fe20002000000 */
[----:B------:R-:W-:Y:S01]  /*4f60*/  FFMA.FTZ R30, R105, R6, -R30 ;  /* 0x00000006691e7223 */ /* 0x000fe2000001081e */
[----:B------:R-:W-:Y:S01]  /*4f70*/  FMNMX.FTZ R14, R39, R14, !PT ;  /* 0x0000000e270e7209 */ /* 0x000fe20007810000 */
[----:B------:R-:W-:Y:S01]  /*4f80*/  MUFU.EX2 R203, R203 ;  /* 0x000000cb00cb7308 */ /* 0x000fe20000000800 */
[----:B------:R-:W-:Y:S01]  /*4f90*/  ISETP.GT.AND P4, PT, R26, 0x40, PT ;  /* 0x000000401a00780c */ /* 0x000fe20003f84270 */
[----:B------:R-:W-:Y:S01]  /*4fa0*/  IMAD.U32 R204, RZ, RZ, UR7 ;  /* 0x00000007ffcc7e24 */ /* 0x000fe2000f8e00ff */
[----:B------:R-:W-:-:S02]  /*4fb0*/  FSEL R43, R53, -INF , P3 ;  /* 0xff800000352b7808 */ /* 0x000fc40001800000 */
[----:B------:R-:W-:Y:S02]  /*4fc0*/  CS2R R104, SRZ ;  /* 0x0000000000687805 */ /* 0x000fe4000001ff00 */
[----:B------:R-:W-:Y:S02]  /*4fd0*/  FMNMX.FTZ R14, R41, R14, !PT ;  /* 0x0000000e290e7209 */ /* 0x000fe40007810000 */
[----:B------:R-:W-:Y:S01]  /*4fe0*/  ISETP.GT.AND P3, PT, R26, 0x41, PT ;  /* 0x000000411a00780c */ /* 0x000fe20003f64270 */
[----:B------:R-:W-:Y:S01]  /*4ff0*/  MUFU.EX2 R197, R197 ;  /* 0x000000c500c57308 */ /* 0x000fe20000000800 */
[----:B---3--:R-:W-:Y:S02]  /*5000*/  FSEL R45, R40, -INF , P4 ;  /* 0xff800000282d7808 */ /* 0x008fe40002000000 */
[----:B------:R-:W-:Y:S02]  /*5010*/  FMNMX.FTZ R14, R43, R14, !PT ;  /* 0x0000000e2b0e7209 */ /* 0x000fe40007810000 */
[----:B------:R-:W-:-:S02]  /*5020*/  ISETP.GT.AND P4, PT, R26, 0x48, PT ;  /* 0x000000481a00780c */ /* 0x000fc40003f84270 */
[----:B------:R-:W-:Y:S01]  /*5030*/  FSEL R47, R47, -INF , P3 ;  /* 0xff8000002f2f7808 */ /* 0x000fe20001800000 */
[----:B------:R-:W-:Y:S01]  /*5040*/  MUFU.EX2 R28, R69 ;  /* 0x00000045001c7308 */ /* 0x000fe20000000800 */
[----:B------:R-:W-:Y:S02]  /*5050*/  FMNMX.FTZ R14, R45, R14, !PT ;  /* 0x0000000e2d0e7209 */ /* 0x000fe40007810000 */
[----:B------:R-:W-:Y:S02]  /*5060*/  ISETP.GT.AND P3, PT, R26, 0x49, PT ;  /* 0x000000491a00780c */ /* 0x000fe40003f64270 */
[----:B------:R-:W-:Y:S01]  /*5070*/  FSEL R49, R44, -INF , P4 ;  /* 0xff8000002c317808 */ /* 0x000fe20002000000 */
[----:B0-----:R-:W-:Y:S01]  /*5080*/  FADD.FTZ R44, R201, R0 ;  /* 0x00000000c92c7221 */ /* 0x001fe20000010000 */
[----:B------:R-:W-:Y:S01]  /*5090*/  FMNMX.FTZ R14, R47, R14, !PT ;  /* 0x0000000e2f0e7209 */ /* 0x000fe20007810000 */
[----:B------:R-:W-:Y:S01]  /*50a0*/  MUFU.EX2 R199, R199 ;  /* 0x000000c700c77308 */ /* 0x000fe20000000800 */
[----:B------:R-:W-:-:S02]  /*50b0*/  ISETP.GT.AND P4, PT, R26, 0x50, PT ;  /* 0x000000501a00780c */ /* 0x000fc40003f84270 */
[----:B------:R-:W-:Y:S02]  /*50c0*/  FSEL R51, R34, -INF , P3 ;  /* 0xff80000022337808 */ /* 0x000fe40001800000 */
[----:B------:R-:W-:Y:S02]  /*50d0*/  FMNMX.FTZ R14, R49, R14, !PT ;  /* 0x0000000e310e7209 */ /* 0x000fe40007810000 */
[----:B------:R-:W-:Y:S01]  /*50e0*/  ISETP.GT.AND P3, PT, R26, 0x51, PT ;  /* 0x000000511a00780c */ /* 0x000fe20003f64270 */
[----:B------:R-:W-:Y:S01]  /*50f0*/  MUFU.EX2 R71, R71 ;  /* 0x0000004700477308 */ /* 0x000fe20000000800 */
[----:B------:R-:W-:Y:S02]  /*5100*/  FSEL R53, R32, -INF , P4 ;  /* 0xff80000020357808 */ /* 0x000fe40002000000 */
[----:B------:R-:W-:Y:S02]  /*5110*/  FMNMX.FTZ R14, R51, R14, !PT ;  /* 0x0000000e330e7209 */ /* 0x000fe40007810000 */
[----:B------:R-:W-:-:S02]  /*5120*/  ISETP.GT.AND P4, PT, R26, 0x58, PT ;  /* 0x000000581a00780c */ /* 0x000fc40003f84270 */
[----:B------:R-:W-:Y:S01]  /*5130*/  FSEL R55, R38, -INF , P3 ;  /* 0xff80000026377808 */ /* 0x000fe20001800000 */
[----:B------:R0:W1:Y:S01]  /*5140*/  MUFU.EX2 R32, R73 ;  /* 0x0000004900207308 */ /* 0x0000620000000800 */
[----:B------:R-:W-:Y:S02]  /*5150*/  FMNMX.FTZ R14, R53, R14, !PT ;  /* 0x0000000e350e7209 */ /* 0x000fe40007810000 */
[----:B------:R-:W-:Y:S02]  /*5160*/  ISETP.GT.AND P3, PT, R26, 0x59, PT ;  /* 0x000000591a00780c */ /* 0x000fe40003f64270 */
[----:B------:R-:W-:Y:S02]  /*5170*/  FSEL R57, R36, -INF , P4 ;  /* 0xff80000024397808 */ /* 0x000fe40002000000 */
[----:B------:R-:W-:Y:S01]  /*5180*/  FMNMX.FTZ R14, R55, R14, !PT ;  /* 0x0000000e370e7209 */ /* 0x000fe20007810000 */
[----:B------:R-:W-:Y:S01]  /*5190*/  MUFU.EX2 R75, R75 ;  /* 0x0000004b004b7308 */ /* 0x000fe20000000800 */
[----:B------:R-:W-:-:S02]  /*51a0*/  ISETP.GT.AND P4, PT, R26, 0x60, PT ;  /* 0x000000601a00780c */ /* 0x000fc40003f84270 */
[----:B0-----:R-:W-:Y:S02]  /*51b0*/  CS2R R72, SRZ ;  /* 0x0000000000487805 */ /* 0x001fe4000001ff00 */
[----:B------:R-:W-:Y:S02]  /*51c0*/  FSEL R59, R42, -INF , P3 ;  /* 0xff8000002a3b7808 */ /* 0x000fe40001800000 */
[----:B------:R-:W-:Y:S02]  /*51d0*/  FMNMX.FTZ R14, R57, R14, !PT ;  /* 0x0000000e390e7209 */ /* 0x000fe40007810000 */
[----:B------:R-:W-:Y:S01]  /*51e0*/  ISETP.GT.AND P3, PT, R26, 0x61, PT ;  /* 0x000000611a00780c */ /* 0x000fe20003f64270 */
[----:B------:R-:W-:Y:S01]  /*51f0*/  MUFU.EX2 R79, R79 ;  /* 0x0000004f004f7308 */ /* 0x000fe20000000800 */
[----:B------:R-:W-:Y:S02]  /*5200*/  FSEL R61, R46, -INF , P4 ;  /* 0xff8000002e3d7808 */ /* 0x000fe40002000000 */
[----:B------:R-:W-:-:S02]  /*5210*/  FMNMX.FTZ R14, R59, R14, !PT ;  /* 0x0000000e3b0e7209 */ /* 0x000fc40007810000 */
[----:B------:R-:W-:Y:S02]  /*5220*/  ISETP.GT.AND P4, PT, R26, 0x68, PT ;  /* 0x000000681a00780c */ /* 0x000fe40003f84270 */
[----:B------:R-:W-:Y:S01]  /*5230*/  FSEL R63, R58, -INF , P3 ;  /* 0xff8000003a3f7808 */ /* 0x000fe20001800000 */
[----:B------:R0:W2:Y:S01]  /*5240*/  MUFU.EX2 R34, R81 ;  /* 0x0000005100227308 */ /* 0x0000a20000000800 */
[----:B------:R-:W-:Y:S02]  /*5250*/  FMNMX.FTZ R14, R61, R14, !PT ;  /* 0x0000000e3d0e7209 */ /* 0x000fe40007810000 */
[----:B------:R-:W-:Y:S02]  /*5260*/  ISETP.GT.AND P3, PT, R26, 0x69, PT ;  /* 0x000000691a00780c */ /* 0x000fe40003f64270 */
[----:B------:R-:W-:Y:S02]  /*5270*/  FSEL R65, R60, -INF , P4 ;  /* 0xff8000003c417808 */ /* 0x000fe40002000000 */
[----:B------:R-:W-:Y:S01]  /*5280*/  FMNMX.FTZ R14, R63, R14, !PT ;  /* 0x0000000e3f0e7209 */ /* 0x000fe20007810000 */
[----:B------:R3:W4:Y:S01]  /*5290*/  MUFU.EX2 R26, R77 ;  /* 0x0000004d001a7308 */ /* 0x0007220000000800 */
[----:B------:R-:W-:-:S02]  /*52a0*/  FSEL R67, R50, -INF , P3 ;  /* 0xff80000032437808 */ /* 0x000fc40001800000 */
[----:B0-----:R-:W-:Y:S02]  /*52b0*/  CS2R R80, SRZ ;  /* 0x0000000000507805 */ /* 0x001fe4000001ff00 */
[----:B------:R-:W-:Y:S02]  /*52c0*/  FMNMX.FTZ R14, R65, R14, !PT ;  /* 0x0000000e410e7209 */ /* 0x000fe40007810000 */
[----:B------:R-:W-:Y:S02]  /*52d0*/  F2FP.F16.F32.PACK_AB R201, R0, R201 ;  /* 0x000000c900c9723e */ /* 0x000fe400000000ff */
[----:B------:R-:W-:Y:S01]  /*52e0*/  FMNMX.FTZ R14, R67, R14, !PT ;  /* 0x0000000e430e7209 */ /* 0x000fe20007810000 */
[----:B------:R-:W-:Y:S01]  /*52f0*/  MUFU.EX2 R83, R83 ;  /* 0x0000005300537308 */ /* 0x000fe20000000800 */
[----:B-1----:R-:W-:Y:S02]  /*5300*/  F2FP.F16.F32.PACK_AB R195, R32, R71 ;  /* 0x0000004720c3723e */ /* 0x002fe400000000ff */
[----:B---3--:R-:W-:-:S02]  /*5310*/  CS2R R76, SRZ ;  /* 0x00000000004c7805 */ /* 0x008fc4000001ff00 */
[----:B--2---:R-:W-:Y:S01]  /*5320*/  F2FP.F16.F32.PACK_AB R191, R34, R79 ;  /* 0x0000004f22bf723e */ /* 0x004fe200000000ff */
[----:B------:R-:W0:Y:S02]  /*5330*/  SHFL.BFLY PT, R11, R14, 0x2, 0x1f ;  /* 0x0c401f000e0b7f89 */ /* 0x000e2400000e0000 */
[----:B------:R1:W2:Y:S01]  /*5340*/  MUFU.EX2 R36, R85 ;  /* 0x0000005500247308 */ /* 0x0002a20000000800 */
[----:B----4-:R-:W-:-:S07]  /*5350*/  F2FP.F16.F32.PACK_AB R189, R26, R75 ;  /* 0x0000004b1abd723e */ /* 0x010fce00000000ff */
[----:B------:R-:W-:Y:S01]  /*5360*/  MUFU.EX2 R87, R87 ;  /* 0x0000005700577308 */ /* 0x000fe20000000800 */
[----:B-1----:R-:W-:-:S07]  /*5370*/  CS2R R84, SRZ ;  /* 0x0000000000547805 */ /* 0x002fce000001ff00 */
[----:B------:R1:W3:Y:S01]  /*5380*/  MUFU.EX2 R38, R89 ;  /* 0x0000005900267308 */ /* 0x0002e20000000800 */
[----:B--2---:R-:W-:Y:S02]  /*5390*/  F2FP.F16.F32.PACK_AB R185, R36, R83 ;  /* 0x0000005324b9723e */ /* 0x004fe400000000ff */
[----:B0-----:R-:W-:-:S05]  /*53a0*/  FMNMX.FTZ R20, R14, R11, !PT ;  /* 0x0000000b0e147209 */ /* 0x001fca0007810000 */
[----:B------:R-:W-:Y:S01]  /*53b0*/  MUFU.EX2 R91, R91 ;  /* 0x0000005b005b7308 */ /* 0x000fe20000000800 */
[----:B------:R-:W0:Y:S01]  /*53c0*/  SHFL.BFLY PT, R11, R20, 0x1, 0x1f ;  /* 0x0c201f00140b7f89 */ /* 0x000e2200000e0000 */
[----:B-1----:R-:W-:-:S06]  /*53d0*/  CS2R R88, SRZ ;  /* 0x0000000000587805 */ /* 0x002fcc000001ff00 */
[----:B------:R1:W2:Y:S01]  /*53e0*/  MUFU.EX2 R40, R93 ;  /* 0x0000005d00287308 */ /* 0x0002a20000000800 */
[----:B---3--:R-:W-:-:S07]  /*53f0*/  F2FP.F16.F32.PACK_AB R187, R38, R87 ;  /* 0x0000005726bb723e */ /* 0x008fce00000000ff */
[----:B------:R-:W-:Y:S01]  /*5400*/  MUFU.EX2 R95, R95 ;  /* 0x0000005f005f7308 */ /* 0x000fe20000000800 */
[----:B-1----:R-:W-:-:S07]  /*5410*/  CS2R R92, SRZ ;  /* 0x00000000005c7805 */ /* 0x002fce000001ff00 */
[----:B------:R1:W3:Y:S01]  /*5420*/  MUFU.EX2 R42, R97 ;  /* 0x00000061002a7308 */ /* 0x0002e20000000800 */
[----:B0-----:R-:W-:Y:S02]  /*5430*/  FMNMX.FTZ R11, R20, R11, !PT ;  /* 0x0000000b140b7209 */ /* 0x001fe40007810000 */
[----:B--2---:R-:W-:Y:S02]  /*5440*/  F2FP.F16.F32.PACK_AB R181, R40, R91 ;  /* 0x0000005b28b5723e */ /* 0x004fe400000000ff */
[C---:B------:R-:W-:Y:S01]  /*5450*/  FSETP.NEU.FTZ.AND P3, PT, R11.reuse, -INF , PT ;  /* 0xff8000000b00780b */ /* 0x040fe20003f7d000 */
[----:B------:R-:W-:Y:S02]  /*5460*/  FMUL.FTZ R14, R11, R6 ;  /* 0x000000060b0e7220 */ /* 0x000fe40000410000 */
[----:B------:R-:W-:Y:S01]  /*5470*/  MUFU.EX2 R99, R99 ;  /* 0x0000006300637308 */ /* 0x000fe20000000800 */
[----:B-1----:R-:W-:Y:S02]  /*5480*/  CS2R R96, SRZ ;  /* 0x0000000000607805 */ /* 0x002fe4000001ff00 */
[----:B------:R-:W-:-:S02]  /*5490*/  FSEL R14, R14, RZ, P3 ;  /* 0x000000ff0e0e7208 */ /* 0x000fc40001800000 */
[----:B------:R-:W-:-:S03]  /*54a0*/  PLOP3.LUT P3, PT, PT, PT, UP1, 0x80, 0x0 ;  /* 0x000000000000781c */ /* 0x000fc60003f6f018 */
        /* <DEDUP_REMOVED lines=23> */
[-CC-:B------:R-:W-:Y:S01]  /*5620*/  FFMA.FTZ R53, R53, R6.reuse, -R14.reuse ;  /* 0x0000000635357223 */ /* 0x180fe2000001080e */
[-CC-:B------:R-:W-:Y:S01]  /*5630*/  FFMA.FTZ R55, R55, R6.reuse, -R14.reuse ;  /* 0x0000000637377223 */ /* 0x180fe2000001080e */
[-CC-:B------:R-:W-:Y:S01]  /*5640*/  FFMA.FTZ R57, R57, R6.reuse, -R14.reuse ;  /* 0x0000000639397223 */ /* 0x180fe2000001080e */
[-CC-:B------:R-:W-:Y:S01]  /*5650*/  FFMA.FTZ R59, R59, R6.reuse, -R14.reuse ;  /* 0x000000063b3b7223 */ /* 0x180fe2000001080e */
[-CC-:B------:R-:W-:Y:S01]  /*5660*/  FFMA.FTZ R61, R61, R6.reuse, -R14.reuse ;  /* 0x000000063d3d7223 */ /* 0x180fe2000001080e */
[-CC-:B------:R-:W-:Y:S01]  /*5670*/  FFMA.FTZ R63, R63, R6.reuse, -R14.reuse ;  /* 0x000000063f3f7223 */ /* 0x180fe2000001080e */
[-C--:B------:R-:W-:Y:S01]  /*5680*/  FFMA.FTZ R65, R65, R6.reuse, -R14 ;  /* 0x0000000641417223 */ /* 0x080fe2000001080e */
[----:B------:R2:W4:Y:S01]  /*5690*/  MUFU.EX2 R202, R7 ;  /* 0x0000000700ca7308 */ /* 0x0005220000000800 */
[----:B-1----:R-:W-:Y:S01]  /*56a0*/  FADD.FTZ R3, R203, R44 ;  /* 0x0000002ccb037221 */ /* 0x002fe20000010000 */
[----:B------:R-:W-:Y:S01]  /*56b0*/  FFMA.FTZ R14, R67, R6, -R14 ;  /* 0x00000006430e7223 */ /* 0x000fe2000001080e */
[----:B------:R-:W-:-:S02]  /*56c0*/  F2FP.F16.F32.PACK_AB R203, R2, R203 ;  /* 0x000000cb02cb723e */ /* 0x000fc400000000ff */
[----:B------:R-:W-:Y:S01]  /*56d0*/  CS2R R66, SRZ ;  /* 0x0000000000427805 */ /* 0x000fe2000001ff00 */
[----:B------:R-:W-:Y:S01]  /*56e0*/  FADD.FTZ R44, R2, R3 ;  /* 0x00000003022c7221 */ /* 0x000fe20000010000 */
[----:B---3--:R-:W-:Y:S01]  /*56f0*/  F2FP.F16.F32.PACK_AB R183, R42, R95 ;  /* 0x0000005f2ab7723e */ /* 0x008fe200000000ff */
[----:B------:R-:W1:Y:S02]  /*5700*/  MUFU.EX2 R27, R27 ;  /* 0x0000001b001b7308 */ /* 0x000e640000000800 */
[----:B------:R-:W-:Y:S01]  /*5710*/  FADD.FTZ R3, R197, R44 ;  /* 0x0000002cc5037221 */ /* 0x000fe20000010000 */
[----:B------:R-:W-:Y:S02]  /*5720*/  F2FP.F16.F32.PACK_AB R197, R8, R197 ;  /* 0x000000c508c5723e */ /* 0x000fe400000000ff */
[----:B0-----:R-:W-:Y:S01]  /*5730*/  F2FP.F16.F32.PACK_AB R200, R24, R25 ;  /* 0x0000001918c8723e */ /* 0x001fe200000000ff */
[----:B------:R-:W-:Y:S01]  /*5740*/  FADD.FTZ R44, R8, R3 ;  /* 0x00000003082c7221 */ /* 0x000fe20000010000 */
[----:B------:R-:W-:Y:S01]  /*5750*/  FADD.FTZ R3, R25, R24 ;  /* 0x0000001819037221 */ /* 0x000fe20000010000 */
[----:B------:R-:W-:Y:S01]  /*5760*/  CS2R R24, SRZ ;  /* 0x0000000000187805 */ /* 0x000fe2000001ff00 */
[----:B------:R0:W3:Y:S01]  /*5770*/  MUFU.EX2 R196, R29 ;  /* 0x0000001d00c47308 */ /* 0x0000e20000000800 */
[----:B--2---:R-:W-:Y:S01]  /*5780*/  FADD.FTZ R7, R199, R44 ;  /* 0x0000002cc7077221 */ /* 0x004fe20000010000 */
[----:B----4-:R-:W-:Y:S01]  /*5790*/  FADD.FTZ R44, R202, R3 ;  /* 0x00000003ca2c7221 */ /* 0x010fe20000010000 */
[----:B------:R-:W-:-:S02]  /*57a0*/  F2FP.F16.F32.PACK_AB R202, R69, R202 ;  /* 0x000000ca45ca723e */ /* 0x000fc400000000ff */
[C---:B------:R-:W-:Y:S01]  /*57b0*/  FADD.FTZ R46, R22.reuse, R7 ;  /* 0x00000007162e7221 */ /* 0x040fe20000010000 */
[----:B------:R-:W-:Y:S01]  /*57c0*/  FADD.FTZ R44, R69, R44 ;  /* 0x0000002c452c7221 */ /* 0x000fe20000010000 */
[----:B------:R-:W-:Y:S01]  /*57d0*/  F2FP.F16.F32.PACK_AB R199, R22, R199 ;  /* 0x000000c716c7723e */ /* 0x000fe200000000ff */
[----:B------:R-:W2:Y:S01]  /*57e0*/  MUFU.EX2 R15, R15 ;  /* 0x0000000f000f7308 */ /* 0x000ea20000000800 */
[----:B------:R-:W-:Y:S01]  /*57f0*/  FADD.FTZ R7, R193, R46 ;  /* 0x0000002ec1077221 */ /* 0x000fe20000010000 */
[----:B-1----:R-:W-:Y:S01]  /*5800*/  FADD.FTZ R3, R27, R44 ;  /* 0x0000002c1b037221 */ /* 0x002fe20000010000 */
[C---:B------:R-:W-:Y:S02]  /*5810*/  F2FP.F16.F32.PACK_AB R193, R28.reuse, R193 ;  /* 0x000000c11cc1723e */ /* 0x040fe400000000ff */
[----:B------:R-:W-:Y:S01]  /*5820*/  CS2R R68, SRZ ;  /* 0x0000000000447805 */ /* 0x000fe2000001ff00 */
[----:B------:R-:W-:Y:S01]  /*5830*/  FADD.FTZ R46, R28, R7 ;  /* 0x000000071c2e7221 */ /* 0x000fe20000010000 */
[----:B0-----:R-:W-:Y:S01]  /*5840*/  CS2R R28, SRZ ;  /* 0x00000000001c7805 */ /* 0x001fe2000001ff00 */
[----:B------:R-:W0:Y:S01]  /*5850*/  MUFU.EX2 R198, R31 ;  /* 0x0000001f00c67308 */ /* 0x000e220000000800 */
[C---:B---3--:R-:W-:Y:S01]  /*5860*/  FADD.FTZ R44, R196.reuse, R3 ;  /* 0x00000003c42c7221 */ /* 0x048fe20000010000 */
[----:B------:R-:W-:Y:S01]  /*5870*/  FADD.FTZ R3, R71, R46 ;  /* 0x0000002e47037221 */ /* 0x000fe20000010000 */
[----:B------:R-:W-:-:S02]  /*5880*/  F2FP.F16.F32.PACK_AB R196, R196, R27 ;  /* 0x0000001bc4c4723e */ /* 0x000fc400000000ff */
[----:B------:R-:W-:Y:S01]  /*5890*/  CS2R R70, SRZ ;  /* 0x0000000000467805 */ /* 0x000fe2000001ff00 */
[----:B------:R-:W-:Y:S02]  /*58a0*/  FADD.FTZ R46, R32, R3 ;  /* 0x00000003202e7221 */ /* 0x000fe40000010000 */
[----:B------:R-:W1:Y:S01]  /*58b0*/  MUFU.EX2 R21, R21 ;  /* 0x0000001500157308 */ /* 0x000e620000000800 */
[----:B--2---:R-:W-:-:S07]  /*58c0*/  FADD.FTZ R7, R15, R44 ;  /* 0x0000002c0f077221 */ /* 0x004fce0000010000 */
[----:B------:R2:W3:Y:S01]  /*58d0*/  MUFU.EX2 R192, R33 ;  /* 0x0000002100c07308 */ /* 0x0004e20000000800 */
[C---:B0-----:R-:W-:Y:S01]  /*58e0*/  FADD.FTZ R44, R198.reuse, R7 ;  /* 0x00000007c62c7221 */ /* 0x041fe20000010000 */
[----:B------:R-:W-:-:S06]  /*58f0*/  F2FP.F16.F32.PACK_AB R198, R198, R15 ;  /* 0x0000000fc6c6723e */ /* 0x000fcc00000000ff */
[----:B------:R-:W0:Y:S01]  /*5900*/  MUFU.EX2 R35, R35 ;  /* 0x0000002300237308 */ /* 0x000e220000000800 */
[----:B-1----:R-:W-:Y:S01]  /*5910*/  FADD.FTZ R7, R21, R44 ;  /* 0x0000002c15077221 */ /* 0x002fe20000010000 */
[----:B--2---:R-:W-:-:S06]  /*5920*/  CS2R R32, SRZ ;  /* 0x0000000000207805 */ /* 0x004fcc000001ff00 */
[----:B------:R1:W2:Y:S01]  /*5930*/  MUFU.EX2 R194, R23 ;  /* 0x0000001700c27308 */ /* 0x0002a20000000800 */
[C---:B---3--:R-:W-:Y:S01]  /*5940*/  FADD.FTZ R44, R192.reuse, R7 ;  /* 0x00000007c02c7221 */ /* 0x048fe20000010000 */
[----:B------:R-:W-:-:S06]  /*5950*/  F2FP.F16.F32.PACK_AB R192, R192, R21 ;  /* 0x00000015c0c0723e */ /* 0x000fcc00000000ff */
[----:B------:R-:W3:Y:S01]  /*5960*/  MUFU.EX2 R37, R37 ;  /* 0x0000002500257308 */ /* 0x000ee20000000800 */
[----:B-1----:R-:W-:-:S04]  /*5970*/  IMAD.U32 R23, RZ, RZ, UR49 ;  /* 0x00000031ff177e24 */ /* 0x002fc8000f8e00ff */
[----:B------:R-:W-:Y:S02]  /*5980*/  @!P1 VIADD R3, R23, 0x36840 ;  /* 0x0003684017039836 */ /* 0x000fe40000000000 */
[----:B------:R-:W-:Y:S01]  /*5990*/  FADD.FTZ R23, R75, R46 ;  /* 0x0000002e4b177221 */ /* 0x000fe20000010000 */
[----:B------:R-:W-:Y:S01]  /*59a0*/  CS2R R74, SRZ ;  /* 0x00000000004a7805 */ /* 0x000fe2000001ff00 */
[----:B------:R-:W1:Y:S01]  /*59b0*/  MUFU.EX2 R188, R39 ;  /* 0x0000002700bc7308 */ /* 0x000e620000000800 */
[----:B------:R-:W-:Y:S01]  /*59c0*/  @!P1 PRMT R3, RZ, 0x654, R3 ;  /* 0x00000654ff039816 */ /* 0x000fe20000000003 */
[----:B------:R-:W-:Y:S01]  /*59d0*/  FADD.FTZ R46, R26, R23 ;  /* 0x000000171a2e7221 */ /* 0x000fe20000010000 */
[----:B------:R-:W-:Y:S02]  /*59e0*/  CS2R R26, SRZ ;  /* 0x00000000001a7805 */ /* 0x000fe4000001ff00 */
[----:B------:R0:W-:Y:S01]  /*59f0*/  @!P1 SYNCS.ARRIVE.TRANS64.RED.A1T0 RZ, [R3+URZ], RZ ;  /* 0x000000ff03ff99a7 */ /* 0x0001e2000810043f */
[----:B------:R-:W-:-:S02]  /*5a00*/  FADD.FTZ R7, R79, R46 ;  /* 0x0000002e4f077221 */ /* 0x000fc40000010000 */
[----:B------:R-:W4:Y:S01]  /*5a10*/  MUFU.EX2 R41, R41 ;  /* 0x0000002900297308 */ /* 0x000f220000000800 */
[----:B------:R-:W-:Y:S01]  /*5a20*/  CS2R R78, SRZ ;  /* 0x00000000004e7805 */ /* 0x000fe2000001ff00 */
[----:B------:R-:W-:Y:S01]  /*5a30*/  FADD.FTZ R46, R34, R7 ;  /* 0x00000007222e7221 */ /* 0x000fe20000010000 */
[----:B0-----:R-:W-:-:S03]  /*5a40*/  FADD.FTZ R3, R35, R44 ;  /* 0x0000002c23037221 */ /* 0x001fc60000010000 */
[----:B------:R-:W-:Y:S02]  /*5a50*/  FADD.FTZ R7, R83, R46 ;  /* 0x0000002e53077221 */ /* 0x000fe40000010000 */
[----:B------:R-:W0:Y:S01]  /*5a60*/  MUFU.EX2 R190, R43 ;  /* 0x0000002b00be7308 */ /* 0x000e220000000800 */
[----:B------:R-:W-:Y:S01]  /*5a70*/  CS2R R82, SRZ ;  /* 0x0000000000527805 */ /* 0x000fe2000001ff00 */
[----:B--2---:R-:W-:Y:S01]  /*5a80*/  FADD.FTZ R44, R194, R3 ;  /* 0x00000003c22c7221 */ /* 0x004fe20000010000 */
[----:B------:R-:W-:Y:S01]  /*5a90*/  FADD.FTZ R46, R36, R7 ;  /* 0x00000007242e7221 */ /* 0x000fe20000010000 */
[----:B------:R-:W-:Y:S02]  /*5aa0*/  F2FP.F16.F32.PACK_AB R194, R194, R35 ;  /* 0x00000023c2c2723e */ /* 0x000fe400000000ff */
[----:B------:R-:W-:Y:S01]  /*5ab0*/  CS2R R34, SRZ ;  /* 0x0000000000227805 */ /* 0x000fe2000001ff00 */
[----:B---3--:R-:W-:Y:S01]  /*5ac0*/  FADD.FTZ R3, R37, R44 ;  /* 0x0000002c25037221 */ /* 0x008fe20000010000 */
[----:B------:R-:W-:Y:S01]  /*5ad0*/  FADD.FTZ R7, R87, R46 ;  /* 0x0000002e57077221 */ /* 0x000fe20000010000 */
[----:B------:R-:W2:Y:S01]  /*5ae0*/  MUFU.EX2 R45, R45 ;  /* 0x0000002d002d7308 */ /* 0x000ea20000000800 */
[----:B------:R-:W-:Y:S01]  /*5af0*/  CS2R R86, SRZ ;  /* 0x0000000000567805 */ /* 0x000fe2000001ff00 */
[C---:B-1----:R-:W-:Y:S01]  /*5b00*/  FADD.FTZ R44, R188.reuse, R3 ;  /* 0x00000003bc2c7221 */ /* 0x042fe20000010000 */
[----:B------:R-:W-:-:S02]  /*5b10*/  F2FP.F16.F32.PACK_AB R188, R188, R37 ;  /* 0x00000025bcbc723e */ /* 0x000fc400000000ff */
[----:B------:R-:W-:Y:S01]  /*5b20*/  CS2R R36, SRZ ;  /* 0x0000000000247805 */ /* 0x000fe2000001ff00 */
[----:B----4-:R-:W-:Y:S01]  /*5b30*/  FADD.FTZ R3, R41, R44 ;  /* 0x0000002c29037221 */ /* 0x010fe20000010000 */
[----:B------:R-:W-:Y:S01]  /*5b40*/  FADD.FTZ R44, R38, R7 ;  /* 0x00000007262c7221 */ /* 0x000fe20000010000 */
[----:B------:R1:W3:Y:S01]  /*5b50*/  MUFU.EX2 R184, R47 ;  /* 0x0000002f00b87308 */ /* 0x0002e20000000800 */
[----:B------:R-:W-:Y:S01]  /*5b60*/  CS2R R38, SRZ ;  /* 0x0000000000267805 */ /* 0x000fe2000001ff00 */
[C---:B0-----:R-:W-:Y:S01]  /*5b70*/  FADD.FTZ R0, R190.reuse, R3 ;  /* 0x00000003be007221 */ /* 0x041fe20000010000 */
[----:B------:R-:W-:Y:S01]  /*5b80*/  FADD.FTZ R7, R91, R44 ;  /* 0x0000002c5b077221 */ /* 0x000fe20000010000 */
[----:B------:R-:W-:Y:S02]  /*5b90*/  F2FP.F16.F32.PACK_AB R190, R190, R41 ;  /* 0x00000029bebe723e */ /* 0x000fe400000000ff */
[----:B------:R-:W-:Y:S01]  /*5ba0*/  CS2R R90, SRZ ;  /* 0x00000000005a7805 */ /* 0x000fe2000001ff00 */
[----:B------:R-:W-:Y:S01]  /*5bb0*/  FADD.FTZ R2, R40, R7 ;  /* 0x0000000728027221 */ /* 0x000fe20000010000 */
[----:B------:R-:W0:Y:S01]  /*5bc0*/  MUFU.EX2 R49, R49 ;  /* 0x0000003100317308 */ /* 0x000e220000000800 */
[----:B--2---:R-:W-:Y:S01]  /*5bd0*/  FADD.FTZ R3, R45, R0 ;  /* 0x000000002d037221 */ /* 0x004fe20000010000 */
[----:B-1----:R-:W-:Y:S01]  /*5be0*/  CS2R R46, SRZ ;  /* 0x00000000002e7805 */ /* 0x002fe2000001ff00 */
[----:B------:R-:W-:Y:S01]  /*5bf0*/  FADD.FTZ R7, R95, R2 ;  /* 0x000000025f077221 */ /* 0x000fe20000010000 */
[----:B------:R-:W-:-:S02]  /*5c00*/  CS2R R94, SRZ ;  /* 0x00000000005e7805 */ /* 0x000fc4000001ff00 */
[----:B------:R-:W-:Y:S01]  /*5c10*/  CS2R R40, SRZ ;  /* 0x0000000000287805 */ /* 0x000fe2000001ff00 */
[----:B------:R-:W-:Y:S01]  /*5c20*/  FADD.FTZ R2, R42, R7 ;  /* 0x000000072a027221 */ /* 0x000fe20000010000 */
[----:B------:R1:W2:Y:S01]  /*5c30*/  MUFU.EX2 R186, R51 ;  /* 0x0000003300ba7308 */ /* 0x0002a20000000800 */
[C---:B---3--:R-:W-:Y:S01]  /*5c40*/  FADD.FTZ R0, R184.reuse, R3 ;  /* 0x00000003b8007221 */ /* 0x048fe20000010000 */
[----:B------:R-:W-:Y:S01]  /*5c50*/  F2FP.F16.F32.PACK_AB R184, R184, R45 ;  /* 0x0000002db8b8723e */ /* 0x000fe200000000ff */
[----:B------:R-:W-:Y:S01]  /*5c60*/  FADD.FTZ R7, R99, R2 ;  /* 0x0000000263077221 */ /* 0x000fe20000010000 */
[----:B------:R-:W-:Y:S02]  /*5c70*/  CS2R R44, SRZ ;  /* 0x00000000002c7805 */ /* 0x000fe4000001ff00 */
[----:B------:R-:W-:Y:S02]  /*5c80*/  CS2R R42, SRZ ;  /* 0x00000000002a7805 */ /* 0x000fe4000001ff00 */
[----:B------:R-:W3:Y:S01]  /*5c90*/  MUFU.EX2 R53, R53 ;  /* 0x0000003500357308 */ /* 0x000ee20000000800 */
[----:B0-----:R-:W-:Y:S01]  /*5ca0*/  FADD.FTZ R3, R49, R0 ;  /* 0x0000000031037221 */ /* 0x001fe20000010000 */
[----:B-1----:R-:W-:-:S06]  /*5cb0*/  CS2R R50, SRZ ;  /* 0x0000000000327805 */ /* 0x002fcc000001ff00 */
[----:B------:R0:W1:Y:S01]  /*5cc0*/  MUFU.EX2 R180, R55 ;  /* 0x0000003700b47308 */ /* 0x0000620000000800 */
[C---:B--2---:R-:W-:Y:S01]  /*5cd0*/  FADD.FTZ R0, R186.reuse, R3 ;  /* 0x00000003ba007221 */ /* 0x044fe20000010000 */
[----:B------:R-:W-:Y:S02]  /*5ce0*/  F2FP.F16.F32.PACK_AB R186, R186, R49 ;  /* 0x00000031baba723e */ /* 0x000fe400000000ff */
[----:B------:R-:W-:-:S04]  /*5cf0*/  CS2R R48, SRZ ;  /* 0x0000000000307805 */ /* 0x000fc8000001ff00 */
[----:B------:R-:W2:Y:S01]  /*5d00*/  MUFU.EX2 R57, R57 ;  /* 0x0000003900397308 */ /* 0x000ea20000000800 */
[----:B---3--:R-:W-:Y:S01]  /*5d10*/  FADD.FTZ R3, R53, R0 ;  /* 0x0000000035037221 */ /* 0x008fe20000010000 */
[----:B0-----:R-:W-:-:S06]  /*5d20*/  CS2R R54, SRZ ;  /* 0x0000000000367805 */ /* 0x001fcc000001ff00 */
[----:B------:R0:W3:Y:S01]  /*5d30*/  MUFU.EX2 R182, R59 ;  /* 0x0000003b00b67308 */ /* 0x0000e20000000800 */
[C---:B-1----:R-:W-:Y:S01]  /*5d40*/  FADD.FTZ R0, R180.reuse, R3 ;  /* 0x00000003b4007221 */ /* 0x042fe20000010000 */
[----:B------:R-:W-:Y:S02]  /*5d50*/  F2FP.F16.F32.PACK_AB R180, R180, R53 ;  /* 0x00000035b4b4723e */ /* 0x000fe400000000ff */
[----:B------:R-:W-:-:S04]  /*5d60*/  CS2R R52, SRZ ;  /* 0x0000000000347805 */ /* 0x000fc8000001ff00 */
[----:B------:R-:W1:Y:S01]  /*5d70*/  MUFU.EX2 R61, R61 ;  /* 0x0000003d003d7308 */ /* 0x000e620000000800 */
[----:B--2---:R-:W-:Y:S01]  /*5d80*/  FADD.FTZ R3, R57, R0 ;  /* 0x0000000039037221 */ /* 0x004fe20000010000 */
[----:B0-----:R-:W-:-:S06]  /*5d90*/  CS2R R58, SRZ ;  /* 0x00000000003a7805 */ /* 0x001fcc000001ff00 */
[----:B------:R0:W2:Y:S01]  /*5da0*/  MUFU.EX2 R176, R63 ;  /* 0x0000003f00b07308 */ /* 0x0000a20000000800 */
[C---:B---3--:R-:W-:Y:S01]  /*5db0*/  FADD.FTZ R0, R182.reuse, R3 ;  /* 0x00000003b6007221 */ /* 0x048fe20000010000 */
[----:B------:R-:W-:Y:S02]  /*5dc0*/  F2FP.F16.F32.PACK_AB R182, R182, R57 ;  /* 0x00000039b6b6723e */ /* 0x000fe400000000ff */
[----:B------:R-:W-:-:S04]  /*5dd0*/  CS2R R56, SRZ ;  /* 0x0000000000387805 */ /* 0x000fc8000001ff00 */
[----:B------:R3:W4:Y:S01]  /*5de0*/  MUFU.EX2 R20, R101 ;  /* 0x0000006500147308 */ /* 0x0007220000000800 */
[----:B-1----:R-:W-:Y:S01]  /*5df0*/  FADD.FTZ R3, R61, R0 ;  /* 0x000000003d037221 */ /* 0x002fe20000010000 */
[----:B0-----:R-:W-:-:S06]  /*5e00*/  CS2R R62, SRZ ;  /* 0x00000000003e7805 */ /* 0x001fcc000001ff00 */
[----:B------:R-:W0:Y:S01]  /*5e10*/  MUFU.EX2 R65, R65 ;  /* 0x0000004100417308 */ /* 0x000e220000000800 */
[C---:B--2---:R-:W-:Y:S01]  /*5e20*/  FADD.FTZ R0, R176.reuse, R3 ;  /* 0x00000003b0007221 */ /* 0x044fe20000010000 */
[----:B------:R-:W-:Y:S02]  /*5e30*/  F2FP.F16.F32.PACK_AB R176, R176, R61 ;  /* 0x0000003db0b0723e */ /* 0x000fe400000000ff */
[----:B---3--:R-:W-:Y:S02]  /*5e40*/  CS2R R100, SRZ ;  /* 0x0000000000647805 */ /* 0x008fe4000001ff00 */
[----:B------:R-:W-:Y:S02]  /*5e50*/  CS2R R60, SRZ ;  /* 0x00000000003c7805 */ /* 0x000fe4000001ff00 */
[----:B------:R-:W1:Y:S01]  /*5e60*/  MUFU.EX2 R103, R103 ;  /* 0x0000006700677308 */ /* 0x000e620000000800 */
[C---:B----4-:R-:W-:Y:S01]  /*5e70*/  FADD.FTZ R2, R20.reuse, R7 ;  /* 0x0000000714027221 */ /* 0x050fe20000010000 */
[----:B------:R-:W-:Y:S01]  /*5e80*/  F2FP.F16.F32.PACK_AB R177, R20, R99 ;  /* 0x0000006314b1723e */ /* 0x000fe200000000ff */
[----:B------:R-:W-:Y:S01]  /*5e90*/  IMAD.U32 R20, RZ, RZ, UR14 ;  /* 0x0000000eff147e24 */ /* 0x000fe2000f8e00ff */
[----:B------:R-:W-:-:S04]  /*5ea0*/  CS2R R98, SRZ ;  /* 0x0000000000627805 */ /* 0x000fc8000001ff00 */
[----:B------:R-:W2:Y:S01]  /*5eb0*/  MUFU.EX2 R14, R14 ;  /* 0x0000000e000e7308 */ /* 0x000ea20000000800 */
[----:B0-----:R-:W-:Y:S01]  /*5ec0*/  FADD.FTZ R3, R65, R0 ;  /* 0x0000000041037221 */ /* 0x001fe20000010000 */
[----:B------:R-:W-:-:S06]  /*5ed0*/  MOV R0, 0x3f800000 ;  /* 0x3f80000000007802 */ /* 0x000fcc0000000f00 */
[----:B------:R-:W0:Y:S01]  /*5ee0*/  MUFU.EX2 R30, R30 ;  /* 0x0000001e001e7308 */ /* 0x000e220000000800 */
[----:B-1----:R-:W-:Y:S01]  /*5ef0*/  FADD.FTZ R7, R103, R2 ;  /* 0x0000000267077221 */ /* 0x002fe20000010000 */
[----:B------:R-:W-:Y:S02]  /*5f00*/  IMAD.MOV.U32 R2, RZ, RZ, 0x3f800000 ;  /* 0x3f800000ff027424 */ /* 0x000fe400078e00ff */
[C---:B--2---:R-:W-:Y:S01]  /*5f10*/  FADD.FTZ R8, R14.reuse, R3 ;  /* 0x000000030e087221 */ /* 0x044fe20000010000 */
[----:B------:R-:W-:Y:S01]  /*5f20*/  IMAD.U32 R3, RZ, RZ, UR6 ;  /* 0x00000006ff037e24 */ /* 0x000fe2000f8e00ff */
[----:B------:R-:W-:Y:S02]  /*5f30*/  F2FP.F16.F32.PACK_AB R178, R14, R65 ;  /* 0x000000410eb2723e */ /* 0x000fe400000000ff */
[----:B------:R-:W-:Y:S01]  /*5f40*/  CS2R R64, SRZ ;  /* 0x0000000000407805 */ /* 0x000fe2000001ff00 */
[C---:B0-----:R-:W-:Y:S01]  /*5f50*/  FADD.FTZ R7, R30.reuse, R7 ;  /* 0x000000071e077221 */ /* 0x041fe20000010000 */
[----:B------:R-:W-:-:S02]  /*5f60*/  F2FP.F16.F32.PACK_AB R179, R30, R103 ;  /* 0x000000671eb3723e */ /* 0x000fc400000000ff */
[----:B------:R-:W-:Y:S02]  /*5f70*/  CS2R R102, SRZ ;  /* 0x0000000000667805 */ /* 0x000fe4000001ff00 */
[----:B------:R-:W-:Y:S01]  /*5f80*/  CS2R R30, SRZ ;  /* 0x00000000001e7805 */ /* 0x000fe2000001ff00 */
[----:B------:R-:W-:Y:S06]  /*5f90*/  @!P3 BRA `(.L_x_2076) ;  /* 0x0000004c0030b947 */ /* 0x000fec0003800000 */
[----:B------:R-:W-:Y:S01]  /*5fa0*/  R2UR UR59, R20 ;  /* 0x00000000143b72ca */ /* 0x000fe200000e0000 */
[----:B------:R-:W-:Y:S01]  /*5fb0*/  UMOV UR6, URZ ;  /* 0x0000003f00067c82 */ /* 0x000fe20008000000 */
[----:B------:R-:W-:Y:S01]  /*5fc0*/  IMAD.MOV.U32 R14, RZ, RZ, R10 ;  /* 0x000000ffff0e7224 */ /* 0x000fe200078e000a */
[----:B------:R-:W-:Y:S01]  /*5fd0*/  MOV R15, R11 ;  /* 0x0000000b000f7202 */ /* 0x000fe20000000f00 */
[----:B------:R-:W-:Y:S01]  /*5fe0*/  IMAD.U32 R21, RZ, RZ, UR6 ;  /* 0x00000006ff157e24 */ /* 0x000fe2000f8e00ff */
[----:B------:R-:W-:Y:S01]  /*5ff0*/  UMOV UR58, URZ ;  /* 0x0000003f003a7c82 */ /* 0x000fe20008000000 */
[----:B------:R-:W-:Y:S01]  /*6000*/  IMAD.MOV.U32 R2, RZ, RZ, 0x3f800000 ;  /* 0x3f800000ff027424 */ /* 0x000fe200078e00ff */
[----:B------:R-:W-:Y:S01]  /*6010*/  ULDC UR57, c[0x0][0x9d8] ;  /* 0x0002760000397ab9 */ /* 0x000fe20000000800 */
[----:B------:R-:W-:-:S07]  /*6020*/  IMAD.MOV.U32 R119, RZ, RZ, RZ ;  /* 0x000000ffff777224 */ /* 0x000fce00078e00ff */
.L_x_2085:
[----:B------:R-:W-:Y:S01]  /*6030*/  R2UR UR10, R21 ;  /* 0x00000000150a72ca */ /* 0x000fe200000e0000 */
[----:B------:R-:W-:-:S04]  /*6040*/  UIADD3 UR6, UR58, 0x1, URZ ;  /* 0x000000013a067890 */ /* 0x000fc8000fffe03f */
[----:B------:R-:W-:-:S04]  /*6050*/  UISETP.NE.AND UP1, UPT, UR6, 0x2, UPT ;  /* 0x000000020600788c */ /* 0x000fc8000bf25270 */
[----:B------:R-:W-:Y:S02]  /*6060*/  USEL UR7, URZ, 0x1, UP1 ;  /* 0x000000013f077887 */ /* 0x000fe40008800000 */
[----:B------:R-:W-:Y:S02]  /*6070*/  USEL UR60, UR6, URZ, UP1 ;  /* 0x0000003f063c7287 */ /* 0x000fe40008800000 */
[----:B------:R-:W-:-:S06]  /*6080*/  ULOP3.LUT UR6, UR10, UR7, URZ, 0x3c, !UPT ;  /* 0x000000070a067292 */ /* 0x000fcc000f8e3c3f */
[----:B------:R-:W-:Y:S01]  /*6090*/  IMAD.U32 R3, RZ, RZ, UR6 ;  /* 0x00000006ff037e24 */ /* 0x000fe2000f8e00ff */
[----:B------:R-:W-:Y:S06]  /*60a0*/  @!P0 BRA `(.L_x_2077) ;  /* 0x0000000000048947 */ /* 0x000fec0003800000 */
[----:B------:R-:W-:Y:S01]  /*60b0*/  BPT.TRAP 0x1 ;  /* 0x000000040000795c */ /* 0x000fe20000300000 */
.L_x_2077:
[----:B------:R-:W-:Y:S02]  /*60c0*/  R2UR UR7, R16 ;  /* 0x00000000100772ca */ /* 0x000fe400000e0000 */
[----:B------:R-:W-:-:S11]  /*60d0*/  R2UR UR6, R3 ;  /* 0x00000000030672ca */ /* 0x000fd600000e0000 */
[----:B------:R-:W-:Y:S02]  /*60e0*/  ULEA UR61, UR60, UR7, 0x3 ;  /* 0x000000073c3d7291 */ /* 0x000fe4000f8e183f */
[----:B------:R-:W-:-:S04]  /*60f0*/  MOV R6, UR6 ;  /* 0x0000000600067c02 */ /* 0x000fc80008000f00 */
[----:B------:R-:W-:-:S04]  /*6100*/  SHF.L.U32 R6, R6, 0x1f, RZ ;  /* 0x0000001f06067819 */ /* 0x000fc800000006ff */
[----:B------:R0:W1:Y:S01]  /*6110*/  SYNCS.PHASECHK.TRANS64.TRYWAIT P3, [UR61+0x36830], R6 ;  /* 0x03683006ff0075a7 */ /* 0x000062000806017d */
[----:B------:R-:W-:Y:S05]  /*6120*/  @!P0 BRA `(.L_x_2078) ;  /* 0x0000000000048947 */ /* 0x000fea0003800000 */
[----:B------:R-:W-:Y:S01]  /*6130*/  BPT.TRAP 0x1 ;  /* 0x000000040000795c */ /* 0x000fe20000300000 */
.L_x_2078:
[----:B-1----:R-:W-:Y:S05]  /*6140*/  @P3 BRA `(.L_x_2079) ;  /* 0x0000000000083947 */ /* 0x002fea0003800000 */
[----:B------:R-:W1:Y:S02]  /*6150*/  SYNCS.PHASECHK.TRANS64.TRYWAIT P3, [UR61+0x36830], R6 ;  /* 0x03683006ff0075a7 */ /* 0x000e64000806017d */
[----:B-1----:R-:W-:Y:S05]  /*6160*/  @!P3 BRA `(.L_x_2080) ;  /* 0x00000104005cb947 */ /* 0x002fea0003800000 */
.L_x_2079:
        /* <DEDUP_REMOVED lines=10> */
[----:B01----:R-:W-:Y:S01]  /*6210*/  MOV R6, UR41 ;  /* 0x0000002900067c02 */ /* 0x003fe20008000f00 */
[----:B------:R-:W-:Y:S01]  /*6220*/  UMOV UR15, 0x40000040 ;  /* 0x40000040000f7882 */ /* 0x000fe20000000000 */
[----:B------:R-:W-:Y:S01]  /*6230*/  MOV R10, UR40 ;  /* 0x00000028000a7c02 */ /* 0x000fe20008000f00 */
[----:B------:R-:W-:Y:S01]  /*6240*/  UIMAD UR56, UR60, 0xa80, UR6 ;  /* 0x00000a803c3878a4 */ /* 0x000fe2000f8e0206 */
[C---:B------:R-:W-:Y:S01]  /*6250*/  R2UR UR40, R4.reuse ;  /* 0x00000000042872ca */ /* 0x040fe200000e0000 */
[----:B------:R-:W-:Y:S01]  /*6260*/  UMOV UR19, 0x40000040 ;  /* 0x4000004000137882 */ /* 0x000fe20000000000 */
[C---:B------:R-:W-:Y:S01]  /*6270*/  R2UR UR41, R5.reuse ;  /* 0x00000000052972ca */ /* 0x040fe200000e0000 */
[----:B------:R-:W-:Y:S01]  /*6280*/  UIADD3 UR50, UR56, 0x80, URZ ;  /* 0x0000008038327890 */ /* 0x000fe2000fffe03f */
[----:B------:R-:W-:Y:S01]  /*6290*/  MOV R11, UR45 ;  /* 0x0000002d000b7c02 */ /* 0x000fe20008000f00 */
[----:B------:R-:W-:Y:S01]  /*62a0*/  UIADD3 UR6, UR56, 0x100, URZ ;  /* 0x0000010038067890 */ /* 0x000fe2000fffe03f */
[----:B------:R-:W-:Y:S01]  /*62b0*/  MOV R20, UR44 ;  /* 0x0000002c00147c02 */ /* 0x000fe20008000f00 */
[----:B------:R-:W-:Y:S01]  /*62c0*/  UMOV UR54, UR56 ;  /* 0x0000003800367c82 */ /* 0x000fe20008000000 */
[----:B------:R-:W-:Y:S01]  /*62d0*/  UIADD3 UR7, UR56, 0x180, URZ ;  /* 0x0000018038077890 */ /* 0x000fe2000fffe03f */
[----:B------:R-:W-:Y:S01]  /*62e0*/  HGMMA.64x16x16.F32 R168, gdesc[UR52], RZ, !UPT, gsb0 ;  /* 0x0020000034a879f0 */ /* 0x000fe2000c0008ff */
[C---:B------:R-:W-:Y:S01]  /*62f0*/  R2UR UR52, R4.reuse ;  /* 0x00000000043472ca */ /* 0x040fe200000e0000 */
[----:B------:R-:W-:Y:S01]  /*6300*/  UMOV UR55, 0x40000040 ;  /* 0x4000004000377882 */ /* 0x000fe20000000000 */
[C---:B------:R-:W-:Y:S01]  /*6310*/  R2UR UR53, R5.reuse ;  /* 0x00000000053572ca */ /* 0x040fe200000e0000 */
[----:B------:R-:W-:Y:S01]  /*6320*/  UMOV UR54, UR6 ;  /* 0x0000000600367c82 */ /* 0x000fe20008000000 */
[----:B------:R-:W-:Y:S01]  /*6330*/  R2UR UR44, R4 ;  /* 0x00000000042c72ca */ /* 0x000fe200000e0000 */
[----:B------:R-:W-:Y:S01]  /*6340*/  UMOV UR42, UR7 ;  /* 0x00000007002a7c82 */ /* 0x000fe20008000000 */
[----:B------:R-:W-:Y:S01]  /*6350*/  R2UR UR45, R5 ;  /* 0x00000000052d72ca */ /* 0x000fe200000e0000 */
[----:B------:R-:W-:Y:S01]  /*6360*/  UIADD3 UR6, UR56, 0x200, URZ ;  /* 0x0000020038067890 */ /* 0x000fe2000fffe03f */
[-C--:B------:R-:W-:Y:S01]  /*6370*/  FMUL.FTZ R24, R24, R0.reuse ;  /* 0x0000000018187220 */ /* 0x080fe20000410000 */
[----:B------:R-:W-:Y:S01]  /*6380*/  UMOV UR7, 0x40000040 ;  /* 0x4000004000077882 */ /* 0x000fe20000000000 */
[----:B------:R-:W-:Y:S01]  /*6390*/  UIADD3 UR10, UR56, 0x82, URZ ;  /* 0x00000082380a7890 */ /* 0x000fe2000fffe03f */
[-C--:B------:R-:W-:Y:S01]  /*63a0*/  FMUL.FTZ R25, R25, R0.reuse ;  /* 0x0000000019197220 */ /* 0x080fe20000410000 */
[----:B------:R-:W-:Y:S01]  /*63b0*/  UIADD3 UR11, UR56, 0x102, URZ ;  /* 0x00000102380b7890 */ /* 0x000fe2000fffe03f */
[-C--:B------:R-:W-:Y:S01]  /*63c0*/  FMUL.FTZ R28, R28, R0.reuse ;  /* 0x000000001c1c7220 */ /* 0x080fe20000410000 */
[----:B------:R-:W-:Y:S01]  /*63d0*/  UMOV UR46, UR6 ;  /* 0x00000006002e7c82 */ /* 0x000fe20008000000 */
        /* <DEDUP_REMOVED lines=572> */
.L_x_2081:
        /* <DEDUP_REMOVED lines=8> */
.L_x_2082:
[----:B-1----:R-:W-:Y:S05]  /*8820*/  @P3 BRA `(.L_x_2083) ;  /* 0x0000000000083947 */ /* 0x002fea0003800000 */
[----:B------:R-:W1:Y:S02]  /*8830*/  SYNCS.PHASECHK.TRANS64.TRYWAIT P3, [UR11+0x36850], R0 ;  /* 0x03685000ff0075a7 */ /* 0x000e64000806014b */
[----:B-1----:R-:W-:Y:S05]  /*8840*/  @!P3 BRA `(.L_x_2084) ;  /* 0x000000dc00bcb947 */ /* 0x002fea0003800000 */
.L_x_2083:
[----:B------:R-:W-:Y:S01]  /*8850*/  R2UR UR6, R16 ;  /* 0x00000000100672ca */ /* 0x000fe200000e0000 */
[----:B------:R-:W-:Y:S01]  /*8860*/  WARPGROUP.ARRIVE ;  /* 0x00000000000079c5 */ /* 0x000fe20000000000 */
[----:B------:R-:W-:Y:S01]  /*8870*/  UMOV UR7, 0x40000040 ;  /* 0x4000004000077882 */ /* 0x000fe20000000000 */
[----:B------:R-:W-:Y:S01]  /*8880*/  FMUL.FTZ R159, R159, UR57 ;  /* 0x000000399f9f7c20 */ /* 0x000fe20008410000 */
[----:B------:R-:W-:Y:S01]  /*8890*/  FMUL.FTZ R22, R160, UR57 ;  /* 0x00000039a0167c20 */ /* 0x000fe20008410000 */
[----:B------:R-:W-:Y:S01]  /*88a0*/  FMUL.FTZ R160, R164, UR57 ;  /* 0x00000039a4a07c20 */ /* 0x000fe20008410000 */
[----:B------:R-:W-:Y:S01]  /*88b0*/  R2UR UR15, R17 ;  /* 0x00000000110f72ca */ /* 0x000fe200000e0000 */
[----:B------:R-:W-:Y:S01]  /*88c0*/  MUFU.TANH R164, R159 ;  /* 0x0000009f00a47308 */ /* 0x000fe20000002400 */
[----:B------:R-:W-:Y:S01]  /*88d0*/  FMUL.FTZ R6, R170, UR57 ;  /* 0x00000039aa067c20 */ /* 0x000fe20008410000 */
[----:B------:R-:W-:Y:S01]  /*88e0*/  FMUL.FTZ R10, R171, UR57 ;  /* 0x00000039ab0a7c20 */ /* 0x000fe20008410000 */
[----:B------:R-:W-:Y:S01]  /*88f0*/  ULDC UR14, c[0x0][0x2f0] ;  /* 0x0000bc00000e7ab9 */ /* 0x000fe20000000800 */
[----:B------:R-:W-:Y:S01]  /*8900*/  FMUL.FTZ R21, R161, UR57 ;  /* 0x00000039a1157c20 */ /* 0x000fe20008410000 */
[----:B------:R-:W-:Y:S01]  /*8910*/  FMUL.FTZ R161, R152, UR57 ;  /* 0x0000003998a17c20 */ /* 0x000fe20008410000 */
[----:B------:R-:W-:Y:S01]  /*8920*/  UIADD3 UR6, UR6, 0x400, URZ ;  /* 0x0000040006067890 */ /* 0x000fe2000fffe03f */
[----:B------:R-:W-:Y:S01]  /*8930*/  FMUL.FTZ R152, R153, UR57 ;  /* 0x0000003999987c20 */ /* 0x000fe20008410000 */
[----:B------:R-:W2:Y:S01]  /*8940*/  MUFU.TANH R6, R6 ;  /* 0x0000000600067308 */ /* 0x000ea20000002400 */
[----:B------:R-:W-:Y:S01]  /*8950*/  FMUL.FTZ R153, R157, UR57 ;  /* 0x000000399d997c20 */ /* 0x000fe20008410000 */
[----:B------:R-:W-:Y:S01]  /*8960*/  USHF.R.U32.HI UR6, URZ, 0x4, UR6 ;  /* 0x000000043f067899 */ /* 0x000fe20008011606 */
[----:B------:R-:W-:Y:S01]  /*8970*/  FMUL.FTZ R157, R150, UR57 ;  /* 0x00000039969d7c20 */ /* 0x000fe20008410000 */
[----:B------:R-:W-:Y:S01]  /*8980*/  FMUL.FTZ R158, R158, UR57 ;  /* 0x000000399e9e7c20 */ /* 0x000fe20008410000 */
[----:B------:R-:W-:Y:S01]  /*8990*/  FMUL.FTZ R147, R147, UR57 ;  /* 0x0000003993937c20 */ /* 0x000fe20008410000 */
[----:B------:R-:W-:Y:S01]  /*89a0*/  ULOP3.LUT UR6, UR6, 0x3fff, URZ, 0xc0, !UPT ;  /* 0x00003fff06067892 */ /* 0x000fe2000f8ec03f */
[----:B------:R-:W-:Y:S01]  /*89b0*/  FMUL.FTZ R23, R165, UR57 ;  /* 0x00000039a5177c20 */ /* 0x000fe20008410000 */
[----:B------:R-:W3:Y:S01]  /*89c0*/  MUFU.TANH R10, R10 ;  /* 0x0000000a000a7308 */ /* 0x000ee20000002400 */
[----:B------:R-:W-:Y:S01]  /*89d0*/  FMUL.FTZ R151, R151, UR57 ;  /* 0x0000003997977c20 */ /* 0x000fe20008410000 */
[----:B------:R-:W-:Y:S01]  /*89e0*/  ULOP3.LUT UR6, UR6, 0x3800000, URZ, 0xfc, !UPT ;  /* 0x0380000006067892 */ /* 0x000fe2000f8efc3f */
[----:B------:R-:W-:Y:S01]  /*89f0*/  FMUL.FTZ R138, R138, UR57 ;  /* 0x000000398a8a7c20 */ /* 0x000fe20008410000 */
[----:B------:R-:W-:Y:S01]  /*8a00*/  FMUL.FTZ R139, R139, UR57 ;  /* 0x000000398b8b7c20 */ /* 0x000fe20008410000 */
[----:B------:R-:W-:Y:S01]  /*8a10*/  FMUL.FTZ R143, R143, UR57 ;  /* 0x000000398f8f7c20 */ /* 0x000fe20008410000 */
[----:B------:R-:W-:Y:S01]  /*8a20*/  UIMAD UR10, UR58, 0xa80, UR6 ;  /* 0x00000a803a0a78a4 */ /* 0x000fe2000f8e0206 */
[----:B------:R-:W-:Y:S01]  /*8a30*/  FMUL.FTZ R142, R142, UR57 ;  /* 0x000000398e8e7c20 */ /* 0x000fe20008410000 */
[----:B------:R-:W-:Y:S01]  /*8a40*/  MUFU.TANH R158, R158 ;  /* 0x0000009e009e7308 */ /* 0x000fe20000002400 */
[----:B------:R-:W-:Y:S01]  /*8a50*/  FMUL.FTZ R130, R130, UR57 ;  /* 0x0000003982827c20 */ /* 0x000fe20008410000 */
[----:B------:R-:W-:Y:S01]  /*8a60*/  FMUL.FTZ R134, R134, UR57 ;  /* 0x0000003986867c20 */ /* 0x000fe20008410000 */
[----:B------:R-:W-:Y:S01]  /*8a70*/  FMUL.FTZ R122, R122, UR57 ;  /* 0x000000397a7a7c20 */ /* 0x000fe20008410000 */
[----:B01----:R-:W-:Y:S01]  /*8a80*/  FMUL.FTZ R0, R169, UR57 ;  /* 0x00000039a9007c20 */ /* 0x003fe20008410000 */
[----:B------:R-:W-:Y:S01]  /*8a90*/  UMOV UR6, UR10 ;  /* 0x0000000a00067c82 */ /* 0x000fe20008000000 */
[----:B------:R-:W-:Y:S01]  /*8aa0*/  FMUL.FTZ R126, R126, UR57 ;  /* 0x000000397e7e7c20 */ /* 0x000fe20008410000 */
[----:B------:R-:W-:Y:S01]  /*8ab0*/  HGMMA.64x192x16.F32 R24, R200, gdesc[UR4].tnspB, R24, gsb0 ;  /* 0x42e00004c8187df0 */ /* 0x000fe20008000818 */
[----:B------:R-:W-:Y:S01]  /*8ac0*/  UIADD3 UR6, UR10, 0x80, URZ ;  /* 0x000000800a067890 */ /* 0x000fe2000fffe03f */
[----:B------:R-:W-:Y:S01]  /*8ad0*/  MUFU.TANH R165, R147 ;  /* 0x0000009300a57308 */ /* 0x000fe20000002400 */
[----:B------:R-:W-:Y:S01]  /*8ae0*/  UMOV UR7, 0x40000040 ;  /* 0x4000004000077882 */ /* 0x000fe20000000000 */
        /* <DEDUP_REMOVED lines=8> */
[----:B------:R-:W-:-:S06]  /*8b70*/  UMOV UR58, UR60 ;  /* 0x0000003c003a7c82 */ /* 0x000fcc0008000000 */
[----:B------:R-:W-:Y:S08]  /*8b80*/  MUFU.TANH R138, R138 ;  /* 0x0000008a008a7308 */ /* 0x000ff00000002400 */
[----:B------:R-:W-:Y:S08]  /*8b90*/  MUFU.TANH R142, R142 ;  /* 0x0000008e008e7308 */ /* 0x000ff00000002400 */
[----:B------:R-:W-:Y:S08]  /*8ba0*/  MUFU.TANH R130, R130 ;  /* 0x0000008200827308 */ /* 0x000ff00000002400 */
[----:B------:R-:W-:Y:S08]  /*8bb0*/  MUFU.TANH R134, R134 ;  /* 0x0000008600867308 */ /* 0x000ff00000002400 */
[----:B------:R-:W-:Y:S08]  /*8bc0*/  MUFU.TANH R122, R122 ;  /* 0x0000007a007a7308 */ /* 0x000ff00000002400 */
[----:B------:R0:W-:Y:S08]  /*8bd0*/  MUFU.TANH R173, R126 ;  /* 0x0000007e00ad7308 */ /* 0x0001f00000002400 */
[----:B------:R-:W-:Y:S01]  /*8be0*/  MUFU.TANH R2, R2 ;  /* 0x0000000200027308 */ /* 0x000fe20000002400 */
[----:B0-----:R-:W-:Y:S01]  /*8bf0*/  FMUL.FTZ R126, R148, UR57 ;  /* 0x00000039947e7c20 */ /* 0x001fe20008410000 */
[----:B------:R-:W-:-:S06]  /*8c00*/  FMUL.FTZ R148, R121, UR57 ;  /* 0x0000003979947c20 */ /* 0x000fcc0008410000 */
        /* <DEDUP_REMOVED lines=17> */
[----:B------:R-:W-:-:S05]  /*8d20*/  FMUL.FTZ R203, R174, UR57 ;  /* 0x00000039aecb7c20 */ /* 0x000fca0008410000 */
[----:B------:R-:W-:Y:S01]  /*8d30*/  HGMMA.64x192x16.F32 R24, R196, gdesc[UR4].tnspB, R24, gsb0 ;  /* 0x42e00004c4187df0 */ /* 0x000fe20008000818 */
[----:B------:R-:W-:Y:S01]  /*8d40*/  UIADD3 UR6, UR10, 0x100, URZ ;  /* 0x000001000a067890 */ /* 0x000fe2000fffe03f */
[----:B------:R-:W0:Y:S01]  /*8d50*/  MUFU.TANH R203, R203 ;  /* 0x000000cb00cb7308 */ /* 0x000e220000002400 */
[----:B------:R-:W-:Y:S01]  /*8d60*/  UMOV UR7, 0x40000040 ;  /* 0x4000004000077882 */ /* 0x000fe20000000000 */
[----:B------:R-:W-:Y:S02]  /*8d70*/  WARPGROUP.DEPBAR.LE gsb0, 0x0 ;  /* 0x00008000000079c5 */ /* 0x000fe40000010000 */
[----:B------:R-:W-:Y:S01]  /*8d80*/  WARPGROUP.ARRIVE ;  /* 0x00000000000079c5 */ /* 0x000fe20000000000 */
[----:B------:R-:W-:Y:S01]  /*8d90*/  FMUL.FTZ R199, R175, UR57 ;  /* 0x00000039afc77c20 */ /* 0x000fe20008410000 */
[----:B------:R-:W-:Y:S01]  /*8da0*/  FMUL.FTZ R175, R155, UR57 ;  /* 0x000000399baf7c20 */ /* 0x000fe20008410000 */
[----:B------:R-:W-:Y:S01]  /*8db0*/  FMUL.FTZ R197, R162, UR57 ;  /* 0x00000039a2c57c20 */ /* 0x000fe20008410000 */
[----:B------:R-:W-:Y:S01]  /*8dc0*/  FMUL.FTZ R162, R167, UR57 ;  /* 0x00000039a7a27c20 */ /* 0x000fe20008410000 */
[----:B------:R-:W-:-:S09]  /*8dd0*/  IMAD.U32 R167, RZ, RZ, UR14 ;  /* 0x0000000effa77e24 */ /* 0x000fd2000f8e00ff */
[----:B------:R-:W-:Y:S01]  /*8de0*/  HGMMA.64x192x16.F32 R24, R192, gdesc[UR4].tnspB, R24, gsb0 ;  /* 0x42e00004c0187df0 */ /* 0x000fe20008000818 */
[----:B------:R-:W-:Y:S01]  /*8df0*/  @UP0 ULDC UR6, c[0x0][0x44c] ;  /* 0x0001130000060ab9 */ /* 0x000fe20000000800 */
[----:B------:R-:W-:Y:S01]  /*8e00*/  UMOV UR7, 0x40000040 ;  /* 0x4000004000077882 */ /* 0x000fe20000000000 */
[----:B------:R-:W-:Y:S01]  /*8e10*/  @P2 IMAD.HI.U32 R155, R12, UR6, RZ ;  /* 0x000000060c9b2c27 */ /* 0x000fe2000f8e00ff */
[----:B------:R-:W-:Y:S01]  /*8e20*/  @UP0 ULDC UR6, c[0x0][0x450] ;  /* 0x0001140000060ab9 */ /* 0x000fe20000000800 */
[----:B------:R-:W-:Y:S01]  /*8e30*/  ULDC UR14, c[0x0][0x288] ;  /* 0x0000a200000e7ab9 */ /* 0x000fe20000000800 */
[----:B------:R-:W1:Y:S08]  /*8e40*/  MUFU.TANH R199, R199 ;  /* 0x000000c700c77308 */ /* 0x000e700000002400 */
[----:B------:R-:W4:Y:S08]  /*8e50*/  MUFU.TANH R197, R197 ;  /* 0x000000c500c57308 */ /* 0x000f300000002400 */
[----:B------:R-:W-:Y:S08]  /*8e60*/  MUFU.TANH R162, R162 ;  /* 0x000000a200a27308 */ /* 0x000ff00000002400 */
[----:B------:R-:W-:Y:S01]  /*8e70*/  MUFU.TANH R175, R175 ;  /* 0x000000af00af7308 */ /* 0x000fe20000002400 */
[----:B------:R-:W-:-:S02]  /*8e80*/  WARPGROUP.DEPBAR.LE gsb0, 0x0 ;  /* 0x00008000000079c5 */ /* 0x000fc40000010000 */
[----:B------:R-:W-:Y:S01]  /*8e90*/  FMUL.FTZ R195, R163, UR57 ;  /* 0x00000039a3c37c20 */ /* 0x000fe20008410000 */
[----:B------:R-:W-:Y:S01]  /*8ea0*/  FMUL.FTZ R163, R154, UR57 ;  /* 0x000000399aa37c20 */ /* 0x000fe20008410000 */
[----:B------:R-:W-:Y:S01]  /*8eb0*/  FMUL.FTZ R154, R156, UR57 ;  /* 0x000000399c9a7c20 */ /* 0x000fe20008410000 */
[----:B------:R-:W-:Y:S01]  /*8ec0*/  IMAD.MOV.U32 R156, RZ, RZ, R12 ;  /* 0x000000ffff9c7224 */ /* 0x000fe200078e000c */
[----:B------:R-:W-:Y:S01]  /*8ed0*/  @P2 SHF.R.U32.HI R156, RZ, UR6, R155 ;  /* 0x00000006ff9c2c19 */ /* 0x000fe2000801169b */
[----:B------:R-:W-:Y:S01]  /*8ee0*/  UMOV UR6, 0x1 ;  /* 0x0000000100067882 */ /* 0x000fe20000000000 */
[----:B------:R-:W-:Y:S01]  /*8ef0*/  FMUL.FTZ R155, R146, UR57 ;  /* 0x00000039929b7c20 */ /* 0x000fe20008410000 */
[----:B------:R-:W-:Y:S01]  /*8f00*/  UIMAD UR6, UR59, -0x70, UR6 ;  /* 0xffffff903b0678a4 */ /* 0x000fe2000f8e0206 */
[----:B------:R-:W-:Y:S01]  /*8f10*/  WARPGROUP.ARRIVE ;  /* 0x00000000000079c5 */ /* 0x000fe20000000000 */
[----:B------:R-:W5:Y:S01]  /*8f20*/  SHFL.IDX PT, R159, R156, 0x1, 0x1c1f ;  /* 0x003c1f009c9f7f89 */ /* 0x000f6200000e0000 */
[----:B------:R-:W-:Y:S01]  /*8f30*/  FMUL.FTZ R193, R166, UR57 ;  /* 0x00000039a6c17c20 */ /* 0x000fe20008410000 */
[----:B------:R-:W4:Y:S02]  /*8f40*/  MUFU.TANH R195, R195 ;  /* 0x000000c300c37308 */ /* 0x000f240000002400 */
[----:B------:R-:W-:Y:S01]  /*8f50*/  IMAD.U32 R146, RZ, RZ, UR6 ;  /* 0x00000006ff927e24 */ /* 0x000fe2000f8e00ff */
[----:B------:R-:W-:-:S03]  /*8f60*/  UIADD3 UR6, UR10, 0x180, URZ ;  /* 0x000001800a067890 */ /* 0x000fc6000fffe03f */
[----:B------:R-:W-:Y:S02]  /*8f70*/  IMAD R146, R13, -0x2, R146 ;  /* 0xfffffffe0d927824 */ /* 0x000fe400078e0292 */
[----:B------:R-:W4:Y:S02]  /*8f80*/  MUFU.TANH R193, R193 ;  /* 0x000000c100c17308 */ /* 0x000f240000002400 */
[----:B------:R-:W-:Y:S02]  /*8f90*/  IMAD R146, R167, UR15, R146 ;  /* 0x0000000fa7927c24 */ /* 0x000fe4000f8e0292 */
[----:B------:R-:W-:Y:S01]  /*8fa0*/  HGMMA.64x192x16.F32 R24, R188, gdesc[UR4].tnspB, R24, gsb0 ;  /* 0x42e00004bc187df0 */ /* 0x000fe20008000818 */
[----:B------:R-:W-:Y:S01]  /*8fb0*/  UIADD3 UR6, UR10, 0x200, URZ ;  /* 0x000002000a067890 */ /* 0x000fe2000fffe03f */
[----:B------:R-:W-:Y:S02]  /*8fc0*/  UMOV UR7, 0x40000040 ;  /* 0x4000004000077882 */ /* 0x000fe40000000000 */
[----:B------:R-:W4:Y:S01]  /*8fd0*/  MUFU.TANH R163, R163 ;  /* 0x000000a300a37308 */ /* 0x000f220000002400 */
[----:B-----5:R-:W-:-:S07]  /*8fe0*/  IADD3 R150, R159, -UR14, R146 ;  /* 0x8000000e9f967c10 */ /* 0x020fce000fffe092 */
[----:B------:R-:W5:Y:S01]  /*8ff0*/  MUFU.TANH R155, R155 ;  /* 0x0000009b009b7308 */ /* 0x000f620000002400 */
[C---:B------:R-:W-:Y:S02]  /*9000*/  ISETP.GT.AND P3, PT, R150.reuse, RZ, PT ;  /* 0x000000ff9600720c */ /* 0x040fe40003f64270 */
[----:B------:R-:W-:Y:S02]  /*9010*/  ISETP.GT.AND P4, PT, R150, 0x1, PT ;  /* 0x000000019600780c */ /* 0x000fe40003f84270 */
[----:B--2---:R-:W-:Y:S02]  /*9020*/  FSEL R201, R6, -INF , P3 ;  /* 0xff80000006c97808 */ /* 0x004fe40001800000 */
[----:B------:R-:W-:Y:S01]  /*9030*/  ISETP.GT.AND P3, PT, R150, 0x8, PT ;  /* 0x000000089600780c */ /* 0x000fe20003f64270 */
[----:B------:R-:W2:Y:S01]  /*9040*/  MUFU.TANH R159, R151 ;  /* 0x00000097009f7308 */ /* 0x000ea20000002400 */
[----:B---3--:R-:W-:Y:S02]  /*9050*/  FSEL R205, R10, -INF , P4 ;  /* 0xff8000000acd7808 */ /* 0x008fe40002000000 */
[----:B------:R-:W-:-:S02]  /*9060*/  FMNMX.FTZ R6, R201, R14, !PT ;  /* 0x0000000ec9067209 */ /* 0x000fc40007810000 */
[C---:B------:R-:W-:Y:S02]  /*9070*/  ISETP.GT.AND P4, PT, R150.reuse, 0x9, PT ;  /* 0x000000099600780c */ /* 0x040fe40003f84270 */
[----:B0-----:R-:W-:Y:S01]  /*9080*/  FSEL R203, R203, -INF , P3 ;  /* 0xff800000cbcb7808 */ /* 0x001fe20001800000 */
[----:B------:R5:W0:Y:S01]  /*9090*/  MUFU.TANH R166, R139 ;  /* 0x0000008b00a67308 */ /* 0x000a220000002400 */
[----:B------:R-:W-:Y:S02]  /*90a0*/  FMNMX.FTZ R6, R205, R6, !PT ;  /* 0x00000006cd067209 */ /* 0x000fe40007810000 */
[C---:B------:R-:W-:Y:S02]  /*90b0*/  ISETP.GT.AND P3, PT, R150.reuse, 0x10, PT ;  /* 0x000000109600780c */ /* 0x040fe40003f64270 */
[----:B-1----:R-:W-:Y:S02]  /*90c0*/  FSEL R199, R199, -INF , P4 ;  /* 0xff800000c7c77808 */ /* 0x002fe40002000000 */
[----:B------:R-:W-:Y:S01]  /*90d0*/  FMNMX.FTZ R6, R203, R6, !PT ;  /* 0x00000006cb067209 */ /* 0x000fe20007810000 */
[----:B------:R-:W1:Y:S01]  /*90e0*/  MUFU.TANH R167, R143 ;  /* 0x0000008f00a77308 */ /* 0x000e620000002400 */
[----:B------:R-:W-:-:S02]  /*90f0*/  ISETP.GT.AND P4, PT, R150, 0x11, PT ;  /* 0x000000119600780c */ /* 0x000fc40003f84270 */
[----:B----4-:R-:W-:Y:S02]  /*9100*/  FSEL R197, R197, -INF , P3 ;  /* 0xff800000c5c57808 */ /* 0x010fe40001800000 */
[----:B------:R-:W-:Y:S02]  /*9110*/  FMNMX.FTZ R6, R199, R6, !PT ;  /* 0x00000006c7067209 */ /* 0x000fe40007810000 */
[C---:B------:R-:W-:Y:S01]  /*9120*/  ISETP.GT.AND P3, PT, R150.reuse, 0x18, PT ;  /* 0x000000189600780c */ /* 0x040fe20003f64270 */
[----:B------:R-:W-:Y:S01]  /*9130*/  MUFU.TANH R154, R154 ;  /* 0x0000009a009a7308 */ /* 0x000fe20000002400 */
[----:B------:R-:W-:Y:S02]  /*9140*/  FSEL R195, R195, -INF , P4 ;  /* 0xff800000c3c37808 */ /* 0x000fe40002000000 */
[----:B------:R-:W-:Y:S02]  /*9150*/  FMNMX.FTZ R6, R197, R6, !PT ;  /* 0x00000006c5067209 */ /* 0x000fe40007810000 */
[----:B------:R-:W-:-:S02]  /*9160*/  ISETP.GT.AND P4, PT, R150, 0x19, PT ;  /* 0x000000199600780c */ /* 0x000fc40003f84270 */
[----:B------:R-:W-:Y:S02]  /*9170*/  FSEL R193, R193, -INF , P3 ;  /* 0xff800000c1c17808 */ /* 0x000fe40001800000 */
[----:B------:R-:W-:Y:S02]  /*9180*/  FMNMX.FTZ R6, R195, R6, !PT ;  /* 0x00000006c3067209 */ /* 0x000fe40007810000 */
[----:B------:R-:W-:Y:S02]  /*9190*/  ISETP.GT.AND P3, PT, R150, 0x20, PT ;  /* 0x000000209600780c */ /* 0x000fe40003f64270 */
[----:B------:R-:W-:Y:S01]  /*91a0*/  FMNMX.FTZ R6, R193, R6, !PT ;  /* 0x00000006c1067209 */ /* 0x000fe20007810000 */
[----:B------:R-:W-:Y:S02]  /*91b0*/  WARPGROUP.DEPBAR.LE gsb0, 0x0 ;  /* 0x00008000000079c5 */ /* 0x000fe40000010000 */
[----:B------:R-:W-:Y:S01]  /*91c0*/  WARPGROUP.ARRIVE ;  /* 0x00000000000079c5 */ /* 0x000fe20000000000 */
[----:B------:R-:W-:-:S02]  /*91d0*/  FSEL R191, R162, -INF , P4 ;  /* 0xff800000a2bf7808 */ /* 0x000fc40002000000 */
[C---:B------:R-:W-:Y:S02]  /*91e0*/  ISETP.GT.AND P4, PT, R150.reuse, 0x21, PT ;  /* 0x000000219600780c */ /* 0x040fe40003f84270 */
[----:B------:R-:W-:Y:S01]  /*91f0*/  FSEL R189, R163, -INF , P3 ;  /* 0xff800000a3bd7808 */ /* 0x000fe20001800000 */
[----:B------:R-:W-:Y:S01]  /*9200*/  HGMMA.64x192x16.F32 R24, R184, gdesc[UR4].tnspB, R24, gsb0 ;  /* 0x42e00004b8187df0 */ /* 0x000fe20008000818 */
[----:B------:R-:W-:Y:S01]  /*9210*/  FMNMX.FTZ R6, R191, R6, !PT ;  /* 0x00000006bf067209 */ /* 0x000fe20007810000 */
[----:B------:R-:W-:Y:S01]  /*9220*/  UIADD3 UR6, UR10, 0x280, URZ ;  /* 0x000002800a067890 */ /* 0x000fe2000fffe03f */
[C---:B------:R-:W-:Y:S01]  /*9230*/  ISETP.GT.AND P3, PT, R150.reuse, 0x28, PT ;  /* 0x000000289600780c */ /* 0x040fe20003f64270 */
[----:B------:R-:W-:Y:S01]  /*9240*/  UMOV UR7, 0x40000040 ;  /* 0x4000004000077882 */ /* 0x000fe20000000000 */
[----:B------:R-:W-:Y:S02]  /*9250*/  FSEL R175, R175, -INF , P4 ;  /* 0xff800000afaf7808 */ /* 0x000fe40002000000 */
[----:B------:R-:W-:Y:S01]  /*9260*/  FMNMX.FTZ R10, R189, R6, !PT ;  /* 0x00000006bd0a7209 */ /* 0x000fe20007810000 */
[----:B------:R-:W-:Y:S01]  /*9270*/  FMUL.FTZ R6, R131, UR57 ;  /* 0x0000003983067c20 */ /* 0x000fe20008410000 */
[----:B------:R-:W-:-:S02]  /*9280*/  ISETP.GT.AND P4, PT, R150, 0x29, PT ;  /* 0x000000299600780c */ /* 0x000fc40003f84270 */
[----:B------:R-:W-:Y:S02]  /*9290*/  FSEL R147, R158, -INF , P3 ;  /* 0xff8000009e937808 */ /* 0x000fe40001800000 */
[----:B------:R-:W-:Y:S01]  /*92a0*/  FMNMX.FTZ R10, R175, R10, !PT ;  /* 0x0000000aaf0a7209 */ /* 0x000fe20007810000 */
[----:B------:R3:W4:Y:S01]  /*92b0*/  MUFU.TANH R158, R6 ;  /* 0x00000006009e7308 */ /* 0x0007220000002400 */
[----:B------:R-:W-:Y:S02]  /*92c0*/  ISETP.GT.AND P3, PT, R150, 0x30, PT ;  /* 0x000000309600780c */ /* 0x000fe40003f64270 */
[----:B------:R-:W-:Y:S02]  /*92d0*/  FSEL R131, R164, -INF , P4 ;  /* 0xff800000a4837808 */ /* 0x000fe40002000000 */
[----:B------:R-:W-:Y:S02]  /*92e0*/  FMNMX.FTZ R10, R147, R10, !PT ;  /* 0x0000000a930a7209 */ /* 0x000fe40007810000 */
[----:B------:R-:W-:-:S02]  /*92f0*/  ISETP.GT.AND P4, PT, R150, 0x31, PT ;  /* 0x000000319600780c */ /* 0x000fc40003f84270 */
[----:B-----5:R-:W-:Y:S01]  /*9300*/  FSEL R139, R155, -INF , P3 ;  /* 0xff8000009b8b7808 */ /* 0x020fe20001800000 */
[----:B---3--:R-:W-:Y:S01]  /*9310*/  FMUL.FTZ R6, R135, UR57 ;  /* 0x0000003987067c20 */ /* 0x008fe20008410000 */
[----:B------:R-:W-:Y:S02]  /*9320*/  FMNMX.FTZ R10, R131, R10, !PT ;  /* 0x0000000a830a7209 */ /* 0x000fe40007810000 */
[C---:B------:R-:W-:Y:S01]  /*9330*/  ISETP.GT.AND P3, PT, R150.reuse, 0x38, PT ;  /* 0x000000389600780c */ /* 0x040fe20003f64270 */
[----:B------:R3:W5:Y:S01]  /*9340*/  MUFU.TANH R171, R6 ;  /* 0x0000000600ab7308 */ /* 0x0007620000002400 */
[----:B------:R-:W-:Y:S02]  /*9350*/  FSEL R143, R165, -INF , P4 ;  /* 0xff800000a58f7808 */ /* 0x000fe40002000000 */
[----:B------:R-:W-:Y:S02]  /*9360*/  FMNMX.FTZ R10, R139, R10, !PT ;  /* 0x0000000a8b0a7209 */ /* 0x000fe40007810000 */
[----:B------:R-:W-:-:S02]  /*9370*/  ISETP.GT.AND P4, PT, R150, 0x39, PT ;  /* 0x000000399600780c */ /* 0x000fc40003f84270 */
[----:B------:R-:W-:Y:S02]  /*9380*/  FSEL R151, R157, -INF , P3 ;  /* 0xff8000009d977808 */ /* 0x000fe40001800000 */
[----:B------:R-:W-:Y:S01]  /*9390*/  FMNMX.FTZ R10, R143, R10, !PT ;  /* 0x0000000a8f0a7209 */ /* 0x000fe20007810000 */
[----:B---3--:R-:W-:Y:S01]  /*93a0*/  FMUL.FTZ R6, R123, UR57 ;  /* 0x000000397b067c20 */ /* 0x008fe20008410000 */
[C---:B------:R-:W-:Y:S02]  /*93b0*/  ISETP.GT.AND P3, PT, R150.reuse, 0x40, PT ;  /* 0x000000409600780c */ /* 0x040fe40003f64270 */
[----:B--2---:R-:W-:Y:S01]  /*93c0*/  FSEL R135, R159, -INF , P4 ;  /* 0xff8000009f877808 */ /* 0x004fe20002000000 */
[----:B------:R2:W3:Y:S01]  /*93d0*/  MUFU.TANH R169, R6 ;  /* 0x0000000600a97308 */ /* 0x0004e20000002400 */
[----:B------:R-:W-:Y:S02]  /*93e0*/  FMNMX.FTZ R10, R151, R10, !PT ;  /* 0x0000000a970a7209 */ /* 0x000fe40007810000 */
[----:B------:R-:W-:-:S02]  /*93f0*/  ISETP.GT.AND P4, PT, R150, 0x41, PT ;  /* 0x000000419600780c */ /* 0x000fc40003f84270 */
[----:B------:R-:W-:Y:S01]  /*9400*/  FSEL R155, R138, -INF , P3 ;  /* 0xff8000008a9b7808 */ /* 0x000fe20001800000 */
[----:B------:R-:W-:Y:S01]  /*9410*/  FMUL.FTZ R138, R140, UR57 ;  /* 0x000000398c8a7c20 */ /* 0x000fe20008410000 */
[----:B------:R-:W-:Y:S01]  /*9420*/  FMNMX.FTZ R10, R135, R10, !PT ;  /* 0x0000000a870a7209 */ /* 0x000fe20007810000 */
[----:B------:R-:W-:Y:S01]  /*9430*/  FMUL.FTZ R140, R128, UR57 ;  /* 0x00000039808c7c20 */ /* 0x000fe20008410000 */
[----:B------:R-:W-:Y:S01]  /*9440*/  ISETP.GT.AND P3, PT, R150, 0x48, PT ;  /* 0x000000489600780c */ /* 0x000fe20003f64270 */
[----:B--2---:R-:W-:Y:S01]  /*9450*/  FMUL.FTZ R6, R127, UR57 ;  /* 0x000000397f067c20 */ /* 0x004fe20008410000 */
[----:B0-----:R-:W-:Y:S01]  /*9460*/  FSEL R157, R166, -INF , P4 ;  /* 0xff800000a69d7808 */ /* 0x001fe20002000000 */
[----:B------:R-:W-:Y:S01]  /*9470*/  FMUL.FTZ R128, R129, UR57 ;  /* 0x0000003981807c20 */ /* 0x000fe20008410000 */
[----:B------:R-:W-:Y:S01]  /*9480*/  FMNMX.FTZ R10, R155, R10, !PT ;  /* 0x0000000a9b0a7209 */ /* 0x000fe20007810000 */
[----:B------:R0:W2:Y:S01]  /*9490*/  SHFL.IDX PT, R129, R156, RZ, 0x1c1f ;  /* 0x001c1fff9c817589 */ /* 0x0000a200000e0000 */
[----:B------:R-:W-:Y:S01]  /*94a0*/  ISETP.GT.AND P4, PT, R150, 0x49, PT ;  /* 0x000000499600780c */ /* 0x000fe20003f84270 */
[----:B------:R-:W0:Y:S01]  /*94b0*/  MUFU.TANH R6, R6 ;  /* 0x0000000600067308 */ /* 0x000e220000002400 */
[----:B------:R-:W-:Y:S01]  /*94c0*/  FSEL R123, R142, -INF , P3 ;  /* 0xff8000008e7b7808 */ /* 0x000fe20001800000 */
[----:B------:R-:W-:Y:S01]  /*94d0*/  FMUL.FTZ R142, R132, UR57 ;  /* 0x00000039848e7c20 */ /* 0x000fe20008410000 */
[----:B------:R-:W-:Y:S01]  /*94e0*/  FMNMX.FTZ R10, R157, R10, !PT ;  /* 0x0000000a9d0a7209 */ /* 0x000fe20007810000 */
[----:B------:R-:W-:Y:S01]  /*94f0*/  FMUL.FTZ R132, R133, UR57 ;  /* 0x0000003985847c20 */ /* 0x000fe20008410000 */
[----:B------:R-:W-:-:S02]  /*9500*/  ISETP.GT.AND P3, PT, R150, 0x50, PT ;  /* 0x000000509600780c */ /* 0x000fc40003f64270 */
[----:B-1----:R-:W-:Y:S01]  /*9510*/  FSEL R159, R167, -INF , P4 ;  /* 0xff800000a79f7808 */ /* 0x002fe20002000000 */
[----:B------:R-:W-:Y:S01]  /*9520*/  MUFU.TANH R138, R138 ;  /* 0x0000008a008a7308 */ /* 0x000fe20000002400 */
[----:B------:R-:W-:Y:S02]  /*9530*/  FMNMX.FTZ R10, R123, R10, !PT ;  /* 0x0000000a7b0a7209 */ /* 0x000fe40007810000 */
[----:B------:R-:W-:Y:S02]  /*9540*/  ISETP.GT.AND P4, PT, R150, 0x51, PT ;  /* 0x000000519600780c */ /* 0x000fe40003f84270 */
[----:B------:R-:W-:Y:S01]  /*9550*/  FSEL R163, R130, -INF , P3 ;  /* 0xff80000082a37808 */ /* 0x000fe20001800000 */
[----:B------:R-:W-:Y:S01]  /*9560*/  FMUL.FTZ R130, R149, UR57 ;  /* 0x0000003995827c20 */ /* 0x000fe20008410000 */
[----:B------:R-:W-:Y:S01]  /*9570*/  FMNMX.FTZ R10, R159, R10, !PT ;  /* 0x0000000a9f0a7209 */ /* 0x000fe20007810000 */
[----:B------:R-:W-:Y:S01]  /*9580*/  MUFU.TANH R140, R140 ;  /* 0x0000008c008c7308 */ /* 0x000fe20000002400 */
[----:B------:R-:W-:-:S02]  /*9590*/  ISETP.GT.AND P3, PT, R150, 0x58, PT ;  /* 0x000000589600780c */ /* 0x000fc40003f64270 */
[----:B----4-:R-:W-:Y:S01]  /*95a0*/  FSEL R165, R158, -INF , P4 ;  /* 0xff8000009ea57808 */ /* 0x010fe20002000000 */
[----:B------:R-:W-:Y:S01]  /*95b0*/  FMUL.FTZ R158, R125, UR57 ;  /* 0x000000397d9e7c20 */ /* 0x000fe20008410000 */
[----:B------:R-:W-:Y:S02]  /*95c0*/  FMNMX.FTZ R10, R163, R10, !PT ;  /* 0x0000000aa30a7209 */ /* 0x000fe40007810000 */
[----:B------:R-:W-:Y:S01]  /*95d0*/  ISETP.GT.AND P4, PT, R150, 0x59, PT ;  /* 0x000000599600780c */ /* 0x000fe20003f84270 */
[----:B------:R-:W1:Y:S01]  /*95e0*/  MUFU.TANH R130, R130 ;  /* 0x0000008200827308 */ /* 0x000e620000002400 */
[----:B------:R-:W-:Y:S01]  /*95f0*/  FSEL R167, R134, -INF , P3 ;  /* 0xff80000086a77808 */ /* 0x000fe20001800000 */
[----:B------:R-:W-:Y:S01]  /*9600*/  FMUL.FTZ R134, R137, UR57 ;  /* 0x0000003989867c20 */ /* 0x000fe20008410000 */
[----:B------:R-:W-:Y:S01]  /*9610*/  FMNMX.FTZ R10, R165, R10, !PT ;  /* 0x0000000aa50a7209 */ /* 0x000fe20007810000 */
[----:B------:R-:W-:Y:S01]  /*9620*/  FMUL.FTZ R137, R141, UR57 ;  /* 0x000000398d897c20 */ /* 0x000fe20008410000 */
[----:B------:R-:W-:-:S02]  /*9630*/  ISETP.GT.AND P3, PT, R150, 0x60, PT ;  /* 0x000000609600780c */ /* 0x000fc40003f64270 */
[----:B-----5:R-:W-:Y:S01]  /*9640*/  FSEL R171, R171, -INF , P4 ;  /* 0xff800000abab7808 */ /* 0x020fe20002000000 */
[----:B------:R-:W4:Y:S01]  /*9650*/  MUFU.TANH R134, R134 ;  /* 0x0000008600867308 */ /* 0x000f220000002400 */
[----:B------:R-:W-:Y:S02]  /*9660*/  FMNMX.FTZ R10, R167, R10, !PT ;  /* 0x0000000aa70a7209 */ /* 0x000fe40007810000 */
[----:B------:R-:W-:Y:S02]  /*9670*/  ISETP.GT.AND P4, PT, R150, 0x61, PT ;  /* 0x000000619600780c */ /* 0x000fe40003f84270 */
[----:B------:R-:W-:Y:S02]  /*9680*/  FSEL R127, R122, -INF , P3 ;  /* 0xff8000007a7f7808 */ /* 0x000fe40001800000 */
[----:B------:R-:W-:Y:S01]  /*9690*/  FMNMX.FTZ R10, R171, R10, !PT ;  /* 0x0000000aab0a7209 */ /* 0x000fe20007810000 */
[----:B------:R-:W5:Y:S01]  /*96a0*/  MUFU.TANH R137, R137 ;  /* 0x0000008900897308 */ /* 0x000f620000002400 */
[----:B------:R-:W-:-:S02]  /*96b0*/  ISETP.GT.AND P3, PT, R150, 0x68, PT ;  /* 0x000000689600780c */ /* 0x000fc40003f64270 */
[----:B---3--:R-:W-:Y:S02]  /*96c0*/  FSEL R169, R169, -INF , P4 ;  /* 0xff800000a9a97808 */ /* 0x008fe40002000000 */
[----:B------:R-:W-:Y:S02]  /*96d0*/  FMNMX.FTZ R10, R127, R10, !PT ;  /* 0x0000000a7f0a7209 */ /* 0x000fe40007810000 */
[----:B------:R-:W-:Y:S01]  /*96e0*/  ISETP.GT.AND P4, PT, R150, 0x69, PT ;  /* 0x000000699600780c */ /* 0x000fe20003f84270 */
[----:B------:R-:W-:Y:S01]  /*96f0*/  FMUL.FTZ R150, R120, UR57 ;  /* 0x0000003978967c20 */ /* 0x000fe20008410000 */
[----:B------:R-:W-:Y:S01]  /*9700*/  FSEL R173, R173, -INF , P3 ;  /* 0xff800000adad7808 */ /* 0x000fe20001800000 */
[----:B0-----:R0:W-:Y:S01]  /*9710*/  MUFU.TANH R156, R124 ;  /* 0x0000007c009c7308 */ /* 0x0011e20000002400 */
[----:B------:R-:W-:Y:S02]  /*9720*/  FMNMX.FTZ R10, R169, R10, !PT ;  /* 0x0000000aa90a7209 */ /* 0x000fe40007810000 */
[----:B------:R-:W-:-:S02]  /*9730*/  FSEL R149, R6, -INF , P4 ;  /* 0xff80000006957808 */ /* 0x000fc40002000000 */
[----:B------:R-:W-:Y:S01]  /*9740*/  FMNMX.FTZ R10, R173, R10, !PT ;  /* 0x0000000aad0a7209 */ /* 0x000fe20007810000 */
[----:B------:R-:W3:Y:S01]  /*9750*/  LDC R6, c[0x0][0x988] ;  /* 0x00026200ff067b82 */ /* 0x000ee20000000800 */
[----:B--2---:R-:W-:Y:S01]  /*9760*/  IADD3 R146, R129, -UR14, R146 ;  /* 0x8000000e81927c10 */ /* 0x004fe2000fffe092 */
[----:B------:R-:W2:Y:S01]  /*9770*/  MUFU.TANH R128, R128 ;  /* 0x0000008000807308 */ /* 0x000ea20000002400 */
[----:B------:R-:W-:Y:S02]  /*9780*/  FMNMX.FTZ R10, R149, R10, !PT ;  /* 0x0000000a950a7209 */ /* 0x000fe40007810000 */
[C---:B------:R-:W-:Y:S02]  /*9790*/  ISETP.GT.AND P4, PT, R146.reuse, RZ, PT ;  /* 0x000000ff9200720c */ /* 0x040fe40003f84270 */
[----:B------:R-:W-:Y:S01]  /*97a0*/  ISETP.GT.AND P5, PT, R146, 0x1, PT ;  /* 0x000000019200780c */ /* 0x000fe20003fa4270 */
[----:B------:R-:W1:Y:S01]  /*97b0*/  SHFL.BFLY PT, R207, R10, 0x2, 0x1f ;  /* 0x0c401f000acf7f89 */ /* 0x000e6200000e0000 */
[----:B------:R-:W-:Y:S01]  /*97c0*/  FSEL R2, R2, -INF , P4 ;  /* 0xff80000002027808 */ /* 0x000fe20002000000 */
[----:B------:R-:W2:Y:S01]  /*97d0*/  MUFU.TANH R142, R142 ;  /* 0x0000008e008e7308 */ /* 0x000ea20000002400 */
[----:B------:R-:W-:-:S02]  /*97e0*/  FSEL R121, R0, -INF , P5 ;  /* 0xff80000000797808 */ /* 0x000fc40002800000 */
[----:B------:R-:W-:Y:S02]  /*97f0*/  ISETP.GT.AND P4, PT, R146, 0x8, PT ;  /* 0x000000089200780c */ /* 0x000fe40003f84270 */
[----:B------:R-:W-:Y:S02]  /*9800*/  FMNMX.FTZ R0, R2, R15, !PT ;  /* 0x0000000f02007209 */ /* 0x000fe40007810000 */
[----:B------:R-:W-:Y:S01]  /*9810*/  ISETP.GT.AND P5, PT, R146, 0x9, PT ;  /* 0x000000099200780c */ /* 0x000fe20003fa4270 */
[----:B------:R-:W2:Y:S01]  /*9820*/  MUFU.TANH R132, R132 ;  /* 0x0000008400847308 */ /* 0x000ea20000002400 */
[----:B------:R-:W-:Y:S02]  /*9830*/  FSEL R125, R20, -INF , P4 ;  /* 0xff800000147d7808 */ /* 0x000fe40002000000 */
[----:B------:R-:W-:Y:S02]  /*9840*/  FMNMX.FTZ R0, R121, R0, !PT ;  /* 0x0000000079007209 */ /* 0x000fe40007810000 */
[----:B------:R-:W-:-:S02]  /*9850*/  ISETP.GT.AND P4, PT, R146, 0x10, PT ;  /* 0x000000109200780c */ /* 0x000fc40003f84270 */
[----:B------:R-:W-:Y:S01]  /*9860*/  FSEL R129, R11, -INF , P5 ;  /* 0xff8000000b817808 */ /* 0x000fe20002800000 */
[----:B------:R-:W2:Y:S01]  /*9870*/  MUFU.TANH R150, R150 ;  /* 0x0000009600967308 */ /* 0x000ea20000002400 */
[----:B------:R-:W-:Y:S02]  /*9880*/  FMNMX.FTZ R0, R125, R0, !PT ;  /* 0x000000007d007209 */ /* 0x000fe40007810000 */
[----:B------:R-:W-:Y:S02]  /*9890*/  ISETP.GT.AND P5, PT, R146, 0x11, PT ;  /* 0x000000119200780c */ /* 0x000fe40003fa4270 */
[----:B------:R-:W-:Y:S02]  /*98a0*/  FSEL R133, R22, -INF , P4 ;  /* 0xff80000016857808 */ /* 0x000fe40002000000 */
[----:B-1----:R-:W-:Y:S01]  /*98b0*/  FMNMX.FTZ R207, R10, R207, !PT ;  /* 0x000000cf0acf7209 */ /* 0x002fe20007810000 */
[----:B------:R-:W1:Y:S01]  /*98c0*/  MUFU.TANH R158, R158 ;  /* 0x0000009e009e7308 */ /* 0x000e620000002400 */
[----:B------:R-:W-:-:S02]  /*98d0*/  FMNMX.FTZ R0, R129, R0, !PT ;  /* 0x0000000081007209 */ /* 0x000fc40007810000 */
[C---:B------:R-:W-:Y:S01]  /*98e0*/  ISETP.GT.AND P4, PT, R146.reuse, 0x18, PT ;  /* 0x000000189200780c */ /* 0x040fe20003f84270 */
[----:B------:R-:W4:Y:S01]  /*98f0*/  SHFL.BFLY PT, R10, R207, 0x1, 0x1f ;  /* 0x0c201f00cf0a7f89 */ /* 0x000f2200000e0000 */
[----:B------:R-:W-:Y:S02]  /*9900*/  FSEL R21, R21, -INF , P5 ;  /* 0xff80000015157808 */ /* 0x000fe40002800000 */
[----:B------:R-:W-:Y:S02]  /*9910*/  FMNMX.FTZ R0, R133, R0, !PT ;  /* 0x0000000085007209 */ /* 0x000fe40007810000 */
[----:B------:R-:W-:Y:S02]  /*9920*/  ISETP.GT.AND P5, PT, R146, 0x19, PT ;  /* 0x000000199200780c */ /* 0x000fe40003fa4270 */
[----:B------:R-:W-:Y:S02]  /*9930*/  FSEL R141, R160, -INF , P4 ;  /* 0xff800000a08d7808 */ /* 0x000fe40002000000 */
[----:B------:R-:W-:-:S02]  /*9940*/  FMNMX.FTZ R0, R21, R0, !PT ;  /* 0x0000000015007209 */ /* 0x000fc40007810000 */
[C---:B------:R-:W-:Y:S02]  /*9950*/  ISETP.GT.AND P4, PT, R146.reuse, 0x20, PT ;  /* 0x000000209200780c */ /* 0x040fe40003f84270 */
[----:B------:R-:W-:Y:S02]  /*9960*/  FSEL R23, R23, -INF , P5 ;  /* 0xff80000017177808 */ /* 0x000fe40002800000 */
[----:B------:R-:W-:Y:S02]  /*9970*/  FMNMX.FTZ R0, R141, R0, !PT ;  /* 0x000000008d007209 */ /* 0x000fe40007810000 */
[----:B------:R-:W-:Y:S02]  /*9980*/  ISETP.GT.AND P5, PT, R146, 0x21, PT ;  /* 0x000000219200780c */ /* 0x000fe40003fa4270 */
[----:B------:R-:W-:Y:S02]  /*9990*/  FSEL R161, R161, -INF , P4 ;  /* 0xff800000a1a17808 */ /* 0x000fe40002000000 */
[----:B------:R-:W-:-:S02]  /*99a0*/  FMNMX.FTZ R0, R23, R0, !PT ;  /* 0x0000000017007209 */ /* 0x000fc40007810000 */
[----:B------:R-:W-:Y:S02]  /*99b0*/  ISETP.GT.AND P4, PT, R146, 0x28, PT ;  /* 0x000000289200780c */ /* 0x000fe40003f84270 */
[----:B----4-:R-:W-:Y:S02]  /*99c0*/  FMNMX.FTZ R10, R207, R10, !PT ;  /* 0x0000000acf0a7209 */ /* 0x010fe40007810000 */
[----:B------:R-:W-:Y:S02]  /*99d0*/  FMNMX.FTZ R0, R161, R0, !PT ;  /* 0x00000000a1007209 */ /* 0x000fe40007810000 */
[C---:B------:R-:W-:Y:S01]  /*99e0*/  FSETP.NEU.FTZ.AND P3, PT, R10.reuse, -INF , PT ;  /* 0xff8000000a00780b */ /* 0x040fe20003f7d000 */
[----:B---3--:R-:W-:Y:S01]  /*99f0*/  FMUL.FTZ R120, R10, R6 ;  /* 0x000000060a787220 */ /* 0x008fe20000410000 */
[----:B------:R-:W-:-:S04]  /*9a00*/  R2UR UR14, R204 ;  /* 0x00000000cc0e72ca */ /* 0x000fc800000e0000 */
[----:B------:R-:W-:-:S05]  /*9a10*/  FSEL R120, R120, RZ, P3 ;  /* 0x000000ff78787208 */ /* 0x000fca0001800000 */
[-CC-:B------:R-:W-:Y:S01]  /*9a20*/  FFMA.FTZ R20, R205, R6.reuse, -R120.reuse ;  /* 0x00000006cd147223 */ /* 0x180fe20000010878 */
[-CC-:B0-----:R-:W-:Y:S01]  /*9a30*/  FFMA.FTZ R124, R191, R6.reuse, -R120.reuse ;  /* 0x00000006bf7c7223 */ /* 0x181fe20000010878 */
        /* <DEDUP_REMOVED lines=11> */
[----:B------:R-:W-:Y:S01]  /*9af0*/  FFMA.FTZ R127, R127, R6, -R120 ;  /* 0x000000067f7f7223 */ /* 0x000fe20000010878 */
[----:B------:R-:W-:-:S02]  /*9b00*/  WARPGROUP.DEPBAR.LE gsb0, 0x0 ;  /* 0x00008000000079c5 */ /* 0x000fc40000010000 */
[----:B------:R-:W-:Y:S01]  /*9b10*/  WARPGROUP.ARRIVE ;  /* 0x00000000000079c5 */ /* 0x000fe20000000000 */
[----:B------:R-:W-:Y:S01]  /*9b20*/  FSEL R185, R152, -INF , P5 ;  /* 0xff80000098b97808 */ /* 0x000fe20002800000 */
[----:B------:R-:W-:Y:S01]  /*9b30*/  MUFU.EX2 R201, R201 ;  /* 0x000000c900c97308 */ /* 0x000fe20000000800 */
[----:B------:R-:W-:Y:S01]  /*9b40*/  ISETP.GT.AND P5, PT, R146, 0x29, PT ;  /* 0x000000299200780c */ /* 0x000fe20003fa4270 */
[----:B------:R-:W-:Y:S01]  /*9b50*/  UISETP.GT.AND UP1, UPT, UR59, UR14, UPT ;  /* 0x0000000e3b00728c */ /* 0x000fe2000bf24270 */
[----:B------:R-:W-:Y:S01]  /*9b60*/  FSEL R187, R154, -INF , P4 ;  /* 0xff8000009abb7808 */ /* 0x000fe20002000000 */
[----:B------:R-:W-:Y:S01]  /*9b70*/  HGMMA.64x192x16.F32 R24, R180, gdesc[UR4].tnspB, R24, gsb0 ;  /* 0x42e00004b4187df0 */ /* 0x000fe20008000818 */
[----:B------:R-:W-:Y:S01]  /*9b80*/  FMNMX.FTZ R0, R185, R0, !PT ;  /* 0x00000000b9007209 */ /* 0x000fe20007810000 */
[----:B------:R-:W-:Y:S01]  /*9b90*/  UIADD3 UR6, UR10, 0x300, URZ ;  /* 0x000003000a067890 */ /* 0x000fe2000fffe03f */
[C---:B------:R-:W-:Y:S01]  /*9ba0*/  ISETP.GT.AND P4, PT, R146.reuse, 0x30, PT ;  /* 0x000000309200780c */ /* 0x040fe20003f84270 */
[----:B------:R-:W-:Y:S01]  /*9bb0*/  UMOV UR7, 0x40000040 ;  /* 0x4000004000077882 */ /* 0x000fe20000000000 */
[----:B------:R-:W-:Y:S01]  /*9bc0*/  FSEL R153, R153, -INF , P5 ;  /* 0xff80000099997808 */ /* 0x000fe20002800000 */
[----:B------:R-:W-:Y:S01]  /*9bd0*/  MUFU.EX2 R203, R203 ;  /* 0x000000cb00cb7308 */ /* 0x000fe20000000800 */
[----:B------:R-:W-:Y:S01]  /*9be0*/  FMNMX.FTZ R0, R187, R0, !PT ;  /* 0x00000000bb007209 */ /* 0x000fe20007810000 */
[----:B------:R-:W-:Y:S01]  /*9bf0*/  UIADD3 UR59, UR59, -0x1, URZ ;  /* 0xffffffff3b3b7890 */ /* 0x000fe2000fffe03f */
[----:B------:R-:W-:-:S02]  /*9c00*/  ISETP.GT.AND P5, PT, R146, 0x31, PT ;  /* 0x000000319200780c */ /* 0x000fc40003fa4270 */
[----:B------:R-:W-:Y:S02]  /*9c10*/  FSEL R205, R144, -INF , P4 ;  /* 0xff80000090cd7808 */ /* 0x000fe40002000000 */
[----:B------:R-:W-:Y:S01]  /*9c20*/  FMNMX.FTZ R0, R153, R0, !PT ;  /* 0x0000000099007209 */ /* 0x000fe20007810000 */
[----:B------:R-:W-:Y:S01]  /*9c30*/  MUFU.EX2 R22, R22 ;  /* 0x0000001600167308 */ /* 0x000fe20000000800 */
[C---:B------:R-:W-:Y:S02]  /*9c40*/  ISETP.GT.AND P4, PT, R146.reuse, 0x38, PT ;  /* 0x000000389200780c */ /* 0x040fe40003f84270 */
[----:B------:R-:W-:Y:S02]  /*9c50*/  FSEL R145, R145, -INF , P5 ;  /* 0xff80000091917808 */ /* 0x000fe40002800000 */
[----:B------:R-:W-:Y:S02]  /*9c60*/  FMNMX.FTZ R0, R205, R0, !PT ;  /* 0x00000000cd007209 */ /* 0x000fe40007810000 */
[----:B------:R-:W-:Y:S01]  /*9c70*/  ISETP.GT.AND P5, PT, R146, 0x39, PT ;  /* 0x000000399200780c */ /* 0x000fe20003fa4270 */
[----:B------:R-:W-:Y:S01]  /*9c80*/  MUFU.EX2 R197, R197 ;  /* 0x000000c500c57308 */ /* 0x000fe20000000800 */
[----:B------:R-:W-:Y:S01]  /*9c90*/  FSEL R211, R126, -INF , P4 ;  /* 0xff8000007ed37808 */ /* 0x000fe20002000000 */
[----:B------:R-:W-:Y:S01]  /*9ca0*/  FFMA.FTZ R126, R175, R6, -R120 ;  /* 0x00000006af7e7223 */ /* 0x000fe20000010878 */
[----:B------:R-:W-:-:S02]  /*9cb0*/  FMNMX.FTZ R0, R145, R0, !PT ;  /* 0x0000000091007209 */ /* 0x000fc40007810000 */
[----:B------:R-:W-:Y:S02]  /*9cc0*/  ISETP.GT.AND P4, PT, R146, 0x40, PT ;  /* 0x000000409200780c */ /* 0x000fe40003f84270 */
[----:B------:R-:W-:Y:S01]  /*9cd0*/  FSEL R207, R130, -INF , P5 ;  /* 0xff80000082cf7808 */ /* 0x000fe20002800000 */
        /* <DEDUP_REMOVED lines=12> */
[----:B------:R-:W-:Y:S01]  /*9da0*/  FFMA.FTZ R134, R157, R6, -R120 ;  /* 0x000000069d867223 */ /* 0x000fe20000010878 */
[----:B------:R-:W-:-:S02]  /*9db0*/  FMNMX.FTZ R0, R209, R0, !PT ;  /* 0x00000000d1007209 */ /* 0x000fc40007810000 */
[----:B------:R-:W-:Y:S01]  /*9dc0*/  ISETP.GT.AND P5, PT, R146, 0x49, PT ;  /* 0x000000499200780c */ /* 0x000fe20003fa4270 */
[----:B------:R-:W-:Y:S01]  /*9dd0*/  MUFU.EX2 R124, R124 ;  /* 0x0000007c007c7308 */ /* 0x000fe20000000800 */
[----:B------:R-:W-:Y:S01]  /*9de0*/  FSEL R189, R138, -INF , P4 ;  /* 0xff8000008abd7808 */ /* 0x000fe20002000000 */
[----:B------:R-:W-:Y:S01]  /*9df0*/  FFMA.FTZ R138, R163, R6, -R120 ;  /* 0x00000006a38a7223 */ /* 0x000fe20000010878 */
[----:B------:R-:W-:Y:S02]  /*9e00*/  FMNMX.FTZ R0, R191, R0, !PT ;  /* 0x00000000bf007209 */ /* 0x000fe40007810000 */
[----:B------:R-:W-:Y:S02]  /*9e10*/  ISETP.GT.AND P4, PT, R146, 0x50, PT ;  /* 0x000000509200780c */ /* 0x000fe40003f84270 */
[----:B-----5:R-:W-:Y:S01]  /*9e20*/  FSEL R137, R137, -INF , P5 ;  /* 0xff80000089897808 */ /* 0x020fe20002800000 */
[----:B------:R-:W-:Y:S01]  /*9e30*/  MUFU.EX2 R193, R193 ;  /* 0x000000c100c17308 */ /* 0x000fe20000000800 */
[----:B------:R-:W-:-:S02]  /*9e40*/  FMNMX.FTZ R0, R189, R0, !PT ;  /* 0x00000000bd007209 */ /* 0x000fc40007810000 */
[----:B------:R-:W-:Y:S02]  /*9e50*/  ISETP.GT.AND P5, PT, R146, 0x51, PT ;  /* 0x000000519200780c */ /* 0x000fe40003fa4270 */
[----:B------:R-:W-:Y:S01]  /*9e60*/  FSEL R175, R140, -INF , P4 ;  /* 0xff8000008caf7808 */ /* 0x000fe20002000000 */
[--C-:B------:R-:W-:Y:S01]  /*9e70*/  FFMA.FTZ R140, R171, R6, -R120.reuse ;  /* 0x00000006ab8c7223 */ /* 0x100fe20000010878 */
[----:B------:R-:W-:Y:S01]  /*9e80*/  FMNMX.FTZ R0, R137, R0, !PT ;  /* 0x0000000089007209 */ /* 0x000fe20007810000 */
[----:B------:R-:W-:Y:S01]  /*9e90*/  MUFU.EX2 R126, R126 ;  /* 0x0000007e007e7308 */ /* 0x000fe20000000800 */
[----:B------:R-:W-:Y:S02]  /*9ea0*/  ISETP.GT.AND P4, PT, R146, 0x58, PT ;  /* 0x000000589200780c */ /* 0x000fe40003f84270 */
[----:B--2---:R-:W-:Y:S01]  /*9eb0*/  FSEL R213, R128, -INF , P5 ;  /* 0xff80000080d57808 */ /* 0x004fe20002800000 */
[--C-:B------:R-:W-:Y:S01]  /*9ec0*/  FFMA.FTZ R128, R131, R6, -R120.reuse ;  /* 0x0000000683807223 */ /* 0x100fe20000010878 */
[----:B------:R-:W-:Y:S01]  /*9ed0*/  FMNMX.FTZ R0, R175, R0, !PT ;  /* 0x00000000af007209 */ /* 0x000fe20007810000 */
[-CC-:B------:R-:W-:Y:S01]  /*9ee0*/  FFMA.FTZ R131, R155, R6.reuse, -R120.reuse ;  /* 0x000000069b837223 */ /* 0x180fe20000010878 */
[----:B------:R-:W-:Y:S01]  /*9ef0*/  ISETP.GT.AND P5, PT, R146, 0x59, PT ;  /* 0x000000599200780c */ /* 0x000fe20003fa4270 */
[----:B------:R-:W-:Y:S01]  /*9f00*/  MUFU.EX2 R195, R195 ;  /* 0x000000c300c37308 */ /* 0x000fe20000000800 */
[----:B------:R-:W-:Y:S01]  /*9f10*/  FSEL R147, R142, -INF , P4 ;  /* 0xff8000008e937808 */ /* 0x000fe20002000000 */
[----:B------:R-:W-:Y:S01]  /*9f20*/  FFMA.FTZ R142, R169, R6, -R120 ;  /* 0x00000006a98e7223 */ /* 0x000fe20000010878 */
[----:B------:R-:W-:-:S02]  /*9f30*/  FMNMX.FTZ R0, R213, R0, !PT ;  /* 0x00000000d5007209 */ /* 0x000fc40007810000 */
[----:B------:R-:W-:Y:S02]  /*9f40*/  ISETP.GT.AND P4, PT, R146, 0x60, PT ;  /* 0x000000609200780c */ /* 0x000fe40003f84270 */
[----:B------:R-:W-:Y:S01]  /*9f50*/  FSEL R215, R132, -INF , P5 ;  /* 0xff80000084d77808 */ /* 0x000fe20002800000 */
[----:B------:R-:W-:Y:S01]  /*9f60*/  FFMA.FTZ R132, R151, R6, -R120 ;  /* 0x0000000697847223 */ /* 0x000fe20000010878 */
[----:B------:R-:W-:Y:S01]  /*9f70*/  FMNMX.FTZ R0, R147, R0, !PT ;  /* 0x0000000093007209 */ /* 0x000fe20007810000 */
[----:B------:R-:W-:Y:S01]  /*9f80*/  MUFU.EX2 R128, R128 ;  /* 0x0000008000807308 */ /* 0x000fe20000000800 */
[----:B------:R-:W-:Y:S02]  /*9f90*/  ISETP.GT.AND P5, PT, R146, 0x61, PT ;  /* 0x000000619200780c */ /* 0x000fe40003fa4270 */
[----:B------:R-:W-:Y:S02]  /*9fa0*/  FSEL R217, R150, -INF , P4 ;  /* 0xff80000096d97808 */ /* 0x000fe40002000000 */
[----:B------:R-:W-:-:S02]  /*9fb0*/  FMNMX.FTZ R0, R215, R0, !PT ;  /* 0x00000000d7007209 */ /* 0x000fc40007810000 */
[----:B------:R-:W-:Y:S01]  /*9fc0*/  ISETP.GT.AND P4, PT, R146, 0x68, PT ;  /* 0x000000689200780c */ /* 0x000fe20003f84270 */
[----:B------:R-:W-:Y:S01]  /*9fd0*/  MUFU.EX2 R130, R130 ;  /* 0x0000008200827308 */ /* 0x000fe20000000800 */
[----:B------:R-:W-:Y:S02]  /*9fe0*/  FSEL R219, R148, -INF , P5 ;  /* 0xff80000094db7808 */ /* 0x000fe40002800000 */
[----:B------:R-:W-:Y:S02]  /*9ff0*/  FMNMX.FTZ R0, R217, R0, !PT ;  /* 0x00000000d9007209 */ /* 0x000fe40007810000 */
[----:B------:R-:W-:Y:S02]  /*a000*/  ISETP.GT.AND P5, PT, R146, 0x69, PT ;  /* 0x000000699200780c */ /* 0x000fe40003fa4270 */
[----:B------:R-:W-:Y:S01]  /*a010*/  FSEL R221, R156, -INF , P4 ;  /* 0xff8000009cdd7808 */ /* 0x000fe20002000000 */
[----:B------:R-:W-:Y:S01]  /*a020*/  MUFU.EX2 R139, R139 ;  /* 0x0000008b008b7308 */ /* 0x000fe20000000800 */
[----:B------:R-:W-:-:S02]  /*a030*/  FMNMX.FTZ R0, R219, R0, !PT ;  /* 0x00000000db007209 */ /* 0x000fc40007810000 */
[----:B-1----:R-:W-:Y:S02]  /*a040*/  FSEL R223, R158, -INF , P5 ;  /* 0xff8000009edf7808 */ /* 0x002fe40002800000 */
[----:B------:R-:W-:-:S03]  /*a050*/  FMNMX.FTZ R0, R221, R0, !PT ;  /* 0x00000000dd007209 */ /* 0x000fc60007810000 */
[----:B------:R-:W-:Y:S01]  /*a060*/  MUFU.EX2 R132, R132 ;  /* 0x0000008400847308 */ /* 0x000fe20000000800 */
[----:B------:R-:W-:-:S05]  /*a070*/  FMNMX.FTZ R0, R223, R0, !PT ;  /* 0x00000000df007209 */ /* 0x000fca0007810000 */
[----:B------:R-:W0:Y:S02]  /*a080*/  SHFL.BFLY PT, R11, R0, 0x2, 0x1f ;  /* 0x0c401f00000b7f89 */ /* 0x000e2400000e0000 */
        /* <DEDUP_REMOVED lines=9> */
[----:B0-----:R-:W-:-:S04]  /*a120*/  FMNMX.FTZ R11, R11, R0, !PT ;  /* 0x000000000b0b7209 */ /* 0x001fc80007810000 */
[C---:B------:R-:W-:Y:S01]  /*a130*/  FSETP.NEU.FTZ.AND P4, PT, R11.reuse, -INF , PT ;  /* 0xff8000000b00780b */ /* 0x040fe20003f9d000 */
[C---:B------:R-:W-:Y:S02]  /*a140*/  FMUL.FTZ R144, R11.reuse, R6 ;  /* 0x000000060b907220 */ /* 0x040fe40000410000 */
[----:B------:R-:W-:Y:S01]  /*a150*/  MUFU.EX2 R127, R127 ;  /* 0x0000007f007f7308 */ /* 0x000fe20000000800 */
[----:B------:R-:W-:Y:S02]  /*a160*/  FSEL R0, R11, RZ, P4 ;  /* 0x000000ff0b007208 */ /* 0x000fe40002000000 */
[----:B------:R-:W-:-:S03]  /*a170*/  FSEL R144, R144, RZ, P4 ;  /* 0x000000ff90907208 */ /* 0x000fc60002000000 */
[----:B------:R-:W-:Y:S02]  /*a180*/  FADD.FTZ R15, -R0, R15 ;  /* 0x0000000f000f7221 */ /* 0x000fe40000010100 */
[----:B------:R-:W-:Y:S01]  /*a190*/  MUFU.EX2 R142, R142 ;  /* 0x0000008e008e7308 */ /* 0x000fe20000000800 */
[-CC-:B------:R-:W-:Y:S01]  /*a1a0*/  FFMA.FTZ R198, R141, R6.reuse, -R144.reuse ;  /* 0x000000068dc67223 */ /* 0x180fe20000010890 */
[----:B------:R-:W-:Y:S01]  /*a1b0*/  FSEL R141, R10, RZ, P3 ;  /* 0x000000ff0a8d7208 */ /* 0x000fe20001800000 */
[-CC-:B------:R-:W-:Y:S01]  /*a1c0*/  FFMA.FTZ R151, R2, R6.reuse, -R144.reuse ;  /* 0x0000000602977223 */ /* 0x180fe20000010890 */
[-C--:B------:R-:W-:Y:S01]  /*a1d0*/  FMUL.FTZ R0, R15, R6.reuse ;  /* 0x000000060f007220 */ /* 0x080fe20000410000 */
[-CC-:B------:R-:W-:Y:S01]  /*a1e0*/  FFMA.FTZ R200, R121, R6.reuse, -R144.reuse ;  /* 0x0000000679c87223 */ /* 0x180fe20000010890 */
[-C--:B------:R-:W-:Y:S01]  /*a1f0*/  FFMA.FTZ R202, R125, R6.reuse, -R144 ;  /* 0x000000067dca7223 */ /* 0x080fe20000010890 */
[----:B------:R-:W-:Y:S01]  /*a200*/  FADD.FTZ R141, -R141, R14 ;  /* 0x0000000e8d8d7221 */ /* 0x000fe20000010100 */
[-CC-:B------:R-:W-:Y:S01]  /*a210*/  FFMA.FTZ R121, R129, R6.reuse, -R144.reuse ;  /* 0x0000000681797223 */ /* 0x180fe20000010890 */
[----:B------:R-:W-:Y:S01]  /*a220*/  MUFU.EX2 R151, R151 ;  /* 0x0000009700977308 */ /* 0x000fe20000000800 */
[-CC-:B------:R-:W-:Y:S01]  /*a230*/  FFMA.FTZ R196, R133, R6.reuse, -R144.reuse ;  /* 0x0000000685c47223 */ /* 0x180fe20000010890 */
[-C--:B------:R-:W-:Y:S01]  /*a240*/  FMUL.FTZ R141, R141, R6.reuse ;  /* 0x000000068d8d7220 */ /* 0x080fe20000410000 */
[----:B------:R-:W-:Y:S01]  /*a250*/  MOV R14, UR61 ;  /* 0x0000003d000e7c02 */ /* 0x000fe20008000f00 */
[----:B------:R-:W-:Y:S01]  /*a260*/  FFMA.FTZ R133, R145, R6, -R144 ;  /* 0x0000000691857223 */ /* 0x000fe20000010890 */
[----:B------:R-:W-:-:S02]  /*a270*/  IMAD.U32 R145, RZ, RZ, UR11 ;  /* 0x0000000bff917e24 */ /* 0x000fc4000f8e00ff */
[-CC-:B------:R-:W-:Y:S01]  /*a280*/  FFMA.FTZ R21, R21, R6.reuse, -R144.reuse ;  /* 0x0000000615157223 */ /* 0x180fe20000010890 */
[-CC-:B------:R-:W-:Y:S01]  /*a290*/  FFMA.FTZ R23, R23, R6.reuse, -R144.reuse ;  /* 0x0000000617177223 */ /* 0x180fe20000010890 */
[----:B------:R-:W0:Y:S01]  /*a2a0*/  MUFU.EX2 R0, R0 ;  /* 0x0000000000007308 */ /* 0x000e220000000800 */
[----:B------:R-:W-:Y:S02]  /*a2b0*/  @!P1 VIADD R14, R14, 0x36840 ;  /* 0x000368400e0e9836 */ /* 0x000fe40000000000 */
[-CC-:B------:R-:W-:Y:S01]  /*a2c0*/  FFMA.FTZ R192, R161, R6.reuse, -R144.reuse ;  /* 0x00000006a1c07223 */ /* 0x180fe20000010890 */
[----:B------:R-:W-:Y:S02]  /*a2d0*/  @!P1 VIADD R145, R145, 0x36860 ;  /* 0x0003686091919836 */ /* 0x000fe40000000000 */
[-CC-:B------:R-:W-:Y:S01]  /*a2e0*/  FFMA.FTZ R125, R185, R6.reuse, -R144.reuse ;  /* 0x00000006b97d7223 */ /* 0x180fe20000010890 */
[-C--:B------:R-:W-:Y:S01]  /*a2f0*/  FFMA.FTZ R194, R187, R6.reuse, -R144 ;  /* 0x00000006bbc27223 */ /* 0x080fe20000010890 */
[----:B------:R-:W-:Y:S01]  /*a300*/  @!P1 PRMT R14, RZ, 0x654, R14 ;  /* 0x00000654ff0e9816 */ /* 0x000fe2000000000e */
[-CC-:B------:R-:W-:Y:S01]  /*a310*/  FFMA.FTZ R129, R153, R6.reuse, -R144.reuse ;  /* 0x0000000699817223 */ /* 0x180fe20000010890 */
[----:B------:R0:W1:Y:S01]  /*a320*/  MUFU.EX2 R2, R141 ;  /* 0x0000008d00027308 */ /* 0x0000620000000800 */
[-CC-:B------:R-:W-:Y:S01]  /*a330*/  FFMA.FTZ R188, R205, R6.reuse, -R144.reuse ;  /* 0x00000006cdbc7223 */ /* 0x180fe20000010890 */
[-CC-:B------:R-:W-:Y:S01]  /*a340*/  FFMA.FTZ R137, R137, R6.reuse, -R144.reuse ;  /* 0x0000000689897223 */ /* 0x180fe20000010890 */
[----:B------:R-:W-:Y:S01]  /*a350*/  FFMA.FTZ R190, R211, R6, -R144 ;  /* 0x00000006d3be7223 */ /* 0x000fe20000010890 */
[----:B------:R-:W-:-:S02]  /*a360*/  WARPGROUP.DEPBAR.LE gsb0, 0x0 ;  /* 0x00008000000079c5 */ /* 0x000fc40000010000 */
[----:B------:R-:W-:Y:S01]  /*a370*/  WARPGROUP.ARRIVE ;  /* 0x00000000000079c5 */ /* 0x000fe20000000000 */
[--C-:B------:R-:W-:Y:S01]  /*a380*/  FFMA.FTZ R15, R207, R6, -R144.reuse ;  /* 0x00000006cf0f7223 */ /* 0x100fe20000010890 */
[----:B------:R-:W2:Y:S01]  /*a390*/  MUFU.EX2 R200, R200 ;  /* 0x000000c800c87308 */ /* 0x000ea20000000800 */
[----:B0-----:R-:W-:Y:S01]  /*a3a0*/  FFMA.FTZ R141, R0, R8, R151 ;  /* 0x00000008008d7223 */ /* 0x001fe20000010097 */
[----:B------:R-:W-:Y:S01]  /*a3b0*/  @!P1 PRMT R8, RZ, 0x654, R145 ;  /* 0x00000654ff089816 */ /* 0x000fe20000000091 */
[-CC-:B------:R-:W-:Y:S01]  /*a3c0*/  FFMA.FTZ R184, R209, R6.reuse, -R144.reuse ;  /* 0x00000006d1b87223 */ /* 0x180fe20000010890 */
[----:B------:R-:W-:Y:S01]  /*a3d0*/  HGMMA.64x192x16.F32 R24, R176, gdesc[UR4].tnspB, R24, gsb0 ;  /* 0x42e00004b0187df0 */ /* 0x000fe20008000818 */
[-CC-:B------:R-:W-:Y:S01]  /*a3e0*/  FFMA.FTZ R191, R191, R6.reuse, -R144.reuse ;  /* 0x00000006bfbf7223 */ /* 0x180fe20000010890 */
[-CC-:B------:R-:W-:Y:S01]  /*a3f0*/  FFMA.FTZ R186, R189, R6.reuse, -R144.reuse ;  /* 0x00000006bdba7223 */ /* 0x180fe20000010890 */
[-C--:B------:R-:W-:Y:S01]  /*a400*/  FFMA.FTZ R175, R175, R6.reuse, -R144 ;  /* 0x00000006afaf7223 */ /* 0x080fe20000010890 */
[----:B------:R-:W0:Y:S01]  /*a410*/  MUFU.EX2 R202, R202 ;  /* 0x000000ca00ca7308 */ /* 0x000e220000000800 */
[----:B-1----:R-:W-:Y:S01]  /*a420*/  FFMA.FTZ R145, R2, R7, R201 ;  /* 0x0000000702917223 */ /* 0x002fe200000100c9 */
[-C--:B------:R-:W-:Y:S01]  /*a430*/  FFMA.FTZ R181, R165, R6.reuse, -R120 ;  /* 0x00000006a5b57223 */ /* 0x080fe20000010878 */
[-C--:B------:R-:W-:Y:S01]  /*a440*/  FFMA.FTZ R213, R213, R6.reuse, -R144 ;  /* 0x00000006d5d57223 */ /* 0x080fe20000010890 */
[-C--:B------:R-:W-:Y:S01]  /*a450*/  FFMA.FTZ R183, R167, R6.reuse, -R120 ;  /* 0x00000006a7b77223 */ /* 0x080fe20000010878 */
[-CC-:B------:R-:W-:Y:S01]  /*a460*/  FFMA.FTZ R147, R147, R6.reuse, -R144.reuse ;  /* 0x0000000693937223 */ /* 0x180fe20000010890 */
[-CC-:B------:R-:W-:Y:S01]  /*a470*/  FFMA.FTZ R215, R215, R6.reuse, -R144.reuse ;  /* 0x00000006d7d77223 */ /* 0x180fe20000010890 */
[-CC-:B------:R-:W-:Y:S01]  /*a480*/  FFMA.FTZ R217, R217, R6.reuse, -R144.reuse ;  /* 0x00000006d9d97223 */ /* 0x180fe20000010890 */
[----:B------:R-:W1:Y:S01]  /*a490*/  MUFU.EX2 R121, R121 ;  /* 0x0000007900797308 */ /* 0x000e620000000800 */
[----:B--2---:R-:W-:Y:S01]  /*a4a0*/  FADD.FTZ R141, R200, R141 ;  /* 0x0000008dc88d7221 */ /* 0x004fe20000010000 */
[-CC-:B------:R-:W-:Y:S01]  /*a4b0*/  FFMA.FTZ R219, R219, R6.reuse, -R144.reuse ;  /* 0x00000006dbdb7223 */ /* 0x180fe20000010890 */
[-C--:B------:R-:W-:Y:S01]  /*a4c0*/  FFMA.FTZ R221, R221, R6.reuse, -R144 ;  /* 0x00000006dddd7223 */ /* 0x080fe20000010890 */
[-C--:B------:R-:W-:Y:S01]  /*a4d0*/  FFMA.FTZ R120, R149, R6.reuse, -R120 ;  /* 0x0000000695787223 */ /* 0x080fe20000010878 */
[----:B------:R-:W-:Y:S01]  /*a4e0*/  FFMA.FTZ R144, R223, R6, -R144 ;  /* 0x00000006df907223 */ /* 0x000fe20000010890 */
[----:B------:R-:W-:-:S02]  /*a4f0*/  R2UR UR6, R3 ;  /* 0x00000000030672ca */ /* 0x000fc400000e0000 */
[----:B------:R-:W2:Y:S01]  /*a500*/  MUFU.EX2 R196, R196 ;  /* 0x000000c400c47308 */ /* 0x000ea20000000800 */
[----:B------:R-:W-:Y:S02]  /*a510*/  PLOP3.LUT P3, PT, PT, PT, UP1, 0x80, 0x0 ;  /* 0x000000000000781c */ /* 0x000fe40003f6f018 */
[----:B------:R-:W-:Y:S02]  /*a520*/  F2FP.F16.F32.PACK_AB R201, R20, R201 ;  /* 0x000000c914c9723e */ /* 0x000fe400000000ff */
[----:B------:R-:W-:Y:S02]  /*a530*/  F2FP.F16.F32.PACK_AB R200, R200, R151 ;  /* 0x00000097c8c8723e */ /* 0x000fe400000000ff */
[----:B------:R-:W-:Y:S01]  /*a540*/  F2FP.F16.F32.PACK_AB R189, R139, R130 ;  /* 0x000000828bbd723e */ /* 0x000fe200000000ff */
[----:B------:R-:W3:Y:S01]  /*a550*/  MUFU.EX2 R21, R21 ;  /* 0x0000001500157308 */ /* 0x000ee20000000800 */
[----:B------:R-:W-:Y:S02]  /*a560*/  F2FP.F16.F32.PACK_AB R185, R134, R131 ;  /* 0x0000008386b9723e */ /* 0x000fe400000000ff */
[----:B------:R-:W-:-:S05]  /*a570*/  F2FP.F16.F32.PACK_AB R187, R136, R123 ;  /* 0x0000007b88bb723e */ /* 0x000fca00000000ff */
[----:B------:R-:W4:Y:S08]  /*a580*/  MUFU.EX2 R198, R198 ;  /* 0x000000c600c67308 */ /* 0x000f300000000800 */
[----:B------:R-:W5:Y:S08]  /*a590*/  MUFU.EX2 R23, R23 ;  /* 0x0000001700177308 */ /* 0x000f700000000800 */
[----:B------:R-:W5:Y:S08]  /*a5a0*/  MUFU.EX2 R192, R192 ;  /* 0x000000c000c07308 */ /* 0x000f700000000800 */
[----:B------:R-:W5:Y:S08]  /*a5b0*/  MUFU.EX2 R125, R125 ;  /* 0x0000007d007d7308 */ /* 0x000f700000000800 */
[----:B------:R-:W5:Y:S08]  /*a5c0*/  MUFU.EX2 R194, R194 ;  /* 0x000000c200c27308 */ /* 0x000f700000000800 */
[----:B------:R-:W5:Y:S08]  /*a5d0*/  MUFU.EX2 R129, R129 ;  /* 0x0000008100817308 */ /* 0x000f700000000800 */
[----:B------:R-:W5:Y:S08]  /*a5e0*/  MUFU.EX2 R188, R188 ;  /* 0x000000bc00bc7308 */ /* 0x000f700000000800 */
[----:B------:R-:W-:Y:S08]  /*a5f0*/  MUFU.EX2 R146, R137 ;  /* 0x0000008900927308 */ /* 0x000ff00000000800 */
[----:B------:R-:W5:Y:S08]  /*a600*/  MUFU.EX2 R133, R133 ;  /* 0x0000008500857308 */ /* 0x000f700000000800 */
[----:B------:R-:W5:Y:S08]  /*a610*/  MUFU.EX2 R190, R190 ;  /* 0x000000be00be7308 */ /* 0x000f700000000800 */
[----:B------:R-:W5:Y:S08]  /*a620*/  MUFU.EX2 R15, R15 ;  /* 0x0000000f000f7308 */ /* 0x000f700000000800 */
[----:B------:R-:W-:Y:S08]  /*a630*/  MUFU.EX2 R184, R184 ;  /* 0x000000b800b87308 */ /* 0x000ff00000000800 */
[----:B------:R0:W-:Y:S08]  /*a640*/  MUFU.EX2 R7, R191 ;  /* 0x000000bf00077308 */ /* 0x0001f00000000800 */
        /* <DEDUP_REMOVED lines=11> */
[----:B------:R0:W-:Y:S01]  /*a700*/  @!P1 SYNCS.ARRIVE.TRANS64.RED.A1T0 RZ, [R14+URZ], RZ ;  /* 0x000000ff0eff99a7 */ /* 0x0001e2000810043f */
[----:B------:R-:W-:-:S04]  /*a710*/  F2FP.F16.F32.PACK_AB R177, R142, R127 ;  /* 0x0000007f8eb1723e */ /* 0x000fc800000000ff */
[----:B------:R-:W-:Y:S01]  /*a720*/  MUFU.EX2 R176, R217 ;  /* 0x000000d900b07308 */ /* 0x000fe20000000800 */
[----:B------:R2:W-:Y:S01]  /*a730*/  @!P1 SYNCS.ARRIVE.TRANS64.RED.A1T0 RZ, [R8+URZ], RZ ;  /* 0x000000ff08ff99a7 */ /* 0x0005e2000810043f */
[----:B0-----:R-:W-:Y:S01]  /*a740*/  FADD.FTZ R14, R202, R141 ;  /* 0x0000008dca0e7221 */ /* 0x001fe20000010000 */
[----:B-1----:R-:W-:-:S05]  /*a750*/  F2FP.F16.F32.PACK_AB R202, R121, R202 ;  /* 0x000000ca79ca723e */ /* 0x002fca00000000ff */
[----:B------:R-:W-:Y:S01]  /*a760*/  MUFU.EX2 R178, R221 ;  /* 0x000000dd00b27308 */ /* 0x000fe20000000800 */
[----:B--2---:R-:W-:Y:S01]  /*a770*/  FADD.FTZ R8, R20, R145 ;  /* 0x0000009114087221 */ /* 0x004fe20000010000 */
[----:B------:R-:W-:-:S03]  /*a780*/  FADD.FTZ R145, R121, R14 ;  /* 0x0000000e79917221 */ /* 0x000fc60000010000 */
[----:B------:R-:W-:Y:S01]  /*a790*/  FADD.FTZ R141, R203, R8 ;  /* 0x00000008cb8d7221 */ /* 0x000fe20000010000 */
[----:B------:R-:W-:Y:S01]  /*a7a0*/  FADD.FTZ R14, R196, R145 ;  /* 0x00000091c40e7221 */ /* 0x000fe20000010000 */
[C---:B---3--:R-:W-:Y:S01]  /*a7b0*/  F2FP.F16.F32.PACK_AB R196, R21.reuse, R196 ;  /* 0x000000c415c4723e */ /* 0x048fe200000000ff */
[----:B------:R-:W-:Y:S01]  /*a7c0*/  MUFU.EX2 R144, R144 ;  /* 0x0000009000907308 */ /* 0x000fe20000000800 */
[C---:B------:R-:W-:Y:S01]  /*a7d0*/  FADD.FTZ R8, R22.reuse, R141 ;  /* 0x0000008d16087221 */ /* 0x040fe20000010000 */
[----:B------:R-:W-:Y:S01]  /*a7e0*/  FADD.FTZ R145, R21, R14 ;  /* 0x0000000e15917221 */ /* 0x000fe20000010000 */
[----:B------:R-:W-:Y:S02]  /*a7f0*/  F2FP.F16.F32.PACK_AB R203, R22, R203 ;  /* 0x000000cb16cb723e */ /* 0x000fe400000000ff */
[----:B------:R-:W-:Y:S01]  /*a800*/  FADD.FTZ R141, R197, R8 ;  /* 0x00000008c58d7221 */ /* 0x000fe20000010000 */
[----:B----4-:R-:W-:Y:S01]  /*a810*/  FADD.FTZ R14, R198, R145 ;  /* 0x00000091c60e7221 */ /* 0x010fe20000010000 */
[C---:B-----5:R-:W-:Y:S01]  /*a820*/  F2FP.F16.F32.PACK_AB R198, R23.reuse, R198 ;  /* 0x000000c617c6723e */ /* 0x060fe200000000ff */
[----:B------:R-:W0:Y:S01]  /*a830*/  MUFU.EX2 R120, R120 ;  /* 0x0000007800787308 */ /* 0x000e220000000800 */
[C---:B------:R-:W-:Y:S01]  /*a840*/  FADD.FTZ R8, R122.reuse, R141 ;  /* 0x0000008d7a087221 */ /* 0x040fe20000010000 */
[----:B------:R-:W-:Y:S01]  /*a850*/  FADD.FTZ R145, R23, R14 ;  /* 0x0000000e17917221 */ /* 0x000fe20000010000 */
        /* <DEDUP_REMOVED lines=21> */
[----:B------:R-:W-:Y:S02]  /*a9b0*/  F2FP.F16.F32.PACK_AB R190, R15, R190 ;  /* 0x000000be0fbe723e */ /* 0x000fe400000000ff */
[----:B------:R-:W-:Y:S01]  /*a9c0*/  FADD.FTZ R23, R139, R14 ;  /* 0x0000000e8b177221 */ /* 0x000fe20000010000 */
[----:B------:R-:W-:Y:S01]  /*a9d0*/  FADD.FTZ R21, R15, R8 ;  /* 0x000000080f157221 */ /* 0x000fe20000010000 */
[----:B0-----:R-:W-:Y:S02]  /*a9e0*/  F2FP.F16.F32.PACK_AB R179, R120, R143 ;  /* 0x0000008f78b3723e */ /* 0x001fe400000000ff */
[----:B------:R-:W-:Y:S01]  /*a9f0*/  FADD.FTZ R14, R132, R23 ;  /* 0x00000017840e7221 */ /* 0x000fe20000010000 */
[----:B------:R-:W-:Y:S01]  /*aa00*/  FADD.FTZ R8, R184, R21 ;  /* 0x00000015b8087221 */ /* 0x000fe20000010000 */
[----:B------:R-:W-:-:S02]  /*aa10*/  F2FP.F16.F32.PACK_AB R184, R7, R184 ;  /* 0x000000b807b8723e */ /* 0x000fc400000000ff */
[----:B------:R-:W-:Y:S01]  /*aa20*/  FADD.FTZ R14, R135, R14 ;  /* 0x0000000e870e7221 */ /* 0x000fe20000010000 */
[----:B------:R-:W-:-:S03]  /*aa30*/  FADD.FTZ R23, R7, R8 ;  /* 0x0000000807177221 */ /* 0x000fc60000010000 */
[----:B------:R-:W-:Y:S01]  /*aa40*/  FADD.FTZ R21, R131, R14 ;  /* 0x0000000e83157221 */ /* 0x000fe20000010000 */
[----:B------:R-:W-:Y:S01]  /*aa50*/  FADD.FTZ R23, R186, R23 ;  /* 0x00000017ba177221 */ /* 0x000fe20000010000 */
[----:B------:R-:W-:Y:S01]  /*aa60*/  F2FP.F16.F32.PACK_AB R186, R146, R186 ;  /* 0x000000ba92ba723e */ /* 0x000fe200000000ff */
[----:B------:R-:W-:Y:S02]  /*aa70*/  IMAD.MOV.U32 R14, RZ, RZ, R10 ;  /* 0x000000ffff0e7224 */ /* 0x000fe400078e000a */
[----:B------:R-:W-:Y:S01]  /*aa80*/  FADD.FTZ R8, R134, R21 ;  /* 0x0000001586087221 */ /* 0x000fe20000010000 */
[----:B------:R-:W-:Y:S01]  /*aa90*/  FADD.FTZ R23, R146, R23 ;  /* 0x0000001792177221 */ /* 0x000fe20000010000 */
[----:B------:R-:W-:Y:S02]  /*aaa0*/  IMAD.U32 R21, RZ, RZ, UR6 ;  /* 0x00000006ff157e24 */ /* 0x000fe4000f8e00ff */
[----:B------:R-:W-:Y:S01]  /*aab0*/  FADD.FTZ R15, R123, R8 ;  /* 0x000000087b0f7221 */ /* 0x000fe20000010000 */
[----:B------:R-:W-:Y:S01]  /*aac0*/  FADD.FTZ R23, R180, R23 ;  /* 0x00000017b4177221 */ /* 0x000fe20000010000 */
[----:B------:R-:W-:-:S02]  /*aad0*/  F2FP.F16.F32.PACK_AB R180, R213, R180 ;  /* 0x000000b4d5b4723e */ /* 0x000fc400000000ff */
[----:B------:R-:W-:Y:S01]  /*aae0*/  FADD.FTZ R15, R136, R15 ;  /* 0x0000000f880f7221 */ /* 0x000fe20000010000 */
[----:B------:R-:W-:-:S03]  /*aaf0*/  FADD.FTZ R23, R213, R23 ;  /* 0x00000017d5177221 */ /* 0x000fc60000010000 */
        /* <DEDUP_REMOVED lines=16> */
[----:B------:R-:W-:-:S03]  /*ac00*/  MOV R15, R11 ;  /* 0x0000000b000f7202 */ /* 0x000fc60000000f00 */
[----:B------:R-:W-:Y:S01]  /*ac10*/  FADD.FTZ R7, R143, R8 ;  /* 0x000000088f077221 */ /* 0x000fe20000010000 */
[----:B------:R-:W-:-:S03]  /*ac20*/  FADD.FTZ R8, R144, R23 ;  /* 0x0000001790087221 */ /* 0x000fc60000010000 */
[----:B------:R-:W-:Y:S01]  /*ac30*/  FADD.FTZ R7, R120, R7 ;  /* 0x0000000778077221 */ /* 0x000fe20000010000 */
[----:B------:R-:W-:Y:S06]  /*ac40*/  @P3 BRA `(.L_x_2085) ;  /* 0xffffffb000f83947 */ /* 0x000fec000383ffff */
[----:B------:R-:W-:-:S07]  /*ac50*/  IMAD.U32 R20, RZ, RZ, UR59 ;  /* 0x0000003bff147e24 */ /* 0x000fce000f8e00ff */
.L_x_2076:
[----:B------:R-:W-:Y:S02]  /*ac60*/  R2UR UR7, R18 ;  /* 0x00000000120772ca */ /* 0x000fe400000e0000 */
[----:B------:R-:W-:-:S13]  /*ac70*/  R2UR UR6, R20 ;  /* 0x00000000140672ca */ /* 0x000fda00000e0000 */
[----:B------:R-:W-:-:S06]  /*ac80*/  UISETP.GE.AND UP0, UPT, UR6, UR7, UPT ;  /* 0x000000070600728c */ /* 0x000fcc000bf06270 */
[----:B------:R-:W-:-:S13]  /*ac90*/  PLOP3.LUT P2, PT, PT, PT, UP0, 0x80, 0x0 ;  /* 0x000000000000781c */ /* 0x000fda0003f4f008 */
[----:B------:R-:W-:Y:S05]  /*aca0*/  @!P2 BRA `(.L_x_2086) ;  /* 0x000000440038a947 */ /* 0x000fea0003800000 */
[----:B------:R-:W-:Y:S01]  /*acb0*/  R2UR UR7, R3 ;  /* 0x00000000030772ca */ /* 0x000fe200000e0000 */
[----:B------:R-:W-:Y:S01]  /*acc0*/  IMAD.MOV.U32 R13, RZ, RZ, R10 ;  /* 0x000000ffff0d7224 */ /* 0x000fe200078e000a */
[----:B------:R-:W-:Y:S01]  /*acd0*/  UMOV UR61, UR60 ;  /* 0x0000003c003d7c82 */ /* 0x000fe20008000000 */
[----:B------:R-:W-:Y:S01]  /*ace0*/  IMAD.MOV.U32 R12, RZ, RZ, R11 ;  /* 0x000000ffff0c7224 */ /* 0x000fe200078e000b */
[----:B------:R-:W-:-:S09]  /*acf0*/  ULDC UR6, c[0x0][0x9d8] ;  /* 0x0002760000067ab9 */ /* 0x000fd20000000800 */
[----:B------:R-:W-:-:S07]  /*ad00*/  MOV R14, UR7 ;  /* 0x00000007000e7c02 */ /* 0x000fce0008000f00 */
.L_x_2095:
        /* <DEDUP_REMOVED lines=9> */
.L_x_2087:
        /* <DEDUP_REMOVED lines=9> */
.L_x_2088:
[----:B-1----:R-:W-:Y:S05]  /*ae30*/  @P2 BRA `(.L_x_2089) ;  /* 0x00000000000c2947 */ /* 0x002fea0003800000 */
[----:B------:R-:W-:-:S13]  /*ae40*/  R2UR UR7, R15 ;  /* 0x000000000f0772ca */ /* 0x000fda00000e0000 */
[----:B------:R-:W1:Y:S02]  /*ae50*/  SYNCS.PHASECHK.TRANS64.TRYWAIT P2, [UR7+0x36830], R6 ;  /* 0x03683006ff0075a7 */ /* 0x000e640008040147 */
[----:B-1----:R-:W-:Y:S05]  /*ae60*/  @!P2 BRA `(.L_x_2090) ;  /* 0x000000b8004ca947 */ /* 0x002fea0003800000 */
.L_x_2089:
        /* <DEDUP_REMOVED lines=619> */
.L_x_2091:
        /* <DEDUP_REMOVED lines=8> */
.L_x_2092:
[----:B-1----:R-:W-:Y:S05]  /*d5a0*/  @P2 BRA `(.L_x_2093) ;  /* 0x0000000000082947 */ /* 0x002fea0003800000 */
[----:B------:R-:W1:Y:S02]  /*d5b0*/  SYNCS.PHASECHK.TRANS64.TRYWAIT P2, [UR11+0x36850], R0 ;  /* 0x03685000ff0075a7 */ /* 0x000e64000804014b */
[----:B-1----:R-:W-:Y:S05]  /*d5c0*/  @!P2 BRA `(.L_x_2094) ;  /* 0x000000900090a947 */ /* 0x002fea0003800000 */
.L_x_2093:
[----:B------:R-:W-:Y:S01]  /*d5d0*/  R2UR UR7, R16 ;  /* 0x00000000100772ca */ /* 0x000fe200000e0000 */
[----:B------:R-:W-:Y:S01]  /*d5e0*/  WARPGROUP.ARRIVE ;  /* 0x00000000000079c5 */ /* 0x000fe20000000000 */
[----:B------:R-:W-:Y:S01]  /*d5f0*/  UMOV UR15, 0x40000040 ;  /* 0x40000040000f7882 */ /* 0x000fe20000000000 */
        /* <DEDUP_REMOVED lines=39> */
[----:B------:R-:W1:Y:S01]  /*d870*/  MUFU.TANH R175, R175 ;  /* 0x000000af00af7308 */ /* 0x000e620000002400 */
        /* <DEDUP_REMOVED lines=16> */
[----:B-1----:R-:W-:Y:S01]  /*d980*/  FMNMX.FTZ R0, R175, R0, !PT ;  /* 0x00000000af007209 */ /* 0x002fe20007810000 */
        /* <DEDUP_REMOVED lines=10> */
[----:B------:R-:W-:Y:S01]  /*da30*/  R2UR UR7, R20 ;  /* 0x00000000140772ca */ /* 0x000fe200000e0000 */
[----:B------:R-:W-:-:S03]  /*da40*/  UMOV UR61, UR60 ;  /* 0x0000003c003d7c82 */ /* 0x000fc60008000000 */
[----:B------:R-:W-:Y:S08]  /*da50*/  MUFU.TANH R211, R211 ;  /* 0x000000d300d37308 */ /* 0x000ff00000002400 */
        /* <DEDUP_REMOVED lines=28> */
[----:B------:R-:W-:-:S03]  /*dc20*/  FMUL.FTZ R203, R152, UR6 ;  /* 0x0000000698cb7c20 */ /* 0x000fc60008410000 */
        /* <DEDUP_REMOVED lines=30> */
[----:B-1----:R-:W-:-:S04]  /*de10*/  FMNMX.FTZ R0, R197, R0, !PT ;  /* 0x00000000c5007209 */ /* 0x002fc80007810000 */
[----:B------:R-:W-:-:S03]  /*de20*/  FMNMX.FTZ R0, R201, R0, !PT ;  /* 0x00000000c9007209 */ /* 0x000fc60007810000 */
[----:B------:R-:W1:Y:S01]  /*de30*/  MUFU.TANH R165, R165 ;  /* 0x000000a500a57308 */ /* 0x000e620000002400 */
[----:B--2---:R-:W-:-:S04]  /*de40*/  FMNMX.FTZ R0, R199, R0, !PT ;  /* 0x00000000c7007209 */ /* 0x004fc80007810000 */
[----:B------:R-:W-:-:S04]  /*de50*/  FMNMX.FTZ R0, R203, R0, !PT ;  /* 0x00000000cb007209 */ /* 0x000fc80007810000 */
[----:B------:R-:W-:Y:S02]  /*de60*/  FMNMX.FTZ R0, R205, R0, !PT ;  /* 0x00000000cd007209 */ /* 0x000fe40007810000 */
[----:B---3--:R-:W-:-:S04]  /*de70*/  FMNMX.FTZ R10, R161, R10, !PT ;  /* 0x0000000aa10a7209 */ /* 0x008fc80007810000 */
[----:B------:R-:W-:-:S04]  /*de80*/  FMNMX.FTZ R10, R163, R10, !PT ;  /* 0x0000000aa30a7209 */ /* 0x000fc80007810000 */
[----:B-1----:R-:W-:-:S04]  /*de90*/  FMNMX.FTZ R10, R165, R10, !PT ;  /* 0x0000000aa50a7209 */ /* 0x002fc80007810000 */
        /* <DEDUP_REMOVED lines=71> */
[-CC-:B------:R-:W-:Y:S01]  /*e310*/  FFMA.FTZ R15, R15, R6.reuse, -R2.reuse ;  /* 0x000000060f0f7223 */ /* 0x180fe20000010802 */
[----:B------:R-:W0:Y:S01]  /*e320*/  SHFL.BFLY PT, R193, R10, 0x2, 0x1f ;  /* 0x0c401f000ac17f89 */ /* 0x000e2200000e0000 */
[-CC-:B------:R-:W-:Y:S01]  /*e330*/  FFMA.FTZ R198, R201, R6.reuse, -R2.reuse ;  /* 0x00000006c9c67223 */ /* 0x180fe20000010802 */
[-C--:B------:R-:W-:Y:S01]  /*e340*/  FMUL.FTZ R235, R235, R6.reuse ;  /* 0x00000006ebeb7220 */ /* 0x080fe20000410000 */
        /* <DEDUP_REMOVED lines=26> */
[----:B------:R-:W-:-:S04]  /*e4f0*/  FMUL.FTZ R132, R10, R6 ;  /* 0x000000060a847220 */ /* 0x000fc80000410000 */
[-CC-:B------:R-:W-:Y:S01]  /*e500*/  FFMA.FTZ R201, R14, R6.reuse, -R132.reuse ;  /* 0x000000060ec97223 */ /* 0x180fe20000010884 */
[-CC-:B------:R-:W-:Y:S01]  /*e510*/  FFMA.FTZ R14, R21, R6.reuse, -R132.reuse ;  /* 0x00000006150e7223 */ /* 0x180fe20000010884 */
[----:B------:R-:W-:Y:S01]  /*e520*/  MOV R21, UR18 ;  /* 0x0000001200157c02 */ /* 0x000fe20008000f00 */
[-CC-:B------:R-:W-:Y:S01]  /*e530*/  FFMA.FTZ R203, R23, R6.reuse, -R132.reuse ;  /* 0x0000000617cb7223 */ /* 0x180fe20000010884 */
[-CC-:B------:R-:W-:Y:S01]  /*e540*/  FFMA.FTZ R120, R173, R6.reuse, -R132.reuse ;  /* 0x00000006ad787223 */ /* 0x180fe20000010884 */
[----:B------:R-:W-:Y:S01]  /*e550*/  IMAD.U32 R23, RZ, RZ, UR11 ;  /* 0x0000000bff177e24 */ /* 0x000fe2000f8e00ff */
[----:B------:R-:W-:Y:S01]  /*e560*/  MUFU.EX2 R201, R201 ;  /* 0x000000c900c97308 */ /* 0x000fe20000000800 */
[----:B------:R-:W-:Y:S02]  /*e570*/  @!P1 VIADD R20, R21, 0x36840 ;  /* 0x0003684015149836 */ /* 0x000fe40000000000 */
[----:B------:R-:W-:Y:S01]  /*e580*/  FFMA.FTZ R197, R161, R6, -R132 ;  /* 0x00000006a1c57223 */ /* 0x000fe20000010884 */
[----:B------:R-:W-:-:S02]  /*e590*/  @!P1 VIADD R23, R23, 0x36860 ;  /* 0x0003686017179836 */ /* 0x000fc40000000000 */
[-CC-:B------:R-:W-:Y:S01]  /*e5a0*/  FFMA.FTZ R122, R163, R6.reuse, -R132.reuse ;  /* 0x00000006a37a7223 */ /* 0x180fe20000010884 */
[-C--:B------:R-:W-:Y:S01]  /*e5b0*/  FFMA.FTZ R199, R165, R6.reuse, -R132 ;  /* 0x00000006a5c77223 */ /* 0x080fe20000010884 */
[----:B------:R-:W-:Y:S01]  /*e5c0*/  @!P1 PRMT R21, RZ, 0x654, R20 ;  /* 0x00000654ff159816 */ /* 0x000fe20000000014 */
        /* <DEDUP_REMOVED lines=22> */
[----:B------:R-:W-:-:S03]  /*e730*/  R2UR UR18, R18 ;  /* 0x00000000121272ca */ /* 0x000fc600000e0000 */
[----:B------:R-:W-:Y:S01]  /*e740*/  MUFU.EX2 R197, R197 ;  /* 0x000000c500c57308 */ /* 0x000fe20000000800 */
[----:B------:R-:W-:Y:S02]  /*e750*/  WARPGROUP.DEPBAR.LE gsb0, 0x0 ;  /* 0x00008000000079c5 */ /* 0x000fe40000010000 */
[----:B------:R-:W-:Y:S01]  /*e760*/  WARPGROUP.ARRIVE ;  /* 0x00000000000079c5 */ /* 0x000fe20000000000 */
[-CC-:B------:R-:W-:Y:S01]  /*e770*/  FFMA.FTZ R187, R209, R6.reuse, -R2.reuse ;  /* 0x00000006d1bb7223 */ /* 0x180fe20000010802 */
[-CC-:B------:R-:W-:Y:S01]  /*e780*/  FFMA.FTZ R209, R189, R6.reuse, -R2.reuse ;  /* 0x00000006bdd17223 */ /* 0x180fe20000010802 */
[----:B------:R-:W-:Y:S01]  /*e790*/  FADD.FTZ R189, -R10, R13 ;  /* 0x0000000d0abd7221 */ /* 0x000fe20000010100 */
[-CC-:B------:R-:W-:Y:S01]  /*e7a0*/  FFMA.FTZ R185, R195, R6.reuse, -R2.reuse ;  /* 0x00000006c3b97223 */ /* 0x180fe20000010802 */
[-CC-:B------:R-:W-:Y:S01]  /*e7b0*/  FFMA.FTZ R184, R215, R6.reuse, -R2.reuse ;  /* 0x00000006d7b87223 */ /* 0x180fe20000010802 */
[----:B------:R-:W-:Y:S01]  /*e7c0*/  HGMMA.64x192x16.F32 R24, R180, gdesc[UR12].tnspB, R24, gsb0 ;  /* 0x42e0000cb4187df0 */ /* 0x000fe20008000818 */
[----:B------:R-:W-:Y:S01]  /*e7d0*/  UMOV UR14, UR10 ;  /* 0x0000000a000e7c82 */ /* 0x000fe20008000000 */
[----:B------:R-:W-:Y:S01]  /*e7e0*/  UMOV UR15, 0x40000040 ;  /* 0x40000040000f7882 */ /* 0x000fe20000000000 */
[-C--:B------:R-:W-:Y:S01]  /*e7f0*/  FMUL.FTZ R189, R189, R6.reuse ;  /* 0x00000006bdbd7220 */ /* 0x080fe20000410000 */
[-C--:B------:R-:W-:Y:S01]  /*e800*/  FFMA.FTZ R186, R219, R6.reuse, -R2 ;  /* 0x00000006dbba7223 */ /* 0x080fe20000010802 */
[----:B------:R-:W-:Y:S01]  /*e810*/  MUFU.EX2 R122, R122 ;  /* 0x0000007a007a7308 */ /* 0x000fe20000000800 */
[----:B------:R-:W-:Y:S01]  /*e820*/  FFMA.FTZ R195, R157, R6, -R132 ;  /* 0x000000069dc37223 */ /* 0x000fe20000010884 */
[----:B------:R-:W-:Y:S01]  /*e830*/  UISETP.GT.AND UP0, UPT, UR7, UR18, UPT ;  /* 0x000000120700728c */ /* 0x000fe2000bf04270 */
[----:B------:R-:W-:Y:S01]  /*e840*/  R2UR UR10, R3 ;  /* 0x00000000030a72ca */ /* 0x000fe200000e0000 */
[----:B------:R-:W-:-:S04]  /*e850*/  UIADD3 UR7, UR7, -0x1, URZ ;  /* 0xffffffff07077890 */ /* 0x000fc8000fffe03f */
[----:B------:R-:W-:Y:S01]  /*e860*/  MUFU.EX2 R198, R198 ;  /* 0x000000c600c67308 */ /* 0x000fe20000000800 */
[----:B------:R-:W-:-:S07]  /*e870*/  PLOP3.LUT P2, PT, PT, PT, UP0, 0x80, 0x0 ;  /* 0x000000000000781c */ /* 0x000fce0003f4f008 */
        /* <DEDUP_REMOVED lines=32> */
[----:B------:R0:W-:Y:S08]  /*ea80*/  MUFU.EX2 R2, R189 ;  /* 0x000000bd00027308 */ /* 0x0001f00000000800 */
[----:B------:R-:W-:Y:S01]  /*ea90*/  MUFU.EX2 R180, R180 ;  /* 0x000000b400b47308 */ /* 0x000fe20000000800 */
[----:B0-----:R-:W-:-:S07]  /*eaa0*/  FFMA.FTZ R189, R145, R6, -R132 ;  /* 0x0000000691bd7223 */ /* 0x001fce0000010884 */
        /* <DEDUP_REMOVED lines=13> */
[----:B------:R-:W1:Y:S01]  /*eb80*/  MUFU.EX2 R13, R231 ;  /* 0x000000e7000d7308 */ /* 0x000e620000000800 */
[----:B------:R-:W-:-:S02]  /*eb90*/  WARPGROUP.DEPBAR.LE gsb0, 0x0 ;  /* 0x00008000000079c5 */ /* 0x000fc40000010000 */
[----:B------:R2:W-:Y:S05]  /*eba0*/  @!P1 SYNCS.ARRIVE.TRANS64.RED.A1T0 RZ, [R21+URZ], RZ ;  /* 0x000000ff15ff99a7 */ /* 0x0005ea000810043f */
[----:B------:R-:W-:Y:S01]  /*ebb0*/  MUFU.EX2 R179, R233 ;  /* 0x000000e900b37308 */ /* 0x000fe20000000800 */
[----:B0-----:R-:W-:Y:S02]  /*ebc0*/  F2FP.F16.F32.PACK_AB R176, R209, R12 ;  /* 0x0000000cd1b0723e */ /* 0x001fe400000000ff */
[----:B-1----:R-:W-:Y:S02]  /*ebd0*/  F2FP.F16.F32.PACK_AB R178, R13, R22 ;  /* 0x000000160db2723e */ /* 0x002fe400000000ff */
[----:B------:R-:W-:Y:S01]  /*ebe0*/  F2FP.F16.F32.PACK_AB R177, R123, R151 ;  /* 0x000000977bb1723e */ /* 0x000fe200000000ff */
[----:B--2---:R-:W-:Y:S01]  /*ebf0*/  FFMA.FTZ R21, R0, R8, R15 ;  /* 0x0000000800157223 */ /* 0x004fe2000001000f */
[----:B------:R-:W-:Y:S01]  /*ec00*/  @!P1 PRMT R8, RZ, 0x654, R23 ;  /* 0x00000654ff089816 */ /* 0x000fe20000000017 */
[----:B------:R-:W-:Y:S01]  /*ec10*/  FFMA.FTZ R23, R2, R7, R201 ;  /* 0x0000000702177223 */ /* 0x000fe200000100c9 */
[----:B------:R-:W-:Y:S01]  /*ec20*/  F2FP.F16.F32.PACK_AB R201, R14, R201 ;  /* 0x000000c90ec9723e */ /* 0x000fe200000000ff */
[C---:B------:R-:W-:Y:S01]  /*ec30*/  FADD.FTZ R21, R200.reuse, R21 ;  /* 0x00000015c8157221 */ /* 0x040fe20000010000 */
[----:B------:R0:W-:Y:S01]  /*ec40*/  @!P1 SYNCS.ARRIVE.TRANS64.RED.A1T0 RZ, [R8+URZ], RZ ;  /* 0x000000ff08ff99a7 */ /* 0x0001e2000810043f */
[----:B------:R-:W-:Y:S01]  /*ec50*/  F2FP.F16.F32.PACK_AB R200, R200, R15 ;  /* 0x0000000fc8c8723e */ /* 0x000fe200000000ff */
[----:B------:R-:W1:Y:S01]  /*ec60*/  MUFU.EX2 R7, R125 ;  /* 0x0000007d00077308 */ /* 0x000e620000000800 */
[----:B------:R-:W-:Y:S01]  /*ec70*/  FADD.FTZ R134, R202, R21 ;  /* 0x00000015ca867221 */ /* 0x000fe20000010000 */
[----:B------:R-:W-:Y:S01]  /*ec80*/  F2FP.F16.F32.PACK_AB R202, R17, R202 ;  /* 0x000000ca11ca723e */ /* 0x000fe200000000ff */
[----:B0-----:R-:W-:-:S02]  /*ec90*/  FADD.FTZ R8, R14, R23 ;  /* 0x000000170e087221 */ /* 0x001fc40000010000 */
[----:B------:R-:W-:Y:S02]  /*eca0*/  FADD.FTZ R23, R17, R134 ;  /* 0x0000008611177221 */ /* 0x000fe40000010000 */
[----:B------:R-:W-:Y:S02]  /*ecb0*/  FADD.FTZ R21, R203, R8 ;  /* 0x00000008cb157221 */ /* 0x000fe40000010000 */
[----:B------:R-:W-:Y:S01]  /*ecc0*/  FADD.FTZ R134, R196, R23 ;  /* 0x00000017c4867221 */ /* 0x000fe20000010000 */
[C---:B------:R-:W-:Y:S01]  /*ecd0*/  F2FP.F16.F32.PACK_AB R196, R169.reuse, R196 ;  /* 0x000000c4a9c4723e */ /* 0x040fe200000000ff */
[C---:B------:R-:W-:Y:S02]  /*ece0*/  FADD.FTZ R8, R120.reuse, R21 ;  /* 0x0000001578087221 */ /* 0x040fe40000010000 */
[----:B------:R-:W-:Y:S01]  /*ecf0*/  FADD.FTZ R23, R169, R134 ;  /* 0x00000086a9177221 */ /* 0x000fe20000010000 */
[----:B------:R-:W-:Y:S01]  /*ed00*/  F2FP.F16.F32.PACK_AB R203, R120, R203 ;  /* 0x000000cb78cb723e */ /* 0x000fe200000000ff */
[----:B------:R-:W-:-:S02]  /*ed10*/  FADD.FTZ R21, R197, R8 ;  /* 0x00000008c5157221 */ /* 0x000fc40000010000 */
[----:B------:R-:W-:Y:S01]  /*ed20*/  FADD.FTZ R134, R198, R23 ;  /* 0x00000017c6867221 */ /* 0x000fe20000010000 */
[C---:B------:R-:W-:Y:S01]  /*ed30*/  F2FP.F16.F32.PACK_AB R197, R122.reuse, R197 ;  /* 0x000000c57ac5723e */ /* 0x040fe200000000ff */
[----:B------:R-:W-:Y:S02]  /*ed40*/  FADD.FTZ R8, R122, R21 ;  /* 0x000000157a087221 */ /* 0x000fe40000010000 */
[C---:B------:R-:W-:Y:S01]  /*ed50*/  FADD.FTZ R23, R171.reuse, R134 ;  /* 0x00000086ab177221 */ /* 0x040fe20000010000 */
[----:B------:R-:W-:Y:S01]  /*ed60*/  F2FP.F16.F32.PACK_AB R198, R171, R198 ;  /* 0x000000c6abc6723e */ /* 0x000fe200000000ff */
[----:B------:R-:W-:Y:S02]  /*ed70*/  FADD.FTZ R21, R199, R8 ;  /* 0x00000008c7157221 */ /* 0x000fe40000010000 */
[----:B------:R-:W-:Y:S01]  /*ed80*/  FADD.FTZ R134, R192, R23 ;  /* 0x00000017c0867221 */ /* 0x000fe20000010000 */
[C---:B------:R-:W-:Y:S01]  /*ed90*/  F2FP.F16.F32.PACK_AB R199, R124.reuse, R199 ;  /* 0x000000c77cc7723e */ /* 0x040fe200000000ff */
[----:B------:R-:W-:-:S02]  /*eda0*/  FADD.FTZ R8, R124, R21 ;  /* 0x000000157c087221 */ /* 0x000fc40000010000 */
[C---:B------:R-:W-:Y:S01]  /*edb0*/  FADD.FTZ R23, R175.reuse, R134 ;  /* 0x00000086af177221 */ /* 0x040fe20000010000 */
[----:B------:R-:W-:Y:S01]  /*edc0*/  F2FP.F16.F32.PACK_AB R192, R175, R192 ;  /* 0x000000c0afc0723e */ /* 0x000fe200000000ff */
[----:B------:R-:W-:Y:S02]  /*edd0*/  FADD.FTZ R21, R193, R8 ;  /* 0x00000008c1157221 */ /* 0x000fe40000010000 */
[----:B------:R-:W-:Y:S01]  /*ede0*/  FADD.FTZ R132, R194, R23 ;  /* 0x00000017c2847221 */ /* 0x000fe20000010000 */
[C---:B------:R-:W-:Y:S01]  /*edf0*/  F2FP.F16.F32.PACK_AB R194, R185.reuse, R194 ;  /* 0x000000c2b9c2723e */ /* 0x040fe200000000ff */
[----:B------:R-:W-:Y:S02]  /*ee00*/  FADD.FTZ R8, R126, R21 ;  /* 0x000000157e087221 */ /* 0x000fe40000010000 */
[----:B------:R-:W-:Y:S01]  /*ee10*/  FADD.FTZ R17, R185, R132 ;  /* 0x00000084b9117221 */ /* 0x000fe20000010000 */
[----:B-1----:R-:W-:Y:S01]  /*ee20*/  F2FP.F16.F32.PACK_AB R185, R129, R7 ;  /* 0x0000000781b9723e */ /* 0x002fe200000000ff */
[----:B------:R-:W-:-:S02]  /*ee30*/  FADD.FTZ R15, R195, R8 ;  /* 0x00000008c30f7221 */ /* 0x000fc40000010000 */
[----:B------:R-:W-:Y:S01]  /*ee40*/  FADD.FTZ R14, R188, R17 ;  /* 0x00000011bc0e7221 */ /* 0x000fe20000010000 */
[C---:B------:R-:W-:Y:S01]  /*ee50*/  F2FP.F16.F32.PACK_AB R188, R187.reuse, R188 ;  /* 0x000000bcbbbc723e */ /* 0x040fe200000000ff */
[----:B------:R-:W-:Y:S02]  /*ee60*/  FADD.FTZ R8, R128, R15 ;  /* 0x0000000f80087221 */ /* 0x000fe40000010000 */
[----:B------:R-:W-:Y:S01]  /*ee70*/  FADD.FTZ R17, R187, R14 ;  /* 0x0000000ebb117221 */ /* 0x000fe20000010000 */
[----:B------:R-:W-:Y:S01]  /*ee80*/  F2FP.F16.F32.PACK_AB R193, R126, R193 ;  /* 0x000000c17ec1723e */ /* 0x000fe200000000ff */
[----:B------:R-:W-:Y:S02]  /*ee90*/  FADD.FTZ R15, R189, R8 ;  /* 0x00000008bd0f7221 */ /* 0x000fe40000010000 */
[----:B------:R-:W-:Y:S01]  /*eea0*/  FADD.FTZ R14, R190, R17 ;  /* 0x00000011be0e7221 */ /* 0x000fe20000010000 */
[----:B------:R-:W-:Y:S01]  /*eeb0*/  F2FP.F16.F32.PACK_AB R195, R128, R195 ;  /* 0x000000c380c3723e */ /* 0x000fe200000000ff */
[----:B------:R-:W-:-:S02]  /*eec0*/  FADD.FTZ R8, R130, R15 ;  /* 0x0000000f82087221 */ /* 0x000fc40000010000 */
[----:B------:R-:W-:Y:S01]  /*eed0*/  FADD.FTZ R17, R205, R14 ;  /* 0x0000000ecd117221 */ /* 0x000fe20000010000 */
[----:B------:R-:W-:Y:S01]  /*eee0*/  F2FP.F16.F32.PACK_AB R189, R130, R189 ;  /* 0x000000bd82bd723e */ /* 0x000fe200000000ff */
[----:B------:R-:W-:Y:S02]  /*eef0*/  FADD.FTZ R15, R191, R8 ;  /* 0x00000008bf0f7221 */ /* 0x000fe40000010000 */
[----:B------:R-:W-:Y:S01]  /*ef00*/  FADD.FTZ R14, R184, R17 ;  /* 0x00000011b80e7221 */ /* 0x000fe20000010000 */
[C---:B------:R-:W-:Y:S01]  /*ef10*/  F2FP.F16.F32.PACK_AB R191, R20.reuse, R191 ;  /* 0x000000bf14bf723e */ /* 0x040fe200000000ff */
[----:B------:R-:W-:Y:S02]  /*ef20*/  FADD.FTZ R8, R20, R15 ;  /* 0x0000000f14087221 */ /* 0x000fe40000010000 */
[----:B------:R-:W-:Y:S01]  /*ef30*/  FADD.FTZ R15, R207, R14 ;  /* 0x0000000ecf0f7221 */ /* 0x000fe20000010000 */
[----:B------:R-:W0:Y:S01]  /*ef40*/  MUFU.EX2 R20, R127 ;  /* 0x0000007f00147308 */ /* 0x000e220000000800 */
[----:B------:R-:W-:Y:S01]  /*ef50*/  F2FP.F16.F32.PACK_AB R190, R205, R190 ;  /* 0x000000becdbe723e */ /* 0x000fe200000000ff */
        /* <DEDUP_REMOVED lines=23> */
[----:B------:R-:W-:Y:S02]  /*f0d0*/  IMAD.U32 R14, RZ, RZ, UR10 ;  /* 0x0000000aff0e7e24 */ /* 0x000fe4000f8e00ff */
[----:B------:R-:W-:Y:S01]  /*f0e0*/  FADD.FTZ R8, R151, R8 ;  /* 0x0000000897087221 */ /* 0x000fe20000010000 */
[----:B------:R-:W-:-:S03]  /*f0f0*/  FADD.FTZ R12, R22, R7 ;  /* 0x00000007160c7221 */ /* 0x000fc60000010000 */
[----:B------:R-:W-:-:S04]  /*f100*/  FADD.FTZ R8, R123, R8 ;  /* 0x000000087b087221 */ /* 0x000fc80000010000 */
[----:B------:R-:W-:Y:S01]  /*f110*/  FADD.FTZ R7, R179, R8 ;  /* 0x00000008b3077221 */ /* 0x000fe20000010000 */
[C---:B0-----:R-:W-:Y:S01]  /*f120*/  F2FP.F16.F32.PACK_AB R179, R20.reuse, R179 ;  /* 0x000000b314b3723e */ /* 0x041fe200000000ff */
[----:B------:R-:W-:Y:S01]  /*f130*/  FADD.FTZ R8, R13, R12 ;  /* 0x0000000c0d087221 */ /* 0x000fe20000010000 */
[----:B------:R-:W-:Y:S02]  /*f140*/  IMAD.MOV.U32 R13, RZ, RZ, R10 ;  /* 0x000000ffff0d7224 */ /* 0x000fe400078e000a */
[----:B------:R-:W-:Y:S01]  /*f150*/  FADD.FTZ R7, R20, R7 ;  /* 0x0000000714077221 */ /* 0x000fe20000010000 */
[----:B------:R-:W-:Y:S01]  /*f160*/  IMAD.U32 R20, RZ, RZ, UR7 ;  /* 0x00000007ff147e24 */ /* 0x000fe2000f8e00ff */
[----:B------:R-:W-:Y:S01]  /*f170*/  MOV R12, R11 ;  /* 0x0000000b000c7202 */ /* 0x000fe20000000f00 */
[----:B------:R-:W-:Y:S06]  /*f180*/  @P2 BRA `(.L_x_2095) ;  /* 0xffffffb800e02947 */ /* 0x000fec000383ffff */
.L_x_2086:
        /* <DEDUP_REMOVED lines=99> */
.L_x_2096:
        /* <DEDUP_REMOVED lines=8> */
.L_x_2097:
[----:B-1----:R-:W-:Y:S05]  /*f840*/  @P2 BRA `(.L_x_2098) ;  /* 0x0000000000082947 */ /* 0x002fea0003800000 */
[----:B------:R-:W1:Y:S02]  /*f850*/  SYNCS.PHASECHK.TRANS64.TRYWAIT P0, [UR5+0x36850], R0 ;  /* 0x03685000ff0075a7 */ /* 0x000e640008000145 */
[----:B-1----:R-:W-:Y:S05]  /*f860*/  @!P0 BRA `(.L_x_2099) ;  /* 0x0000007000008947 */ /* 0x002fea0003800000 */
.L_x_2098:
[----:B------:R-:W-:Y:S01]  /*f870*/  R2UR UR4, R16 ;  /* 0x00000000100472ca */ /* 0x000fe200000e0000 */
[----:B------:R-:W-:Y:S01]  /*f880*/  WARPGROUP.ARRIVE ;  /* 0x00000000000079c5 */ /* 0x000fe20000000000 */
[----:B------:R-:W-:Y:S01]  /*f890*/  UMOV UR7, 0x40000040 ;  /* 0x4000004000077882 */ /* 0x000fe20000000000 */
[----:B-1----:R-:W1:Y:S01]  /*f8a0*/  SHFL.BFLY PT, R3, R8, 0x2, 0x1f ;  /* 0x0c401f0008037f89 */ /* 0x002e6200000e0000 */
[----:B------:R-:W-:Y:S01]  /*f8b0*/  MOV R12, UR5 ;  /* 0x00000005000c7c02 */ /* 0x000fe20008000f00 */
[----:B------:R-:W-:Y:S02]  /*f8c0*/  IMAD.MOV.U32 R2, RZ, RZ, -0x800000 ;  /* 0xff800000ff027424 */ /* 0x000fe400078e00ff */
[----:B0-----:R-:W0:Y:S02]  /*f8d0*/  SHFL.BFLY PT, R0, R7, 0x2, 0x1f ;  /* 0x0c401f0007007f89 */ /* 0x001e2400000e0000 */
[----:B------:R-:W-:-:S04]  /*f8e0*/  @!P1 VIADD R12, R12, 0x36860 ;  /* 0x000368600c0c9836 */ /* 0x000fc80000000000 */
[----:B------:R-:W-:Y:S01]  /*f8f0*/  UIADD3 UR4, UR4, 0x400, URZ ;  /* 0x0000040004047890 */ /* 0x000fe2000fffe03f */
[----:B------:R-:W-:-:S03]  /*f900*/  @!P1 PRMT R12, RZ, 0x654, R12 ;  /* 0x00000654ff0c9816 */ /* 0x000fc6000000000c */
[----:B------:R-:W-:-:S04]  /*f910*/  USHF.R.U32.HI UR4, URZ, 0x4, UR4 ;  /* 0x000000043f047899 */ /* 0x000fc80008011604 */
[----:B------:R-:W-:-:S04]  /*f920*/  ULOP3.LUT UR4, UR4, 0x3fff, URZ, 0xc0, !UPT ;  /* 0x00003fff04047892 */ /* 0x000fc8000f8ec03f */
[----:B------:R-:W-:Y:S01]  /*f930*/  ULOP3.LUT UR4, UR4, 0x3800000, URZ, 0xfc, !UPT ;  /* 0x0380000004047892 */ /* 0x000fe2000f8efc3f */
[----:B-1----:R-:W-:-:S03]  /*f940*/  FADD.FTZ R3, R3, R8 ;  /* 0x0000000803037221 */ /* 0x002fc60000010000 */
[----:B------:R-:W-:Y:S01]  /*f950*/  UIMAD UR60, UR60, 0xa80, UR4 ;  /* 0x00000a803c3c78a4 */ /* 0x000fe2000f8e0204 */
[----:B0-----:R-:W-:-:S03]  /*f960*/  FADD.FTZ R4, R0, R7 ;  /* 0x0000000700047221 */ /* 0x001fc60000010000 */
[----:B------:R-:W-:Y:S01]  /*f970*/  UIADD3 UR4, UR60, 0x80, URZ ;  /* 0x000000803c047890 */ /* 0x000fe2000fffe03f */
[----:B------:R-:W0:Y:S02]  /*f980*/  SHFL.BFLY PT, R0, R3, 0x1, 0x1f ;  /* 0x0c201f0003007f89 */ /* 0x000e2400000e0000 */
[----:B------:R-:W-:-:S06]  /*f990*/  UMOV UR6, UR60 ;  /* 0x0000003c00067c82 */ /* 0x000fcc0008000000 */
[----:B------:R-:W-:Y:S01]  /*f9a0*/  HGMMA.64x192x16.F32 R24, R200, gdesc[UR4].tnspB, R24, gsb0 ;  /* 0x42e00004c8187df0 */ /* 0x000fe20008000818 */
[----:B------:R-:W-:Y:S01]  /*f9b0*/  UMOV UR7, 0x40000040 ;  /* 0x4000004000077882 */ /* 0x000fe20000000000 */
[----:B------:R-:W-:Y:S01]  /*f9c0*/  UMOV UR6, UR4 ;  /* 0x0000000400067c82 */ /* 0x000fe20008000000 */
[----:B------:R-:W-:Y:S01]  /*f9d0*/  UIADD3 UR4, UR60, 0x100, URZ ;  /* 0x000001003c047890 */ /* 0x000fe2000fffe03f */
[----:B------:R-:W1:Y:S01]  /*f9e0*/  SHFL.BFLY PT, R5, R4, 0x1, 0x1f ;  /* 0x0c201f0004057f89 */ /* 0x000e6200000e0000 */
[----:B0-----:R-:W-:Y:S01]  /*f9f0*/  FADD.FTZ R13, R3, R0 ;  /* 0x00000000030d7221 */ /* 0x001fe20000010000 */
[----:B------:R-:W-:Y:S02]  /*fa00*/  IMAD.MOV.U32 R3, RZ, RZ, RZ ;  /* 0x000000ffff037224 */ /* 0x000fe400078e00ff */
[----:B------:R-:W-:Y:S02]  /*fa10*/  IMAD.MOV.U32 R0, RZ, RZ, -0x800000 ;  /* 0xff800000ff007424 */ /* 0x000fe400078e00ff */
[----:B------:R-:W-:Y:S01]  /*fa20*/  FSETP.NE.FTZ.AND P0, PT, R13, RZ, PT ;  /* 0x000000ff0d00720b */ /* 0x000fe20003f15000 */
[----:B-1----:R-:W-:Y:S01]  /*fa30*/  FADD.FTZ R14, R4, R5 ;  /* 0x00000005040e7221 */ /* 0x002fe20000010000 */
[----:B------:R-:W-:-:S04]  /*fa40*/  IMAD.MOV.U32 R5, RZ, RZ, RZ ;  /* 0x000000ffff057224 */ /* 0x000fc800078e00ff */
[----:B------:R-:W-:-:S07]  /*fa50*/  FSETP.NE.FTZ.AND P2, PT, R14, RZ, PT ;  /* 0x000000ff0e00720b */ /* 0x000fce0003f55000 */
[----:B------:R-:W0:Y:S01]  /*fa60*/  @P0 MUFU.LG2 R9, R13 ;  /* 0x0000000d00090308 */ /* 0x000e220000000c00 */
[----:B------:R-:W-:-:S07]  /*fa70*/  @P0 FMUL.FTZ R4, R6, 0.69314718246459960938 ;  /* 0x3f31721806040820 */ /* 0x000fce0000410000 */
[----:B------:R-:W1:Y:S01]  /*fa80*/  @P2 MUFU.LG2 R8, R14 ;  /* 0x0000000e00082308 */ /* 0x000e620000000c00 */
[----:B------:R-:W-:-:S07]  /*fa90*/  @P2 FMUL.FTZ R6, R6, 0.69314718246459960938 ;  /* 0x3f31721806062820 */ /* 0x000fce0000410000 */
        /* <DEDUP_REMOVED lines=10> */
[----:B------:R-:W-:Y:S01]  /*fb40*/  UMOV UR6, UR4 ;  /* 0x0000000400067c82 */ /* 0x000fe20008000000 */
[----:B------:R-:W-:Y:S01]  /*fb50*/  UMOV UR7, 0x40000040 ;  /* 0x4000004000077882 */ /* 0x000fe20000000000 */
[----:B------:R-:W-:Y:S01]  /*fb60*/  UIADD3 UR4, UR60, 0x180, URZ ;  /* 0x000001803c047890 */ /* 0x000fe2000fffe03f */
[----:B------:R-:W-:Y:S02]  /*fb70*/  WARPGROUP.DEPBAR.LE gsb0, 0x0 ;  /* 0x00008000000079c5 */ /* 0x000fe40000010000 */
[----:B------:R-:W-:-:S14]  /*fb80*/  WARPGROUP.ARRIVE ;  /* 0x00000000000079c5 */ /* 0x000fdc0000000000 */
        /* <DEDUP_REMOVED lines=9> */
[----:B------:R-:W-:Y:S02]  /*fc20*/  UIADD3 UR4, UR60, 0x280, URZ ;  /* 0x000002803c047890 */ /* 0x000fe4000fffe03f */
[----:B------:R-:W-:Y:S01]  /*fc30*/  UIADD3 UR60, UR60, 0x300, URZ ;  /* 0x000003003c3c7890 */ /* 0x000fe2000fffe03f */
[----:B------:R-:W-:Y:S02]  /*fc40*/  WARPGROUP.DEPBAR.LE gsb0, 0x0 ;  /* 0x00008000000079c5 */ /* 0x000fe40000010000 */
[----:B------:R-:W-:-:S12]  /*fc50*/  WARPGROUP.ARRIVE ;  /* 0x00000000000079c5 */ /* 0x000fd80000000000 */
[----:B------:R-:W-:Y:S01]  /*fc60*/  HGMMA.64x192x16.F32 R24, R184, gdesc[UR4].tnspB, R24, gsb0 ;  /* 0x42e00004b8187df0 */ /* 0x000fe20008000818 */
[----:B------:R-:W-:Y:S01]  /*fc70*/  UMOV UR6, UR4 ;  /* 0x0000000400067c82 */ /* 0x000fe20008000000 */
[----:B------:R-:W-:Y:S01]  /*fc80*/  UMOV UR7, 0x40000040 ;  /* 0x4000004000077882 */ /* 0x000fe20000000000 */
[----:B------:R-:W-:Y:S02]  /*fc90*/  WARPGROUP.DEPBAR.LE gsb0, 0x0 ;  /* 0x00008000000079c5 */ /* 0x000fe40000010000 */
[----:B------:R-:W-:-:S15]  /*fca0*/  WARPGROUP.ARRIVE ;  /* 0x00000000000079c5 */ /* 0x000fde0000000000 */
        /* <DEDUP_REMOVED lines=104> */
.L_x_2069:
        /* <DEDUP_REMOVED lines=19> */
[----:B0-----:R-:W-:Y:S01]  /*10460*/  IADD3 R4, R3, -0x80, RZ ;  /* 0xffffff8003047810 */ /* 0x001fe20007ffe0ff */
[----:B------:R-:W-:Y:S01]  /*10470*/  ULDC.64 UR8, c[0x0][0xb38] ;  /* 0x0002ce0000087ab9 */ /* 0x000fe20000000a00 */
[----:B---3--:R-:W-:Y:S02]  /*10480*/  USHF.R.S32.HI UR10, URZ, 0x1f, UR12 ;  /* 0x0000001f3f0a7899 */ /* 0x008fe4000801140c */
[----:B------:R-:W-:Y:S01]  /*10490*/  SHF.R.S32.HI R3, RZ, 0x1f, R4 ;  /* 0x0000001fff037819 */ /* 0x000fe20000011404 */
[----:B------:R-:W-:Y:S02]  /*104a0*/  UIMAD UR7, UR7, UR8, URZ ;  /* 0x00000008070772a4 */ /* 0x000fe4000f8e023f */
[----:B------:R-:W0:Y:S01]  /*104b0*/  LDC.64 R14, c[0x0][0xb40] ;  /* 0x0002d000ff0e7b82 */ /* 0x000e220000000a00 */
[CC--:B------:R-:W-:Y:S02]  /*104c0*/  LEA.HI R5, R3.reuse, R4.reuse, RZ, 0x7 ;  /* 0x0000000403057211 */ /* 0x0c0fe400078f38ff */
[----:B------:R-:W-:-:S02]  /*104d0*/  LEA.HI R10, R3, R4, RZ, 0x2 ;  /* 0x00000004030a7211 */ /* 0x000fc400078f10ff */
[C---:B------:R-:W-:Y:S02]  /*104e0*/  LOP3.LUT R7, R5.reuse, 0xffffff80, RZ, 0xc0, !PT ;  /* 0xffffff8005077812 */ /* 0x040fe400078ec0ff */
[----:B------:R-:W-:Y:S01]  /*104f0*/  SHF.R.S32.HI R6, RZ, 0x7, R5 ;  /* 0x00000007ff067819 */ /* 0x000fe20000011405 */
[----:B------:R-:W1:Y:S02]  /*10500*/  @P0 LDC R13, c[0x0][0xbf0] ;  /* 0x0002fc00ff0d0b82 */ /* 0x000e640000000800 */
[----:B------:R-:W-:Y:S01]  /*10510*/  IMAD.IADD R20, R4, 0x1, -R7 ;  /* 0x0000000104147824 */ /* 0x000fe200078e0a07 */
[----:B------:R-:W-:Y:S02]  /*10520*/  LEA.HI R3, R5, R6, RZ, 0x1 ;  /* 0x0000000605037211 */ /* 0x000fe400078f08ff */
        /* <DEDUP_REMOVED lines=17> */
[----:B------:R-:W-:Y:S02]  /*10640*/  SHF.R.S32.HI R7, RZ, 0x5, R7 ;  /* 0x00000005ff077819 */ /* 0x000fe40000011407 */
[----:B------:R-:W-:Y:S01]  /*10650*/  IADD3 R12, R5, -R6, RZ ;  /* 0x80000006050c7210 */ /* 0x000fe20007ffe0ff */
[----:B------:R-:W-:-:S02]  /*10660*/  IMAD.IADD R4, R8, 0x1, -R9 ;  /* 0x0000000108047824 */ /* 0x000fc400078e0a09 */
[----:B------:R-:W0:Y:S01]  /*10670*/  @P0 LDC R9, c[0x0][0xbec] ;  /* 0x0002fb00ff090b82 */ /* 0x000e220000000800 */
[----:B------:R-:W-:Y:S02]  /*10680*/  IMAD.U32 R5, RZ, RZ, UR5 ;  /* 0x00000005ff057e24 */ /* 0x000fe4000f8e00ff */
[----:B------:R-:W-:Y:S02]  /*10690*/  IMAD R6, R7, 0x10, R4 ;  /* 0x0000001007067824 */ /* 0x000fe400078e0204 */
[----:B------:R-:W-:Y:S01]  /*106a0*/  IMAD.U32 R4, RZ, RZ, UR4 ;  /* 0x00000004ff047e24 */ /* 0x000fe2000f8e00ff */
[----:B------:R-:W-:Y:S01]  /*106b0*/  UIMAD.WIDE.U32 UR4, UR13, UR8, URZ ;  /* 0x000000080d0472a5 */ /* 0x000fe2000f8e003f */
[----:B------:R-:W-:Y:S01]  /*106c0*/  IMAD.U32 R5, RZ, RZ, UR6 ;  /* 0x00000006ff057e24 */ /* 0x000fe2000f8e00ff */
[----:B------:R-:W-:Y:S01]  /*106d0*/  LEA R3, R3, R6, 0x6 ;  /* 0x0000000603037211 */ /* 0x000fe200078e30ff */
[----:B------:R-:W-:Y:S01]  /*106e0*/  UIMAD UR6, UR13, UR9, UR7 ;  /* 0x000000090d0672a4 */ /* 0x000fe2000f8e0207 */
[----:B---3--:R-:W-:-:S02]  /*106f0*/  IMAD R8, R10, UR10, RZ ;  /* 0x0000000a0a087c24 */ /* 0x008fc4000f8e02ff */
[----:B------:R-:W-:Y:S01]  /*10700*/  IMAD.WIDE.U32 R4, R10, UR12, R4 ;  /* 0x0000000c0a047c25 */ /* 0x000fe2000f8e0004 */
[----:B------:R-:W-:Y:S01]  /*10710*/  UIADD3 UR6, UR5, UR6, URZ ;  /* 0x0000000605067290 */ /* 0x000fe2000fffe03f */
[----:B------:R-:W-:Y:S02]  /*10720*/  ULDC.64 UR8, c[0x0][0xb28] ;  /* 0x0002ca0000087ab9 */ /* 0x000fe40000000a00 */
[----:B------:R-:W-:Y:S02]  /*10730*/  IMAD R6, R12, 0x8, R3 ;  /* 0x000000080c067824 */ /* 0x000fe400078e0203 */
[----:B------:R-:W-:Y:S02]  /*10740*/  IMAD R11, R11, UR12, R8 ;  /* 0x0000000c0b0b7c24 */ /* 0x000fe4000f8e0208 */
[----:B--2---:R-:W-:Y:S02]  /*10750*/  IMAD R8, R16, 0x80, R6 ;  /* 0x0000008010087824 */ /* 0x004fe400078e0206 */
[----:B------:R-:W-:Y:S01]  /*10760*/  IMAD.U32 R7, RZ, RZ, UR5 ;  /* 0x00000005ff077e24 */ /* 0x000fe2000f8e00ff */
[----:B------:R-:W-:Y:S01]  /*10770*/  MOV R7, UR6 ;  /* 0x0000000600077c02 */ /* 0x000fe20008000f00 */
[----:B0-----:R-:W-:Y:S01]  /*10780*/  @P0 IMAD.HI.U32 R10, R8, R9, RZ ;  /* 0x00000009080a0227 */ /* 0x001fe200078e00ff */
[----:B------:R-:W-:-:S03]  /*10790*/  ULDC.64 UR6, c[0x0][0xb48] ;  /* 0x0002d20000067ab9 */ /* 0x000fc60000000a00 */
[----:B------:R-:W-:Y:S01]  /*107a0*/  IMAD.U32 R6, RZ, RZ, UR4 ;  /* 0x00000004ff067e24 */ /* 0x000fe2000f8e00ff */
[----:B------:R-:W-:Y:S01]  /*107b0*/  ULDC.64 UR4, c[0x0][0xbe0] ;  /* 0x0002f80000047ab9 */ /* 0x000fe20000000a00 */
[C---:B------:R-:W-:Y:S02]  /*107c0*/  IMAD R12, R14.reuse, UR10, RZ ;  /* 0x0000000a0e0c7c24 */ /* 0x040fe4000f8e02ff */
[----:B------:R-:W-:Y:S01]  /*107d0*/  IMAD.MOV.U32 R9, RZ, RZ, R8 ;  /* 0x000000ffff097224 */ /* 0x000fe200078e0008 */
[----:B-1----:R-:W-:Y:S01]  /*107e0*/  @P0 SHF.R.U32.HI R9, RZ, R13, R10 ;  /* 0x0000000dff090219 */ /* 0x002fe2000001160a */
[----:B------:R-:W-:Y:S01]  /*107f0*/  IMAD R13, R15, UR12, R12 ;  /* 0x0000000c0f0d7c24 */ /* 0x000fe2000f8e020c */
[----:B------:R-:W-:Y:S01]  /*10800*/  SHF.R.S32.HI R12, RZ, 0x1f, R21 ;  /* 0x0000001fff0c7819 */ /* 0x000fe20000011415 */
[----:B------:R-:W-:-:S04]  /*10810*/  IMAD.WIDE.U32 R6, R14, UR12, R6 ;  /* 0x0000000c0e067c25 */ /* 0x000fc8000f8e0006 */
[----:B------:R-:W-:Y:S01]  /*10820*/  IMAD.IADD R5, R5, 0x1, R11 ;  /* 0x0000000105057824 */ /* 0x000fe200078e020b */
[----:B------:R-:W-:Y:S01]  /*10830*/  IADD3 R7, R7, R13, RZ ;  /* 0x0000000d07077210 */ /* 0x000fe20007ffe0ff */
[----:B----4-:R-:W-:-:S04]  /*10840*/  @P0 IMAD.HI.U32 R23, R8, R23, RZ ;  /* 0x0000001708170227 */ /* 0x010fc800078e00ff */
        /* <DEDUP_REMOVED lines=35> */
[----:B------:R-:W-:Y:S01]  /*10a80*/  IADD3 R5, R5, R11, RZ ;  /* 0x0000000b05057210 */ /* 0x000fe20007ffe0ff */
        /* <DEDUP_REMOVED lines=16> */
[----:B------:R1:W2:Y:S01]  /*10b90*/  SHFL.IDX PT, R11, R13, 0x1, 0x1c1f ;  /* 0x003c1f000d0b7f89 */ /* 0x0002a200000e0000 */
[-C--:B------:R-:W-:Y:S01]  /*10ba0*/  ISETP.GE.OR P0, PT, R23, R18.reuse, P0 ;  /* 0x000000121700720c */ /* 0x080fe20000706670 */
[----:B------:R-:W-:Y:S01]  /*10bb0*/  UPRMT UR4, URZ, 0x654, UR4 ;  /* 0x000006543f047896 */ /* 0x000fe20008000004 */
[----:B------:R-:W-:Y:S01]  /*10bc0*/  ISETP.GE.AND P2, PT, R3, R18, PT ;  /* 0x000000120300720c */ /* 0x000fe20003f46270 */
[----:B------:R3:W4:Y:S01]  /*10bd0*/  SHFL.IDX PT, R4, R6, RZ, 0x1c1f ;  /* 0x001c1fff06047589 */ /* 0x00072200000e0000 */
[----:B-1----:R-:W-:-:S03]  /*10be0*/  LOP3.LUT R13, R22, 0x7ffffffc, RZ, 0xc0, !PT ;  /* 0x7ffffffc160d7812 */ /* 0x002fc600078ec0ff */
[----:B------:R3:W1:Y:S03]  /*10bf0*/  SHFL.IDX PT, R5, R7, RZ, 0x1c1f ;  /* 0x001c1fff07057589 */ /* 0x00066600000e0000 */
[----:B------:R-:W-:Y:S01]  /*10c00*/  SYNCS.ARRIVE.TRANS64.RED.A1T0 RZ, [UR4], RZ ;  /* 0x000000ffffff79a7 */ /* 0x000fe20008100404 */
[----:B------:R-:W-:-:S05]  /*10c10*/  IMAD.IADD R13, R20, 0x1, -R13 ;  /* 0x00000001140d7824 */ /* 0x000fca00078e0a0d */
[----:B------:R-:W-:Y:S01]  /*10c20*/  SHF.L.U32 R3, R13, 0x1, RZ ;  /* 0x000000010d037819 */ /* 0x000fe200000006ff */
        /* <DEDUP_REMOVED lines=15> */
[C---:B------:R-:W-:Y:S01]  /*10d20*/  VIADD R17, R3.reuse, 0x40 ;  /* 0x0000004003117836 */ /* 0x040fe20000000000 */
[C---:B------:R-:W-:Y:S01]  /*10d30*/  IADD3 R22, R3.reuse, 0x50, RZ ;  /* 0x0000005003167810 */ /* 0x040fe20007ffe0ff */
[C---:B------:R-:W-:Y:S01]  /*10d40*/  VIADD R20, R3.reuse, 0x48 ;  /* 0x0000004803147836 */ /* 0x040fe20000000000 */
[----:B------:R-:W-:Y:S01]  /*10d50*/  ISETP.GE.AND P3, PT, R16, UR4, PT ;  /* 0x0000000410007c0c */ /* 0x000fe2000bf66270 */
[----:B-1--4-:R-:W-:-:S02]  /*10d60*/  @!P0 IMAD.WIDE R8, R3, 0x4, R4 ;  /* 0x0000000403088825 */ /* 0x012fc400078e0204 */
[----:B------:R-:W-:Y:S02]  /*10d70*/  @!P1 LEA.HI R0, R0, R0, RZ, 0x1 ;  /* 0x0000000000009211 */ /* 0x000fe400078f08ff */
[----:B------:R-:W-:Y:S01]  /*10d80*/  @!P2 LEA.HI R2, R2, R2, RZ, 0x1 ;  /* 0x000000020202a211 */ /* 0x000fe200078f08ff */
[----:B------:R0:W-:Y:S01]  /*10d90*/  @!P0 ST.E.64 desc[UR6][R8.64], R24 ;  /* 0x0000001808008985 */ /* 0x0001e2000c101b06 */
[----:B------:R-:W-:Y:S02]  /*10da0*/  @!P1 LOP3.LUT R11, R0, 0xfffffffe, RZ, 0xc0, !PT ;  /* 0xfffffffe000b9812 */ /* 0x000fe400078ec0ff */
[----:B------:R-:W-:Y:S01]  /*10db0*/  @!P2 LOP3.LUT R13, R2, 0xfffffffe, RZ, 0xc0, !PT ;  /* 0xfffffffe020da812 */ /* 0x000fe200078ec0ff */
[C---:B------:R-:W-:Y:S01]  /*10dc0*/  VIADD R2, R3.reuse, 0x30 ;  /* 0x0000003003027836 */ /* 0x040fe20000000000 */
[----:B------:R-:W-:Y:S01]  /*10dd0*/  IADD3 R0, R3, 0x28, RZ ;  /* 0x0000002803007810 */ /* 0x000fe20007ffe0ff */
[----:B------:R-:W-:Y:S01]  /*10de0*/  @!P1 IMAD.WIDE R10, R11, 0x4, R4 ;  /* 0x000000040b0a9825 */ /* 0x000fe200078e0204 */
[----:B------:R-:W-:-:S02]  /*10df0*/  @!P5 LEA.HI R14, R14, R14, RZ, 0x1 ;  /* 0x0000000e0e0ed211 */ /* 0x000fc400078f08ff */
[----:B------:R-:W-:Y:S01]  /*10e00*/  ISETP.GE.AND P0, PT, R0, UR4, PT ;  /* 0x0000000400007c0c */ /* 0x000fe2000bf06270 */
[----:B------:R-:W-:Y:S01]  /*10e10*/  @!P2 IMAD.WIDE R12, R13, 0x4, R4 ;  /* 0x000000040d0ca825 */ /* 0x000fe200078e0204 */
[----:B------:R1:W-:Y:S01]  /*10e20*/  @!P1 ST.E.64 desc[UR6][R10.64], R28 ;  /* 0x0000001c0a009985 */ /* 0x0003e2000c101b06 */
[----:B------:R-:W-:Y:S02]  /*10e30*/  ISETP.GE.AND P4, PT, R2, UR4, PT ;  /* 0x0000000402007c0c */ /* 0x000fe4000bf86270 */
[----:B------:R-:W-:Y:S01]  /*10e40*/  ISETP.GE.AND P1, PT, R20, UR4, PT ;  /* 0x0000000414007c0c */ /* 0x000fe2000bf26270 */
        /* <DEDUP_REMOVED lines=22> */
[----:B------:R-:W-:Y:S01]  /*10fb0*/  VIADD R20, R3, 0x70 ;  /* 0x0000007003147836 */ /* 0x000fe20000000000 */
[----:B------:R-:W-:Y:S02]  /*10fc0*/  ISETP.GE.AND P5, PT, R22, UR4, PT ;  /* 0x0000000416007c0c */ /* 0x000fe4000bfa6270 */
[----:B------:R-:W-:Y:S01]  /*10fd0*/  ISETP.GE.AND P6, PT, R24, UR4, PT ;  /* 0x0000000418007c0c */ /* 0x000fe2000bfc6270 */
[----:B0-----:R-:W-:-:S04]  /*10fe0*/  @!P0 IMAD.WIDE R8, R13, 0x4, R4 ;  /* 0x000000040d088825 */ /* 0x001fc800078e0204 */
[--C-:B-1----:R-:W-:Y:S01]  /*10ff0*/  @!P4 IMAD.WIDE R10, R15, 0x4, R4.reuse ;  /* 0x000000040f0ac825 */ /* 0x102fe200078e0204 */
[----:B------:R0:W-:Y:S01]  /*11000*/  @!P0 ST.E.64 desc[UR6][R8.64], R44 ;  /* 0x0000002c08008985 */ /* 0x0001e2000c101b06 */
[----:B------:R-:W-:Y:S02]  /*11010*/  ISETP.GE.AND P0, PT, R0, UR4, PT ;  /* 0x0000000400007c0c */ /* 0x000fe4000bf06270 */
[--C-:B------:R-:W-:Y:S01]  /*11020*/  @!P3 IMAD.WIDE R12, R17, 0x4, R4.reuse ;  /* 0x00000004110cb825 */ /* 0x100fe200078e0204 */
[----:B------:R1:W-:Y:S01]  /*11030*/  @!P4 ST.E.64 desc[UR6][R10.64], R48 ;  /* 0x000000300a00c985 */ /* 0x0003e2000c101b06 */
[----:B------:R-:W-:Y:S02]  /*11040*/  @!P5 LEA.HI R22, R22, R22, RZ, 0x1 ;  /* 0x000000161616d211 */ /* 0x000fe400078f08ff */
        /* <DEDUP_REMOVED lines=12> */
[----:B0-----:R-:W-:Y:S02]  /*11110*/  @!P5 LOP3.LUT R9, R22, 0xfffffffe, RZ, 0xc0, !PT ;  /* 0xfffffffe1609d812 */ /* 0x001fe400078ec0ff */
[----:B------:R-:W-:Y:S02]  /*11120*/  @!P0 LEA.HI R0, R0, R0, RZ, 0x1 ;  /* 0x0000000000008211 */ /* 0x000fe400078f08ff */
[----:B-1----:R-:W-:Y:S01]  /*11130*/  @!P6 LOP3.LUT R11, R24, 0xfffffffe, RZ, 0xc0, !PT ;  /* 0xfffffffe180be812 */ /* 0x002fe200078ec0ff */
[--C-:B------:R-:W-:Y:S01]  /*11140*/  @!P5 IMAD.WIDE R8, R9, 0x4, R4.reuse ;  /* 0x000000040908d825 */ /* 0x100fe200078e0204 */
[----:B------:R-:W-:Y:S02]  /*11150*/  @!P1 LEA.HI R2, R2, R2, RZ, 0x1 ;  /* 0x0000000202029211 */ /* 0x000fe400078f08ff */
[----:B--2---:R-:W-:Y:S01]  /*11160*/  @!P0 LOP3.LUT R13, R0, 0xfffffffe, RZ, 0xc0, !PT ;  /* 0xfffffffe000d8812 */ /* 0x004fe200078ec0ff */
        /* <DEDUP_REMOVED lines=21> */
[----:B------:R-:W-:Y:S01]  /*112c0*/  IADD3 R21, R3, 0xa0, RZ ;  /* 0x000000a003157810 */ /* 0x000fe20007ffe0ff */
[----:B------:R1:W-:Y:S01]  /*112d0*/  @!P2 ST.E.64 desc[UR6][R10.64], R80 ;  /* 0x000000500a00a985 */ /* 0x0003e2000c101b06 */
[----:B------:R-:W-:Y:S01]  /*112e0*/  ISETP.GE.AND P2, PT, R20, UR4, PT ;  /* 0x0000000414007c0c */ /* 0x000fe2000bf46270 */
[----:B------:R-:W-:Y:S01]  /*112f0*/  @!P4 IMAD.WIDE R16, R25, 0x4, R4 ;  /* 0x000000041910c825 */ /* 0x000fe200078e0204 */
[----:B------:R-:W-:Y:S01]  /*11300*/  @!P0 LEA.HI R0, R0, R0, RZ, 0x1 ;  /* 0x0000000000008211 */ /* 0x000fe200078f08ff */
[----:B------:R3:W-:Y:S01]  /*11310*/  @!P3 ST.E.64 desc[UR6][R14.64], R84 ;  /* 0x000000540e00b985 */ /* 0x0007e2000c101b06 */
[----:B------:R-:W-:Y:S01]  /*11320*/  ISETP.GE.AND P3, PT, R21, UR4, PT ;  /* 0x0000000415007c0c */ /* 0x000fe2000bf66270 */
[----:B--2---:R-:W-:-:S02]  /*11330*/  VIADD R12, R3, 0xa8 ;  /* 0x000000a8030c7836 */ /* 0x004fc40000000000 */
[C---:B------:R-:W-:Y:S01]  /*11340*/  VIADD R13, R3.reuse, 0xb0 ;  /* 0x000000b0030d7836 */ /* 0x040fe20000000000 */
[----:B------:R2:W-:Y:S01]  /*11350*/  @!P4 ST.E.64 desc[UR6][R16.64], R88 ;  /* 0x000000581000c985 */ /* 0x0005e2000c101b06 */
[----:B0-----:R-:W-:Y:S01]  /*11360*/  VIADD R9, R3, 0xb8 ;  /* 0x000000b803097836 */ /* 0x001fe20000000000 */
[----:B------:R-:W-:Y:S02]  /*11370*/  ISETP.GE.AND P4, PT, R12, UR4, PT ;  /* 0x000000040c007c0c */ /* 0x000fe4000bf86270 */
[----:B------:R-:W-:Y:S02]  /*11380*/  ISETP.GE.AND P5, PT, R13, UR4, PT ;  /* 0x000000040d007c0c */ /* 0x000fe4000bfa6270 */
[----:B------:R-:W-:Y:S02]  /*11390*/  ISETP.GE.AND P6, PT, R9, UR4, PT ;  /* 0x0000000409007c0c */ /* 0x000fe4000bfc6270 */
[----:B------:R-:W-:Y:S02]  /*113a0*/  @!P1 LEA.HI R2, R2, R2, RZ, 0x1 ;  /* 0x0000000202029211 */ /* 0x000fe400078f08ff */
[----:B------:R-:W-:-:S02]  /*113b0*/  @!P2 LEA.HI R20, R20, R20, RZ, 0x1 ;  /* 0x000000141414a211 */ /* 0x000fc400078f08ff */
[----:B------:R-:W-:Y:S02]  /*113c0*/  @!P3 LEA.HI R21, R21, R21, RZ, 0x1 ;  /* 0x000000151515b211 */ /* 0x000fe400078f08ff */
[----:B-1----:R-:W-:Y:S02]  /*113d0*/  @!P1 LOP3.LUT R11, R2, 0xfffffffe, RZ, 0xc0, !PT ;  /* 0xfffffffe020b9812 */ /* 0x002fe400078ec0ff */
[----:B------:R-:W-:Y:S02]  /*113e0*/  @!P4 LEA.HI R12, R12, R12, RZ, 0x1 ;  /* 0x0000000c0c0cc211 */ /* 0x000fe400078f08ff */
[----:B------:R-:W-:Y:S02]  /*113f0*/  @!P5 LEA.HI R8, R13, R13, RZ, 0x1 ;  /* 0x0000000d0d08d211 */ /* 0x000fe400078f08ff */
[----:B------:R-:W-:Y:S02]  /*11400*/  @!P6 LEA.HI R10, R9, R9, RZ, 0x1 ;  /* 0x00000009090ae211 */ /* 0x000fe400078f08ff */
[----:B------:R-:W-:-:S02]  /*11410*/  @!P0 LOP3.LUT R9, R0, 0xfffffffe, RZ, 0xc0, !PT ;  /* 0xfffffffe00098812 */ /* 0x000fc400078ec0ff */
[----:B------:R-:W-:Y:S02]  /*11420*/  @!P2 LOP3.LUT R13, R20, 0xfffffffe, RZ, 0xc0, !PT ;  /* 0xfffffffe140da812 */ /* 0x000fe400078ec0ff */
[----:B---3--:R-:W-:Y:S02]  /*11430*/  @!P3 LOP3.LUT R15, R21, 0xfffffffe, RZ, 0xc0, !PT ;  /* 0xfffffffe150fb812 */ /* 0x008fe400078ec0ff */
[----:B--2---:R-:W-:Y:S01]  /*11440*/  @!P4 LOP3.LUT R17, R12, 0xfffffffe, RZ, 0xc0, !PT ;  /* 0xfffffffe0c11c812 */ /* 0x004fe200078ec0ff */
        /* <DEDUP_REMOVED lines=16> */
.L_x_2102:
[----:B------:R-:W-:Y:S05]  /*11550*/  BSYNC B0 ;  /* 0x0000000000007941 */ /* 0x000fea0003800000 */
.L_x_2101:
[----:B------:R-:W-:Y:S01]  /*11560*/  ISETP.GE.AND P0, PT, R23, R18, PT ;  /* 0x000000121700720c */ /* 0x000fe20003f06270 */
[----:B01----:R0:W1:Y:S04]  /*11570*/  SHFL.IDX PT, R5, R7, 0x1, 0x1c1f ;  /* 0x003c1f0007057f89 */ /* 0x00306800000e0000 */
[----:B----4-:R0:W4:Y:S08]  /*11580*/  SHFL.IDX PT, R4, R6, 0x1, 0x1c1f ;  /* 0x003c1f0006047f89 */ /* 0x01013000000e0000 */
[----:B0-----:R-:W-:Y:S05]  /*11590*/  @P0 BRA `(.L_x_2067) ;  /* 0x0000005000100947 */ /* 0x001fea0003800000 */
[C---:B---3--:R-:W-:Y:S01]  /*115a0*/  VIADD R0, R3.reuse, 0x8 ;  /* 0x0000000803007836 */ /* 0x048fe20000000000 */
[----:B------:R-:W-:Y:S01]  /*115b0*/  ULDC UR4, c[0x0][0xac8] ;  /* 0x0002b20000047ab9 */ /* 0x000fe20000000800 */
[C---:B------:R-:W-:Y:S01]  /*115c0*/  IADD3 R2, R3.reuse, 0x10, RZ ;  /* 0x0000001003027810 */ /* 0x040fe20007ffe0ff */
[C---:B------:R-:W-:Y:S01]  /*115d0*/  VIADD R10, R3.reuse, 0x18 ;  /* 0x00000018030a7836 */ /* 0x040fe20000000000 */
[C---:B------:R-:W-:Y:S01]  /*115e0*/  ISETP.GE.AND P2, PT, R3.reuse, UR4, PT ;  /* 0x0000000403007c0c */ /* 0x040fe2000bf46270 */
[C---:B------:R-:W-:Y:S01]  /*115f0*/  VIADD R11, R3.reuse, 0x28 ;  /* 0x00000028030b7836 */ /* 0x040fe20000000000 */
[----:B------:R-:W-:Y:S01]  /*11600*/  ISETP.GE.AND P3, PT, R0, UR4, PT ;  /* 0x0000000400007c0c */ /* 0x000fe2000bf66270 */
[----:B------:R-:W-:Y:S01]  /*11610*/  ULDC.64 UR6, c[0x0][0x208] ;  /* 0x0000820000067ab9 */ /* 0x000fe20000000a00 */
[----:B------:R-:W-:Y:S01]  /*11620*/  ISETP.GE.AND P0, PT, R2, UR4, PT ;  /* 0x0000000402007c0c */ /* 0x000fe2000bf06270 */
[C---:B------:R-:W-:Y:S01]  /*11630*/  VIADD R12, R3.reuse, 0x30 ;  /* 0x00000030030c7836 */ /* 0x040fe20000000000 */
[----:B------:R-:W-:Y:S01]  /*11640*/  ISETP.GE.AND P1, PT, R10, UR4, PT ;  /* 0x000000040a007c0c */ /* 0x000fe2000bf26270 */
[C---:B------:R-:W-:Y:S01]  /*11650*/  VIADD R14, R3.reuse, 0x40 ;  /* 0x00000040030e7836 */ /* 0x040fe20000000000 */
[C---:B------:R-:W-:Y:S01]  /*11660*/  IADD3 R13, R3.reuse, 0x38, RZ ;  /* 0x00000038030d7810 */ /* 0x040fe20007ffe0ff */
[C---:B------:R-:W-:Y:S01]  /*11670*/  VIADD R16, R3.reuse, 0x48 ;  /* 0x0000004803107836 */ /* 0x040fe20000000000 */
[----:B------:R-:W-:Y:S01]  /*11680*/  ISETP.GE.AND P4, PT, R12, UR4, PT ;  /* 0x000000040c007c0c */ /* 0x000fe2000bf86270 */
[----:B------:R-:W-:Y:S01]  /*11690*/  VIADD R18, R3, 0x50 ;  /* 0x0000005003127836 */ /* 0x000fe20000000000 */
[----:B------:R-:W-:Y:S01]  /*116a0*/  ISETP.GE.AND P5, PT, R13, UR4, PT ;  /* 0x000000040d007c0c */ /* 0x000fe2000bfa6270 */
[----:B-1--4-:R-:W-:Y:S01]  /*116b0*/  @!P2 IMAD.WIDE R6, R3, 0x4, R4 ;  /* 0x000000040306a825 */ /* 0x012fe200078e0204 */
[----:B------:R-:W-:-:S02]  /*116c0*/  ISETP.GE.AND P6, PT, R14, UR4, PT ;  /* 0x000000040e007c0c */ /* 0x000fc4000bfc6270 */
[----:B------:R-:W-:Y:S01]  /*116d0*/  @!P3 LEA.HI R0, R0, R0, RZ, 0x1 ;  /* 0x000000000000b211 */ /* 0x000fe200078f08ff */
[C---:B------:R-:W-:Y:S01]  /*116e0*/  VIADD R20, R3.reuse, 0x70 ;  /* 0x0000007003147836 */ /* 0x040fe20000000000 */
[----:B------:R0:W-:Y:S01]  /*116f0*/  @!P2 ST.E.64 desc[UR6][R6.64], R26 ;  /* 0x0000001a0600a985 */ /* 0x0001e2000c101b06 */
[----:B------:R-:W-:Y:S02]  /*11700*/  @!P0 LEA.HI R2, R2, R2, RZ, 0x1 ;  /* 0x0000000202028211 */ /* 0x000fe400078f08ff */
[----:B------:R-:W-:Y:S01]  /*11710*/  @!P3 LOP3.LUT R9, R0, 0xfffffffe, RZ, 0xc0, !PT ;  /* 0xfffffffe0009b812 */ /* 0x000fe200078ec0ff */
[----:B------:R-:W-:Y:S01]  /*11720*/  VIADD R0, R3, 0x20 ;  /* 0x0000002003007836 */ /* 0x000fe20000000000 */
[----:B------:R-:W-:Y:S02]  /*11730*/  @!P1 LEA.HI R10, R10, R10, RZ, 0x1 ;  /* 0x0000000a0a0a9211 */ /* 0x000fe400078f08ff */
[----:B------:R-:W-:Y:S01]  /*11740*/  @!P4 LEA.HI R12, R12, R12, RZ, 0x1 ;  /* 0x0000000c0c0cc211 */ /* 0x000fe200078f08ff */
[----:B------:R-:W-:Y:S01]  /*11750*/  @!P3 IMAD.WIDE R8, R9, 0x4, R4 ;  /* 0x000000040908b825 */ /* 0x000fe200078e0204 */
[----:B------:R-:W-:-:S02]  /*11760*/  ISETP.GE.AND P2, PT, R0, UR4, PT ;  /* 0x0000000400007c0c */ /* 0x000fc4000bf46270 */
[----:B------:R-:W-:Y:S02]  /*11770*/  @!P6 LEA.HI R14, R14, R14, RZ, 0x1 ;  /* 0x0000000e0e0ee211 */ /* 0x000fe400078f08ff */
[----:B------:R1:W-:Y:S01]  /*11780*/  @!P3 ST.E.64 desc[UR6][R8.64], R30 ;  /* 0x0000001e0800b985 */ /* 0x0003e2000c101b06 */
[----:B------:R-:W-:Y:S02]  /*11790*/  ISETP.GE.AND P3, PT, R11, UR4, PT ;  /* 0x000000040b007c0c */ /* 0x000fe4000bf66270 */
[----:B0-----:R-:W-:Y:S02]  /*117a0*/  @!P0 LOP3.LUT R7, R2, 0xfffffffe, RZ, 0xc0, !PT ;  /* 0xfffffffe02078812 */ /* 0x001fe400078ec0ff */
[----:B------:R-:W-:Y:S02]  /*117b0*/  @!P4 LOP3.LUT R15, R12, 0xfffffffe, RZ, 0xc0, !PT ;  /* 0xfffffffe0c0fc812 */ /* 0x000fe400078ec0ff */
[----:B------:R-:W-:Y:S01]  /*117c0*/  @!P6 LOP3.LUT R21, R14, 0xfffffffe, RZ, 0xc0, !PT ;  /* 0xfffffffe0e15e812 */ /* 0x000fe200078ec0ff */
[----:B------:R-:W-:Y:S01]  /*117d0*/  @!P0 IMAD.WIDE R6, R7, 0x4, R4 ;  /* 0x0000000407068825 */ /* 0x000fe200078e0204 */
[----:B------:R-:W-:-:S04]  /*117e0*/  @!P2 LEA.HI R0, R0, R0, RZ, 0x1 ;  /* 0x000000000000a211 */ /* 0x000fc800078f08ff */
        /* <DEDUP_REMOVED lines=12> */
[----:B------:R-:W-:-:S02]  /*118b0*/  ISETP.GE.AND P0, PT, R18, UR4, PT ;  /* 0x0000000412007c0c */ /* 0x000fc4000bf06270 */
[----:B------:R-:W-:Y:S01]  /*118c0*/  IADD3 R2, R3, 0x60, RZ ;  /* 0x0000006003027810 */ /* 0x000fe20007ffe0ff */
        /* <DEDUP_REMOVED lines=12> */
[----:B------:R-:W-:Y:S01]  /*11990*/  VIADD R21, R3, 0x78 ;  /* 0x0000007803157836 */ /* 0x000fe20000000000 */
[----:B------:R-:W-:Y:S01]  /*119a0*/  ISETP.GE.AND P4, PT, R20, UR4, PT ;  /* 0x0000000414007c0c */ /* 0x000fe2000bf86270 */
[----:B------:R-:W-:Y:S01]  /*119b0*/  @!P1 IMAD.WIDE R6, R7, 0x4, R4 ;  /* 0x0000000407069825 */ /* 0x000fe200078e0204 */
[----:B------:R-:W-:Y:S01]  /*119c0*/  @!P5 ST.E.64 desc[UR6][R12.64], R54 ;  /* 0x000000360c00d985 */ /* 0x000fe2000c101b06 */
[----:B------:R-:W-:-:S02]  /*119d0*/  ISETP.GE.AND P5, PT, R17, UR4, PT ;  /* 0x0000000411007c0c */ /* 0x000fc4000bfa6270 */
[----:B------:R-:W-:Y:S01]  /*119e0*/  ISETP.GE.AND P3, PT, R21, UR4, PT ;  /* 0x0000000415007c0c */ /* 0x000fe2000bf66270 */
[----:B------:R-:W-:Y:S01]  /*119f0*/  @!P6 ST.E.64 desc[UR6][R14.64], R58 ;  /* 0x0000003a0e00e985 */ /* 0x000fe2000c101b06 */
[----:B------:R-:W-:Y:S01]  /*11a00*/  ISETP.GE.AND P6, PT, R2, UR4, PT ;  /* 0x0000000402007c0c */ /* 0x000fe2000bfc6270 */
[----:B------:R-:W-:Y:S01]  /*11a10*/  VIADD R16, R3, 0x80 ;  /* 0x0000008003107836 */ /* 0x000fe20000000000 */
[----:B-1----:R-:W-:Y:S01]  /*11a20*/  @!P0 LOP3.LUT R9, R18, 0xfffffffe, RZ, 0xc0, !PT ;  /* 0xfffffffe12098812 */ /* 0x002fe200078ec0ff */
[----:B------:R1:W-:Y:S01]  /*11a30*/  @!P1 ST.E.64 desc[UR6][R6.64], R62 ;  /* 0x0000003e06009985 */ /* 0x0003e2000c101b06 */
[----:B------:R-:W-:Y:S02]  /*11a40*/  @!P2 LEA.HI R0, R0, R0, RZ, 0x1 ;  /* 0x000000000000a211 */ /* 0x000fe400078f08ff */
[----:B------:R-:W-:Y:S01]  /*11a50*/  @!P4 LEA.HI R20, R20, R20, RZ, 0x1 ;  /* 0x000000141414c211 */ /* 0x000fe200078f08ff */
[----:B------:R-:W-:Y:S01]  /*11a60*/  @!P0 IMAD.WIDE R8, R9, 0x4, R4 ;  /* 0x0000000409088825 */ /* 0x000fe200078e0204 */
[----:B0-----:R-:W-:-:S02]  /*11a70*/  @!P2 LOP3.LUT R11, R0, 0xfffffffe, RZ, 0xc0, !PT ;  /* 0xfffffffe000ba812 */ /* 0x001fc400078ec0ff */
[----:B------:R-:W-:Y:S01]  /*11a80*/  @!P5 LEA.HI R17, R17, R17, RZ, 0x1 ;  /* 0x000000111111d211 */ /* 0x000fe200078f08ff */
[----:B------:R-:W-:Y:S01]  /*11a90*/  VIADD R0, R3, 0x90 ;  /* 0x0000009003007836 */ /* 0x000fe20000000000 */
[----:B------:R-:W-:Y:S01]  /*11aa0*/  @!P3 LEA.HI R21, R21, R21, RZ, 0x1 ;  /* 0x000000151515b211 */ /* 0x000fe200078f08ff */
[----:B------:R0:W-:Y:S01]  /*11ab0*/  @!P0 ST.E.64 desc[UR6][R8.64], R66 ;  /* 0x0000004208008985 */ /* 0x0001e2000c101b06 */
[----:B------:R-:W-:Y:S02]  /*11ac0*/  @!P6 LEA.HI R2, R2, R2, RZ, 0x1 ;  /* 0x000000020202e211 */ /* 0x000fe400078f08ff */
[----:B------:R-:W-:Y:S01]  /*11ad0*/  @!P5 LOP3.LUT R17, R17, 0xfffffffe, RZ, 0xc0, !PT ;  /* 0xfffffffe1111d812 */ /* 0x000fe200078ec0ff */
[--C-:B-1----:R-:W-:Y:S01]  /*11ae0*/  @!P2 IMAD.WIDE R6, R11, 0x4, R4.reuse ;  /* 0x000000040b06a825 */ /* 0x102fe200078e0204 */
[----:B------:R-:W-:Y:S02]  /*11af0*/  @!P6 LOP3.LUT R13, R2, 0xfffffffe, RZ, 0xc0, !PT ;  /* 0xfffffffe020de812 */ /* 0x000fe400078ec0ff */
[----:B------:R-:W-:Y:S01]  /*11b00*/  @!P4 LOP3.LUT R15, R20, 0xfffffffe, RZ, 0xc0, !PT ;  /* 0xfffffffe140fc812 */ /* 0x000fe200078ec0ff */
[--C-:B------:R-:W-:Y:S01]  /*11b10*/  @!P5 IMAD.WIDE R10, R17, 0x4, R4.reuse ;  /* 0x00000004110ad825 */ /* 0x100fe200078e0204 */
[----:B------:R-:W-:Y:S01]  /*11b20*/  @!P3 LOP3.LUT R21, R21, 0xfffffffe, RZ, 0xc0, !PT ;  /* 0xfffffffe1515b812 */ /* 0x000fe200078ec0ff */
[----:B------:R1:W-:Y:S01]  /*11b30*/  @!P2 ST.E.64 desc[UR6][R6.64], R70 ;  /* 0x000000460600a985 */ /* 0x0003e2000c101b06 */
[C---:B------:R-:W-:Y:S01]  /*11b40*/  IADD3 R18, R3.reuse, 0x88, RZ ;  /* 0x0000008803127810 */ /* 0x040fe20007ffe0ff */
[----:B------:R-:W-:Y:S01]  /*11b50*/  VIADD R2, R3, 0x98 ;  /* 0x0000009803027836 */ /* 0x000fe20000000000 */
[----:B------:R-:W-:Y:S01]  /*11b60*/  ISETP.GE.AND P0, PT, R16, UR4, PT ;  /* 0x0000000410007c0c */ /* 0x000fe2000bf06270 */
[----:B0-----:R-:W-:Y:S01]  /*11b70*/  @!P6 IMAD.WIDE R8, R13, 0x4, R4 ;  /* 0x000000040d08e825 */ /* 0x001fe200078e0204 */
[----:B------:R-:W-:-:S02]  /*11b80*/  ISETP.GE.AND P1, PT, R18, UR4, PT ;  /* 0x0000000412007c0c */ /* 0x000fc4000bf26270 */
[----:B------:R-:W-:Y:S01]  /*11b90*/  ISETP.GE.AND P2, PT, R0, UR4, PT ;  /* 0x0000000400007c0c */ /* 0x000fe2000bf46270 */
[--C-:B------:R-:W-:Y:S01]  /*11ba0*/  @!P4 IMAD.WIDE R12, R15, 0x4, R4.reuse ;  /* 0x000000040f0cc825 */ /* 0x100fe200078e0204 */
[----:B------:R0:W-:Y:S03]  /*11bb0*/  @!P6 ST.E.64 desc[UR6][R8.64], R74 ;  /* 0x0000004a0800e985 */ /* 0x0001e6000c101b06 */
[----:B------:R-:W-:Y:S01]  /*11bc0*/  @!P3 IMAD.WIDE R14, R21, 0x4, R4 ;  /* 0x00000004150eb825 */ /* 0x000fe200078e0204 */
[----:B------:R2:W-:Y:S01]  /*11bd0*/  @!P5 ST.E.64 desc[UR6][R10.64], R78 ;  /* 0x0000004e0a00d985 */ /* 0x0005e2000c101b06 */
[C---:B------:R-:W-:Y:S02]  /*11be0*/  IADD3 R21, R3.reuse, 0xb0, RZ ;  /* 0x000000b003157810 */ /* 0x040fe40007ffe0ff */
[C---:B------:R-:W-:Y:S01]  /*11bf0*/  VIADD R17, R3.reuse, 0xa0 ;  /* 0x000000a003117836 */ /* 0x040fe20000000000 */
[----:B------:R3:W-:Y:S01]  /*11c00*/  @!P4 ST.E.64 desc[UR6][R12.64], R82 ;  /* 0x000000520c00c985 */ /* 0x0007e2000c101b06 */
[C---:B------:R-:W-:Y:S01]  /*11c10*/  VIADD R20, R3.reuse, 0xa8 ;  /* 0x000000a803147836 */ /* 0x040fe20000000000 */
[----:B------:R-:W-:Y:S01]  /*11c20*/  @!P0 LEA.HI R16, R16, R16, RZ, 0x1 ;  /* 0x0000001010108211 */ /* 0x000fe200078f08ff */
[----:B------:R-:W-:Y:S01]  /*11c30*/  VIADD R3, R3, 0xb8 ;  /* 0x000000b803037836 */ /* 0x000fe20000000000 */
[----:B------:R4:W-:Y:S01]  /*11c40*/  @!P3 ST.E.64 desc[UR6][R14.64], R86 ;  /* 0x000000560e00b985 */ /* 0x0009e2000c101b06 */
[----:B------:R-:W-:-:S02]  /*11c50*/  ISETP.GE.AND P3, PT, R2, UR4, PT ;  /* 0x0000000402007c0c */ /* 0x000fc4000bf66270 */
[----:B------:R-:W-:Y:S02]  /*11c60*/  ISETP.GE.AND P4, PT, R17, UR4, PT ;  /* 0x0000000411007c0c */ /* 0x000fe4000bf86270 */
[----:B------:R-:W-:Y:S02]  /*11c70*/  ISETP.GE.AND P5, PT, R20, UR4, PT ;  /* 0x0000000414007c0c */ /* 0x000fe4000bfa6270 */
[----:B------:R-:W-:Y:S02]  /*11c80*/  ISETP.GE.AND P6, PT, R21, UR4, PT ;  /* 0x0000000415007c0c */ /* 0x000fe4000bfc6270 */
[----:B------:R-:W-:Y:S02]  /*11c90*/  @!P1 LEA.HI R18, R18, R18, RZ, 0x1 ;  /* 0x0000001212129211 */ /* 0x000fe400078f08ff */
[----:B-1----:R-:W-:Y:S02]  /*11ca0*/  @!P0 LOP3.LUT R7, R16, 0xfffffffe, RZ, 0xc0, !PT ;  /* 0xfffffffe10078812 */ /* 0x002fe400078ec0ff */
[----:B0-----:R-:W-:-:S02]  /*11cb0*/  @!P1 LOP3.LUT R9, R18, 0xfffffffe, RZ, 0xc0, !PT ;  /* 0xfffffffe12099812 */ /* 0x001fc400078ec0ff */
[----:B------:R-:W-:Y:S01]  /*11cc0*/  @!P2 LEA.HI R0, R0, R0, RZ, 0x1 ;  /* 0x000000000000a211 */ /* 0x000fe200078f08ff */
[--C-:B------:R-:W-:Y:S01]  /*11cd0*/  @!P0 IMAD.WIDE R6, R7, 0x4, R4.reuse ;  /* 0x0000000407068825 */ /* 0x100fe200078e0204 */
[----:B------:R-:W-:Y:S02]  /*11ce0*/  @!P3 LEA.HI R2, R2, R2, RZ, 0x1 ;  /* 0x000000020202b211 */ /* 0x000fe400078f08ff */
[----:B------:R-:W-:Y:S01]  /*11cf0*/  @!P4 LEA.HI R17, R17, R17, RZ, 0x1 ;  /* 0x000000111111c211 */ /* 0x000fe200078f08ff */
[----:B------:R-:W-:Y:S01]  /*11d00*/  @!P1 IMAD.WIDE R8, R9, 0x4, R4 ;  /* 0x0000000409089825 */ /* 0x000fe200078e0204 */
[----:B------:R-:W-:Y:S01]  /*11d10*/  @!P5 LEA.HI R20, R20, R20, RZ, 0x1 ;  /* 0x000000141414d211 */ /* 0x000fe200078f08ff */
[----:B------:R0:W-:Y:S01]  /*11d20*/  @!P0 ST.E.64 desc[UR6][R6.64], R90 ;  /* 0x0000005a06008985 */ /* 0x0001e2000c101b06 */
[----:B------:R-:W-:Y:S02]  /*11d30*/  @!P6 LEA.HI R21, R21, R21, RZ, 0x1 ;  /* 0x000000151515e211 */ /* 0x000fe400078f08ff */
[----:B--2---:R-:W-:Y:S01]  /*11d40*/  @!P2 LOP3.LUT R11, R0, 0xfffffffe, RZ, 0xc0, !PT ;  /* 0xfffffffe000ba812 */ /* 0x004fe200078ec0ff */
[----:B------:R1:W-:Y:S01]  /*11d50*/  @!P1 ST.E.64 desc[UR6][R8.64], R94 ;  /* 0x0000005e08009985 */ /* 0x0003e2000c101b06 */
[----:B---3--:R-:W-:-:S02]  /*11d60*/  @!P3 LOP3.LUT R13, R2, 0xfffffffe, RZ, 0xc0, !PT ;  /* 0xfffffffe020db812 */ /* 0x008fc400078ec0ff */
[----:B------:R-:W-:Y:S02]  /*11d70*/  @!P4 LOP3.LUT R17, R17, 0xfffffffe, RZ, 0xc0, !PT ;  /* 0xfffffffe1111c812 */ /* 0x000fe400078ec0ff */
[----:B------:R-:W-:Y:S02]  /*11d80*/  ISETP.GE.AND P0, PT, R3, UR4, PT ;  /* 0x0000000403007c0c */ /* 0x000fe4000bf06270 */
[----:B----4-:R-:W-:Y:S02]  /*11d90*/  @!P5 LOP3.LUT R15, R20, 0xfffffffe, RZ, 0xc0, !PT ;  /* 0xfffffffe140fd812 */ /* 0x010fe400078ec0ff */
[----:B------:R-:W-:Y:S01]  /*11da0*/  @!P6 LOP3.LUT R21, R21, 0xfffffffe, RZ, 0xc0, !PT ;  /* 0xfffffffe1515e812 */ /* 0x000fe200078ec0ff */
        /* <DEDUP_REMOVED lines=17> */
.L_x_2100:
        /* <DEDUP_REMOVED lines=16> */
[----:B------:R-:W-:Y:S01]  /*11fc0*/  MOV R5, R0 ;  /* 0x0000000000057202 */ /* 0x000fe20000000f00 */
        /* <DEDUP_REMOVED lines=45> */
.L_x_2065:
        /* <DEDUP_REMOVED lines=18> */
.L_x_2103:
[----:B------:R-:W-:Y:S01]  /*123c0*/  ULDC UR42, c[0x0][0xc50] ;  /* 0x00031400002a7ab9 */ /* 0x000fe20000000800 */
[----:B------:R-:W-:Y:S01]  /*123d0*/  UMOV UR36, UR6 ;  /* 0x0000000600247c82 */ /* 0x000fe20008000000 */
[----:B------:R-:W-:-:S11]  /*123e0*/  UISETP.NE.AND UP0, UPT, UR42, 0x1, UPT ;  /* 0x000000012a00788c */ /* 0x000fd6000bf05270 */
[----:B------:R-:W-:Y:S01]  /*123f0*/  @UP0 ULDC UR4, c[0x0][0xc54] ;  /* 0x0003150000040ab9 */ /* 0x000fe20000000800 */
[----:B------:R-:W-:Y:S01]  /*12400*/  @UP0 ULDC UR7, c[0x0][0xc58] ;  /* 0x0003160000070ab9 */ /* 0x000fe20000000800 */
[----:B------:R-:W-:-:S04]  /*12410*/  UIMAD.WIDE.U32 UR4, UR6, UR4, URZ ;  /* 0x00000004060472a5 */ /* 0x000fc8000f8e003f */
[----:B------:R-:W-:-:S12]  /*12420*/  @UP0 USHF.R.U32.HI UR36, URZ, UR7, UR5 ;  /* 0x000000073f240299 */ /* 0x000fd80008011605 */
.L_x_2104:
[----:B------:R-:W-:Y:S01]  /*12430*/  ISETP.GE.AND P0, PT, R18, RZ, PT ;  /* 0x000000ff1200720c */ /* 0x000fe20003f06270 */
[----:B------:R-:W-:Y:S01]  /*12440*/  UIADD3 UR4, -UR36, URZ, URZ ;  /* 0x0000003f24047290 */ /* 0x000fe2000fffe13f */
[----:B------:R-:W-:Y:S01]  /*12450*/  IMAD.MOV.U32 R9, RZ, RZ, 0x1 ;  /* 0x00000001ff097424 */ /* 0x000fe200078e00ff */
[----:B------:R-:W-:Y:S01]  /*12460*/  MOV R0, RZ ;  /* 0x000000ff00007202 */ /* 0x000fe20000000f00 */
[----:B------:R-:W-:Y:S01]  /*12470*/  IMAD.MOV.U32 R3, RZ, RZ, 0x1 ;  /* 0x00000001ff037424 */ /* 0x000fe200078e00ff */
[----:B------:R-:W-:-:S08]  /*12480*/  UIMAD UR42, UR42, UR4, UR6 ;  /* 0x000000042a2a72a4 */ /* 0x000fd0000f8e0206 */
        /* <DEDUP_REMOVED lines=8> */
[----:B------:R-:W-:Y:S02]  /*12510*/  UISETP.NE.AND.EX UP0, UPT, UR7, URZ, UPT, UP0 ;  /* 0x0000003f0700728c */ /* 0x000fe4000bf05300 */
[----:B------:R-:W-:-:S02]  /*12520*/  UIADD3 UR10, -UR5, 0x70, URZ ;  /* 0x00000070050a7890 */ /* 0x000fc4000fffe13f */
[----:B------:R-:W-:Y:S01]  /*12530*/  USEL UR7, UR6, 0x1, UP0 ;  /* 0x0000000106077887 */ /* 0x000fe20008000000 */
[----:B------:R-:W-:Y:S01]  /*12540*/  ULDC UR9, c[0x0][0x2f0] ;  /* 0x0000bc0000097ab9 */ /* 0x000fe20000000800 */
[----:B------:R-:W-:Y:S02]  /*12550*/  UMOV UR41, URZ ;  /* 0x0000003f00297c82 */ /* 0x000fe40008000000 */
[----:B------:R-:W-:Y:S02]  /*12560*/  UIMAD UR10, UR7, UR9, UR10 ;  /* 0x00000009070a72a4 */ /* 0x000fe4000f8e020a */
[----:B0-----:R-:W-:-:S03]  /*12570*/  ULEA UR8, UR4, 0x7f, 0x7 ;  /* 0x0000007f04087891 */ /* 0x001fc6000f8e383f */
[----:B------:R-:W-:Y:S02]  /*12580*/  @UP1 ULDC UR4, c[0x0][0x44c] ;  /* 0x0001130000041ab9 */ /* 0x000fe40000000800 */
[----:B------:R-:W-:Y:S02]  /*12590*/  UIMAD.WIDE.U32 UR4, UR8, UR4, URZ ;  /* 0x00000004080472a5 */ /* 0x000fe4000f8e003f */
[----:B------:R-:W-:Y:S01]  /*125a0*/  UMOV UR6, UR8 ;  /* 0x0000000800067c82 */ /* 0x000fe20008000000 */
[----:B------:R-:W-:Y:S02]  /*125b0*/  @UP1 ULDC UR8, c[0x0][0x450] ;  /* 0x0001140000081ab9 */ /* 0x000fe40000000800 */
[----:B------:R-:W-:Y:S02]  /*125c0*/  @UP1 USHF.R.U32.HI UR6, URZ, UR8, UR5 ;  /* 0x000000083f061299 */ /* 0x000fe40008011605 */
[----:B------:R-:W-:Y:S02]  /*125d0*/  UIMAD UR5, UR7, UR9, 0x6f ;  /* 0x0000006f070574a4 */ /* 0x000fe4000f8e0209 */
[----:B------:R-:W-:Y:S01]  /*125e0*/  UIADD3 UR7, UR10, UR6, URZ ;  /* 0x000000060a077290 */ /* 0x000fe2000fffe03f */
[----:B------:R-:W-:-:S02]  /*125f0*/  UMOV UR4, URZ ;  /* 0x0000003f00047c82 */ /* 0x000fc40008000000 */
[----:B------:R-:W-:Y:S01]  /*12600*/  UMOV UR6, URZ ;  /* 0x0000003f00067c82 */ /* 0x000fe20008000000 */
[----:B------:R-:W-:Y:S02]  /*12610*/  UIMAD.WIDE UR4, UR5, -0x6db6db6d, UR4 ;  /* 0x92492493050478a5 */ /* 0x000fe4000f8e0204 */
[----:B------:R-:W-:Y:S02]  /*12620*/  UIMAD.WIDE UR6, UR7, -0x6db6db6d, UR6 ;  /* 0x92492493070678a5 */ /* 0x000fe4000f8e0206 */
[----:B------:R-:W-:Y:S02]  /*12630*/  USHF.R.U32.HI UR8, URZ, 0x1f, UR5 ;  /* 0x0000001f3f087899 */ /* 0x000fe40008011605 */
[----:B------:R-:W-:Y:S02]  /*12640*/  USHF.R.U32.HI UR4, URZ, 0x1f, UR7 ;  /* 0x0000001f3f047899 */ /* 0x000fe40008011607 */
[----:B------:R-:W-:Y:S02]  /*12650*/  ULEA.HI.SX32 UR8, UR5, UR8, 0x1a ;  /* 0x0000000805087291 */ /* 0x000fe4000f8fd23f */
[----:B------:R-:W-:-:S02]  /*12660*/  ULEA.HI.SX32 UR4, UR7, UR4, 0x1a ;  /* 0x0000000407047291 */ /* 0x000fc4000f8fd23f */
[----:B------:R-:W-:Y:S02]  /*12670*/  USHF.R.U32.HI UR10, URZ, 0x10, UR42 ;  /* 0x000000103f0a7899 */ /* 0x000fe4000801162a */
[----:B------:R-:W-:Y:S02]  /*12680*/  UISETP.LT.AND UP0, UPT, UR8, UR4, UPT ;  /* 0x000000040800728c */ /* 0x000fe4000bf01270 */
[----:B------:R-:W-:Y:S02]  /*12690*/  ULOP3.LUT UR42, UR42, 0xffff, URZ, 0xc0, !UPT ;  /* 0x0000ffff2a2a7892 */ /* 0x000fe4000f8ec03f */
[----:B------:R-:W-:Y:S02]  /*126a0*/  USEL UR39, UR8, UR4, UP0 ;  /* 0x0000000408277287 */ /* 0x000fe40008000000 */
[----:B------:R-:W-:Y:S02]  /*126b0*/  UISETP.NE.AND UP0, UPT, UR10, URZ, UPT ;  /* 0x0000003f0a00728c */ /* 0x000fe4000bf05270 */
[----:B------:R-:W-:-:S06]  /*126c0*/  UISETP.GE.AND UP1, UPT, UR39, 0x1, UPT ;  /* 0x000000012700788c */ /* 0x000fcc000bf26270 */
[----:B------:R-:W-:-:S03]  /*126d0*/  PLOP3.LUT P0, PT, PT, PT, UP1, 0x80, 0x0 ;  /* 0x000000000000781c */ /* 0x000fc60003f0f018 */
[----:B------:R-:W-:-:S10]  /*126e0*/  @!UP0 ULDC UR10, c[0x0][0x9f0] ;  /* 0x00027c00000a8ab9 */ /* 0x000fd40000000800 */
[----:B------:R-:W-:Y:S05]  /*126f0*/  @!P0 BRA `(.L_x_2106) ;  /* 0x0000000000848947 */ /* 0x000fea0003800000 */
[----:B------:R-:W-:Y:S01]  /*12700*/  IMAD.U32 R3, RZ, RZ, UR10 ;  /* 0x0000000aff037e24 */ /* 0x000fe2000f8e00ff */
[----:B------:R-:W-:Y:S01]  /*12710*/  UIADD3 UR6, UR10, -0x1, UR39 ;  /* 0xffffffff0a067890 */ /* 0x000fe2000fffe027 */
[----:B------:R-:W-:-:S03]  /*12720*/  UMOV UR4, URZ ;  /* 0x0000003f00047c82 */ /* 0x000fc60008000000 */
[-C--:B------:R-:W-:Y:S02]  /*12730*/  IABS R0, R3.reuse ;  /* 0x0000000300007213 */ /* 0x080fe40000000000 */
[----:B------:R-:W-:Y:S01]  /*12740*/  IABS R4, R3 ;  /* 0x0000000300047213 */ /* 0x000fe20000000000 */
[----:B------:R-:W-:Y:S01]  /*12750*/  IMAD.U32 R3, RZ, RZ, UR6 ;  /* 0x00000006ff037e24 */ /* 0x000fe2000f8e00ff */
[----:B------:R-:W-:Y:S01]  /*12760*/  R2UR UR11, R0 ;  /* 0x00000000000b72ca */ /* 0x000fe200000e0000 */
[----:B------:R-:W-:Y:S01]  /*12770*/  ULOP3.LUT UR6, UR6, UR10, URZ, 0x3c, !UPT ;  /* 0x0000000a06067292 */ /* 0x000fe2000f8e3c3f */
[----:B------:R-:W-:-:S11]  /*12780*/  IADD3 R4, RZ, -R4, RZ ;  /* 0x80000004ff047210 */ /* 0x000fd60007ffe0ff */
[----:B------:R-:W0:Y:S08]  /*12790*/  I2F.RP R0, UR11 ;  /* 0x0000000b00007d06 */ /* 0x000e300008209400 */
[----:B0-----:R-:W0:Y:S02]  /*127a0*/  MUFU.RCP R0, R0 ;  /* 0x0000000000007308 */ /* 0x001e240000001000 */
[----:B0-----:R-:W-:Y:S01]  /*127b0*/  VIADD R2, R0, 0xffffffe ;  /* 0x0ffffffe00027836 */ /* 0x001fe20000000000 */
[----:B------:R-:W-:Y:S01]  /*127c0*/  IABS R0, R3 ;  /* 0x0000000300007213 */ /* 0x000fe20000000000 */
[----:B------:R-:W-:-:S03]  /*127d0*/  IMAD.MOV.U32 R3, RZ, RZ, R4 ;  /* 0x000000ffff037224 */ /* 0x000fc600078e0004 */
[----:B------:R-:W-:Y:S01]  /*127e0*/  R2UR UR8, R0 ;  /* 0x00000000000872ca */ /* 0x000fe200000e0000 */
[----:B------:R-:W0:Y:S01]  /*127f0*/  F2I.FTZ.U32.TRUNC.NTZ R2, R2 ;  /* 0x0000000200027305 */ /* 0x000e22000021f000 */
        /* <DEDUP_REMOVED lines=17> */
.L_x_2106:
[----:B------:R-:W-:Y:S01]  /*12910*/  UIMAD UR40, UR42, UR41, URZ ;  /* 0x000000292a2872a4 */ /* 0x000fe2000f8e023f */
[----:B------:R-:W-:-:S05]  /*12920*/  IMAD.U32 R0, RZ, RZ, UR39 ;  /* 0x00000027ff007e24 */ /* 0x000fca000f8e00ff */
[----:B------:R-:W-:-:S05]  /*12930*/  IMAD.U32 R3, RZ, RZ, UR40 ;  /* 0x00000028ff037e24 */ /* 0x000fca000f8e00ff */
[----:B------:R-:W-:Y:S01]  /*12940*/  VIADDMNMX R17, R3, UR41, R0, PT ;  /* 0x0000002903117c46 */ /* 0x000fe2000b800100 */
[----:B------:R-:W-:Y:S01]  /*12950*/  IMAD.MOV.U32 R0, RZ, RZ, RZ ;  /* 0x000000ffff007224 */ /* 0x000fe200078e00ff */
[----:B------:R-:W-:Y:S02]  /*12960*/  MOV R3, 0x1 ;  /* 0x0000000100037802 */ /* 0x000fe40000000f00 */
        /* <DEDUP_REMOVED lines=16> */
[----:B------:R-:W0:Y:S01]  /*12a70*/  LDC.64 R2, c[0x4][R2] ;  /* 0x0100000002027b82 */ /* 0x000e220000000a00 */
        /* <DEDUP_REMOVED lines=8> */
[----:B0-----:R-:W-:Y:S05]  /*12b00*/  CALL.ABS.NOINC R2 ;  /* 0x0000000002007343 */ /* 0x001fea0003c00000 */
.L_x_2107:
        /* <DEDUP_REMOVED lines=9> */
[----:B------:R-:W-:Y:S01]  /*12ba0*/  MOV R4, UR6 ;  /* 0x0000000600047c02 */ /* 0x000fe20008000f00 */
[----:B------:R-:W-:Y:S01]  /*12bb0*/  IMAD.U32 R5, RZ, RZ, UR7 ;  /* 0x00000007ff057e24 */ /* 0x000fe2000f8e00ff */
        /* <DEDUP_REMOVED lines=9> */
.L_x_2109:
        /* <DEDUP_REMOVED lines=15> */
.L_x_2108:
        /* <DEDUP_REMOVED lines=21> */
.L_x_2194:
        /* <DEDUP_REMOVED lines=8> */
.L_x_2197:
[----:B------:R-:W-:Y:S05]  /*12f10*/  @!P6 BRA `(.L_x_2111) ;  /* 0x000000040008e947 */ /* 0x000fea0003800000 */
[----:B------:R-:W-:Y:S01]  /*12f20*/  IMAD.MOV.U32 R16, RZ, RZ, R18 ;  /* 0x000000ffff107224 */ /* 0x000fe200078e0012 */
[----:B------:R-:W-:Y:S06]  /*12f30*/  @!P1 BRA `(.L_x_2113) ;  /* 0x00000000004c9947 */ /* 0x000fec0003800000 */
[----:B------:R-:W1:Y:S01]  /*12f40*/  LDC R6, c[0x0][0x43c] ;  /* 0x00010f00ff067b82 */ /* 0x000e620000000800 */
[----:B0-----:R-:W-:Y:S01]  /*12f50*/  MOV R0, R17 ;  /* 0x0000001100007202 */ /* 0x001fe20000000f00 */
        /* <DEDUP_REMOVED lines=17> */
.L_x_2113:
[----:B0-----:R-:W-:Y:S01]  /*13070*/  IMAD.MOV.U32 R0, RZ, RZ, 0x1 ;  /* 0x00000001ff007424 */ /* 0x001fe200078e00ff */
[----:B------:R-:W1:Y:S04]  /*13080*/  S2R R8, SR_TID.X ;  /* 0x0000000000087919 */ /* 0x000e680000002100 */
[----:B------:R-:W-:-:S04]  /*13090*/  SHF.L.U32 R0, R0, 0x1f, RZ ;  /* 0x0000001f00007819 */ /* 0x000fc800000006ff */
[----:B------:R-:W0:Y:S01]  /*130a0*/  SYNCS.PHASECHK.TRANS64.TRYWAIT P0, [UR38+0x36840], R0 ;  /* 0x03684000ff0075a7 */ /* 0x000e220008000166 */
[----:B-1----:R-:W-:-:S04]  /*130b0*/  LOP3.LUT R2, R8, 0x7f, RZ, 0xc0, !PT ;  /* 0x0000007f08027812 */ /* 0x002fc800078ec0ff */
[----:B------:R-:W-:Y:S01]  /*130c0*/  ISETP.NE.AND P1, PT, R2, RZ, PT ;  /* 0x000000ff0200720c */ /* 0x000fe20003f25270 */
[----:B0-----:R-:W-:-:S12]  /*130d0*/  @!P0 BRA `(.L_x_2114) ;  /* 0x00000038003c8947 */ /* 0x001fd80003800000 */
.L_x_2198:
[----:B------:R-:W-:Y:S05]  /*130e0*/  @P1 BRA `(.L_x_2115) ;  /* 0x0000000000181947 */ /* 0x000fea0003800000 */
[----:B------:R-:W1:Y:S01]  /*130f0*/  S2R R2, SR_TID.X ;  /* 0x0000000000027919 */ /* 0x000e620000002100 */
[----:B0-----:R-:W-:-:S04]  /*13100*/  MOV R0, 0xa800 ;  /* 0x0000a80000007802 */ /* 0x001fc80000000f00 */
[----:B------:R2:W-:Y:S01]  /*13110*/  SYNCS.ARRIVE.TRANS64 RZ, [UR38+0x36830], R0 ;  /* 0x03683000ffff79a7 */ /* 0x0005e20008000026 */
[----:B-1----:R-:W-:-:S13]  /*13120*/  LOP3.LUT P0, RZ, R2, 0x1f, RZ, 0xc0, !PT ;  /* 0x0000001f02ff7812 */ /* 0x002fda000780c0ff */
[----:B--2---:R-:W-:Y:S05]  /*13130*/  @!P0 BRA `(.L_x_2115) ;  /* 0x0000000000048947 */ /* 0x004fea0003800000 */
[----:B------:R-:W-:Y:S01]  /*13140*/  BPT.TRAP 0x1 ;  /* 0x000000040000795c */ /* 0x000fe20000300000 */
.L_x_2115:
        /* <DEDUP_REMOVED lines=31> */
.L_x_2111:
        /* <DEDUP_REMOVED lines=21> */
[----:B01----:R-:W-:Y:S05]  /*13490*/  CALL.ABS.NOINC R2 ;  /* 0x0000000002007343 */ /* 0x003fea0003c00000 */
.L_x_2116:
        /* <DEDUP_REMOVED lines=26> */
[----:B-1----:R-:W-:-:S04]  /*13640*/  @P0 IMAD.HI.U32 R10, R0, R9, RZ ;  /* 0x00000009000a0227 */ /* 0x002fc800078e00ff */
[----:B------:R-:W-:Y:S01]  /*13650*/  IMAD.SHL.U32 R9, R12, 0x8, RZ ;  /* 0x000000080c097824 */ /* 0x000fe200078e00ff */
[----:B0-----:R-:W-:-:S04]  /*13660*/  @P0 SHF.R.U32.HI R4, RZ, R7, R10 ;  /* 0x00000007ff040219 */ /* 0x001fc8000001160a */
[--C-:B------:R-:W-:Y:S01]  /*13670*/  SHF.R.S32.HI R5, RZ, 0x1f, R4.reuse ;  /* 0x0000001fff057819 */ /* 0x100fe20000011404 */
[----:B------:R-:W-:Y:S02]  /*13680*/  IMAD.MOV R7, RZ, RZ, -R4 ;  /* 0x000000ffff077224 */ /* 0x000fe400078e0a04 */
[----:B------:R-:W-:-:S04]  /*13690*/  IMAD.WIDE.U32 R2, R4, UR4, R2 ;  /* 0x0000000404027c25 */ /* 0x000fc8000f8e0002 */
[----:B------:R-:W-:Y:S02]  /*136a0*/  IMAD R5, R5, UR4, RZ ;  /* 0x0000000405057c24 */ /* 0x000fe4000f8e02ff */
[----:B------:R-:W-:Y:S02]  /*136b0*/  IMAD R0, R6, R7, R0 ;  /* 0x0000000706007224 */ /* 0x000fe400078e0200 */
[----:B------:R-:W-:Y:S01]  /*136c0*/  IMAD R5, R4, UR5, R5 ;  /* 0x0000000504057c24 */ /* 0x000fe2000f8e0205 */
[----:B------:R-:W-:Y:S02]  /*136d0*/  ULDC.64 UR4, c[0x0][0x2c8] ;  /* 0x0000b20000047ab9 */ /* 0x000fe40000000a00 */
[----:B------:R-:W-:Y:S02]  /*136e0*/  SHF.R.S32.HI R4, RZ, 0x1f, R0 ;  /* 0x0000001fff047819 */ /* 0x000fe40000011400 */
[----:B------:R-:W-:-:S03]  /*136f0*/  IADD3 R3, R3, R5, RZ ;  /* 0x0000000503037210 */ /* 0x000fc60007ffe0ff */
        /* <DEDUP_REMOVED lines=23> */
[----:B------:R-:W-:Y:S01]  /*13870*/  IMAD R8, R11, 0x80, R8 ;  /* 0x000000800b087824 */ /* 0x000fe200078e0208 */
[----:B------:R-:W-:Y:S01]  /*13880*/  ULDC.64 UR6, c[0x0][0x208] ;  /* 0x0000820000067ab9 */ /* 0x000fe20000000a00 */
[----:B------:R-:W1:Y:S01]  /*13890*/  SHFL.IDX PT, R14, R0, RZ, 0x181f ;  /* 0x00181fff000e7589 */ /* 0x000e6200000e0000 */
[----:B------:R-:W-:Y:S02]  /*138a0*/  IMAD R6, R6, UR4, RZ ;  /* 0x0000000406067c24 */ /* 0x000fe4000f8e02ff */
[C---:B------:R-:W-:Y:S01]  /*138b0*/  VIADD R5, R8.reuse, 0x10 ;  /* 0x0000001008057836 */ /* 0x040fe20000000000 */
[----:B------:R-:W2:Y:S02]  /*138c0*/  SHFL.IDX PT, R4, R7, 0x1, 0x181f ;  /* 0x00381f0007047f89 */ /* 0x000ea400000e0000 */
[----:B------:R-:W-:-:S13]  /*138d0*/  ISETP.GE.AND P3, PT, R8, R6, PT ;  /* 0x000000060800720c */ /* 0x000fda0003f66270 */
[----:B------:R-:W-:Y:S02]  /*138e0*/  @!P3 LEA R21, R9, UR38, 0x1 ;  /* 0x000000260915bc11 */ /* 0x000fe4000f8e08ff */
[----:B0-----:R-:W-:Y:S01]  /*138f0*/  MOV R3, R2 ;  /* 0x0000000200037202 */ /* 0x001fe20000000f00 */
[----:B-1----:R-:W-:Y:S02]  /*13900*/  IMAD.MOV.U32 R2, RZ, RZ, R14 ;  /* 0x000000ffff027224 */ /* 0x002fe400078e000e */
[----:B------:R-:W0:Y:S02]  /*13910*/  SHFL.IDX PT, R14, R0, 0x1, 0x181f ;  /* 0x00381f00000e7f89 */ /* 0x000e2400000e0000 */
[----:B------:R-:W-:-:S05]  /*13920*/  @!P3 IMAD.WIDE.U32 R2, R10, 0x2, R2 ;  /* 0x000000020a02b825 */ /* 0x000fca00078e0002 */
[----:B------:R-:W-:Y:S04]  /*13930*/  @!P3 LDGSTS.E.BYPASS.LTC128B.128 [R21+0x15400], desc[UR6][R2.64], !P2 ;  /* 0x154000000215bfae */ /* 0x000fe8000d101d46 */
[----:B------:R-:W-:Y:S04]  /*13940*/  @!P3 LDGSTS.E.BYPASS.LTC128B.128 [R21+0x19400], desc[UR6][R2.64+0x80], !P0 ;  /* 0x194000800215bfae */ /* 0x000fe8000c101d46 */
[----:B------:R1:W-:Y:S01]  /*13950*/  @!P3 LDGSTS.E.BYPASS.LTC128B.128 [R21+0x1d400], desc[UR6][R2.64+0x100], !P1 ;  /* 0x1d4001000215bfae */ /* 0x0003e2000c901d46 */
[----:B------:R-:W-:Y:S01]  /*13960*/  ISETP.GE.AND P3, PT, R5, R6, PT ;  /* 0x000000060500720c */ /* 0x000fe20003f66270 */
[----:B--2---:R-:W-:-:S02]  /*13970*/  IMAD.MOV.U32 R5, RZ, RZ, R4 ;  /* 0x000000ffff057224 */ /* 0x004fc400078e0004 */
[----:B0-----:R-:W-:Y:S02]  /*13980*/  IMAD.MOV.U32 R4, RZ, RZ, R14 ;  /* 0x000000ffff047224 */ /* 0x001fe400078e000e */
[----:B------:R-:W-:Y:S01]  /*13990*/  SHFL.IDX PT, R14, R0, 0x2, 0x181f ;  /* 0x00581f00000e7f89 */ /* 0x000fe200000e0000 */
[----:B-1----:R-:W-:-:S07]  /*139a0*/  IADD3 R3, R8, 0x20, RZ ;  /* 0x0000002008037810 */ /* 0x002fce0007ffe0ff */
[----:B------:R-:W-:Y:S01]  /*139b0*/  @!P3 IMAD.WIDE.U32 R4, R10, 0x2, R4 ;  /* 0x000000020a04b825 */ /* 0x000fe200078e0004 */
[----:B------:R-:W0:Y:S01]  /*139c0*/  SHFL.IDX PT, R2, R7, 0x2, 0x181f ;  /* 0x00581f0007027f89 */ /* 0x000e2200000e0000 */
[----:B------:R-:W-:-:S05]  /*139d0*/  @!P3 LEA R20, R9, UR38, 0x1 ;  /* 0x000000260914bc11 */ /* 0x000fca000f8e08ff */
[----:B------:R-:W-:Y:S04]  /*139e0*/  @!P3 LDGSTS.E.BYPASS.LTC128B.128 [R20+0x15c00], desc[UR6][R4.64], !P2 ;  /* 0x15c000000414bfae */ /* 0x000fe8000d101d46 */
[----:B------:R-:W-:Y:S04]  /*139f0*/  @!P3 LDGSTS.E.BYPASS.LTC128B.128 [R20+0x19c00], desc[UR6][R4.64+0x80], !P0 ;  /* 0x19c000800414bfae */ /* 0x000fe8000c101d46 */
[----:B------:R1:W-:Y:S01]  /*13a00*/  @!P3 LDGSTS.E.BYPASS.LTC128B.128 [R20+0x1dc00], desc[UR6][R4.64+0x100], !P1 ;  /* 0x1dc001000414bfae */ /* 0x0003e2000c901d46 */
[----:B------:R-:W-:Y:S01]  /*13a10*/  ISETP.GE.AND P3, PT, R3, R6, PT ;  /* 0x000000060300720c */ /* 0x000fe20003f66270 */
[----:B0-----:R-:W-:-:S02]  /*13a20*/  IMAD.MOV.U32 R3, RZ, RZ, R2 ;  /* 0x000000ffff037224 */ /* 0x001fc400078e0002 */
[----:B------:R-:W-:Y:S01]  /*13a30*/  IMAD.MOV.U32 R2, RZ, RZ, R14 ;  /* 0x000000ffff027224 */ /* 0x000fe200078e000e */
[----:B-1----:R-:W0:Y:S09]  /*13a40*/  SHFL.IDX PT, R4, R7, 0x3, 0x181f ;  /* 0x00781f0007047f89 */ /* 0x002e3200000e0000 */
        /* <DEDUP_REMOVED lines=8> */
[----:B0-----:R-:W-:Y:S01]  /*13ad0*/  IMAD.MOV.U32 R5, RZ, RZ, R4 ;  /* 0x000000ffff057224 */ /* 0x001fe200078e0004 */
[----:B-1----:R-:W-:Y:S01]  /*13ae0*/  MOV R4, R14 ;  /* 0x0000000e00047202 */ /* 0x002fe20000000f00 */
[----:B--2---:R-:W0:Y:S01]  /*13af0*/  SHFL.IDX PT, R2, R7, 0x4, 0x181f ;  /* 0x00981f0007027f89 */ /* 0x004e2200000e0000 */
[----:B------:R-:W-:-:S09]  /*13b00*/  VIADD R3, R8, 0x40 ;  /* 0x0000004008037836 */ /* 0x000fd20000000000 */
        /* <DEDUP_REMOVED lines=20> */
[----:B--2---:R-:W0:Y:S01]  /*13c50*/  SHFL.IDX PT, R2, R7, 0x6, 0x181f ;  /* 0x00d81f0007027f89 */ /* 0x004e2200000e0000 */
        /* <DEDUP_REMOVED lines=17> */
.L_x_2215:
[----:B0-----:R-:W-:Y:S01]  /*13d70*/  IADD3 R3, R8, 0x70, RZ ;  /* 0x0000007008037810 */ /* 0x001fe20007ffe0ff */
[----:B------:R-:W-:Y:S01]  /*13d80*/  BSSY B0, `(.L_x_2118) ;  /* 0x000000e000007945 */ /* 0x000fe20003800000 */
[----:B--2---:R-:W-:Y:S02]  /*13d90*/  IMAD.MOV.U32 R2, RZ, RZ, R14 ;  /* 0x000000ffff027224 */ /* 0x004fe400078e000e */
[----:B------:R-:W-:Y:S01]  /*13da0*/  ISETP.GE.AND P3, PT, R3, R6, PT ;  /* 0x000000060300720c */ /* 0x000fe20003f66270 */
[----:B-1----:R-:W-:-:S12]  /*13db0*/  IMAD.MOV.U32 R3, RZ, RZ, R4 ;  /* 0x000000ffff037224 */ /* 0x002fd800078e0004 */
        /* <DEDUP_REMOVED lines=10> */
.L_x_2119:
[----:B------:R-:W-:Y:S05]  /*13e60*/  BSYNC B0 ;  /* 0x0000000000007941 */ /* 0x000fea0003800000 */
.L_x_2118:
        /* <DEDUP_REMOVED lines=12> */
.L_x_2216:
[----:B0-----:R-:W-:Y:S01]  /*13f30*/  MOV R9, 0x1 ;  /* 0x0000000100097802 */ /* 0x001fe20000000f00 */
[----:B------:R-:W-:Y:S01]  /*13f40*/  IMAD.MOV.U32 R8, RZ, RZ, RZ ;  /* 0x000000ffff087224 */ /* 0x000fe200078e00ff */
        /* <DEDUP_REMOVED lines=26> */
.L_x_2157:
[----:B------:R-:W2:Y:S01]  /*140f0*/  LDL R2, [R1] ;  /* 0x0000000001027983 */ /* 0x000ea20000100800 */
[----:B------:R-:W-:Y:S01]  /*14100*/  VIADD R7, R7, 0xfffffffe ;  /* 0xfffffffe07077836 */ /* 0x000fe20000000000 */
[----:B------:R-:W-:Y:S04]  /*14110*/  BSSY B1, `(.L_x_2123) ;  /* 0x0000097000017945 */ /* 0x000fe80003800000 */
[----:B------:R-:W-:Y:S02]  /*14120*/  ISETP.NE.AND P1, PT, R7, RZ, PT ;  /* 0x000000ff0700720c */ /* 0x000fe40003f25270 */
[----:B--2---:R-:W-:-:S13]  /*14130*/  ISETP.NE.AND P0, PT, R2, RZ, PT ;  /* 0x000000ff0200720c */ /* 0x004fda0003f05270 */
[----:B0-----:R-:W-:Y:S05]  /*14140*/  @!P0 BRA `(.L_x_2124) ;  /* 0x00000008004c8947 */ /* 0x001fea0003800000 */
[----:B------:R-:W2:Y:S01]  /*14150*/  LDL R2, [R1+0x4] ;  /* 0x0000040001027983 */ /* 0x000ea20000100800 */
[----:B------:R-:W-:Y:S02]  /*14160*/  MOV R9, R0 ;  /* 0x0000000000097202 */ /* 0x000fe40000000f00 */
        /* <DEDUP_REMOVED lines=16> */
[----:B------:R-:W-:Y:S01]  /*14270*/  IMAD.IADD R3, R4, 0x1, R3 ;  /* 0x0000000104037824 */ /* 0x000fe200078e0203 */
[----:B------:R-:W-:Y:S01]  /*14280*/  LEA R4, P0, R2, UR4, 0x2 ;  /* 0x0000000402047c11 */ /* 0x000fe2000f8010ff */
[----:B------:R-:W-:-:S03]  /*14290*/  IMAD R9, R9, R5, R0 ;  /* 0x0000000509097224 */ /* 0x000fc600078e0200 */
[----:B------:R-:W-:-:S05]  /*142a0*/  LEA.HI.X R5, R2, UR5, R3, 0x2, P0 ;  /* 0x0000000502057c11 */ /* 0x000fca00080f1403 */
[----:B------:R0:W5:Y:S04]  /*142b0*/  LDG.E R4, desc[UR6][R4.64] ;  /* 0x0000000604047981 */ /* 0x000168000c1e1900 */
.L_x_2125:
[----:B------:R-:W1:Y:S01]  /*142c0*/  S2R R2, SR_TID.X ;  /* 0x0000000000027919 */ /* 0x000e620000002100 */
[----:B------:R-:W-:Y:S01]  /*142d0*/  BSSY B2, `(.L_x_2126) ;  /* 0x0000006000027945 */ /* 0x000fe20003800000 */
[----:B-1----:R-:W-:Y:S02]  /*142e0*/  LOP3.LUT R3, R2, 0x7f, RZ, 0xc0, !PT ;  /* 0x0000007f02037812 */ /* 0x002fe400078ec0ff */
[----:B------:R-:W-:Y:S02]  /*142f0*/  SHF.L.U32 R2, R6, 0x1f, RZ ;  /* 0x0000001f06027819 */ /* 0x000fe400000006ff */
[----:B------:R-:W-:Y:S02]  /*14300*/  ISETP.NE.AND P2, PT, R3, RZ, PT ;  /* 0x000000ff0300720c */ /* 0x000fe40003f45270 */
[----:B------:R-:W1:Y:S02]  /*14310*/  SYNCS.PHASECHK.TRANS64.TRYWAIT P0, [UR38+0x36848], R2 ;  /* 0x03684802ff0075a7 */ /* 0x000e640008000166 */
[----:B-1----:R-:W-:Y:S09]  /*14320*/  @!P0 BRA `(.L_x_2127) ;  /* 0x0000003000988947 */ /* 0x002ff20003800000 */
.L_x_2217:
[----:B------:R-:W-:Y:S05]  /*14330*/  BSYNC B2 ;  /* 0x0000000000027941 */ /* 0x000fea0003800000 */
.L_x_2126:
[----:B------:R-:W-:Y:S04]  /*14340*/  BSSY B2, `(.L_x_2128) ;  /* 0x0000007000027945 */ /* 0x000fe80003800000 */
[----:B------:R-:W-:Y:S05]  /*14350*/  @P2 BRA `(.L_x_2129) ;  /* 0x0000000000142947 */ /* 0x000fea0003800000 */
[----:B------:R-:W-:Y:S01]  /*14360*/  ISETP.NE.AND P0, PT, R10, RZ, PT ;  /* 0x000000ff0a00720c */ /* 0x000fe20003f05270 */
[----:B-1----:R-:W-:-:S04]  /*14370*/  IMAD.MOV.U32 R3, RZ, RZ, 0xa800 ;  /* 0x0000a800ff037424 */ /* 0x002fc800078e00ff */
[----:B------:R2:W-:Y:S08]  /*14380*/  SYNCS.ARRIVE.TRANS64 RZ, [UR38+0x36838], R3 ;  /* 0x03683803ffff79a7 */ /* 0x0005f00008000026 */
[----:B--2---:R-:W-:Y:S05]  /*14390*/  @!P0 BRA `(.L_x_2129) ;  /* 0x0000000000048947 */ /* 0x004fea0003800000 */
[----:B------:R-:W-:Y:S01]  /*143a0*/  BPT.TRAP 0x1 ;  /* 0x000000040000795c */ /* 0x000fe20000300000 */
.L_x_2129:
[----:B------:R-:W-:Y:S05]  /*143b0*/  BSYNC B2 ;  /* 0x0000000000027941 */ /* 0x000fea0003800000 */
.L_x_2128:
[----:B0-----:R-:W-:Y:S01]  /*143c0*/  MOV R5, RZ ;  /* 0x000000ff00057202 */ /* 0x001fe20000000f00 */
[----:B------:R-:W-:Y:S01]  /*143d0*/  ULDC.64 UR4, c[0x0][0x198] ;  /* 0x0000660000047ab9 */ /* 0x000fe20000000a00 */
[----:B------:R-:W-:Y:S01]  /*143e0*/  PLOP3.LUT P0, PT, PT, PT, PT, 0x80, 0x0 ;  /* 0x000000000000781c */ /* 0x000fe20003f0f070 */
[----:B------:R-:W-:Y:S01]  /*143f0*/  UIADD3 UR4, UP0, UR4, 0x370, URZ ;  /* 0x0000037004047890 */ /* 0x000fe2000ff1e03f */
[----:B------:R-:W-:Y:S01]  /*14400*/  R2UR UR34, R5 ;  /* 0x00000000052272ca */ /* 0x000fe200000e0000 */
[----:B-1----:R-:W-:Y:S01]  /*14410*/  IMAD R3, R9, 0x70, RZ ;  /* 0x0000007009037824 */ /* 0x002fe200078e02ff */
[----:B------:R-:W-:Y:S02]  /*14420*/  UIADD3 UR32, UR38, 0x2bc00, URZ ;  /* 0x0002bc0026207890 */ /* 0x000fe4000fffe03f */
[----:B------:R-:W-:Y:S02]  /*14430*/  UIADD3 UR33, UR38, 0x36838, URZ ;  /* 0x0003683826217890 */ /* 0x000fe4000fffe03f */
[----:B------:R-:W-:Y:S01]  /*14440*/  UIADD3.X UR5, URZ, UR5, URZ, UP0, !UPT ;  /* 0x000000053f057290 */ /* 0x000fe200087fe43f */
[----:B------:R-:W-:Y:S01]  /*14450*/  UMOV UR6, 0x0 ;  /* 0x0000000000067882 */ /* 0x000fe20000000000 */
[----:B------:R-:W-:-:S10]  /*14460*/  UMOV UR7, 0x14f00000 ;  /* 0x14f0000000077882 */ /* 0x000fd40000000000 */
.L_x_2130:
        /* <DEDUP_REMOVED lines=13> */
.L_x_2131:
        /* <DEDUP_REMOVED lines=15> */
.L_x_2132:
        /* <DEDUP_REMOVED lines=12> */
.L_x_2218:
[----:B------:R-:W-:Y:S05]  /*146f0*/  BSYNC B2 ;  /* 0x0000000000027941 */ /* 0x000fea0003800000 */
.L_x_2133:
        /* <DEDUP_REMOVED lines=9> */
.L_x_2136:
[----:B------:R-:W-:Y:S05]  /*14790*/  BSYNC B2 ;  /* 0x0000000000027941 */ /* 0x000fea0003800000 */
.L_x_2135:
        /* <DEDUP_REMOVED lines=10> */
.L_x_2137:
        /* <DEDUP_REMOVED lines=13> */
.L_x_2138:
        /* <DEDUP_REMOVED lines=13> */
.L_x_2139:
        /* <DEDUP_REMOVED lines=10> */
.L_x_2124:
[----:B------:R-:W-:Y:S05]  /*14a80*/  BSYNC B1 ;  /* 0x0000000000017941 */ /* 0x000fea0003800000 */
.L_x_2123:
        /* <DEDUP_REMOVED lines=9> */
[----:B------:R-:W1:Y:S01]  /*14b20*/  LDC R4, c[0x0][0x43c] ;  /* 0x00010f00ff047b82 */ /* 0x000e620000000800 */
[----:B------:R-:W-:Y:S01]  /*14b30*/  ULDC.64 UR4, c[0x0][0x428] ;  /* 0x00010a0000047ab9 */ /* 0x000fe20000000a00 */
[----:B------:R-:W-:Y:S01]  /*14b40*/  ULDC.64 UR6, c[0x0][0x208] ;  /* 0x0000820000067ab9 */ /* 0x000fe20000000a00 */
[----:B-1----:R-:W-:-:S13]  /*14b50*/  ISETP.NE.AND P0, PT, R4, 0x1, PT ;  /* 0x000000010400780c */ /* 0x002fda0003f05270 */
[----:B------:R-:W1:Y:S02]  /*14b60*/  @P0 LDC.64 R2, c[0x0][0x440] ;  /* 0x00011000ff020b82 */ /* 0x000e640000000a00 */
[----:B-1----:R-:W-:-:S04]  /*14b70*/  @P0 IMAD.HI.U32 R5, R11, R2, RZ ;  /* 0x000000020b050227 */ /* 0x002fc800078e00ff */
        /* <DEDUP_REMOVED lines=13> */
.L_x_2142:
[----:B------:R-:W2:Y:S01]  /*14c50*/  S2R R2, SR_TID.X ;  /* 0x0000000000027919 */ /* 0x000ea20000002100 */
[----:B------:R-:W-:Y:S01]  /*14c60*/  BSSY B2, `(.L_x_2143) ;  /* 0x0000006000027945 */ /* 0x000fe20003800000 */
[----:B--2---:R-:W-:Y:S02]  /*14c70*/  LOP3.LUT R3, R2, 0x7f, RZ, 0xc0, !PT ;  /* 0x0000007f02037812 */ /* 0x004fe400078ec0ff */
[----:B------:R-:W-:Y:S02]  /*14c80*/  SHF.L.U32 R2, R9, 0x1f, RZ ;  /* 0x0000001f09027819 */ /* 0x000fe400000006ff */
[----:B------:R-:W-:Y:S02]  /*14c90*/  ISETP.NE.AND P2, PT, R3, RZ, PT ;  /* 0x000000ff0300720c */ /* 0x000fe40003f45270 */
[----:B------:R-:W2:Y:S02]  /*14ca0*/  SYNCS.PHASECHK.TRANS64.TRYWAIT P0, [UR38+0x36840], R2 ;  /* 0x03684002ff0075a7 */ /* 0x000ea40008000166 */
[----:B--2---:R-:W-:Y:S09]  /*14cb0*/  @!P0 BRA `(.L_x_2144) ;  /* 0x0000002800648947 */ /* 0x004ff20003800000 */
.L_x_2219:
[----:B------:R-:W-:Y:S05]  /*14cc0*/  BSYNC B2 ;  /* 0x0000000000027941 */ /* 0x000fea0003800000 */
.L_x_2143:
[----:B------:R-:W-:Y:S04]  /*14cd0*/  BSSY B2, `(.L_x_2145) ;  /* 0x0000007000027945 */ /* 0x000fe80003800000 */
[----:B------:R-:W-:Y:S05]  /*14ce0*/  @P2 BRA `(.L_x_2146) ;  /* 0x0000000000142947 */ /* 0x000fea0003800000 */
[----:B------:R-:W-:Y:S01]  /*14cf0*/  ISETP.NE.AND P0, PT, R10, RZ, PT ;  /* 0x000000ff0a00720c */ /* 0x000fe20003f05270 */
[----:B--2---:R-:W-:-:S04]  /*14d00*/  IMAD.MOV.U32 R2, RZ, RZ, 0xa800 ;  /* 0x0000a800ff027424 */ /* 0x004fc800078e00ff */
[----:B------:R3:W-:Y:S08]  /*14d10*/  SYNCS.ARRIVE.TRANS64 RZ, [UR38+0x36830], R2 ;  /* 0x03683002ffff79a7 */ /* 0x0007f00008000026 */
[----:B---3--:R-:W-:Y:S05]  /*14d20*/  @!P0 BRA `(.L_x_2146) ;  /* 0x0000000000048947 */ /* 0x008fea0003800000 */
[----:B------:R-:W-:Y:S01]  /*14d30*/  BPT.TRAP 0x1 ;  /* 0x000000040000795c */ /* 0x000fe20000300000 */
.L_x_2146:
[----:B------:R-:W-:Y:S05]  /*14d40*/  BSYNC B2 ;  /* 0x0000000000027941 */ /* 0x000fea0003800000 */
.L_x_2145:
[----:B0-----:R-:W-:Y:S01]  /*14d50*/  IMAD.MOV.U32 R14, RZ, RZ, RZ ;  /* 0x000000ffff0e7224 */ /* 0x001fe200078e00ff */
[----:B------:R-:W-:Y:S01]  /*14d60*/  ULDC.64 UR4, c[0x0][0x198] ;  /* 0x0000660000047ab9 */ /* 0x000fe20000000a00 */
[----:B------:R-:W-:Y:S01]  /*14d70*/  PLOP3.LUT P0, PT, PT, PT, PT, 0x80, 0x0 ;  /* 0x000000000000781c */ /* 0x000fe20003f0f070 */
[----:B------:R-:W-:Y:S01]  /*14d80*/  UIADD3 UR4, UP0, UR4, 0x370, URZ ;  /* 0x0000037004047890 */ /* 0x000fe2000ff1e03f */
[----:B--2---:R-:W-:Y:S01]  /*14d90*/  IMAD R2, R11, 0x70, RZ ;  /* 0x000000700b027824 */ /* 0x004fe200078e02ff */
[----:B------:R-:W-:Y:S01]  /*14da0*/  R2UR UR10, R14 ;  /* 0x000000000e0a72ca */ /* 0x000fe200000e0000 */
[----:B------:R-:W-:Y:S02]  /*14db0*/  UIADD3 UR8, UR38, 0x21400, URZ ;  /* 0x0002140026087890 */ /* 0x000fe4000fffe03f */
[----:B------:R-:W-:Y:S02]  /*14dc0*/  UIADD3 UR9, UR38, 0x36830, URZ ;  /* 0x0003683026097890 */ /* 0x000fe4000fffe03f */
[----:B------:R-:W-:Y:S01]  /*14dd0*/  UIADD3.X UR5, URZ, UR5, URZ, UP0, !UPT ;  /* 0x000000053f057290 */ /* 0x000fe200087fe43f */
[----:B------:R-:W-:Y:S01]  /*14de0*/  UMOV UR6, 0x0 ;  /* 0x0000000000067882 */ /* 0x000fe20000000000 */
[----:B------:R-:W-:-:S10]  /*14df0*/  UMOV UR7, 0x14f00000 ;  /* 0x14f0000000077882 */ /* 0x000fd40000000000 */
.L_x_2147:
        /* <DEDUP_REMOVED lines=8> */
[----:B-1----:R-:W-:Y:S01]  /*14e80*/  IMAD.MOV.U32 R5, RZ, RZ, 0x40 ;  /* 0x00000040ff057424 */ /* 0x002fe200078e00ff */
[----:B------:R-:W-:Y:S01]  /*14e90*/  PLOP3.LUT P0, PT, PT, PT, PT, 0x80, 0x0 ;  /* 0x000000000000781c */ /* 0x000fe20003f0f070 */
[----:B------:R-:W-:Y:S01]  /*14ea0*/  UIADD3 UR8, UR38, 0x24c00, URZ ;  /* 0x00024c0026087890 */ /* 0x000fe2000fffe03f */
[----:B------:R-:W-:Y:S02]  /*14eb0*/  UMOV UR6, 0x0 ;  /* 0x0000000000067882 */ /* 0x000fe40000000000 */
[----:B------:R-:W-:Y:S01]  /*14ec0*/  R2UR UR10, R5 ;  /* 0x00000000050a72ca */ /* 0x000fe200000e0000 */
[----:B------:R-:W-:-:S14]  /*14ed0*/  UMOV UR7, 0x14f00000 ;  /* 0x14f0000000077882 */ /* 0x000fdc0000000000 */
.L_x_2148:
        /* <DEDUP_REMOVED lines=14> */
.L_x_2149:
        /* <DEDUP_REMOVED lines=12> */
.L_x_2220:
[----:B------:R-:W-:Y:S05]  /*15080*/  BSYNC B2 ;  /* 0x0000000000027941 */ /* 0x000fea0003800000 */
.L_x_2150:
        /* <DEDUP_REMOVED lines=9> */
.L_x_2153:
[----:B------:R-:W-:Y:S05]  /*15120*/  BSYNC B2 ;  /* 0x0000000000027941 */ /* 0x000fea0003800000 */
.L_x_2152:
        /* <DEDUP_REMOVED lines=10> */
.L_x_2154:
        /* <DEDUP_REMOVED lines=13> */
.L_x_2155:
        /* <DEDUP_REMOVED lines=13> */
.L_x_2156:
        /* <DEDUP_REMOVED lines=8> */
[----:B------:R-:W-:Y:S01]  /*153f0*/  IMAD.MOV.U32 R17, RZ, RZ, R11 ;  /* 0x000000ffff117224 */ /* 0x000fe200078e000b */
[----:B------:R-:W-:-:S07]  /*15400*/  MOV R16, R4 ;  /* 0x0000000400107202 */ /* 0x000fce0000000f00 */
.L_x_2141:
[----:B------:R-:W-:Y:S05]  /*15410*/  BSYNC B1 ;  /* 0x0000000000017941 */ /* 0x000fea0003800000 */
.L_x_2140:
[----:B------:R-:W-:Y:S02]  /*15420*/  VIADD R0, R0, 0xfffffffe ;  /* 0xfffffffe00007836 */ /* 0x000fe40000000000 */
[----:B------:R-:W-:Y:S01]  /*15430*/  IMAD.MOV.U32 R6, RZ, RZ, R9 ;  /* 0x000000ffff067224 */ /* 0x000fe200078e0009 */
[----:B------:R-:W-:Y:S06]  /*15440*/  @P1 BRA `(.L_x_2157) ;  /* 0xffffffec00281947 */ /* 0x000fec000383ffff */
[----:B------:R-:W-:Y:S05]  /*15450*/  BSYNC B0 ;  /* 0x0000000000007941 */ /* 0x000fea0003800000 */
.L_x_2122:
        /* <DEDUP_REMOVED lines=10> */
[----:B------:R-:W1:Y:S01]  /*15500*/  LDC R7, c[0x0][0x43c] ;  /* 0x00010f00ff077b82 */ /* 0x000e620000000800 */
[----:B------:R-:W-:Y:S01]  /*15510*/  IMAD.MOV.U32 R6, RZ, RZ, R0 ;  /* 0x000000ffff067224 */ /* 0x000fe200078e0000 */
[----:B------:R-:W-:Y:S01]  /*15520*/  ULDC.64 UR4, c[0x0][0x428] ;  /* 0x00010a0000047ab9 */ /* 0x000fe20000000a00 */
[----:B------:R-:W-:Y:S01]  /*15530*/  ULDC.64 UR6, c[0x0][0x208] ;  /* 0x0000820000067ab9 */ /* 0x000fe20000000a00 */
[----:B------:R-:W-:-:S04]  /*15540*/  IMAD R19, R19, UR4, RZ ;  /* 0x0000000413137c24 */ /* 0x000fc8000f8e02ff */
[----:B------:R-:W-:Y:S01]  /*15550*/  IMAD R19, R18, UR5, R19 ;  /* 0x0000000512137c24 */ /* 0x000fe2000f8e0213 */
[----:B-1----:R-:W-:-:S13]  /*15560*/  ISETP.NE.AND P0, PT, R7, 0x1, PT ;  /* 0x000000010700780c */ /* 0x002fda0003f05270 */
[----:B------:R-:W1:Y:S02]  /*15570*/  @P0 LDC.64 R2, c[0x0][0x440] ;  /* 0x00011000ff020b82 */ /* 0x000e640000000a00 */
[----:B-1----:R-:W-:-:S05]  /*15580*/  @P0 IMAD.HI.U32 R2, R0, R2, RZ ;  /* 0x0000000200020227 */ /* 0x002fca00078e00ff */
[----:B------:R-:W-:-:S04]  /*15590*/  @P0 SHF.R.U32.HI R6, RZ, R3, R2 ;  /* 0x00000003ff060219 */ /* 0x000fc80000011602 */
[----:B------:R-:W-:Y:S02]  /*155a0*/  SHF.R.S32.HI R3, RZ, 0x1f, R6 ;  /* 0x0000001fff037819 */ /* 0x000fe40000011406 */
[----:B------:R-:W-:-:S05]  /*155b0*/  MOV R2, R6 ;  /* 0x0000000600027202 */ /* 0x000fca0000000f00 */
        /* <DEDUP_REMOVED lines=8> */
.L_x_2159:
[----:B------:R-:W2:Y:S01]  /*15640*/  S2R R2, SR_TID.X ;  /* 0x0000000000027919 */ /* 0x000ea20000002100 */
[----:B------:R-:W-:Y:S01]  /*15650*/  BSSY B1, `(.L_x_2160) ;  /* 0x0000006000017945 */ /* 0x000fe20003800000 */
[----:B--2---:R-:W-:Y:S02]  /*15660*/  LOP3.LUT R3, R2, 0x7f, RZ, 0xc0, !PT ;  /* 0x0000007f02037812 */ /* 0x004fe400078ec0ff */
[----:B------:R-:W-:Y:S02]  /*15670*/  SHF.L.U32 R2, R9, 0x1f, RZ ;  /* 0x0000001f09027819 */ /* 0x000fe400000006ff */
[----:B------:R-:W-:Y:S02]  /*15680*/  ISETP.NE.AND P1, PT, R3, RZ, PT ;  /* 0x000000ff0300720c */ /* 0x000fe40003f25270 */
[----:B------:R-:W2:Y:S02]  /*15690*/  SYNCS.PHASECHK.TRANS64.TRYWAIT P0, [UR38+0x36848], R2 ;  /* 0x03684802ff0075a7 */ /* 0x000ea40008000166 */
[----:B--2---:R-:W-:Y:S09]  /*156a0*/  @!P0 BRA `(.L_x_2161) ;  /* 0x0000002000188947 */ /* 0x004ff20003800000 */
.L_x_2221:
[----:B------:R-:W-:Y:S05]  /*156b0*/  BSYNC B1 ;  /* 0x0000000000017941 */ /* 0x000fea0003800000 */
.L_x_2160:
[----:B------:R-:W-:Y:S04]  /*156c0*/  BSSY B1, `(.L_x_2162) ;  /* 0x0000007000017945 */ /* 0x000fe80003800000 */
[----:B------:R-:W-:Y:S05]  /*156d0*/  @P1 BRA `(.L_x_2163) ;  /* 0x0000000000141947 */ /* 0x000fea0003800000 */
[----:B------:R-:W-:Y:S01]  /*156e0*/  ISETP.NE.AND P0, PT, R10, RZ, PT ;  /* 0x000000ff0a00720c */ /* 0x000fe20003f05270 */
[----:B--2---:R-:W-:-:S04]  /*156f0*/  IMAD.MOV.U32 R3, RZ, RZ, 0xa800 ;  /* 0x0000a800ff037424 */ /* 0x004fc800078e00ff */
[----:B------:R3:W-:Y:S08]  /*15700*/  SYNCS.ARRIVE.TRANS64 RZ, [UR38+0x36838], R3 ;  /* 0x03683803ffff79a7 */ /* 0x0007f00008000026 */
[----:B---3--:R-:W-:Y:S05]  /*15710*/  @!P0 BRA `(.L_x_2163) ;  /* 0x0000000000048947 */ /* 0x008fea0003800000 */
[----:B------:R-:W-:Y:S01]  /*15720*/  BPT.TRAP 0x1 ;  /* 0x000000040000795c */ /* 0x000fe20000300000 */
.L_x_2163:
[----:B------:R-:W-:Y:S05]  /*15730*/  BSYNC B1 ;  /* 0x0000000000017941 */ /* 0x000fea0003800000 */
.L_x_2162:
[----:B------:R-:W-:Y:S01]  /*15740*/  IMAD.MOV.U32 R7, RZ, RZ, RZ ;  /* 0x000000ffff077224 */ /* 0x000fe200078e00ff */
        /* <DEDUP_REMOVED lines=10> */
.L_x_2164:
[----:B------:R-:W-:-:S13]  /*157f0*/  @P0 ELECT P2, URZ, PT ;  /* 0x00000000003f082f */ /* 0x000fda0003840000 */
[----:B-----5:R-:W-:Y:S01]  /*15800*/  @P2 R2UR UR13, R4 ;  /* 0x00000000040d22ca */ /* 0x020fe200000e0000 */
[----:B------:R-:W-:Y:S01]  /*15810*/  UMOV UR12, UR36 ;  /* 0x00000024000c7c82 */ /* 0x000fe20008000000 */
[----:B------:R-:W-:Y:S02]  /*15820*/  @P2 R2UR UR11, R3 ;  /* 0x00000000030b22ca */ /* 0x000fe400000e0000 */
[----:B------:R-:W-:Y:S02]  /*15830*/  @P2 PLOP3.LUT P0, PT, P2, PT, PT, 0x8, 0x0 ;  /* 0x000000000000281c */ /* 0x000fe4000170e170 */
[----:B------:R-:W-:-:S09]  /*15840*/  PLOP3.LUT P2, PT, PT, PT, PT, 0x8, 0x0 ;  /* 0x000000000000781c */ /* 0x000fd20003f4e170 */
[----:B------:R2:W-:Y:S02]  /*15850*/  UTMALDG.4D [UR8], [UR4], desc[UR6] ;  /* 0x00000608040075b4 */ /* 0x0005e40008019000 */
[----:B--2---:R-:W-:Y:S05]  /*15860*/  @P0 BRA.U.ANY `(.L_x_2164) ;  /* 0xfffffffd00e00947 */ /* 0x004fea000393ffff */
[----:B------:R-:W-:Y:S01]  /*15870*/  MOV R6, 0x40 ;  /* 0x0000004000067802 */ /* 0x000fe20000000f00 */
[----:B------:R-:W-:Y:S01]  /*15880*/  UIADD3 UR8, UR38, 0x2f400, URZ ;  /* 0x0002f40026087890 */ /* 0x000fe2000fffe03f */
[----:B------:R-:W-:Y:S01]  /*15890*/  PLOP3.LUT P0, PT, PT, PT, PT, 0x80, 0x0 ;  /* 0x000000000000781c */ /* 0x000fe20003f0f070 */
[----:B------:R-:W-:Y:S01]  /*158a0*/  UMOV UR6, 0x0 ;  /* 0x0000000000067882 */ /* 0x000fe20000000000 */
[----:B------:R-:W-:Y:S01]  /*158b0*/  R2UR UR10, R6 ;  /* 0x00000000060a72ca */ /* 0x000fe200000e0000 */
[----:B------:R-:W-:-:S14]  /*158c0*/  UMOV UR7, 0x14f00000 ;  /* 0x14f0000000077882 */ /* 0x000fdc0000000000 */
.L_x_2165:
        /* <DEDUP_REMOVED lines=8> */
[----:B-1----:R-:W-:Y:S01]  /*15950*/  IMAD.MOV.U32 R5, RZ, RZ, 0x80 ;  /* 0x00000080ff057424 */ /* 0x002fe200078e00ff */
[----:B------:R-:W-:Y:S01]  /*15960*/  PLOP3.LUT P0, PT, PT, PT, PT, 0x80, 0x0 ;  /* 0x000000000000781c */ /* 0x000fe20003f0f070 */
[----:B------:R-:W-:Y:S01]  /*15970*/  UIADD3 UR8, UR38, 0x32c00, URZ ;  /* 0x00032c0026087890 */ /* 0x000fe2000fffe03f */
[----:B------:R-:W-:Y:S02]  /*15980*/  UMOV UR6, 0x0 ;  /* 0x0000000000067882 */ /* 0x000fe40000000000 */
[----:B------:R-:W-:Y:S01]  /*15990*/  R2UR UR10, R5 ;  /* 0x00000000050a72ca */ /* 0x000fe200000e0000 */
[----:B------:R-:W-:-:S14]  /*159a0*/  UMOV UR7, 0x14f00000 ;  /* 0x14f0000000077882 */ /* 0x000fdc0000000000 */
.L_x_2166:
        /* <DEDUP_REMOVED lines=8> */
[----:B------:R-:W1:Y:S01]  /*15a30*/  SYNCS.PHASECHK.TRANS64.TRYWAIT P0, [UR38+0x36860], R2 ;  /* 0x03686002ff0075a7 */ /* 0x000e620008000166 */
[----:B------:R-:W-:Y:S04]  /*15a40*/  BSSY B1, `(.L_x_2167) ;  /* 0x0000002000017945 */ /* 0x000fe80003800000 */
[----:B-1----:R-:W-:Y:S05]  /*15a50*/  @!P0 BRA `(.L_x_2168) ;  /* 0x0000001c00448947 */ /* 0x002fea0003800000 */
.L_x_2222:
[----:B------:R-:W-:Y:S05]  /*15a60*/  BSYNC B1 ;  /* 0x0000000000017941 */ /* 0x000fea0003800000 */
.L_x_2167:
[----:B------:R-:W-:Y:S01]  /*15a70*/  BSSY B1, `(.L_x_2169) ;  /* 0x0000009000017945 */ /* 0x000fe20003800000 */
[----:B-1----:R-:W-:Y:S02]  /*15a80*/  IMAD.MOV.U32 R2, RZ, RZ, 0x0 ;  /* 0x00000000ff027424 */ /* 0x002fe400078e00ff */
[----:B------:R-:W-:Y:S01]  /*15a90*/  IMAD.MOV.U32 R3, RZ, RZ, 0x14f00000 ;  /* 0x14f00000ff037424 */ /* 0x000fe200078e00ff */
[----:B------:R-:W-:Y:S06]  /*15aa0*/  @P1 BRA `(.L_x_2170) ;  /* 0x0000000000141947 */ /* 0x000fec0003800000 */
[----:B------:R-:W-:Y:S01]  /*15ab0*/  ISETP.NE.AND P0, PT, R10, RZ, PT ;  /* 0x000000ff0a00720c */ /* 0x000fe20003f05270 */
[----:B------:R-:W-:-:S04]  /*15ac0*/  IMAD.MOV.U32 R11, RZ, RZ, 0xa800 ;  /* 0x0000a800ff0b7424 */ /* 0x000fc800078e00ff */
[----:B------:R1:W-:Y:S08]  /*15ad0*/  SYNCS.ARRIVE.TRANS64 RZ, [UR38+0x36850], R11 ;  /* 0x0368500bffff79a7 */ /* 0x0003f00008000026 */
[----:B-1----:R-:W-:Y:S05]  /*15ae0*/  @!P0 BRA `(.L_x_2170) ;  /* 0x0000000000048947 */ /* 0x002fea0003800000 */
[----:B------:R-:W-:Y:S01]  /*15af0*/  BPT.TRAP 0x1 ;  /* 0x000000040000795c */ /* 0x000fe20000300000 */
.L_x_2170:
[----:B------:R-:W-:Y:S05]  /*15b00*/  BSYNC B1 ;  /* 0x0000000000017941 */ /* 0x000fea0003800000 */
.L_x_2169:
        /* <DEDUP_REMOVED lines=10> */
.L_x_2171:
        /* <DEDUP_REMOVED lines=13> */
.L_x_2172:
        /* <DEDUP_REMOVED lines=13> */
.L_x_2173:
        /* <DEDUP_REMOVED lines=8> */
[----:B------:R-:W-:Y:S01]  /*15dd0*/  MOV R17, R0 ;  /* 0x0000000000117202 */ /* 0x000fe20000000f00 */
[----:B------:R-:W-:-:S07]  /*15de0*/  IMAD.MOV.U32 R16, RZ, RZ, R4 ;  /* 0x000000ffff107224 */ /* 0x000fce00078e0004 */
.L_x_2158:
[----:B------:R-:W-:Y:S05]  /*15df0*/  BSYNC B0 ;  /* 0x0000000000007941 */ /* 0x000fea0003800000 */
.L_x_2121:
        /* <DEDUP_REMOVED lines=12> */
.L_x_2223:
[----:B------:R-:W-:Y:S05]  /*15ec0*/  BSYNC B1 ;  /* 0x0000000000017941 */ /* 0x000fea0003800000 */
.L_x_2176:
        /* <DEDUP_REMOVED lines=8> */
.L_x_2179:
[----:B------:R-:W-:Y:S05]  /*15f50*/  BSYNC B1 ;  /* 0x0000000000017941 */ /* 0x000fea0003800000 */
.L_x_2178:
        /* <DEDUP_REMOVED lines=13> */
.L_x_2180:
        /* <DEDUP_REMOVED lines=13> */
.L_x_2181:
        /* <DEDUP_REMOVED lines=13> */
.L_x_2182:
        /* <DEDUP_REMOVED lines=8> */
.L_x_2175:
[----:B------:R-:W-:Y:S05]  /*16250*/  BSYNC B0 ;  /* 0x0000000000007941 */ /* 0x000fea0003800000 */
.L_x_2174:
[----:B-1----:R-:W-:Y:S02]  /*16260*/  VIADD R0, R8, 0x1 ;  /* 0x0000000108007836 */ /* 0x002fe40000000000 */
[----:B------:R-:W-:-:S03]  /*16270*/  IMAD.MOV.U32 R3, RZ, RZ, RZ ;  /* 0x000000ffff037224 */ /* 0x000fc600078e00ff */
[----:B------:R-:W-:-:S04]  /*16280*/  ISETP.NE.AND P0, PT, R0, 0x2, PT ;  /* 0x000000020000780c */ /* 0x000fc80003f05270 */
[----:B------:R-:W-:Y:S02]  /*16290*/  SEL R2, RZ, 0x1, P0 ;  /* 0x00000001ff027807 */ /* 0x000fe40000000000 */
[----:B------:R-:W-:Y:S02]  /*162a0*/  SEL R0, R0, RZ, P0 ;  /* 0x000000ff00007207 */ /* 0x000fe40000000000 */
[----:B------:R-:W-:-:S07]  /*162b0*/  LOP3.LUT R9, R9, R2, RZ, 0x3c, !PT ;  /* 0x0000000209097212 */ /* 0x000fce00078e3cff */
.L_x_2105:
[----:B------:R-:W1:Y:S01]  /*162c0*/  S2R R5, SR_CgaCtaId ;  /* 0x0000000000057919 */ /* 0x000e620000008800 */
[----:B------:R-:W-:Y:S02]  /*162d0*/  MOV R2, 0x400 ;  /* 0x0000040000027802 */ /* 0x000fe40000000f00 */
[----:B------:R-:W-:Y:S02]  /*162e0*/  SHF.L.U32 R3, R3, 0x1f, RZ ;  /* 0x0000001f03037819 */ /* 0x000fe400000006ff */
[----:B-1----:R-:W-:-:S04]  /*162f0*/  LEA R2, R5, R2, 0x18 ;  /* 0x0000000205027211 */ /* 0x002fc800078ec0ff */
[----:B------:R-:W1:Y:S02]  /*16300*/  SYNCS.PHASECHK.TRANS64.TRYWAIT P0, [R2+URZ+0x36820], R3 ;  /* 0x03682003020075a7 */ /* 0x000e64000800017f */
[----:B-1----:R-:W-:Y:S05]  /*16310*/  @!P0 BRA `(.L_x_2183) ;  /* 0x0000001400408947 */ /* 0x002fea0003800000 */
.L_x_2224:
[----:B------:R-:W-:-:S03]  /*16320*/  UMOV UR4, 0xffffffff ;  /* 0xffffffff00047882 */ /* 0x000fc60000000000 */
[----:B------:R-:W-:Y:S05]  /*16330*/  BRA.DIV UR4, `(.L_x_2184) ;  /* 0x00000016044c7947 */ /* 0x000fea000b800000 */
[----:B-1----:R-:W1:Y:S02]  /*16340*/  S2R R3, SR_TID.X ;  /* 0x0000000000037919 */ /* 0x002e640000002100 */
[----:B-1----:R-:W-:-:S04]  /*16350*/  SHF.R.U32.HI R3, RZ, 0x5, R3 ;  /* 0x00000005ff037819 */ /* 0x002fc80000011603 */
[----:B------:R-:W-:-:S05]  /*16360*/  LOP3.LUT R3, R3, 0x3, RZ, 0xc0, !PT ;  /* 0x0000000303037812 */ /* 0x000fca00078ec0ff */
[----:B0-----:R0:W1:Y:S02]  /*16370*/  SHFL.IDX PT, R14, R3, RZ, 0x1f ;  /* 0x00001fff030e7589 */ /* 0x00106400000e0000 */
.L_x_2227:
[----:B-1----:R-:W-:-:S13]  /*16380*/  ISETP.NE.AND P0, PT, R14, RZ, PT ;  /* 0x000000ff0e00720c */ /* 0x002fda0003f05270 */
[----:B------:R-:W-:Y:S05]  /*16390*/  @P0 BRA `(.L_x_2067) ;  /* 0x0000000000900947 */ /* 0x000fea0003800000 */
[----:B------:R-:W-:-:S03]  /*163a0*/  UMOV UR4, 0xffffffff ;  /* 0xffffffff00047882 */ /* 0x000fc60000000000 */
[----:B------:R-:W-:Y:S05]  /*163b0*/  BRA.DIV UR4, `(.L_x_2185) ;  /* 0x0000001604607947 */ /* 0x000fea000b800000 */
[----:B------:R-:W-:-:S13]  /*163c0*/  ELECT P6, URZ, PT ;  /* 0x00000000003f782f */ /* 0x000fda00038c0000 */
.L_x_2230:
[----:B------:R-:W-:Y:S05]  /*163d0*/  @!P6 BRA `(.L_x_2067) ;  /* 0x000000000080e947 */ /* 0x000fea0003800000 */
[----:B0-----:R-:W2:Y:S02]  /*163e0*/  LDL R3, [R1+0xc] ;  /* 0x00000c0001037983 */ /* 0x001ea40000100800 */
[----:B--2---:R-:W-:-:S13]  /*163f0*/  R2UR UR4, R3 ;  /* 0x00000000030472ca */ /* 0x004fda00000e0000 */
[----:B------:R-:W-:-:S06]  /*16400*/  ULOP3.LUT UR4, UR4, 0x2, URZ, 0xfc, !UPT ;  /* 0x0000000204047892 */ /* 0x000fcc000f8efc3f */
[----:B------:R-:W-:-:S04]  /*16410*/  MOV R3, UR4 ;  /* 0x0000000400037c02 */ /* 0x000fc80008000f00 */
[----:B------:R-:W-:-:S13]  /*16420*/  ISETP.NE.AND P2, PT, R3, 0x3, PT ;  /* 0x000000030300780c */ /* 0x000fda0003f45270 */
[----:B------:R-:W-:Y:S05]  /*16430*/  @!P2 BRA `(.L_x_2186) ;  /* 0x000000000004a947 */ /* 0x000fea0003800000 */
[----:B------:R-:W-:Y:S01]  /*16440*/  BPT.TRAP 0x1 ;  /* 0x000000040000795c */ /* 0x000fe20000300000 */
.L_x_2186:
        /* <DEDUP_REMOVED lines=12> */
.L_x_2231:
[----:B------:R-:W1:Y:S02]  /*16510*/  SYNCS.PHASECHK.TRANS64.TRYWAIT P0, [R3+URZ], R4 ;  /* 0x00000004030075a7 */ /* 0x000e64000800017f */
[----:B-1----:R-:W-:Y:S05]  /*16520*/  @!P0 BRA `(.L_x_2188) ;  /* 0x0000001400388947 */ /* 0x002fea0003800000 */
.L_x_2232:
[----:B------:R-:W-:Y:S05]  /*16530*/  @!P2 BRA `(.L_x_2189) ;  /* 0x000000000004a947 */ /* 0x000fea0003800000 */
[----:B------:R-:W-:Y:S01]  /*16540*/  BPT.TRAP 0x1 ;  /* 0x000000040000795c */ /* 0x000fe20000300000 */
.L_x_2189:
[----:B-1----:R-:W-:-:S05]  /*16550*/  IADD3 R3, R2, 0x36860, RZ ;  /* 0x0003686002037810 */ /* 0x002fca0007ffe0ff */
[----:B------:R-:W-:-:S04]  /*16560*/  IMAD R0, R0, 0x8, R3 ;  /* 0x0000000800007824 */ /* 0x000fc800078e0203 */
[----:B------:R-:W1:Y:S02]  /*16570*/  SYNCS.PHASECHK.TRANS64.TRYWAIT P0, [R0+URZ], R5 ;  /* 0x00000005000075a7 */ /* 0x000e64000800017f */
[----:B-1----:R-:W-:Y:S05]  /*16580*/  @!P0 BRA `(.L_x_2190) ;  /* 0x0000001400348947 */ /* 0x002fea0003800000 */
.L_x_2233:
[----:B------:R-:W-:-:S07]  /*16590*/  IMAD R3, R8, 0x8, R3 ;  /* 0x0000000808037824 */ /* 0x000fce00078e0203 */
.L_x_2191:
[----:B--2---:R2:W3:Y:S02]  /*165a0*/  SYNCS.PHASECHK.TRANS64.TRYWAIT P0, [R3+URZ], R4 ;  /* 0x00000004030075a7 */ /* 0x0044e4000800017f */
[----:B---3--:R-:W-:Y:S05]  /*165b0*/  @!P0 NANOSLEEP.SYNCS 0x989680 ;  /* 0x009896800000895d */ /* 0x008fea0003900000 */
[----:B------:R-:W3:Y:S02]  /*165c0*/  @!P0 SYNCS.PHASECHK.TRANS64 P0, [R3+URZ], R4 ;  /* 0x00000004030085a7 */ /* 0x000ee4000800007f */
[----:B---3--:R-:W-:Y:S05]  /*165d0*/  @!P0 BRA `(.L_x_2191) ;  /* 0xfffffffc00f08947 */ /* 0x008fea000383ffff */
.L_x_2067:
[----:B------:R-:W-:Y:S05]  /*165e0*/  BSYNC B6 ;  /* 0x0000000000067941 */ /* 0x000fea0003800000 */
.L_x_2064:
[----:B------:R-:W-:Y:S05]  /*165f0*/  EXIT ;  /* 0x000000000000794d */ /* 0x000fea0003800000 */
.L_x_2071:
[----:B------:R-:W-:-:S13]  /*16600*/  R2UR UR4, R16 ;  /* 0x00000000100472ca */ /* 0x000fda00000e0000 */
[----:B0-----:R-:W-:-:S04]  /*16610*/  IMAD.U32 R3, RZ, RZ, UR4 ;  /* 0x00000004ff037e24 */ /* 0x001fc8000f8e00ff */
[----:B------:R0:W1:Y:S03]  /*16620*/  SYNCS.PHASECHK.TRANS64.TRYWAIT P0, [R3+URZ+0x36800], R0 ;  /* 0x03680000030075a7 */ /* 0x000066000800017f */
[----:B-1----:R-:W-:Y:S05]  /*16630*/  @!P0 NANOSLEEP.SYNCS 0x989680 ;  /* 0x009896800000895d */ /* 0x002fea0003900000 */
[----:B------:R-:W1:Y:S02]  /*16640*/  @!P0 SYNCS.PHASECHK.TRANS64 P0, [R3+URZ+0x36800], R0 ;  /* 0x03680000030085a7 */ /* 0x000e64000800007f */
[----:B-1----:R-:W-:Y:S05]  /*16650*/  @!P0 BRA `(.L_x_2071) ;  /* 0xfffffffc00e88947 */ /* 0x002fea000383ffff */
[----:B------:R-:W-:Y:S05]  /*16660*/  BRA `(.L_x_2192) ;  /* 0xfffffeac00d47947 */ /* 0x000fea000383ffff */
.L_x_2075:
[----:B------:R-:W-:-:S13]  /*16670*/  R2UR UR4, R16 ;  /* 0x00000000100472ca */ /* 0x000fda00000e0000 */
[----:B0-----:R-:W-:-:S04]  /*16680*/  IMAD.U32 R3, RZ, RZ, UR4 ;  /* 0x00000004ff037e24 */ /* 0x001fc8000f8e00ff */
[----:B------:R0:W2:Y:S03]  /*16690*/  SYNCS.PHASECHK.TRANS64.TRYWAIT P2, [R3+URZ+0x36830], R0 ;  /* 0x03683000030075a7 */ /* 0x0000a6000804017f */
[----:B--2---:R-:W-:Y:S05]  /*166a0*/  @!P2 NANOSLEEP.SYNCS 0x989680 ;  /* 0x009896800000a95d */ /* 0x004fea0003900000 */
[----:B------:R-:W2:Y:S02]  /*166b0*/  @!P2 SYNCS.PHASECHK.TRANS64 P2, [R3+URZ+0x36830], R0 ;  /* 0x036830000300a5a7 */ /* 0x000ea4000804007f */
[----:B--2---:R-:W-:Y:S05]  /*166c0*/  @!P2 BRA `(.L_x_2075) ;  /* 0xfffffffc00e8a947 */ /* 0x004fea000383ffff */
[----:B------:R-:W-:Y:S05]  /*166d0*/  BRA `(.L_x_2074) ;  /* 0xfffffeb000087947 */ /* 0x000fea000383ffff */
.L_x_2080:
[----:B-1----:R-:W-:-:S04]  /*166e0*/  MOV R11, UR61 ;  /* 0x0000003d000b7c02 */ /* 0x002fc80008000f00 */
[----:B------:R1:W2:Y:S03]  /*166f0*/  SYNCS.PHASECHK.TRANS64.TRYWAIT P3, [R11+URZ+0x36830], R6 ;  /* 0x036830060b0075a7 */ /* 0x0002a6000806017f */
[----:B--2---:R-:W-:Y:S05]  /*16700*/  @!P3 NANOSLEEP.SYNCS 0x989680 ;  /* 0x009896800000b95d */ /* 0x004fea0003900000 */
[----:B------:R-:W2:Y:S02]  /*16710*/  @!P3 SYNCS.PHASECHK.TRANS64 P3, [R11+URZ+0x36830], R6 ;  /* 0x036830060b00b5a7 */ /* 0x000ea4000806007f */
[----:B--2---:R-:W-:Y:S05]  /*16720*/  @!P3 BRA `(.L_x_2080) ;  /* 0xfffffffc00ecb947 */ /* 0x004fea000383ffff */
[----:B------:R-:W-:Y:S05]  /*16730*/  BRA `(.L_x_2079) ;  /* 0xfffffef8008c7947 */ /* 0x000fea000383ffff */
.L_x_2084:
[----:B-1----:R-:W-:-:S04]  /*16740*/  IMAD.U32 R11, RZ, RZ, UR11 ;  /* 0x0000000bff0b7e24 */ /* 0x002fc8000f8e00ff */
[----:B------:R1:W2:Y:S03]  /*16750*/  SYNCS.PHASECHK.TRANS64.TRYWAIT P3, [R11+URZ+0x36850], R0 ;  /* 0x036850000b0075a7 */ /* 0x0002a6000806017f */
[----:B--2---:R-:W-:Y:S05]  /*16760*/  @!P3 NANOSLEEP.SYNCS 0x989680 ;  /* 0x009896800000b95d */ /* 0x004fea0003900000 */
[----:B------:R-:W2:Y:S02]  /*16770*/  @!P3 SYNCS.PHASECHK.TRANS64 P3, [R11+URZ+0x36850], R0 ;  /* 0x036850000b00b5a7 */ /* 0x000ea4000806007f */
[----:B--2---:R-:W-:Y:S05]  /*16780*/  @!P3 BRA `(.L_x_2084) ;  /* 0xfffffffc00ecb947 */ /* 0x004fea000383ffff */
[----:B------:R-:W-:Y:S05]  /*16790*/  BRA `(.L_x_2083) ;  /* 0xffffff20002c7947 */ /* 0x000fea000383ffff */
.L_x_2090:
[----:B------:R-:W-:-:S13]  /*167a0*/  R2UR UR7, R15 ;  /* 0x000000000f0772ca */ /* 0x000fda00000e0000 */
[----:B-1----:R-:W-:-:S04]  /*167b0*/  IMAD.U32 R11, RZ, RZ, UR7 ;  /* 0x00000007ff0b7e24 */ /* 0x002fc8000f8e00ff */
[----:B------:R1:W2:Y:S03]  /*167c0*/  SYNCS.PHASECHK.TRANS64.TRYWAIT P2, [R11+URZ+0x36830], R6 ;  /* 0x036830060b0075a7 */ /* 0x0002a6000804017f */
[----:B--2---:R-:W-:Y:S05]  /*167d0*/  @!P2 NANOSLEEP.SYNCS 0x989680 ;  /* 0x009896800000a95d */ /* 0x004fea0003900000 */
[----:B------:R-:W2:Y:S02]  /*167e0*/  @!P2 SYNCS.PHASECHK.TRANS64 P2, [R11+URZ+0x36830], R6 ;  /* 0x036830060b00a5a7 */ /* 0x000ea4000804007f */
[----:B--2---:R-:W-:Y:S05]  /*167f0*/  @!P2 BRA `(.L_x_2090) ;  /* 0xfffffffc00e8a947 */ /* 0x004fea000383ffff */
[----:B------:R-:W-:Y:S05]  /*16800*/  BRA `(.L_x_2089) ;  /* 0xffffff4400987947 */ /* 0x000fea000383ffff */
.L_x_2094:
[----:B-1----:R-:W-:-:S04]  /*16810*/  IMAD.U32 R11, RZ, RZ, UR11 ;  /* 0x0000000bff0b7e24 */ /* 0x002fc8000f8e00ff */
[----:B------:R1:W2:Y:S03]  /*16820*/  SYNCS.PHASECHK.TRANS64.TRYWAIT P2, [R11+URZ+0x36850], R0 ;  /* 0x036850000b0075a7 */ /* 0x0002a6000804017f */
[----:B--2---:R-:W-:Y:S05]  /*16830*/  @!P2 NANOSLEEP.SYNCS 0x989680 ;  /* 0x009896800000a95d */ /* 0x004fea0003900000 */
[----:B------:R-:W2:Y:S02]  /*16840*/  @!P2 SYNCS.PHASECHK.TRANS64 P2, [R11+URZ+0x36850], R0 ;  /* 0x036850000b00a5a7 */ /* 0x000ea4000804007f */
[----:B--2---:R-:W-:Y:S05]  /*16850*/  @!P2 BRA `(.L_x_2094) ;  /* 0xfffffffc00eca947 */ /* 0x004fea000383ffff */
[----:B------:R-:W-:Y:S05]  /*16860*/  BRA `(.L_x_2093) ;  /* 0xffffff6c00587947 */ /* 0x000fea000383ffff */
.L_x_2099:
[----:B-1----:R-:W-:-:S04]  /*16870*/  IMAD.U32 R3, RZ, RZ, UR5 ;  /* 0x00000005ff037e24 */ /* 0x002fc8000f8e00ff */
[----:B------:R1:W2:Y:S03]  /*16880*/  SYNCS.PHASECHK.TRANS64.TRYWAIT P0, [R3+URZ+0x36850], R0 ;  /* 0x03685000030075a7 */ /* 0x0002a6000800017f */
[----:B--2---:R-:W-:Y:S05]  /*16890*/  @!P0 NANOSLEEP.SYNCS 0x989680 ;  /* 0x009896800000895d */ /* 0x004fea0003900000 */
[----:B------:R-:W2:Y:S02]  /*168a0*/  @!P0 SYNCS.PHASECHK.TRANS64 P0, [R3+URZ+0x36850], R0 ;  /* 0x03685000030085a7 */ /* 0x000ea4000800007f */
[----:B--2---:R-:W-:Y:S05]  /*168b0*/  @!P0 BRA `(.L_x_2099) ;  /* 0xfffffffc00ec8947 */ /* 0x004fea000383ffff */
[----:B------:R-:W-:Y:S05]  /*168c0*/  BRA `(.L_x_2098) ;  /* 0xffffff8c00e87947 */ /* 0x000fea000383ffff */
.L_x_2110:
[----:B------:R-:W-:Y:S01]  /*168d0*/  MOV R13, R0 ;  /* 0x00000000000d7202 */ /* 0x000fe20000000f00 */
[----:B------:R-:W-:Y:S02]  /*168e0*/  IMAD.MOV.U32 R12, RZ, RZ, RZ ;  /* 0x000000ffff0c7224 */ /* 0x000fe400078e00ff */
[----:B------:R-:W-:Y:S02]  /*168f0*/  IMAD.MOV.U32 R11, RZ, RZ, 0x1f ;  /* 0x0000001fff0b7424 */ /* 0x000fe400078e00ff */
[----:B------:R-:W-:-:S07]  /*16900*/  IMAD.MOV.U32 R15, RZ, RZ, -0x1 ;  /* 0xffffffffff0f7424 */ /* 0x000fce00078e00ff */
[----:B------:R-:W-:Y:S05]  /*16910*/  WARPSYNC.COLLECTIVE R15, `(.L_x_2193) ;  /* 0x000000000f087348 */ /* 0x000fea0003c00000 */
[----:B------:R0:W1:Y:S02]  /*16920*/  SHFL.IDX P6, R14, R13, R12, R11 ;  /* 0x0000000c0d0e7389 */ /* 0x00006400000c000b */
[----:B01----:R-:W-:Y:S01]  /*16930*/  ENDCOLLECTIVE ;  /* 0x000000000000791b */ /* 0x003fe20003800000 */
.L_x_2193:
[----:B------:R-:W-:Y:S05]  /*16940*/  BRA `(.L_x_2194) ;  /* 0xffffffc400507947 */ /* 0x000fea000383ffff */
.L_x_2112:
[----:B------:R-:W-:Y:S01]  /*16950*/  BSSY B0, `(.L_x_2195) ;  /* 0x0000006000007945 */ /* 0x000fe20003800000 */
[----:B------:R-:W-:-:S07]  /*16960*/  IMAD.MOV.U32 R15, RZ, RZ, -0x1 ;  /* 0xffffffffff0f7424 */ /* 0x000fce00078e00ff */
[----:B0-----:R-:W-:Y:S05]  /*16970*/  WARPSYNC.COLLECTIVE R15, `(.L_x_2196) ;  /* 0x000000000f0c7348 */ /* 0x001fea0003c00000 */
[----:B------:R-:W-:Y:S02]  /*16980*/  ELECT P6, UR62, PT ;  /* 0x00000000003e782f */ /* 0x000fe400038c0000 */
[----:B------:R-:W-:Y:S01]  /*16990*/  MOV R14, UR62 ;  /* 0x0000003e000e7c02 */ /* 0x000fe20008000f00 */
[----:B0-----:R-:W-:Y:S10]  /*169a0*/  ENDCOLLECTIVE ;  /* 0x000000000000791b */ /* 0x001ff40003800000 */
.L_x_2196:
[----:B------:R-:W-:Y:S05]  /*169b0*/  BSYNC B0 ;  /* 0x0000000000007941 */ /* 0x000fea0003800000 */
.L_x_2195:
[----:B------:R-:W-:Y:S05]  /*169c0*/  BRA `(.L_x_2197) ;  /* 0xffffffc400507947 */ /* 0x000fea000383ffff */
.L_x_2114:
[----:B0-----:R-:W-:-:S04]  /*169d0*/  MOV R3, UR38 ;  /* 0x0000002600037c02 */ /* 0x001fc80008000f00 */
[----:B------:R0:W1:Y:S03]  /*169e0*/  SYNCS.PHASECHK.TRANS64.TRYWAIT P0, [R3+URZ+0x36840], R0 ;  /* 0x03684000030075a7 */ /* 0x000066000800017f */
[----:B-1----:R-:W-:Y:S05]  /*169f0*/  @!P0 NANOSLEEP.SYNCS 0x989680 ;  /* 0x009896800000895d */ /* 0x002fea0003900000 */
[----:B------:R-:W1:Y:S02]  /*16a00*/  @!P0 SYNCS.PHASECHK.TRANS64 P0, [R3+URZ+0x36840], R0 ;  /* 0x03684000030085a7 */ /* 0x000e64000800007f */
[----:B-1----:R-:W-:Y:S05]  /*16a10*/  @!P0 BRA `(.L_x_2114) ;  /* 0xfffffffc00ec8947 */ /* 0x002fea000383ffff */
[----:B------:R-:W-:Y:S05]  /*16a20*/  BRA `(.L_x_2198) ;  /* 0xffffffc400ac7947 */ /* 0x000fea000383ffff */
.L_x_2117:
[----:B------:R-:W-:Y:S01]  /*16a30*/  IMAD R8, R11, 0x80, R8 ;  /* 0x000000800b087824 */ /* 0x000fe200078e0208 */
[----:B------:R-:W-:Y:S01]  /*16a40*/  MOV R15, 0xffffffff ;  /* 0xffffffff000f7802 */ /* 0x000fe20000000f00 */
[----:B------:R-:W-:Y:S02]  /*16a50*/  IMAD.MOV.U32 R13, RZ, RZ, R7 ;  /* 0x000000ffff0d7224 */ /* 0x000fe400078e0007 */
[----:B------:R-:W-:Y:S01]  /*16a60*/  IMAD.MOV.U32 R12, RZ, RZ, RZ ;  /* 0x000000ffff0c7224 */ /* 0x000fe200078e00ff */
[----:B------:R-:W-:Y:S01]  /*16a70*/  IADD3 R5, R8, 0x10, RZ ;  /* 0x0000001008057810 */ /* 0x000fe20007ffe0ff */
[----:B------:R-:W-:-:S07]  /*16a80*/  IMAD.MOV.U32 R11, RZ, RZ, 0x181f ;  /* 0x0000181fff0b7424 */ /* 0x000fce00078e00ff */
[----:B------:R-:W-:Y:S05]  /*16a90*/  WARPSYNC.COLLECTIVE R15, `(.L_x_2199) ;  /* 0x000000000f087348 */ /* 0x000fea0003c00000 */
[----:B------:R0:W1:Y:S02]  /*16aa0*/  SHFL.IDX P6, R14, R13, R12, R11 ;  /* 0x0000000c0d0e7389 */ /* 0x00006400000c000b */
[----:B01----:R-:W-:Y:S01]  /*16ab0*/  ENDCOLLECTIVE ;  /* 0x000000000000791b */ /* 0x003fe20003800000 */
.L_x_2199:
[----:B------:R-:W-:Y:S02]  /*16ac0*/  IMAD.MOV.U32 R13, RZ, RZ, R0 ;  /* 0x000000ffff0d7224 */ /* 0x000fe400078e0000 */
[----:B------:R-:W-:-:S07]  /*16ad0*/  IMAD.MOV.U32 R2, RZ, RZ, R14 ;  /* 0x000000ffff027224 */ /* 0x000fce00078e000e */
[----:B------:R-:W-:Y:S05]  /*16ae0*/  WARPSYNC.COLLECTIVE R15, `(.L_x_2200) ;  /* 0x000000000f087348 */ /* 0x000fea0003c00000 */
[----:B------:R0:W1:Y:S02]  /*16af0*/  SHFL.IDX P6, R14, R13, R12, R11 ;  /* 0x0000000c0d0e7389 */ /* 0x00006400000c000b */
[----:B01----:R-:W-:Y:S01]  /*16b00*/  ENDCOLLECTIVE ;  /* 0x000000000000791b */ /* 0x003fe20003800000 */
.L_x_2200:
        /* <DEDUP_REMOVED lines=20> */
.L_x_2201:
[----:B------:R-:W-:Y:S01]  /*16c50*/  VIADD R3, R8, 0x20 ;  /* 0x0000002008037836 */ /* 0x000fe20000000000 */
[----:B------:R-:W-:Y:S01]  /*16c60*/  @!P3 LEA R20, R9, UR38, 0x1 ;  /* 0x000000260914bc11 */ /* 0x000fe2000f8e08ff */
[----:B------:R-:W-:Y:S02]  /*16c70*/  IMAD.MOV.U32 R13, RZ, RZ, R0 ;  /* 0x000000ffff0d7224 */ /* 0x000fe400078e0000 */
[----:B------:R-:W-:-:S07]  /*16c80*/  IMAD.MOV.U32 R4, RZ, RZ, R14 ;  /* 0x000000ffff047224 */ /* 0x000fce00078e000e */
[----:B------:R-:W-:Y:S05]  /*16c90*/  WARPSYNC.COLLECTIVE R15, `(.L_x_2202) ;  /* 0x000000000f087348 */ /* 0x000fea0003c00000 */
[----:B------:R0:W1:Y:S02]  /*16ca0*/  SHFL.IDX P6, R14, R13, R12, R11 ;  /* 0x0000000c0d0e7389 */ /* 0x00006400000c000b */
[----:B01----:R-:W-:Y:S01]  /*16cb0*/  ENDCOLLECTIVE ;  /* 0x000000000000791b */ /* 0x003fe20003800000 */
.L_x_2202:
[----:B------:R-:W-:Y:S01]  /*16cc0*/  ULDC.64 UR4, c[0x0][0x208] ;  /* 0x0000820000047ab9 */ /* 0x000fe20000000a00 */
[----:B------:R-:W-:Y:S01]  /*16cd0*/  MOV R5, R4 ;  /* 0x0000000400057202 */ /* 0x000fe20000000f00 */
        /* <DEDUP_REMOVED lines=14> */
.L_x_2203:
[----:B------:R-:W-:Y:S01]  /*16dc0*/  VIADD R5, R8, 0x30 ;  /* 0x0000003008057836 */ /* 0x000fe20000000000 */
[----:B------:R-:W-:Y:S01]  /*16dd0*/  @!P3 LEA R21, R9, UR38, 0x1 ;  /* 0x000000260915bc11 */ /* 0x000fe2000f8e08ff */
[----:B------:R-:W-:Y:S01]  /*16de0*/  IMAD.MOV.U32 R13, RZ, RZ, R0 ;  /* 0x000000ffff0d7224 */ /* 0x000fe200078e0000 */
[----:B------:R-:W-:-:S07]  /*16df0*/  MOV R2, R14 ;  /* 0x0000000e00027202 */ /* 0x000fce0000000f00 */
[----:B------:R-:W-:Y:S05]  /*16e00*/  WARPSYNC.COLLECTIVE R15, `(.L_x_2204) ;  /* 0x000000000f087348 */ /* 0x000fea0003c00000 */
[----:B------:R0:W1:Y:S02]  /*16e10*/  SHFL.IDX P6, R14, R13, R12, R11 ;  /* 0x0000000c0d0e7389 */ /* 0x00006400000c000b */
[----:B01----:R-:W-:Y:S01]  /*16e20*/  ENDCOLLECTIVE ;  /* 0x000000000000791b */ /* 0x003fe20003800000 */
.L_x_2204:
[----:B------:R-:W-:Y:S01]  /*16e30*/  ULDC.64 UR4, c[0x0][0x208] ;  /* 0x0000820000047ab9 */ /* 0x000fe20000000a00 */
[----:B------:R-:W-:Y:S01]  /*16e40*/  IMAD.MOV.U32 R3, RZ, RZ, R2 ;  /* 0x000000ffff037224 */ /* 0x000fe200078e0002 */
        /* <DEDUP_REMOVED lines=14> */
.L_x_2205:
[----:B------:R-:W-:Y:S01]  /*16f30*/  VIADD R3, R8, 0x40 ;  /* 0x0000004008037836 */ /* 0x000fe20000000000 */
[----:B------:R-:W-:Y:S01]  /*16f40*/  @!P3 LEA R20, R9, UR38, 0x1 ;  /* 0x000000260914bc11 */ /* 0x000fe2000f8e08ff */
[----:B------:R-:W-:Y:S02]  /*16f50*/  IMAD.MOV.U32 R13, RZ, RZ, R0 ;  /* 0x000000ffff0d7224 */ /* 0x000fe400078e0000 */
[----:B------:R-:W-:-:S07]  /*16f60*/  IMAD.MOV.U32 R4, RZ, RZ, R14 ;  /* 0x000000ffff047224 */ /* 0x000fce00078e000e */
[----:B------:R-:W-:Y:S05]  /*16f70*/  WARPSYNC.COLLECTIVE R15, `(.L_x_2206) ;  /* 0x000000000f087348 */ /* 0x000fea0003c00000 */
[----:B------:R0:W1:Y:S02]  /*16f80*/  SHFL.IDX P6, R14, R13, R12, R11 ;  /* 0x0000000c0d0e7389 */ /* 0x00006400000c000b */
[----:B01----:R-:W-:Y:S01]  /*16f90*/  ENDCOLLECTIVE ;  /* 0x000000000000791b */ /* 0x003fe20003800000 */
.L_x_2206:
[----:B------:R-:W-:Y:S01]  /*16fa0*/  ULDC.64 UR4, c[0x0][0x208] ;  /* 0x0000820000047ab9 */ /* 0x000fe20000000a00 */
[----:B------:R-:W-:Y:S01]  /*16fb0*/  MOV R5, R4 ;  /* 0x0000000400057202 */ /* 0x000fe20000000f00 */
[----:B------:R-:W-:Y:S01]  /*16fc0*/  IMAD.MOV.U32 R13, RZ, RZ, R7 ;  /* 0x000000ffff0d7224 */ /* 0x000fe200078e0007 */
[----:B------:R-:W-:Y:S01]  /*16fd0*/  MOV R12, 0x4 ;  /* 0x00000004000c7802 */ /* 0x000fe20000000f00 */
        /* <DEDUP_REMOVED lines=12> */
.L_x_2207:
[----:B------:R-:W-:Y:S01]  /*170a0*/  VIADD R5, R8, 0x50 ;  /* 0x0000005008057836 */ /* 0x000fe20000000000 */
[----:B------:R-:W-:Y:S01]  /*170b0*/  @!P3 LEA R21, R9, UR38, 0x1 ;  /* 0x000000260915bc11 */ /* 0x000fe2000f8e08ff */
[----:B------:R-:W-:Y:S02]  /*170c0*/  IMAD.MOV.U32 R13, RZ, RZ, R0 ;  /* 0x000000ffff0d7224 */ /* 0x000fe400078e0000 */
[----:B------:R-:W-:-:S07]  /*170d0*/  IMAD.MOV.U32 R2, RZ, RZ, R14 ;  /* 0x000000ffff027224 */ /* 0x000fce00078e000e */
[----:B------:R-:W-:Y:S05]  /*170e0*/  WARPSYNC.COLLECTIVE R15, `(.L_x_2208) ;  /* 0x000000000f087348 */ /* 0x000fea0003c00000 */
[----:B------:R0:W1:Y:S02]  /*170f0*/  SHFL.IDX P6, R14, R13, R12, R11 ;  /* 0x0000000c0d0e7389 */ /* 0x00006400000c000b */
[----:B01----:R-:W-:Y:S01]  /*17100*/  ENDCOLLECTIVE ;  /* 0x000000000000791b */ /* 0x003fe20003800000 */
.L_x_2208:
        /* <DEDUP_REMOVED lines=16> */
.L_x_2209:
[----:B------:R-:W-:Y:S02]  /*17210*/  IADD3 R3, R8, 0x60, RZ ;  /* 0x0000006008037810 */ /* 0x000fe40007ffe0ff */
[----:B------:R-:W-:Y:S01]  /*17220*/  @!P3 LEA R20, R9, UR38, 0x1 ;  /* 0x000000260914bc11 */ /* 0x000fe2000f8e08ff */
[----:B------:R-:W-:Y:S01]  /*17230*/  IMAD.MOV.U32 R13, RZ, RZ, R0 ;  /* 0x000000ffff0d7224 */ /* 0x000fe200078e0000 */
[----:B------:R-:W-:-:S07]  /*17240*/  MOV R4, R14 ;  /* 0x0000000e00047202 */ /* 0x000fce0000000f00 */
[----:B------:R-:W-:Y:S05]  /*17250*/  WARPSYNC.COLLECTIVE R15, `(.L_x_2210) ;  /* 0x000000000f087348 */ /* 0x000fea0003c00000 */
[----:B------:R0:W1:Y:S02]  /*17260*/  SHFL.IDX P6, R14, R13, R12, R11 ;  /* 0x0000000c0d0e7389 */ /* 0x00006400000c000b */
[----:B01----:R-:W-:Y:S01]  /*17270*/  ENDCOLLECTIVE ;  /* 0x000000000000791b */ /* 0x003fe20003800000 */
.L_x_2210:
        /* <DEDUP_REMOVED lines=16> */
.L_x_2211:
[----:B------:R-:W-:Y:S02]  /*17380*/  @!P3 LEA R21, R9, UR38, 0x1 ;  /* 0x000000260915bc11 */ /* 0x000fe4000f8e08ff */
[----:B------:R-:W-:Y:S01]  /*17390*/  MOV R13, R0 ;  /* 0x00000000000d7202 */ /* 0x000fe20000000f00 */
[----:B------:R-:W-:-:S07]  /*173a0*/  IMAD.MOV.U32 R2, RZ, RZ, R14 ;  /* 0x000000ffff027224 */ /* 0x000fce00078e000e */
[----:B------:R-:W-:Y:S05]  /*173b0*/  WARPSYNC.COLLECTIVE R15, `(.L_x_2212) ;  /* 0x000000000f087348 */ /* 0x000fea0003c00000 */
[----:B------:R0:W1:Y:S02]  /*173c0*/  SHFL.IDX P6, R14, R13, R12, R11 ;  /* 0x0000000c0d0e7389 */ /* 0x00006400000c000b */
[----:B01----:R-:W-:Y:S01]  /*173d0*/  ENDCOLLECTIVE ;  /* 0x000000000000791b */ /* 0x003fe20003800000 */
.L_x_2212:
[----:B------:R-:W-:Y:S01]  /*173e0*/  ULDC.64 UR4, c[0x0][0x208] ;  /* 0x0000820000047ab9 */ /* 0x000fe20000000a00 */
[----:B------:R-:W-:Y:S02]  /*173f0*/  IMAD.MOV.U32 R3, RZ, RZ, R2 ;  /* 0x000000ffff037224 */ /* 0x000fe400078e0002 */
        /* <DEDUP_REMOVED lines=13> */
.L_x_2213:
[----:B------:R-:W-:Y:S02]  /*174d0*/  IMAD.MOV.U32 R13, RZ, RZ, R0 ;  /* 0x000000ffff0d7224 */ /* 0x000fe400078e0000 */
[----:B------:R-:W-:-:S07]  /*174e0*/  IMAD.MOV.U32 R4, RZ, RZ, R14 ;  /* 0x000000ffff047224 */ /* 0x000fce00078e000e */
[----:B------:R-:W-:Y:S05]  /*174f0*/  WARPSYNC.COLLECTIVE R15, `(.L_x_2214) ;  /* 0x000000000f087348 */ /* 0x000fea0003c00000 */
[----:B------:R0:W1:Y:S02]  /*17500*/  SHFL.IDX P6, R14, R13, R12, R11 ;  /* 0x0000000c0d0e7389 */ /* 0x00006400000c000b */
[----:B01----:R-:W-:Y:S01]  /*17510*/  ENDCOLLECTIVE ;  /* 0x000000000000791b */ /* 0x003fe20003800000 */
.L_x_2214:
[----:B------:R-:W-:Y:S05]  /*17520*/  BRA `(.L_x_2215) ;  /* 0xffffffc800107947 */ /* 0x000fea000383ffff */
.L_x_2120:
[----:B-1----:R-:W-:-:S04]  /*17530*/  IMAD.U32 R3, RZ, RZ, UR38 ;  /* 0x00000026ff037e24 */ /* 0x002fc8000f8e00ff */
[----:B------:R1:W2:Y:S03]  /*17540*/  SYNCS.PHASECHK.TRANS64.TRYWAIT P0, [R3+URZ+0x36820], R2 ;  /* 0x03682002030075a7 */ /* 0x0002a6000800017f */
[----:B--2---:R-:W-:Y:S05]  /*17550*/  @!P0 NANOSLEEP.SYNCS 0x989680 ;  /* 0x009896800000895d */ /* 0x004fea0003900000 */
[----:B------:R-:W2:Y:S02]  /*17560*/  @!P0 SYNCS.PHASECHK.TRANS64 P0, [R3+URZ+0x36820], R2 ;  /* 0x03682002030085a7 */ /* 0x000ea4000800007f */
[----:B--2---:R-:W-:Y:S05]  /*17570*/  @!P0 BRA `(.L_x_2120) ;  /* 0xfffffffc00ec8947 */ /* 0x004fea000383ffff */
[----:B------:R-:W-:Y:S05]  /*17580*/  BRA `(.L_x_2216) ;  /* 0xffffffc800687947 */ /* 0x000fea000383ffff */
.L_x_2127:
[----:B-1----:R-:W-:-:S04]  /*17590*/  MOV R3, UR38 ;  /* 0x0000002600037c02 */ /* 0x002fc80008000f00 */
[----:B------:R1:W2:Y:S03]  /*175a0*/  SYNCS.PHASECHK.TRANS64.TRYWAIT P0, [R3+URZ+0x36848], R2 ;  /* 0x03684802030075a7 */ /* 0x0002a6000800017f */
[----:B--2---:R-:W-:Y:S05]  /*175b0*/  @!P0 NANOSLEEP.SYNCS 0x989680 ;  /* 0x009896800000895d */ /* 0x004fea0003900000 */
[----:B------:R-:W2:Y:S02]  /*175c0*/  @!P0 SYNCS.PHASECHK.TRANS64 P0, [R3+URZ+0x36848], R2 ;  /* 0x03684802030085a7 */ /* 0x000ea4000800007f */
[----:B--2---:R-:W-:Y:S05]  /*175d0*/  @!P0 BRA `(.L_x_2127) ;  /* 0xfffffffc00ec8947 */ /* 0x004fea000383ffff */
[----:B------:R-:W-:Y:S05]  /*175e0*/  BRA `(.L_x_2217) ;  /* 0xffffffcc00507947 */ /* 0x000fea000383ffff */
.L_x_2134:
[----:B0-----:R-:W-:-:S04]  /*175f0*/  IMAD.U32 R3, RZ, RZ, UR38 ;  /* 0x00000026ff037e24 */ /* 0x001fc8000f8e00ff */
[----:B------:R0:W1:Y:S03]  /*17600*/  SYNCS.PHASECHK.TRANS64.TRYWAIT P0, [R3+URZ+0x36860], R2 ;  /* 0x03686002030075a7 */ /* 0x000066000800017f */
[----:B-1----:R-:W-:Y:S05]  /*17610*/  @!P0 NANOSLEEP.SYNCS 0x989680 ;  /* 0x009896800000895d */ /* 0x002fea0003900000 */
[----:B------:R-:W1:Y:S02]  /*17620*/  @!P0 SYNCS.PHASECHK.TRANS64 P0, [R3+URZ+0x36860], R2 ;  /* 0x03686002030085a7 */ /* 0x000e64000800007f */
[----:B-1----:R-:W-:Y:S05]  /*17630*/  @!P0 BRA `(.L_x_2134) ;  /* 0xfffffffc00ec8947 */ /* 0x002fea000383ffff */
[----:B------:R-:W-:Y:S05]  /*17640*/  BRA `(.L_x_2218) ;  /* 0xffffffd000287947 */ /* 0x000fea000383ffff */
.L_x_2144:
[----:B--2---:R-:W-:-:S04]  /*17650*/  IMAD.U32 R3, RZ, RZ, UR38 ;  /* 0x00000026ff037e24 */ /* 0x004fc8000f8e00ff */
[----:B------:R2:W3:Y:S03]  /*17660*/  SYNCS.PHASECHK.TRANS64.TRYWAIT P0, [R3+URZ+0x36840], R2 ;  /* 0x03684002030075a7 */ /* 0x0004e6000800017f */
[----:B---3--:R-:W-:Y:S05]  /*17670*/  @!P0 NANOSLEEP.SYNCS 0x989680 ;  /* 0x009896800000895d */ /* 0x008fea0003900000 */
[----:B------:R-:W3:Y:S02]  /*17680*/  @!P0 SYNCS.PHASECHK.TRANS64 P0, [R3+URZ+0x36840], R2 ;  /* 0x03684002030085a7 */ /* 0x000ee4000800007f */
[----:B---3--:R-:W-:Y:S05]  /*17690*/  @!P0 BRA `(.L_x_2144) ;  /* 0xfffffffc00ec8947 */ /* 0x008fea000383ffff */
[----:B------:R-:W-:Y:S05]  /*176a0*/  BRA `(.L_x_2219) ;  /* 0xffffffd400847947 */ /* 0x000fea000383ffff */
.L_x_2151:
[----:B0-----:R-:W-:-:S04]  /*176b0*/  IMAD.U32 R3, RZ, RZ, UR38 ;  /* 0x00000026ff037e24 */ /* 0x001fc8000f8e00ff */
[----:B------:R0:W1:Y:S03]  /*176c0*/  SYNCS.PHASECHK.TRANS64.TRYWAIT P0, [R3+URZ+0x36868], R2 ;  /* 0x03686802030075a7 */ /* 0x000066000800017f */
[----:B-1----:R-:W-:Y:S05]  /*176d0*/  @!P0 NANOSLEEP.SYNCS 0x989680 ;  /* 0x009896800000895d */ /* 0x002fea0003900000 */
[----:B------:R-:W1:Y:S02]  /*176e0*/  @!P0 SYNCS.PHASECHK.TRANS64 P0, [R3+URZ+0x36868], R2 ;  /* 0x03686802030085a7 */ /* 0x000e64000800007f */
[----:B-1----:R-:W-:Y:S05]  /*176f0*/  @!P0 BRA `(.L_x_2151) ;  /* 0xfffffffc00ec8947 */ /* 0x002fea000383ffff */
[----:B------:R-:W-:Y:S05]  /*17700*/  BRA `(.L_x_2220) ;  /* 0xffffffd8005c7947 */ /* 0x000fea000383ffff */
.L_x_2161:
[----:B--2---:R-:W-:-:S04]  /*17710*/  MOV R3, UR38 ;  /* 0x0000002600037c02 */ /* 0x004fc80008000f00 */
[----:B------:R2:W3:Y:S03]  /*17720*/  SYNCS.PHASECHK.TRANS64.TRYWAIT P0, [R3+URZ+0x36848], R2 ;  /* 0x03684802030075a7 */ /* 0x0004e6000800017f */
[----:B---3--:R-:W-:Y:S05]  /*17730*/  @!P0 NANOSLEEP.SYNCS 0x989680 ;  /* 0x009896800000895d */ /* 0x008fea0003900000 */
[----:B------:R-:W3:Y:S02]  /*17740*/  @!P0 SYNCS.PHASECHK.TRANS64 P0, [R3+URZ+0x36848], R2 ;  /* 0x03684802030085a7 */ /* 0x000ee4000800007f */
[----:B---3--:R-:W-:Y:S05]  /*17750*/  @!P0 BRA `(.L_x_2161) ;  /* 0xfffffffc00ec8947 */ /* 0x008fea000383ffff */
[----:B------:R-:W-:Y:S05]  /*17760*/  BRA `(.L_x_2221) ;  /* 0xffffffdc00d07947 */ /* 0x000fea000383ffff */
.L_x_2168:
[----:B-1----:R-:W-:-:S04]  /*17770*/  IMAD.U32 R3, RZ, RZ, UR38 ;  /* 0x00000026ff037e24 */ /* 0x002fc8000f8e00ff */
[----:B------:R1:W2:Y:S03]  /*17780*/  SYNCS.PHASECHK.TRANS64.TRYWAIT P0, [R3+URZ+0x36860], R2 ;  /* 0x03686002030075a7 */ /* 0x0002a6000800017f */
[----:B--2---:R-:W-:Y:S05]  /*17790*/  @!P0 NANOSLEEP.SYNCS 0x989680 ;  /* 0x009896800000895d */ /* 0x004fea0003900000 */
[----:B------:R-:W2:Y:S02]  /*177a0*/  @!P0 SYNCS.PHASECHK.TRANS64 P0, [R3+URZ+0x36860], R2 ;  /* 0x03686002030085a7 */ /* 0x000ea4000800007f */
[----:B--2---:R-:W-:Y:S05]  /*177b0*/  @!P0 BRA `(.L_x_2168) ;  /* 0xfffffffc00ec8947 */ /* 0x004fea000383ffff */
[----:B------:R-:W-:Y:S05]  /*177c0*/  BRA `(.L_x_2222) ;  /* 0xffffffe000a47947 */ /* 0x000fea000383ffff */
.L_x_2177:
[----:B-1----:R1:W2:Y:S02]  /*177d0*/  SYNCS.PHASECHK.TRANS64.TRYWAIT P0, [R3+URZ+0x36860], R0 ;  /* 0x03686000030075a7 */ /* 0x0022a4000800017f */
[----:B--2---:R-:W-:Y:S05]  /*177e0*/  @!P0 NANOSLEEP.SYNCS 0x989680 ;  /* 0x009896800000895d */ /* 0x004fea0003900000 */
[----:B------:R-:W2:Y:S02]  /*177f0*/  @!P0 SYNCS.PHASECHK.TRANS64 P0, [R3+URZ+0x36860], R0 ;  /* 0x03686000030085a7 */ /* 0x000ea4000800007f */
[----:B--2---:R-:W-:Y:S05]  /*17800*/  @!P0 BRA `(.L_x_2177) ;  /* 0xfffffffc00f08947 */ /* 0x004fea000383ffff */
[----:B------:R-:W-:Y:S05]  /*17810*/  BRA `(.L_x_2223) ;  /* 0xffffffe400a87947 */ /* 0x000fea000383ffff */
.L_x_2183:
[----:B-1----:R1:W2:Y:S02]  /*17820*/  SYNCS.PHASECHK.TRANS64.TRYWAIT P0, [R2+URZ+0x36820], R3 ;  /* 0x03682003020075a7 */ /* 0x0022a4000800017f */
[----:B--2---:R-:W-:Y:S05]  /*17830*/  @!P0 NANOSLEEP.SYNCS 0x989680 ;  /* 0x009896800000895d */ /* 0x004fea0003900000 */
[----:B------:R-:W2:Y:S02]  /*17840*/  @!P0 SYNCS.PHASECHK.TRANS64 P0, [R2+URZ+0x36820], R3 ;  /* 0x03682003020085a7 */ /* 0x000ea4000800007f */
[----:B--2---:R-:W-:Y:S05]  /*17850*/  @!P0 BRA `(.L_x_2183) ;  /* 0xfffffffc00f08947 */ /* 0x004fea000383ffff */
[----:B------:R-:W-:Y:S05]  /*17860*/  BRA `(.L_x_2224) ;  /* 0xffffffe800ac7947 */ /* 0x000fea000383ffff */
.L_x_2184:
[----:B------:R-:W2:Y:S01]  /*17870*/  S2R R4, SR_TID.X ;  /* 0x0000000000047919 */ /* 0x000ea20000002100 */
[----:B------:R-:W-:Y:S01]  /*17880*/  BSSY B0, `(.L_x_2225) ;  /* 0x000000a000007945 */ /* 0x000fe20003800000 */
[----:B------:R-:W-:Y:S01]  /*17890*/  IMAD.MOV.U32 R12, RZ, RZ, RZ ;  /* 0x000000ffff0c7224 */ /* 0x000fe200078e00ff */
[----:B------:R-:W-:Y:S01]  /*178a0*/  MOV R11, 0x1f ;  /* 0x0000001f000b7802 */ /* 0x000fe20000000f00 */
[----:B------:R-:W-:Y:S01]  /*178b0*/  IMAD.MOV.U32 R15, RZ, RZ, -0x1 ;  /* 0xffffffffff0f7424 */ /* 0x000fe200078e00ff */
[----:B--2---:R-:W-:-:S04]  /*178c0*/  SHF.R.U32.HI R4, RZ, 0x5, R4 ;  /* 0x00000005ff047819 */ /* 0x004fc80000011604 */
[----:B------:R-:W-:-:S05]  /*178d0*/  LOP3.LUT R4, R4, 0x3, RZ, 0xc0, !PT ;  /* 0x0000000304047812 */ /* 0x000fca00078ec0ff */
[----:B------:R-:W-:-:S07]  /*178e0*/  IMAD.MOV.U32 R13, RZ, RZ, R4 ;  /* 0x000000ffff0d7224 */ /* 0x000fce00078e0004 */
[----:B01----:R-:W-:Y:S05]  /*178f0*/  WARPSYNC.COLLECTIVE R15, `(.L_x_2226) ;  /* 0x000000000f087348 */ /* 0x003fea0003c00000 */
[----:B0-----:R0:W2:Y:S02]  /*17900*/  SHFL.IDX P6, R14, R13, R12, R11 ;  /* 0x0000000c0d0e7389 */ /* 0x0010a400000c000b */
[----:B012---:R-:W-:Y:S01]  /*17910*/  ENDCOLLECTIVE ;  /* 0x000000000000791b */ /* 0x007fe20003800000 */
.L_x_2226:
[----:B------:R-:W-:Y:S05]  /*17920*/  BSYNC B0 ;  /* 0x0000000000007941 */ /* 0x000fea0003800000 */
.L_x_2225:
[----:B------:R-:W-:Y:S05]  /*17930*/  BRA `(.L_x_2227) ;  /* 0xffffffe800907947 */ /* 0x000fea000383ffff */
.L_x_2185:
[----:B------:R-:W-:Y:S01]  /*17940*/  BSSY B0, `(.L_x_2228) ;  /* 0x0000006000007945 */ /* 0x000fe20003800000 */
[----:B------:R-:W-:-:S07]  /*17950*/  IMAD.MOV.U32 R15, RZ, RZ, -0x1 ;  /* 0xffffffffff0f7424 */ /* 0x000fce00078e00ff */
[----:B0-----:R-:W-:Y:S05]  /*17960*/  WARPSYNC.COLLECTIVE R15, `(.L_x_2229) ;  /* 0x000000000f0c7348 */ /* 0x001fea0003c00000 */
[----:B------:R-:W-:Y:S02]  /*17970*/  ELECT P6, UR62, PT ;  /* 0x00000000003e782f */ /* 0x000fe400038c0000 */
[----:B------:R-:W-:Y:S01]  /*17980*/  MOV R14, UR62 ;  /* 0x0000003e000e7c02 */ /* 0x000fe20008000f00 */
[----:B0-----:R-:W-:Y:S10]  /*17990*/  ENDCOLLECTIVE ;  /* 0x000000000000791b */ /* 0x001ff40003800000 */
.L_x_2229:
[----:B------:R-:W-:Y:S05]  /*179a0*/  BSYNC B0 ;  /* 0x0000000000007941 */ /* 0x000fea0003800000 */
.L_x_2228:
[----:B------:R-:W-:Y:S05]  /*179b0*/  BRA `(.L_x_2230) ;  /* 0xffffffe800847947 */ /* 0x000fea000383ffff */
.L_x_2187:
[----:B0-----:R0:W1:Y:S02]  /*179c0*/  SYNCS.PHASECHK.TRANS64.TRYWAIT P0, [R6+URZ], R5 ;  /* 0x00000005060075a7 */ /* 0x001064000800017f */
[----:B-1----:R-:W-:Y:S05]  /*179d0*/  @!P0 NANOSLEEP.SYNCS 0x989680 ;  /* 0x009896800000895d */ /* 0x002fea0003900000 */
[----:B------:R-:W1:Y:S02]  /*179e0*/  @!P0 SYNCS.PHASECHK.TRANS64 P0, [R6+URZ], R5 ;  /* 0x00000005060085a7 */ /* 0x000e64000800007f */
[----:B-1----:R-:W-:Y:S05]  /*179f0*/  @!P0 BRA `(.L_x_2187) ;  /* 0xfffffffc00f08947 */ /* 0x002fea000383ffff */
[----:B------:R-:W-:Y:S05]  /*17a00*/  BRA `(.L_x_2231) ;  /* 0xffffffe800c07947 */ /* 0x000fea000383ffff */
.L_x_2188:
[----:B-1----:R1:W2:Y:S02]  /*17a10*/  SYNCS.PHASECHK.TRANS64.TRYWAIT P0, [R3+URZ], R4 ;  /* 0x00000004030075a7 */ /* 0x0022a4000800017f */
[----:B--2---:R-:W-:Y:S05]  /*17a20*/  @!P0 NANOSLEEP.SYNCS 0x989680 ;  /* 0x009896800000895d */ /* 0x004fea0003900000 */
[----:B------:R-:W2:Y:S02]  /*17a30*/  @!P0 SYNCS.PHASECHK.TRANS64 P0, [R3+URZ], R4 ;  /* 0x00000004030085a7 */ /* 0x000ea4000800007f */
[----:B--2---:R-:W-:Y:S05]  /*17a40*/  @!P0 BRA `(.L_x_2188) ;  /* 0xfffffffc00f08947 */ /* 0x004fea000383ffff */
[----:B------:R-:W-:Y:S05]  /*17a50*/  BRA `(.L_x_2232) ;  /* 0xffffffe800b47947 */ /* 0x000fea000383ffff */
.L_x_2190:
[----:B-1----:R1:W2:Y:S02]  /*17a60*/  SYNCS.PHASECHK.TRANS64.TRYWAIT P0, [R0+URZ], R5 ;  /* 0x00000005000075a7 */ /* 0x0022a4000800017f */
[----:B--2---:R-:W-:Y:S05]  /*17a70*/  @!P0 NANOSLEEP.SYNCS 0x989680 ;  /* 0x009896800000895d */ /* 0x004fea0003900000 */
[----:B------:R-:W2:Y:S02]  /*17a80*/  @!P0 SYNCS.PHASECHK.TRANS64 P0, [R0+URZ], R5 ;  /* 0x00000005000085a7 */ /* 0x000ea4000800007f */
[----:B--2---:R-:W-:Y:S05]  /*17a90*/  @!P0 BRA `(.L_x_2190) ;  /* 0xfffffffc00f08947 */ /* 0x004fea000383ffff */
[----:B------:R-:W-:Y:S05]  /*17aa0*/  BRA `(.L_x_2233) ;  /* 0xffffffe800b87947 */ /* 0x000fea000383ffff */
.L_x_2234:
        /* <DEDUP_REMOVED lines=13> */
.L_x_3029:


//--------------------- .text._ZN7cutlass13device_kernelIN5flash11enable_sm90INS1_16FlashAttnFwdSm90INS1_25CollectiveMainloopFwdSm90ILi2EN4cute5tupleIJNS5_1CILi1EEES8_S8_EEENS6_IJNS7_ILi128EEENS7_ILi112EEENS7_ILi192EEEEEELi192ENS_6half_tEfNS_4arch4Sm90ELb1ELb0ELb1ELb1ELb0ELb0ELb0ELb1ELb1ELb1ELb1ELb0EEENS1_21CollectiveEpilogueFwdINS6_IJSA_SC_SB_EEES9_SE_SG_Li256ELb1ELb1ELb1ELb0EEENS1_36VarlenDynamicPersistentTileSchedulerILi128ELi112ELi256ELi128ELb1ELb1ELb1ELb1ELb1ELb1EEEEEEEEEvNT_6ParamsE --------------------------
	.section	.text._ZN7cutlass13device_kernelIN5flash11enable_sm90INS1_16FlashAttnFwdSm90INS1_25CollectiveMainloopFwdSm90ILi2EN4cute5tupleIJNS5_1CILi1EEES8_S8_EEENS6_IJNS7_ILi128EEENS7_ILi112EEENS7_ILi192EEEEEELi192ENS_6half_tEfNS_4arch4Sm90ELb1ELb0ELb1ELb1ELb0ELb0ELb0ELb1ELb1ELb1ELb1ELb0EEENS1_21CollectiveEpilogueFwdINS6_IJSA_SC_SB_EEES9_SE_SG_Li256ELb1ELb1ELb1ELb0EEENS1_36VarlenDynamicPersistentTileSchedulerILi128ELi112ELi256ELi128ELb1ELb1ELb1ELb1ELb1ELb1EEEEEEEEEvNT_6ParamsE,"ax",@progbits
	.align	128
.text._ZN7cutlass13device_kernelIN5flash11enable_sm90INS1_16FlashAttnFwdSm90INS1_25CollectiveMainloopFwdSm90ILi2EN4cute5tupleIJNS5_1CILi1EEES8_S8_EEENS6_IJNS7_ILi128EEENS7_ILi112EEENS7_ILi192EEEEEELi192ENS_6half_tEfNS_4arch4Sm90ELb1ELb0ELb1ELb1ELb0ELb0ELb0ELb1ELb1ELb1ELb1ELb0EEENS1_21CollectiveEpilogueFwdINS6_IJSA_SC_SB_EEES9_SE_SG_Li256ELb1ELb1ELb1ELb0EEENS1_36VarlenDynamicPersistentTileSchedulerILi128ELi112ELi256ELi128ELb1ELb1ELb1ELb1ELb1ELb1EEEEEEEEEvNT_6ParamsE:
        .type           _ZN7cutlass13device_kernelIN5flash11enable_sm90INS1_16FlashAttnFwdSm90INS1_25CollectiveMainloopFwdSm90ILi2EN4cute5tupleIJNS5_1CILi1EEES8_S8_EEENS6_IJNS7_ILi128EEENS7_ILi112EEENS7_ILi192EEEEEELi192ENS_6half_tEfNS_4arch4Sm90ELb1ELb0ELb1ELb1ELb0ELb0ELb0ELb1ELb1ELb1ELb1ELb0EEENS1_21CollectiveEpilogueFwdINS6_IJSA_SC_SB_EEES9_SE_SG_Li256ELb1ELb1ELb1ELb0EEENS1_36VarlenDynamicPersistentTileSchedulerILi128ELi112ELi256ELi128ELb1ELb1ELb1ELb1ELb1ELb1EEEEEEEEEvNT_6ParamsE,@function
        .size           _ZN7cutlass13device_kernelIN5flash11enable_sm90INS1_16FlashAttnFwdSm90INS1_25CollectiveMainloopFwdSm90ILi2EN4cute5tupleIJNS5_1CILi1EEES8_S8_EEENS6_IJNS7_ILi128EEENS7_ILi112EEENS7_ILi192EEEEEELi192ENS_6half_tEfNS_4arch4Sm90ELb1ELb0ELb1ELb1ELb0ELb0ELb0ELb1ELb1ELb1ELb1ELb0EEENS1_21CollectiveEpilogueFwdINS6_IJSA_SC_SB_EEES9_SE_SG_Li256ELb1ELb1ELb1ELb0EEENS1_36VarlenDynamicPersistentTileSchedulerILi128ELi112ELi256ELi128ELb1ELb1ELb1ELb1ELb1ELb1EEEEEEEEEvNT_6ParamsE,(.L_x_3030 - _ZN7cutlass13device_kernelIN5flash11enable_sm90INS1_16FlashAttnFwdSm90INS1_25CollectiveMainloopFwdSm90ILi2EN4cute5tupleIJNS5_1CILi1EEES8_S8_EEENS6_IJNS7_ILi128EEENS7_ILi112EEENS7_ILi192EEEEEELi192ENS_6half_tEfNS_4arch4Sm90ELb1ELb0ELb1ELb1ELb0ELb0ELb0ELb1ELb1ELb1ELb1ELb0EEENS1_21CollectiveEpilogueFwdINS6_IJSA_SC_SB_EEES9_SE_SG_Li256ELb1ELb1ELb1ELb0EEENS1_36VarlenDynamicPersistentTileSchedulerILi128ELi112ELi256ELi128ELb1ELb1ELb1ELb1ELb1ELb1EEEEEEEEEvNT_6ParamsE)
        .other          _ZN7cutlass13device_kernelIN5flash11enable_sm90INS1_16FlashAttnFwdSm90INS1_25CollectiveMainloopFwdSm90ILi2EN4cute5tupleIJNS5_1CILi1EEES8_S8_EEENS6_IJNS7_ILi128EEENS7_ILi112EEENS7_ILi192EEEEEELi192ENS_6half_tEfNS_4arch4Sm90ELb1ELb0ELb1ELb1ELb0ELb0ELb0ELb1ELb1ELb1ELb1ELb0EEENS1_21CollectiveEpilogueFwdINS6_IJSA_SC_SB_EEES9_SE_SG_Li256ELb1ELb1ELb1ELb0EEENS1_36VarlenDynamicPersistentTileSchedulerILi128ELi112ELi256ELi128ELb1ELb1ELb1ELb1ELb1ELb1EEEEEEEEEvNT_6ParamsE,@"STO_CUDA_ENTRY STV_DEFAULT"
_ZN7cutlass13device_kernelIN5flash11enable_sm90INS1_16FlashAttnFwdSm90INS1_25CollectiveMainloopFwdSm90ILi2EN4cute5tupleIJNS5_1CILi1EEES8_S8_EEENS6_IJNS7_ILi128EEENS7_ILi112EEENS7_ILi192EEEEEELi192ENS_6half_tEfNS_4arch4Sm90ELb1ELb0ELb1ELb1ELb0ELb0ELb0ELb1ELb1ELb1ELb1ELb0EEENS1_21CollectiveEpilogueFwdINS6_IJSA_SC_SB_EEES9_SE_SG_Li256ELb1ELb1ELb1ELb0EEENS1_36VarlenDynamicPersistentTileSchedulerILi128ELi112ELi256ELi128ELb1ELb1ELb1ELb1ELb1ELb1EEEEEEEEEvNT_6ParamsE:
        /* <DEDUP_REMOVED lines=18> */
.L_x_2236:
[----:B------:R-:W-:Y:S05]  /*0120*/  BSYNC B0 ;  /* 0x0000000000007941 */ /* 0x000fea0003800000 */
.L_x_2235:
        /* <DEDUP_REMOVED lines=41> */
.L_x_2237:
        /* <DEDUP_REMOVED lines=22> */
.L_x_2238:
        /* <DEDUP_REMOVED lines=18> */
.L_x_2239:
        /* <DEDUP_REMOVED lines=22> */
.L_x_2240:
        /* <DEDUP_REMOVED lines=22> */
.L_x_2241:
        /* <DEDUP_REMOVED lines=8> */
.L_x_2243:
        /* <DEDUP_REMOVED lines=16> */
[----:B------:R-:W-:Y:S01]  /*0a80*/  UMOV UR36, URZ ;  /* 0x0000003f00247c82 */ /* 0x000fe20008000000 */
[----:B------:R-:W-:Y:S01]  /*0a90*/  R2UR UR7, R7 ;  /* 0x00000000070772ca */ /* 0x000fe200000e0000 */
[----:B------:R-:W0:Y:S01]  /*0aa0*/  S2R R0, SR_TID.X ;  /* 0x0000000000007919 */ /* 0x000e220000002100 */
[----:B------:R-:W-:Y:S01]  /*0ab0*/  R2UR UR5, R5 ;  /* 0x00000000050572ca */ /* 0x000fe200000e0000 */
[----:B0-----:R-:W-:-:S05]  /*0ac0*/  VIADD R12, R0, 0xffffff80 ;  /* 0xffffff80000c7836 */ /* 0x001fca0000000000 */
[----:B------:R-:W-:-:S04]  /*0ad0*/  SHF.R.S32.HI R0, RZ, 0x1f, R12 ;  /* 0x0000001fff007819 */ /* 0x000fc8000001140c */
[CC--:B------:R-:W-:Y:S02]  /*0ae0*/  LEA.HI R3, R0.reuse, R12.reuse, RZ, 0x4 ;  /* 0x0000000c00037211 */ /* 0x0c0fe400078f20ff */
[CC--:B------:R-:W-:Y:S02]  /*0af0*/  LEA.HI R4, R0.reuse, R12.reuse, RZ, 0x5 ;  /* 0x0000000c00047211 */ /* 0x0c0fe400078f28ff */
[----:B------:R-:W-:Y:S02]  /*0b00*/  SHF.R.S32.HI R6, RZ, 0x4, R3 ;  /* 0x00000004ff067819 */ /* 0x000fe40000011403 */
[----:B------:R-:W-:Y:S01]  /*0b10*/  LEA.HI R11, R0, R12, RZ, 0x2 ;  /* 0x0000000c000b7211 */ /* 0x000fe200078f10ff */
[----:B------:R-:W-:Y:S01]  /*0b20*/  IMAD.SHL.U32 R5, R4, 0x20, RZ ;  /* 0x0000002004057824 */ /* 0x000fe200078e00ff */
[C---:B------:R-:W-:Y:S02]  /*0b30*/  LOP3.LUT R4, R3.reuse, 0x3fffff0, RZ, 0xc0, !PT ;  /* 0x03fffff003047812 */ /* 0x040fe400078ec0ff */
[----:B------:R-:W-:-:S02]  /*0b40*/  LEA.HI R3, R3, R6, RZ, 0x1 ;  /* 0x0000000603037211 */ /* 0x000fc400078f08ff */
[----:B------:R-:W-:Y:S01]  /*0b50*/  LOP3.LUT R5, R5, 0xfffffc00, RZ, 0xc0, !PT ;  /* 0xfffffc0005057812 */ /* 0x000fe200078ec0ff */
[----:B------:R-:W-:Y:S01]  /*0b60*/  IMAD.IADD R4, R12, 0x1, -R4 ;  /* 0x000000010c047824 */ /* 0x000fe200078e0a04 */
[----:B------:R-:W-:Y:S02]  /*0b70*/  LOP3.LUT R3, R3, 0x1ffffffe, RZ, 0xc0, !PT ;  /* 0x1ffffffe03037812 */ /* 0x000fe400078ec0ff */
[----:B------:R-:W-:Y:S01]  /*0b80*/  LOP3.LUT R11, R11, 0xfffffffc, RZ, 0xc0, !PT ;  /* 0xfffffffc0b0b7812 */ /* 0x000fe200078ec0ff */
[----:B------:R-:W-:Y:S02]  /*0b90*/  IMAD R4, R4, 0x40, R5 ;  /* 0x0000004004047824 */ /* 0x000fe400078e0205 */
[----:B------:R-:W-:Y:S02]  /*0ba0*/  IMAD.IADD R3, R6, 0x1, -R3 ;  /* 0x0000000106037824 */ /* 0x000fe400078e0a03 */
[----:B------:R-:W-:Y:S02]  /*0bb0*/  IMAD.IADD R11, R12, 0x1, -R11 ;  /* 0x000000010c0b7824 */ /* 0x000fe400078e0a0b */
[----:B------:R-:W-:-:S03]  /*0bc0*/  IMAD R3, R3, 0x8, R4 ;  /* 0x0000000803037824 */ /* 0x000fc600078e0204 */
[----:B------:R-:W-:Y:S02]  /*0bd0*/  LEA.HI R5, R11, R11, RZ, 0x1 ;  /* 0x0000000b0b057211 */ /* 0x000fe400078f08ff */
[----:B------:R0:W-:Y:S02]  /*0be0*/  STL [R1+0x50], R3 ;  /* 0x0000500301007387 */ /* 0x0001e40000100800 */
[----:B------:R-:W-:-:S05]  /*0bf0*/  LOP3.LUT R4, R5, 0x1ffffffe, RZ, 0xc0, !PT ;  /* 0x1ffffffe05047812 */ /* 0x000fca00078ec0ff */
        /* <DEDUP_REMOVED lines=19> */
[----:B------:R-:W-:-:S02]  /*0d30*/  LOP3.LUT R6, R7, 0x7ffffffc, RZ, 0xc0, !PT ;  /* 0x7ffffffc07067812 */ /* 0x000fc400078ec0ff */
[----:B------:R-:W-:Y:S02]  /*0d40*/  LEA.HI R10, R10, R9, RZ, 0x3 ;  /* 0x000000090a0a7211 */ /* 0x000fe400078f18ff */
[----:B------:R-:W-:Y:S01]  /*0d50*/  SHF.R.S32.HI R8, RZ, 0x5, R8 ;  /* 0x00000005ff087819 */ /* 0x000fe20000011408 */
[----:B------:R-:W-:Y:S01]  /*0d60*/  IMAD.IADD R6, R235, 0x1, -R6 ;  /* 0x00000001eb067824 */ /* 0x000fe200078e0a06 */
[----:B------:R-:W-:-:S03]  /*0d70*/  LOP3.LUT R10, R10, 0xfffffff8, RZ, 0xc0, !PT ;  /* 0xfffffff80a0a7812 */ /* 0x000fc600078ec0ff */
[----:B------:R-:W-:Y:S02]  /*0d80*/  IMAD.SHL.U32 R19, R6, 0x2, RZ ;  /* 0x0000000206137824 */ /* 0x000fe400078e00ff */
[----:B------:R-:W-:Y:S02]  /*0d90*/  IMAD.IADD R9, R9, 0x1, -R10 ;  /* 0x0000000109097824 */ /* 0x000fe400078e0a0a */
[C---:B------:R-:W-:Y:S02]  /*0da0*/  VIADD R230, R19.reuse, 0x8 ;  /* 0x0000000813e67836 */ /* 0x040fe40000000000 */
[----:B------:R-:W-:Y:S02]  /*0db0*/  IMAD R9, R8, 0x10, R9 ;  /* 0x0000001008097824 */ /* 0x000fe400078e0209 */
[----:B------:R-:W-:Y:S01]  /*0dc0*/  VIADD R229, R19, 0x10 ;  /* 0x0000001013e57836 */ /* 0x000fe20000000000 */
[----:B------:R-:W-:Y:S01]  /*0dd0*/  SHF.R.S32.HI R5, RZ, 0x1f, R230 ;  /* 0x0000001fff057819 */ /* 0x000fe200000114e6 */
[----:B0-----:R-:W-:-:S02]  /*0de0*/  IMAD R3, R2, 0x40, R9 ;  /* 0x0000004002037824 */ /* 0x001fc400078e0209 */
[----:B------:R-:W-:Y:S01]  /*0df0*/  IMAD.U32 R2, RZ, RZ, UR4 ;  /* 0x00000004ff027e24 */ /* 0x000fe2000f8e00ff */
[----:B------:R-:W-:Y:S01]  /*0e00*/  UMOV UR4, URZ ;  /* 0x0000003f00047c82 */ /* 0x000fe20008000000 */
[C---:B------:R-:W-:Y:S01]  /*0e10*/  VIADD R228, R19.reuse, 0x30 ;  /* 0x0000003013e47836 */ /* 0x040fe20000000000 */
[----:B------:R-:W-:Y:S01]  /*0e20*/  STL [R1+0x48], R3 ;  /* 0x0000480301007387 */ /* 0x000fe20000100800 */
[C---:B------:R-:W-:Y:S02]  /*0e30*/  VIADD R227, R19.reuse, 0x38 ;  /* 0x0000003813e37836 */ /* 0x040fe40000000000 */
[C---:B------:R-:W-:Y:S01]  /*0e40*/  VIADD R226, R19.reuse, 0x40 ;  /* 0x0000004013e27836 */ /* 0x040fe20000000000 */
[----:B------:R0:W-:Y:S01]  /*0e50*/  STL [R1+0x54], R2 ;  /* 0x0000540201007387 */ /* 0x0001e20000100800 */
        /* <DEDUP_REMOVED lines=30> */
[----:B------:R-:W-:Y:S01]  /*1040*/  IMAD.U32 R234, RZ, RZ, UR4 ;  /* 0x00000004ffea7e24 */ /* 0x000fe2000f8e00ff */
[----:B------:R-:W-:Y:S01]  /*1050*/  SHF.R.S32.HI R2, RZ, 0x1f, R214 ;  /* 0x0000001fff027819 */ /* 0x000fe200000114d6 */
[C---:B------:R-:W-:Y:S01]  /*1060*/  VIADD R208, R19.reuse, 0x18 ;  /* 0x0000001813d07836 */ /* 0x040fe20000000000 */
[----:B------:R-:W-:Y:S01]  /*1070*/  SHF.R.S32.HI R0, RZ, 0x1f, R213 ;  /* 0x0000001fff007819 */ /* 0x000fe200000114d5 */
[----:B------:R-:W-:Y:S01]  /*1080*/  VIADD R207, R19, 0x28 ;  /* 0x0000002813cf7836 */ /* 0x000fe20000000000 */
[----:B------:R-:W-:Y:S01]  /*1090*/  SHF.R.S32.HI R237, RZ, 0x1f, R212 ;  /* 0x0000001fffed7819 */ /* 0x000fe200000114d4 */
[----:B------:R-:W-:Y:S01]  /*10a0*/  IMAD R204, R4, 0x8, R3 ;  /* 0x0000000804cc7824 */ /* 0x000fe200078e0203 */
[----:B------:R-:W-:Y:S01]  /*10b0*/  SHF.R.S32.HI R236, RZ, 0x1f, R211 ;  /* 0x0000001fffec7819 */ /* 0x000fe200000114d3 */
[----:B------:R-:W-:-:S07]  /*10c0*/  IMAD.U32 R16, RZ, RZ, UR4 ;  /* 0x00000004ff107e24 */ /* 0x000fce000f8e00ff */
.L_x_2301:
[----:B------:R-:W-:Y:S01]  /*10d0*/  ULDC.64 UR8, c[0x0][0xc88] ;  /* 0x0003220000087ab9 */ /* 0x000fe20000000a00 */
[----:B------:R-:W-:Y:S01]  /*10e0*/  ULDC.64 UR12, c[0x0][0x208] ;  /* 0x00008200000c7ab9 */ /* 0x000fe20000000a00 */
[----:B------:R-:W-:Y:S01]  /*10f0*/  UIMAD.WIDE UR8, UR7, 0x4, UR8 ;  /* 0x00000004070878a5 */ /* 0x000fe2000f8e0208 */
[----:B------:R-:W-:-:S05]  /*1100*/  ULDC.64 UR10, c[0x0][0xa18] ;  /* 0x00028600000a7ab9 */ /* 0x000fca0000000a00 */
[----:B01-34-:R-:W-:Y:S02]  /*1110*/  IMAD.U32 R2, RZ, RZ, UR8 ;  /* 0x00000008ff027e24 */ /* 0x01bfe4000f8e00ff */
[----:B------:R-:W-:Y:S01]  /*1120*/  IMAD.U32 R3, RZ, RZ, UR9 ;  /* 0x00000009ff037e24 */ /* 0x000fe2000f8e00ff */
[----:B------:R-:W-:-:S04]  /*1130*/  ULDC.64 UR8, c[0x0][0xa28] ;  /* 0x00028a0000087ab9 */ /* 0x000fc80000000a00 */
[----:B--2---:R-:W2:Y:S01]  /*1140*/  LDG.E R2, desc[UR12][R2.64] ;  /* 0x0000000c02027981 */ /* 0x004ea2000c1e1900 */
[----:B------:R-:W-:Y:S02]  /*1150*/  UISETP.NE.U32.AND UP0, UPT, UR8, URZ, UPT ;  /* 0x0000003f0800728c */ /* 0x000fe4000bf05070 */
[----:B------:R-:W-:Y:S02]  /*1160*/  UISETP.NE.U32.AND UP1, UPT, UR10, URZ, UPT ;  /* 0x0000003f0a00728c */ /* 0x000fe4000bf25070 */
[----:B------:R-:W-:Y:S02]  /*1170*/  UISETP.NE.AND.EX UP0, UPT, UR9, URZ, UPT, UP0 ;  /* 0x0000003f0900728c */ /* 0x000fe4000bf05300 */
[----:B------:R-:W-:-:S04]  /*1180*/  UISETP.NE.AND.EX UP1, UPT, UR11, URZ, UPT, UP1 ;  /* 0x0000003f0b00728c */ /* 0x000fc8000bf25310 */
[----:B------:R-:W-:Y:S02]  /*1190*/  PLOP3.LUT P0, PT, PT, PT, UP0, 0x80, 0x0 ;  /* 0x000000000000781c */ /* 0x000fe40003f0f008 */
[----:B------:R-:W-:Y:S02]  /*11a0*/  PLOP3.LUT P2, PT, PT, PT, UP1, 0x80, 0x0 ;  /* 0x000000000000781c */ /* 0x000fe40003f4f018 */
[----:B--2---:R-:W-:-:S13]  /*11b0*/  R2UR UR4, R2 ;  /* 0x00000000020472ca */ /* 0x004fda00000e0000 */
[----:B------:R-:W-:Y:S02]  /*11c0*/  USHF.R.S32.HI UR14, URZ, 0x1f, UR4 ;  /* 0x0000001f3f0e7899 */ /* 0x000fe40008011404 */
[----:B------:R-:W-:Y:S01]  /*11d0*/  IMAD.U32 R210, RZ, RZ, UR4 ;  /* 0x00000004ffd27e24 */ /* 0x000fe2000f8e00ff */
[----:B------:R-:W-:-:S04]  /*11e0*/  @UP0 ULEA UR8, UP2, UR4, UR8, 0x2 ;  /* 0x0000000804080291 */ /* 0x000fc8000f84103f */
[----:B------:R-:W-:Y:S02]  /*11f0*/  @UP0 ULEA.HI.X UR9, UR4, UR9, UR14, 0x2, UP2 ;  /* 0x0000000904090291 */ /* 0x000fe400090f140e */
[----:B------:R-:W-:Y:S01]  /*1200*/  IMAD.U32 R233, RZ, RZ, UR14 ;  /* 0x0000000effe97e24 */ /* 0x000fe2000f8e00ff */
[----:B------:R-:W-:Y:S01]  /*1210*/  @UP1 ULEA UR10, UP0, UR4, UR10, 0x2 ;  /* 0x0000000a040a1291 */ /* 0x000fe2000f80103f */
[----:B------:R-:W-:-:S03]  /*1220*/  IMAD.U32 R2, RZ, RZ, UR8 ;  /* 0x00000008ff027e24 */ /* 0x000fc6000f8e00ff */
[----:B------:R-:W-:Y:S01]  /*1230*/  @UP1 ULEA.HI.X UR11, UR4, UR11, UR14, 0x2, UP0 ;  /* 0x0000000b040b1291 */ /* 0x000fe200080f140e */
[----:B------:R-:W-:Y:S01]  /*1240*/  IMAD.U32 R3, RZ, RZ, UR9 ;  /* 0x00000009ff037e24 */ /* 0x000fe2000f8e00ff */
[----:B------:R-:W-:Y:S01]  /*1250*/  ULDC.64 UR8, c[0x0][0x418] ;  /* 0x0001060000087ab9 */ /* 0x000fe20000000a00 */
[----:B------:R-:W-:-:S03]  /*1260*/  IMAD.U32 R4, RZ, RZ, UR10 ;  /* 0x0000000aff047e24 */ /* 0x000fc6000f8e00ff */
[----:B------:R-:W-:Y:S01]  /*1270*/  IMAD.U32 R5, RZ, RZ, UR11 ;  /* 0x0000000bff057e24 */ /* 0x000fe2000f8e00ff */
[----:B------:R-:W2:Y:S01]  /*1280*/  @P0 LDG.E R2, desc[UR12][R2.64] ;  /* 0x0000000c02020981 */ /* 0x000ea2000c1e1900 */
[----:B------:R-:W-:Y:S02]  /*1290*/  UISETP.NE.U32.AND UP0, UPT, UR8, URZ, UPT ;  /* 0x0000003f0800728c */ /* 0x000fe4000bf05070 */
[----:B------:R-:W-:Y:S01]  /*12a0*/  ULOP3.LUT UR7, UR6, 0xff000000, URZ, 0xc0, !UPT ;  /* 0xff00000006077892 */ /* 0x000fe2000f8ec03f */
[----:B------:R-:W3:Y:S01]  /*12b0*/  @P2 LDG.E R4, desc[UR12][R4.64] ;  /* 0x0000000c04042981 */ /* 0x000ee2000c1e1900 */
[----:B------:R-:W-:Y:S01]  /*12c0*/  ULDC UR11, c[0x0][0x288] ;  /* 0x0000a200000b7ab9 */ /* 0x000fe20000000800 */
[----:B------:R-:W-:Y:S02]  /*12d0*/  UISETP.NE.AND.EX UP0, UPT, UR9, URZ, UPT, UP0 ;  /* 0x0000003f0900728c */ /* 0x000fe4000bf05300 */
[----:B------:R-:W-:Y:S01]  /*12e0*/  ULOP3.LUT UR8, UR6, 0xff0000, URZ, 0xc0, !UPT ;  /* 0x00ff000006087892 */ /* 0x000fe2000f8ec03f */
[----:B------:R-:W-:Y:S01]  /*12f0*/  ULDC UR9, c[0x0][0x424] ;  /* 0x0001090000097ab9 */ /* 0x000fe20000000800 */
[----:B------:R-:W-:Y:S01]  /*1300*/  ULDC.64 UR12, c[0x0][0xa20] ;  /* 0x00028800000c7ab9 */ /* 0x000fe20000000a00 */
[----:B------:R-:W-:Y:S01]  /*1310*/  ULOP3.LUT UR6, UR6, 0xffff, URZ, 0xc0, !UPT ;  /* 0x0000ffff06067892 */ /* 0x000fe2000f8ec03f */
[----:B------:R-:W-:Y:S01]  /*1320*/  ISETP.NE.U32.AND P1, PT, RZ, UR12, PT ;  /* 0x0000000cff007c0c */ /* 0x000fe2000bf25070 */
[----:B------:R-:W-:-:S02]  /*1330*/  USHF.R.U32.HI UR7, URZ, 0x8, UR7 ;  /* 0x000000083f077899 */ /* 0x000fc40008011607 */
[----:B------:R-:W-:Y:S01]  /*1340*/  USEL UR9, UR9, 0x1, UP0 ;  /* 0x0000000109097887 */ /* 0x000fe20008000000 */
[----:B------:R-:W-:Y:S01]  /*1350*/  ISETP.NE.AND.EX P1, PT, RZ, UR13, PT, P1 ;  /* 0x0000000dff007c0c */ /* 0x000fe2000bf25310 */
[----:B------:R-:W-:Y:S01]  /*1360*/  ULDC UR10, c[0x0][0x2f0] ;  /* 0x0000bc00000a7ab9 */ /* 0x000fe20000000800 */
[----:B------:R-:W-:Y:S01]  /*1370*/  UMOV UR4, URZ ;  /* 0x0000003f00047c82 */ /* 0x000fe20008000000 */
[----:B------:R-:W-:Y:S01]  /*1380*/  ULEA.HI UR8, UR8, UR7, URZ, 0x10 ;  /* 0x0000000708087291 */ /* 0x000fe2000f8f803f */
[----:B------:R-:W-:Y:S01]  /*1390*/  IMAD.U32 R231, RZ, RZ, UR6 ;  /* 0x00000006ffe77e24 */ /* 0x000fe2000f8e00ff */
[----:B------:R-:W-:Y:S01]  /*13a0*/  UIMAD UR9, UR9, UR10, URZ ;  /* 0x0000000a090972a4 */ /* 0x000fe2000f8e023f */
[----:B--2---:R-:W-:Y:S02]  /*13b0*/  @P0 R2UR UR4, R2 ;  /* 0x00000000020402ca */ /* 0x004fe400000e0000 */
[----:B---3--:R-:W-:-:S13]  /*13c0*/  @P2 R2UR UR11, R4 ;  /* 0x00000000040b22ca */ /* 0x008fda00000e0000 */
[----:B------:R-:W-:Y:S01]  /*13d0*/  IMAD.U32 R17, RZ, RZ, UR11 ;  /* 0x0000000bff117e24 */ /* 0x000fe2000f8e00ff */
[----:B-----5:R-:W-:Y:S06]  /*13e0*/  @P2 BRA `(.L_x_2244) ;  /* 0x0000000000402947 */ /* 0x020fec0003800000 */
        /* <DEDUP_REMOVED lines=14> */
[----:B------:R-:W-:-:S06]  /*14d0*/  UIADD3 UR6, -UR6, UR7, URZ ;  /* 0x0000000706067290 */ /* 0x000fcc000fffe13f */
[----:B------:R-:W-:-:S07]  /*14e0*/  IMAD.U32 R17, RZ, RZ, UR6 ;  /* 0x00000006ff117e24 */ /* 0x000fce000f8e00ff */
.L_x_2244:
[----:B------:R-:W-:Y:S05]  /*14f0*/  @!P1 BRA `(.L_x_2245) ;  /* 0x0000000000289947 */ /* 0x000fea0003800000 */
[----:B------:R-:W-:Y:S01]  /*1500*/  R2UR UR7, R210 ;  /* 0x00000000d20772ca */ /* 0x000fe200000e0000 */
[----:B------:R-:W-:Y:S01]  /*1510*/  ULDC.64 UR10, c[0x0][0x208] ;  /* 0x00008200000a7ab9 */ /* 0x000fe20000000a00 */
[----:B------:R-:W-:-:S11]  /*1520*/  R2UR UR9, R233 ;  /* 0x00000000e90972ca */ /* 0x000fd600000e0000 */
[----:B------:R-:W-:-:S04]  /*1530*/  ULEA UR6, UP0, UR7, UR12, 0x2 ;  /* 0x0000000c07067291 */ /* 0x000fc8000f80103f */
[----:B------:R-:W-:Y:S02]  /*1540*/  ULEA.HI.X UR7, UR7, UR13, UR9, 0x2, UP0 ;  /* 0x0000000d07077291 */ /* 0x000fe400080f1409 */
[----:B------:R-:W-:-:S04]  /*1550*/  IMAD.U32 R2, RZ, RZ, UR6 ;  /* 0x00000006ff027e24 */ /* 0x000fc8000f8e00ff */
[----:B------:R-:W-:-:S05]  /*1560*/  IMAD.U32 R3, RZ, RZ, UR7 ;  /* 0x00000007ff037e24 */ /* 0x000fca000f8e00ff */
[----:B------:R-:W2:Y:S02]  /*1570*/  LDG.E R2, desc[UR10][R2.64] ;  /* 0x0000000a02027981 */ /* 0x000ea4000c1e1900 */
[----:B--2---:R-:W-:Y:S01]  /*1580*/  R2UR UR9, R2 ;  /* 0x00000000020972ca */ /* 0x004fe200000e0000 */
[----:B------:R-:W-:-:S14]  /*1590*/  BRA `(.L_x_2246) ;  /* 0x00000000003c7947 */ /* 0x000fdc0003800000 */
.L_x_2245:
        /* <DEDUP_REMOVED lines=15> */
.L_x_2246:
[----:B------:R-:W-:Y:S01]  /*1690*/  ULDC UR6, c[0x0][0x448] ;  /* 0x0001120000067ab9 */ /* 0x000fe20000000800 */
[----:B------:R-:W-:Y:S01]  /*16a0*/  R2UR UR7, R17 ;  /* 0x00000000110772ca */ /* 0x000fe200000e0000 */
[----:B------:R-:W-:Y:S02]  /*16b0*/  UISETP.NE.AND UP0, UPT, UR6, 0x1, UPT ;  /* 0x000000010600788c */ /* 0x000fe4000bf05270 */
[----:B------:R-:W-:Y:S02]  /*16c0*/  USHF.L.U32 UR5, UR5, 0x7, URZ ;  /* 0x0000000705057899 */ /* 0x000fe4000800063f */
[----:B------:R-:W-:Y:S02]  /*16d0*/  UIADD3 UR10, -UR4, UR9, URZ ;  /* 0x00000009040a7290 */ /* 0x000fe4000fffe13f */
[----:B------:R-:W-:Y:S02]  /*16e0*/  UIADD3 UR6, UR5, 0x7f, URZ ;  /* 0x0000007f05067890 */ /* 0x000fe4000fffe03f */
[----:B------:R-:W-:-:S02]  /*16f0*/  IMAD.U32 R23, RZ, RZ, UR5 ;  /* 0x00000005ff177e24 */ /* 0x000fc4000f8e00ff */
[----:B------:R-:W-:Y:S01]  /*1700*/  IMAD.U32 R18, RZ, RZ, UR10 ;  /* 0x0000000aff127e24 */ /* 0x000fe2000f8e00ff */
[----:B------:R-:W-:Y:S01]  /*1710*/  @UP0 ULDC UR4, c[0x0][0x44c] ;  /* 0x0001130000040ab9 */ /* 0x000fe20000000800 */
[----:B------:R-:W-:Y:S01]  /*1720*/  @UP0 ULDC UR9, c[0x0][0x450] ;  /* 0x0001140000090ab9 */ /* 0x000fe20000000800 */
[----:B------:R-:W-:Y:S02]  /*1730*/  UIMAD.WIDE.U32 UR4, UR6, UR4, URZ ;  /* 0x00000004060472a5 */ /* 0x000fe4000f8e003f */
[----:B------:R-:W-:Y:S02]  /*1740*/  UIADD3 UR7, UR10, 0x70, -UR7 ;  /* 0x000000700a077890 */ /* 0x000fe4000fffe807 */
[----:B------:R-:W-:Y:S02]  /*1750*/  @UP0 USHF.R.U32.HI UR6, URZ, UR9, UR5 ;  /* 0x000000093f060299 */ /* 0x000fe40008011605 */
[----:B------:R-:W-:Y:S02]  /*1760*/  UIADD3 UR5, UR10, 0x6f, URZ ;  /* 0x0000006f0a057890 */ /* 0x000fe4000fffe03f */
        /* <DEDUP_REMOVED lines=10> */
[----:B------:R-:W-:-:S04]  /*1810*/  UISETP.LT.AND UP0, UPT, UR4, UR6, UPT ;  /* 0x000000060400728c */ /* 0x000fc8000bf01270 */
[----:B------:R-:W-:Y:S01]  /*1820*/  USEL UR9, UR4, UR6, UP0 ;  /* 0x0000000604097287 */ /* 0x000fe20008000000 */
[----:B------:R-:W-:Y:S01]  /*1830*/  IMAD.U32 R206, RZ, RZ, UR5 ;  /* 0x00000005ffce7e24 */ /* 0x000fe2000f8e00ff */
[----:B------:R-:W-:Y:S02]  /*1840*/  ULOP3.LUT UR6, UR8, 0xff, URZ, 0xc0, !UPT ;  /* 0x000000ff08067892 */ /* 0x000fe4000f8ec03f */
[----:B------:R-:W-:Y:S01]  /*1850*/  UISETP.GE.AND UP0, UPT, UR9, 0x1, UPT ;  /* 0x000000010900788c */ /* 0x000fe2000bf06270 */
[----:B------:R-:W-:-:S03]  /*1860*/  UMOV UR4, URZ ;  /* 0x0000003f00047c82 */ /* 0x000fc60008000000 */
[----:B------:R-:W-:Y:S02]  /*1870*/  IMAD.U32 R209, RZ, RZ, UR6 ;  /* 0x00000006ffd17e24 */ /* 0x000fe4000f8e00ff */
[----:B------:R-:W-:-:S13]  /*1880*/  PLOP3.LUT P0, PT, PT, PT, UP0, 0x80, 0x0 ;  /* 0x000000000000781c */ /* 0x000fda0003f0f008 */
[----:B------:R-:W-:Y:S05]  /*1890*/  @!P0 BRA `(.L_x_2247) ;  /* 0x0000000000948947 */ /* 0x000fea0003800000 */
        /* <DEDUP_REMOVED lines=37> */
.L_x_2247:
        /* <DEDUP_REMOVED lines=97> */
.L_x_2249:
        /* <DEDUP_REMOVED lines=12> */
.L_x_2432:
[----:B------:R-:W-:Y:S05]  /*21c0*/  @!P0 BRA `(.L_x_2251) ;  /* 0x0000000000048947 */ /* 0x000fea0003800000 */
[----:B------:R-:W-:Y:S01]  /*21d0*/  BPT.TRAP 0x1 ;  /* 0x000000040000795c */ /* 0x000fe20000300000 */
.L_x_2251:
[----:B------:R-:W-:Y:S01]  /*21e0*/  R2UR UR4, R16 ;  /* 0x00000000100472ca */ /* 0x000fe200000e0000 */
[----:B0-----:R-:W-:-:S05]  /*21f0*/  IMAD.U32 R0, RZ, RZ, UR36 ;  /* 0x00000024ff007e24 */ /* 0x001fca000f8e00ff */
[----:B------:R-:W-:-:S07]  /*2200*/  LEA R0, R0, UR60, 0x3 ;  /* 0x0000003c00007c11 */ /* 0x000fce000f8e18ff */
[----:B------:R-:W-:-:S05]  /*2210*/  IMAD.U32 R3, RZ, RZ, UR4 ;  /* 0x00000004ff037e24 */ /* 0x000fca000f8e00ff */
[----:B------:R-:W-:-:S04]  /*2220*/  SHF.L.U32 R3, R3, 0x1f, RZ ;  /* 0x0000001f03037819 */ /* 0x000fc800000006ff */
[----:B------:R0:W1:Y:S01]  /*2230*/  SYNCS.PHASECHK.TRANS64.TRYWAIT P2, [R0+URZ+0x36830], R3 ;  /* 0x03683003000075a7 */ /* 0x000062000804017f */
[----:B------:R-:W-:Y:S05]  /*2240*/  @!P0 BRA `(.L_x_2252) ;  /* 0x0000000000048947 */ /* 0x000fea0003800000 */
[----:B------:R-:W-:Y:S01]  /*2250*/  BPT.TRAP 0x1 ;  /* 0x000000040000795c */ /* 0x000fe20000300000 */
.L_x_2252:
[----:B------:R-:W2:Y:S02]  /*2260*/  S2R R2, SR_TID.X ;  /* 0x0000000000027919 */ /* 0x000ea40000002100 */
[----:B--2---:R-:W-:Y:S01]  /*2270*/  LOP3.LUT P1, RZ, R2, 0x7f, RZ, 0xc0, !PT ;  /* 0x0000007f02ff7812 */ /* 0x004fe2000782c0ff */
[----:B-1----:R-:W-:-:S12]  /*2280*/  @P2 BRA `(.L_x_2253) ;  /* 0x0000000000082947 */ /* 0x002fd80003800000 */
[----:B------:R-:W1:Y:S02]  /*2290*/  SYNCS.PHASECHK.TRANS64.TRYWAIT P2, [R0+URZ+0x36830], R3 ;  /* 0x03683003000075a7 */ /* 0x000e64000804017f */
[----:B-1----:R-:W-:Y:S05]  /*22a0*/  @!P2 BRA `(.L_x_2254) ;  /* 0x000001a0000ca947 */ /* 0x002fea0003800000 */
.L_x_2253:
[----:B------:R-:W-:Y:S05]  /*22b0*/  WARPSYNC.ALL ;  /* 0x0000000000007948 */ /* 0x000fea0003800000 */
[----:B------:R-:W-:Y:S01]  /*22c0*/  UIADD3 UR4, UR60, 0x21400, URZ ;  /* 0x000214003c047890 */ /* 0x000fe2000fffe03f */
[----:B------:R-:W-:Y:S01]  /*22d0*/  WARPGROUP.ARRIVE ;  /* 0x00000000000079c5 */ /* 0x000fe20000000000 */
[----:B------:R-:W-:Y:S01]  /*22e0*/  ULOP3.LUT UR38, UR38, 0x10000, URZ, 0xfc, !UPT ;  /* 0x0001000026267892 */ /* 0x000fe2000f8efc3f */
[----:B01----:R-:W-:Y:S01]  /*22f0*/  @!P1 VIADD R0, R0, 0x36840 ;  /* 0x0003684000009836 */ /* 0x003fe20000000000 */
[----:B------:R-:W-:Y:S01]  /*2300*/  USHF.R.U32.HI UR4, URZ, 0x4, UR4 ;  /* 0x000000043f047899 */ /* 0x000fe20008011604 */
[----:B------:R-:W-:Y:S01]  /*2310*/  CS2R R118, SRZ ;  /* 0x0000000000767805 */ /* 0x000fe2000001ff00 */
[----:B------:R-:W-:Y:S01]  /*2320*/  UMOV UR53, 0x40000040 ;  /* 0x4000004000357882 */ /* 0x000fe20000000000 */
[----:B------:R-:W-:Y:S01]  /*2330*/  UMOV UR55, 0x40000040 ;  /* 0x4000004000377882 */ /* 0x000fe20000000000 */
[----:B------:R-:W-:Y:S01]  /*2340*/  ULOP3.LUT UR4, UR4, 0x3fff, URZ, 0xc0, !UPT ;  /* 0x00003fff04047892 */ /* 0x000fe2000f8ec03f */
[----:B------:R-:W-:Y:S01]  /*2350*/  MOV R4, UR53 ;  /* 0x0000003500047c02 */ /* 0x000fe20008000f00 */
[----:B------:R-:W-:Y:S01]  /*2360*/  UMOV UR52, UR38 ;  /* 0x0000002600347c82 */ /* 0x000fe20008000000 */
[----:B------:R-:W-:Y:S01]  /*2370*/  UMOV UR7, 0x40000040 ;  /* 0x4000004000077882 */ /* 0x000fe20000000000 */
[----:B------:R-:W-:Y:S01]  /*2380*/  ULOP3.LUT UR5, UR4, 0x10000, URZ, 0xfc, !UPT ;  /* 0x0001000004057892 */ /* 0x000fe2000f8efc3f */
[----:B------:R-:W-:Y:S01]  /*2390*/  MOV R6, UR52 ;  /* 0x0000003400067c02 */ /* 0x000fe20008000f00 */
[----:B------:R-:W-:Y:S01]  /*23a0*/  UMOV UR8, UR52 ;  /* 0x0000003400087c82 */ /* 0x000fe20008000000 */
[----:B------:R-:W-:Y:S01]  /*23b0*/  UMOV UR4, UR52 ;  /* 0x0000003400047c82 */ /* 0x000fe20008000000 */
[----:B------:R-:W-:Y:S01]  /*23c0*/  UIMAD UR37, UR36, 0xa80, UR5 ;  /* 0x00000a80242578a4 */ /* 0x000fe2000f8e0205 */
[----:B------:R-:W-:Y:S01]  /*23d0*/  @!P1 PRMT R0, RZ, 0x654, R0 ;  /* 0x00000654ff009816 */ /* 0x000fe20000000000 */
[----:B------:R-:W-:Y:S01]  /*23e0*/  IMAD.U32 R5, RZ, RZ, UR5 ;  /* 0x00000005ff057e24 */ /* 0x000fe2000f8e00ff */
[----:B------:R-:W-:Y:S01]  /*23f0*/  UMOV UR5, UR53 ;  /* 0x0000003500057c82 */ /* 0x000fe20008000000 */
[----:B------:R-:W-:Y:S01]  /*2400*/  UIADD3 UR6, UR37, 0x80, URZ ;  /* 0x0000008025067890 */ /* 0x000fe2000fffe03f */
[----:B------:R-:W-:Y:S01]  /*2410*/  CS2R R116, SRZ ;  /* 0x0000000000747805 */ /* 0x000fe2000001ff00 */
[----:B------:R-:W-:Y:S01]  /*2420*/  UIADD3 UR10, UR37, 0x100, URZ ;  /* 0x00000100250a7890 */ /* 0x000fe2000fffe03f */
[----:B------:R-:W-:Y:S01]  /*2430*/  CS2R R114, SRZ ;  /* 0x0000000000727805 */ /* 0x000fe2000001ff00 */
[----:B------:R-:W-:Y:S01]  /*2440*/  UMOV UR54, UR37 ;  /* 0x0000002500367c82 */ /* 0x000fe20008000000 */
[----:B------:R-:W-:Y:S01]  /*2450*/  UMOV UR9, UR53 ;  /* 0x0000003500097c82 */ /* 0x000fe20008000000 */
[----:B------:R-:W-:Y:S01]  /*2460*/  HGMMA.64x16x16.F32 R72, gdesc[UR52], RZ, !UPT, gsb0 ;  /* 0x00200000344879f0 */ /* 0x000fe2000c0008ff */
[----:B------:R-:W-:Y:S01]  /*2470*/  UMOV UR11, 0x40000040 ;  /* 0x40000040000b7882 */ /* 0x000fe20000000000 */
[----:B------:R-:W-:Y:S01]  /*2480*/  UIADD3 UR14, UR37, 0x180, URZ ;  /* 0x00000180250e7890 */ /* 0x000fe2000fffe03f */
[----:B------:R-:W-:Y:S01]  /*2490*/  CS2R R112, SRZ ;  /* 0x0000000000707805 */ /* 0x000fe2000001ff00 */
[----:B------:R-:W-:Y:S01]  /*24a0*/  UMOV UR12, UR52 ;  /* 0x00000034000c7c82 */ /* 0x000fe20008000000 */
[----:B------:R-:W-:Y:S01]  /*24b0*/  UMOV UR13, UR53 ;  /* 0x00000035000d7c82 */ /* 0x000fe20008000000 */
        /* <DEDUP_REMOVED lines=13> */
[----:B------:R-:W-:Y:S01]  /*2590*/  UIADD3 UR26, UR37, 0x284, URZ ;  /* 0x00000284251a7890 */ /* 0x000fe2000fffe03f */
[----:B------:R-:W-:Y:S01]  /*25a0*/  CS2R R104, SRZ ;  /* 0x0000000000687805 */ /* 0x000fe2000001ff00 */
[----:B------:R-:W-:Y:S01]  /*25b0*/  UMOV UR27, 0x40000040 ;  /* 0x40000040001b7882 */ /* 0x000fe20000000000 */
        /* <DEDUP_REMOVED lines=18> */
[----:B------:R-:W-:Y:S01]  /*26e0*/  UMOV UR55, 0x40000040 ;  /* 0x4000004000377882 */ /* 0x000fe20000000000 */
[----:B------:R-:W-:-:S02]  /*26f0*/  CS2R R90, SRZ ;  /* 0x00000000005a7805 */ /* 0x000fc4000001ff00 */
[----:B------:R-:W-:Y:S02]  /*2700*/  CS2R R88, SRZ ;  /* 0x0000000000587805 */ /* 0x000fe4000001ff00 */
[----:B------:R-:W-:Y:S02]  /*2710*/  CS2R R86, SRZ ;  /* 0x0000000000567805 */ /* 0x000fe4000001ff00 */
[----:B------:R-:W-:Y:S02]  /*2720*/  CS2R R84, SRZ ;  /* 0x0000000000547805 */ /* 0x000fe4000001ff00 */
[----:B------:R-:W-:Y:S01]  /*2730*/  CS2R R82, SRZ ;  /* 0x0000000000527805 */ /* 0x000fe2000001ff00 */
        /* <DEDUP_REMOVED lines=440> */
[----:B------:R-:W-:Y:S01]  /*42c0*/  UMOV UR56, UR44 ;  /* 0x0000002c00387c82 */ /* 0x000fe20008000000 */
[----:B------:R-:W-:Y:S01]  /*42d0*/  UMOV UR57, UR45 ;  /* 0x0000002d00397c82 */ /* 0x000fe20008000000 */
[----:B------:R-:W-:-:S02]  /*42e0*/  UIADD3 UR6, UR38, 0x806, URZ ;  /* 0x0000080626067890 */ /* 0x000fc4000fffe03f */
[----:B------:R-:W-:Y:S01]  /*42f0*/  UIADD3 UR38, UR39, -0x2, URZ ;  /* 0xfffffffe27267890 */ /* 0x000fe2000fffe03f */
        /* <DEDUP_REMOVED lines=20> */
[----:B------:R-:W-:Y:S02]  /*4440*/  R2UR UR12, R3 ;  /* 0x00000000030c72ca */ /* 0x000fe400000e0000 */
        /* <DEDUP_REMOVED lines=18> */
[----:B------:R-:W-:Y:S02]  /*4570*/  WARPGROUP.DEPBAR.LE gsb0, 0x0 ;  /* 0x00008000000079c5 */ /* 0x000fe40000010000 */
[----:B------:R-:W-:-:S06]  /*4580*/  WARPGROUP.ARRIVE ;  /* 0x00000000000079c5 */ /* 0x000fcc0000000000 */
[----:B------:R-:W-:Y:S01]  /*4590*/  HGMMA.64x16x16.F32 R32, gdesc[UR48], R32, gsb0 ;  /* 0x00200000302079f0 */ /* 0x000fe20008000820 */
[----:B------:R-:W-:Y:S01]  /*45a0*/  UMOV UR48, UR6 ;  /* 0x0000000600307c82 */ /* 0x000fe20008000000 */
[----:B------:R-:W-:Y:S01]  /*45b0*/  UMOV UR49, 0x40000040 ;  /* 0x4000004000317882 */ /* 0x000fe20000000000 */
[----:B------:R-:W-:Y:S01]  /*45c0*/  UMOV UR50, UR10 ;  /* 0x0000000a00327c82 */ /* 0x000fe20008000000 */
[----:B------:R-:W-:Y:S01]  /*45d0*/  UMOV UR51, 0x40000040 ;  /* 0x4000004000337882 */ /* 0x000fe20000000000 */
[----:B------:R-:W-:Y:S01]  /*45e0*/  ULDC UR6, c[0x0][0x9d8] ;  /* 0x0002760000067ab9 */ /* 0x000fe20000000800 */
[----:B------:R-:W-:Y:S01]  /*45f0*/  UIMAD UR10, UR39, -0x70, UR18 ;  /* 0xffffff90270a78a4 */ /* 0x000fe2000f8e0212 */
        /* <DEDUP_REMOVED lines=17> */
[----:B------:R-:W0:Y:S01]  /*4710*/  MUFU.TANH R74, R74 ;  /* 0x0000004a004a7308 */ /* 0x000e220000002400 */
[----:B------:R-:W-:Y:S01]  /*4720*/  UMOV UR51, 0x40000040 ;  /* 0x4000004000337882 */ /* 0x000fe20000000000 */
[----:B------:R-:W-:Y:S01]  /*4730*/  FMUL.FTZ R2, R72, UR6 ;  /* 0x0000000648027c20 */ /* 0x000fe20008410000 */
[----:B------:R-:W-:Y:S01]  /*4740*/  FMUL.FTZ R3, R73, UR6 ;  /* 0x0000000649037c20 */ /* 0x000fe20008410000 */
        /* <DEDUP_REMOVED lines=10> */
[----:B------:R-:W-:Y:S02]  /*47f0*/  VIADD R65, R204, UR11 ;  /* 0x0000000bcc417c36 */ /* 0x000fe40008000000 */
[----:B------:R-:W-:Y:S01]  /*4800*/  FMUL.FTZ R66, R66, UR6 ;  /* 0x0000000642427c20 */ /* 0x000fe20008410000 */
[----:B------:R-:W-:Y:S01]  /*4810*/  FMUL.FTZ R67, R67, UR6 ;  /* 0x0000000643437c20 */ /* 0x000fe20008410000 */
[----:B------:R-:W-:Y:S01]  /*4820*/  FMUL.FTZ R70, R70, UR6 ;  /* 0x0000000646467c20 */ /* 0x000fe20008410000 */
[----:B------:R-:W-:Y:S01]  /*4830*/  HGMMA.64x16x16.F32 R56, gdesc[UR48], R56, gsb0 ;  /* 0x00200000303879f0 */ /* 0x000fe20008000838 */
[----:B------:R-:W-:Y:S01]  /*4840*/  UIADD3 UR50, UR37, 0x886, URZ ;  /* 0x0000088625327890 */ /* 0x000fe2000fffe03f */
[----:B------:R-:W-:Y:S01]  /*4850*/  @P2 IMAD.HI.U32 R6, R65, UR7, RZ ;  /* 0x0000000741062c27 */ /* 0x000fe2000f8e00ff */
[----:B------:R-:W-:Y:S01]  /*4860*/  UMOV UR51, 0x40000040 ;  /* 0x4000004000337882 */ /* 0x000fe20000000000 */
[----:B------:R-:W-:Y:S01]  /*4870*/  @UP0 ULDC UR7, c[0x0][0x450] ;  /* 0x0001140000070ab9 */ /* 0x000fe20000000800 */
[----:B------:R4:W5:Y:S01]  /*4880*/  MUFU.TANH R20, R66 ;  /* 0x0000004200147308 */ /* 0x0009620000002400 */
[----:B------:R-:W-:Y:S01]  /*4890*/  FMUL.FTZ R8, R64, UR6 ;  /* 0x0000000640087c20 */ /* 0x000fe20008410000 */
[----:B------:R-:W-:Y:S01]  /*48a0*/  @P2 SHF.R.U32.HI R65, RZ, UR7, R6 ;  /* 0x00000007ff412c19 */ /* 0x000fe20008011606 */
[----:B------:R-:W-:Y:S01]  /*48b0*/  UIMAD UR7, UR39, -0x70, URZ ;  /* 0xffffff90270778a4 */ /* 0x000fe2000f8e023f */
[----:B------:R-:W-:Y:S01]  /*48c0*/  FMUL.FTZ R11, R68, UR6 ;  /* 0x00000006440b7c20 */ /* 0x000fe20008410000 */
[----:B------:R-:W-:Y:S01]  /*48d0*/  FMUL.FTZ R71, R71, UR6 ;  /* 0x0000000647477c20 */ /* 0x000fe20008410000 */
[----:B------:R-:W-:Y:S01]  /*48e0*/  FMUL.FTZ R10, R69, UR6 ;  /* 0x00000006450a7c20 */ /* 0x000fe20008410000 */
[----:B------:R-:W0:Y:S01]  /*48f0*/  SHFL.IDX PT, R6, R65, 0x1, 0x1c1f ;  /* 0x003c1f0041067f89 */ /* 0x000e2200000e0000 */
[----:B------:R-:W5:Y:S01]  /*4900*/  MUFU.TANH R72, R67 ;  /* 0x0000004300487308 */ /* 0x000f620000002400 */
[----:B----4-:R-:W-:Y:S01]  /*4910*/  IMAD.U32 R66, RZ, RZ, UR10 ;  /* 0x0000000aff427e24 */ /* 0x010fe2000f8e00ff */
[----:B------:R-:W-:Y:S01]  /*4920*/  UMOV UR10, UR11 ;  /* 0x0000000b000a7c82 */ /* 0x000fe20008000000 */
[----:B------:R-:W4:Y:S03]  /*4930*/  SHFL.IDX PT, R65, R65, RZ, 0x1c1f ;  /* 0x001c1fff41417589 */ /* 0x000f2600000e0000 */
[----:B------:R-:W-:-:S02]  /*4940*/  IADD3 R66, -R19, 0x70, R66 ;  /* 0x0000007013427810 */ /* 0x000fc40007ffe142 */
[----:B------:R-:W5:Y:S08]  /*4950*/  MUFU.TANH R70, R70 ;  /* 0x0000004600467308 */ /* 0x000f700000002400 */
[----:B------:R-:W5:Y:S08]  /*4960*/  MUFU.TANH R71, R71 ;  /* 0x0000004700477308 */ /* 0x000f700000002400 */
        /* <DEDUP_REMOVED lines=8> */
[----:B------:R1:W5:Y:S01]  /*49f0*/  MUFU.TANH R56, R58 ;  /* 0x0000003a00387308 */ /* 0x0003620000002400 */
[----:B------:R-:W-:Y:S01]  /*4a00*/  HGMMA.64x16x16.F32 R48, gdesc[UR48], R48, gsb0 ;  /* 0x00200000303079f0 */ /* 0x000fe20008000830 */
[----:B------:R-:W-:Y:S01]  /*4a10*/  UIADD3 UR50, UR37, 0x906, URZ ;  /* 0x0000090625327890 */ /* 0x000fe2000fffe03f */
[----:B------:R-:W-:Y:S01]  /*4a20*/  IMAD.U32 R60, RZ, RZ, UR19 ;  /* 0x00000013ff3c7e24 */ /* 0x000fe2000f8e00ff */
[----:B------:R-:W-:Y:S01]  /*4a30*/  UMOV UR51, 0x40000040 ;  /* 0x4000004000337882 */ /* 0x000fe20000000000 */
[----:B------:R-:W-:Y:S01]  /*4a40*/  FMUL.FTZ R62, R62, UR6 ;  /* 0x000000063e3e7c20 */ /* 0x000fe20008410000 */
[----:B------:R-:W-:Y:S01]  /*4a50*/  FMUL.FTZ R14, R61, UR6 ;  /* 0x000000063d0e7c20 */ /* 0x000fe20008410000 */
[----:B------:R-:W-:Y:S01]  /*4a60*/  FMUL.FTZ R59, R59, UR6 ;  /* 0x000000063b3b7c20 */ /* 0x000fe20008410000 */
[----:B------:R2:W-:Y:S01]  /*4a70*/  MUFU.TANH R76, R63 ;  /* 0x0000003f004c7308 */ /* 0x0005e20000002400 */
[----:B-1----:R-:W-:-:S02]  /*4a80*/  IMAD.U32 R58, RZ, RZ, UR7 ;  /* 0x00000007ff3a7e24 */ /* 0x002fc4000f8e00ff */
[----:B------:R-:W-:-:S05]  /*4a90*/  FMUL.FTZ R13, R57, UR6 ;  /* 0x00000006390d7c20 */ /* 0x000fca0008410000 */
[----:B------:R1:W-:Y:S01]  /*4aa0*/  MUFU.TANH R73, R62 ;  /* 0x0000003e00497308 */ /* 0x0003e20000002400 */
[----:B--2---:R-:W-:-:S04]  /*4ab0*/  IADD3 R63, -R19, 0x71, R58 ;  /* 0x00000071133f7810 */ /* 0x004fc80007ffe13a */
[----:B------:R-:W-:-:S03]  /*4ac0*/  IADD3 R63, -R60, UR18, R63 ;  /* 0x000000123c3f7c10 */ /* 0x000fc6000fffe13f */
[----:B------:R2:W2:Y:S01]  /*4ad0*/  MUFU.TANH R69, R59 ;  /* 0x0000003b00457308 */ /* 0x0004a20000002400 */
[-CC-:B0-----:R-:W-:Y:S02]  /*4ae0*/  VIADDMNMX R67, R6, R63.reuse, R66.reuse, PT ;  /* 0x0000003f06437246 */ /* 0x181fe40003800142 */
[----:B----4-:R-:W-:Y:S02]  /*4af0*/  VIADDMNMX R65, R65, R63, R66, PT ;  /* 0x0000003f41417246 */ /* 0x010fe40003800142 */
[C---:B------:R-:W-:Y:S02]  /*4b00*/  ISETP.GT.AND P5, PT, R67.reuse, RZ, PT ;  /* 0x000000ff4300720c */ /* 0x040fe40003fa4270 */
[C---:B------:R-:W-:Y:S01]  /*4b10*/  ISETP.GT.AND P6, PT, R67.reuse, 0x1, PT ;  /* 0x000000014300780c */ /* 0x040fe20003fc4270 */
[----:B------:R-:W-:Y:S01]  /*4b20*/  MUFU.TANH R9, R9 ;  /* 0x0000000900097308 */ /* 0x000fe20000002400 */
[----:B------:R-:W-:Y:S02]  /*4b30*/  ISETP.GT.AND P4, PT, R67, 0x8, PT ;  /* 0x000000084300780c */ /* 0x000fe40003f84270 */
[----:B------:R-:W-:-:S02]  /*4b40*/  FSEL R68, R74, -INF , P5 ;  /* 0xff8000004a447808 */ /* 0x000fc40002800000 */
[----:B------:R-:W-:Y:S02]  /*4b50*/  FSEL R64, R75, -INF , P6 ;  /* 0xff8000004b407808 */ /* 0x000fe40003000000 */
[C---:B------:R-:W-:Y:S01]  /*4b60*/  ISETP.GT.AND P3, PT, R67.reuse, 0x9, PT ;  /* 0x000000094300780c */ /* 0x040fe20003f64270 */
[----:B------:R-:W-:Y:S01]  /*4b70*/  MUFU.TANH R11, R11 ;  /* 0x0000000b000b7308 */ /* 0x000fe20000002400 */
[----:B-1----:R-:W-:Y:S02]  /*4b80*/  FSEL R62, R78, -INF , P4 ;  /* 0xff8000004e3e7808 */ /* 0x002fe40002000000 */
[----:B------:R-:W-:Y:S02]  /*4b90*/  ISETP.GT.AND P5, PT, R67, 0x10, PT ;  /* 0x000000104300780c */ /* 0x000fe40003fa4270 */
[----:B---3--:R-:W-:Y:S02]  /*4ba0*/  FSEL R61, R79, -INF , P3 ;  /* 0xff8000004f3d7808 */ /* 0x008fe40001800000 */
[----:B------:R-:W-:Y:S01]  /*4bb0*/  ISETP.GT.AND P3, PT, R67, 0x11, PT ;  /* 0x000000114300780c */ /* 0x000fe20003f64270 */
[----:B------:R-:W-:Y:S01]  /*4bc0*/  MUFU.TANH R10, R10 ;  /* 0x0000000a000a7308 */ /* 0x000fe20000002400 */
[----:B-----5:R-:W-:-:S02]  /*4bd0*/  FSEL R60, R20, -INF , P5 ;  /* 0xff800000143c7808 */ /* 0x020fc40002800000 */
[----:B------:R-:W-:Y:S01]  /*4be0*/  ISETP.GT.AND P4, PT, R67, 0x18, PT ;  /* 0x000000184300780c */ /* 0x000fe20003f84270 */
[----:B------:R-:W-:Y:S02]  /*4bf0*/  WARPGROUP.DEPBAR.LE gsb0, 0x0 ;  /* 0x00008000000079c5 */ /* 0x000fe40000010000 */
[----:B------:R-:W-:Y:S01]  /*4c00*/  WARPGROUP.ARRIVE ;  /* 0x00000000000079c5 */ /* 0x000fe20000000000 */
[----:B------:R-:W-:Y:S01]  /*4c10*/  FMUL.FTZ R21, R48, UR6 ;  /* 0x0000000630157c20 */ /* 0x000fe20008410000 */
[----:B------:R-:W-:Y:S01]  /*4c20*/  FMUL.FTZ R48, R49, UR6 ;  /* 0x0000000631307c20 */ /* 0x000fe20008410000 */
[----:B------:R-:W-:Y:S01]  /*4c30*/  FMNMX.FTZ R49, R68, R64, !PT ;  /* 0x0000004044317209 */ /* 0x000fe20007810000 */
[----:B------:R-:W-:Y:S01]  /*4c40*/  FMUL.FTZ R50, R50, UR6 ;  /* 0x0000000632327c20 */ /* 0x000fe20008410000 */
[----:B--2---:R-:W-:Y:S01]  /*4c50*/  FSEL R59, R72, -INF , P3 ;  /* 0xff800000483b7808 */ /* 0x004fe20001800000 */
[----:B------:R-:W-:Y:S01]  /*4c60*/  HGMMA.64x16x16.F32 R40, gdesc[UR48], R40, gsb0 ;  /* 0x00200000302879f0 */ /* 0x000fe20008000828 */
[----:B------:R-:W-:Y:S01]  /*4c70*/  UIADD3 UR50, UR37, 0x986, URZ ;  /* 0x0000098625327890 */ /* 0x000fe2000fffe03f */
[----:B------:R-:W-:Y:S01]  /*4c80*/  FMNMX.FTZ R6, R62, R49, !PT ;  /* 0x000000313e067209 */ /* 0x000fe20007810000 */
[----:B------:R-:W-:Y:S01]  /*4c90*/  UMOV UR51, 0x40000040 ;  /* 0x4000004000337882 */ /* 0x000fe20000000000 */
[----:B------:R-:W-:Y:S01]  /*4ca0*/  ISETP.GT.AND P3, PT, R67, 0x19, PT ;  /* 0x000000194300780c */ /* 0x000fe20003f64270 */
[----:B------:R-:W-:Y:S01]  /*4cb0*/  FMUL.FTZ R51, R51, UR6 ;  /* 0x0000000633337c20 */ /* 0x000fe20008410000 */
[----:B------:R-:W-:Y:S01]  /*4cc0*/  FMNMX.FTZ R49, R61, R6, !PT ;  /* 0x000000063d317209 */ /* 0x000fe20007810000 */
[----:B------:R-:W0:Y:S01]  /*4cd0*/  MUFU.TANH R77, R50 ;  /* 0x00000032004d7308 */ /* 0x000e220000002400 */
[----:B------:R-:W-:Y:S01]  /*4ce0*/  FSEL R58, R70, -INF , P4 ;  /* 0xff800000463a7808 */ /* 0x000fe20002000000 */
[----:B------:R-:W-:Y:S01]  /*4cf0*/  FMUL.FTZ R55, R55, UR6 ;  /* 0x0000000637377c20 */ /* 0x000fe20008410000 */
[----:B------:R-:W-:Y:S01]  /*4d00*/  FMNMX.FTZ R6, R60, R49, !PT ;  /* 0x000000313c067209 */ /* 0x000fe20007810000 */
[----:B------:R-:W-:Y:S01]  /*4d10*/  FMUL.FTZ R54, R54, UR6 ;  /* 0x0000000636367c20 */ /* 0x000fe20008410000 */
[----:B------:R-:W-:Y:S01]  /*4d20*/  ISETP.GT.AND P4, PT, R67, 0x20, PT ;  /* 0x000000204300780c */ /* 0x000fe20003f84270 */
[----:B------:R-:W-:Y:S01]  /*4d30*/  FMUL.FTZ R53, R53, UR6 ;  /* 0x0000000635357c20 */ /* 0x000fe20008410000 */
[----:B------:R-:W-:Y:S01]  /*4d40*/  FSEL R57, R71, -INF , P3 ;  /* 0xff80000047397808 */ /* 0x000fe20001800000 */
[----:B------:R-:W-:Y:S01]  /*4d50*/  MUFU.TANH R51, R51 ;  /* 0x0000003300337308 */ /* 0x000fe20000002400 */
[----:B------:R-:W-:-:S02]  /*4d60*/  ISETP.GT.AND P3, PT, R67, 0x21, PT ;  /* 0x000000214300780c */ /* 0x000fc40003f64270 */
[----:B------:R-:W-:Y:S02]  /*4d70*/  FSEL R56, R56, -INF , P4 ;  /* 0xff80000038387808 */ /* 0x000fe40002000000 */
[----:B------:R-:W-:Y:S02]  /*4d80*/  ISETP.GT.AND P4, PT, R67, 0x28, PT ;  /* 0x000000284300780c */ /* 0x000fe40003f84270 */
[----:B------:R-:W-:Y:S01]  /*4d90*/  ISETP.GT.AND P5, PT, R65, 0x8, PT ;  /* 0x000000084100780c */ /* 0x000fe20003fa4270 */
[----:B------:R1:W-:Y:S08]  /*4da0*/  MUFU.TANH R81, R55 ;  /* 0x0000003700517308 */ /* 0x0003f00000002400 */
[----:B------:R2:W3:Y:S01]  /*4db0*/  MUFU.TANH R80, R54 ;  /* 0x0000003600507308 */ /* 0x0004e20000002400 */
[----:B-1----:R-:W-:-:S02]  /*4dc0*/  FSEL R55, R69, -INF , P3 ;  /* 0xff80000045377808 */ /* 0x002fc40001800000 */
[----:B------:R-:W-:-:S04]  /*4dd0*/  ISETP.GT.AND P3, PT, R67, 0x29, PT ;  /* 0x000000294300780c */ /* 0x000fc80003f64270 */
[----:B------:R-:W-:Y:S01]  /*4de0*/  FSEL R50, R76, -INF , P3 ;  /* 0xff8000004c327808 */ /* 0x000fe20001800000 */
[----:B------:R-:W-:Y:S01]  /*4df0*/  MUFU.TANH R12, R12 ;  /* 0x0000000c000c7308 */ /* 0x000fe20000002400 */
[----:B--2---:R-:W-:Y:S02]  /*4e00*/  FSEL R54, R73, -INF , P4 ;  /* 0xff80000049367808 */ /* 0x004fe40002000000 */
[C---:B------:R-:W-:Y:S02]  /*4e10*/  ISETP.GT.AND P4, PT, R67.reuse, 0x30, PT ;  /* 0x000000304300780c */ /* 0x040fe40003f84270 */
[----:B------:R-:W-:-:S03]  /*4e20*/  ISETP.GT.AND P3, PT, R67, 0x31, PT ;  /* 0x000000314300780c */ /* 0x000fc60003f64270 */
[----:B------:R-:W-:Y:S01]  /*4e30*/  MUFU.TANH R13, R13 ;  /* 0x0000000d000d7308 */ /* 0x000fe20000002400 */
[----:B------:R-:W-:Y:S02]  /*4e40*/  WARPGROUP.DEPBAR.LE gsb0, 0x0 ;  /* 0x00008000000079c5 */ /* 0x000fe40000010000 */
[----:B------:R-:W-:Y:S01]  /*4e50*/  WARPGROUP.ARRIVE ;  /* 0x00000000000079c5 */ /* 0x000fe20000000000 */
[----:B------:R-:W-:Y:S01]  /*4e60*/  FMUL.FTZ R43, R43, UR6 ;  /* 0x000000062b2b7c20 */ /* 0x000fe20008410000 */
[----:B------:R-:W-:Y:S01]  /*4e70*/  FMUL.FTZ R47, R47, UR6 ;  /* 0x000000062f2f7c20 */ /* 0x000fe20008410000 */
[----:B------:R-:W-:Y:S01]  /*4e80*/  FMUL.FTZ R42, R42, UR6 ;  /* 0x000000062a2a7c20 */ /* 0x000fe20008410000 */
[----:B------:R-:W-:Y:S01]  /*4e90*/  FMUL.FTZ R46, R46, UR6 ;  /* 0x000000062e2e7c20 */ /* 0x000fe20008410000 */
[----:B------:R1:W2:Y:S01]  /*4ea0*/  MUFU.TANH R74, R43 ;  /* 0x0000002b004a7308 */ /* 0x0002a20000002400 */
        /* <DEDUP_REMOVED lines=8> */
[----:B-1----:R-:W-:-:S04]  /*4f30*/  FMNMX.FTZ R43, R59, R6, !PT ;  /* 0x000000063b2b7209 */ /* 0x002fc80007810000 */
[----:B------:R-:W-:-:S03]  /*4f40*/  FMNMX.FTZ R6, R58, R43, !PT ;  /* 0x0000002b3a067209 */ /* 0x000fc60007810000 */
[----:B------:R-:W1:Y:S01]  /*4f50*/  MUFU.TANH R42, R42 ;  /* 0x0000002a002a7308 */ /* 0x000e620000002400 */
[----:B------:R-:W-:-:S04]  /*4f60*/  FMNMX.FTZ R43, R57, R6, !PT ;  /* 0x00000006392b7209 */ /* 0x000fc80007810000 */
[----:B------:R-:W-:-:S03]  /*4f70*/  FMNMX.FTZ R6, R56, R43, !PT ;  /* 0x0000002b38067209 */ /* 0x000fc60007810000 */
[----:B------:R-:W5:Y:S01]  /*4f80*/  MUFU.TANH R75, R46 ;  /* 0x0000002e004b7308 */ /* 0x000f620000002400 */
[----:B------:R-:W-:-:S04]  /*4f90*/  FMNMX.FTZ R43, R55, R6, !PT ;  /* 0x00000006372b7209 */ /* 0x000fc80007810000 */
[----:B----4-:R-:W-:Y:S02]  /*4fa0*/  FMNMX.FTZ R47, R54, R43, !PT ;  /* 0x0000002b362f7209 */ /* 0x010fe40007810000 */
[----:B0-----:R-:W-:Y:S01]  /*4fb0*/  FSEL R43, R77, -INF , P4 ;  /* 0xff8000004d2b7808 */ /* 0x001fe20002000000 */
[----:B------:R-:W-:Y:S01]  /*4fc0*/  MUFU.TANH R15, R15 ;  /* 0x0000000f000f7308 */ /* 0x000fe20000002400 */
[----:B------:R-:W-:Y:S02]  /*4fd0*/  FMNMX.FTZ R20, R50, R47, !PT ;  /* 0x0000002f32147209 */ /* 0x000fe40007810000 */
[----:B------:R-:W-:Y:S02]  /*4fe0*/  ISETP.GT.AND P4, PT, R67, 0x38, PT ;  /* 0x000000384300780c */ /* 0x000fe40003f84270 */
[----:B------:R-:W-:Y:S02]  /*4ff0*/  FMNMX.FTZ R47, R43, R20, !PT ;  /* 0x000000142b2f7209 */ /* 0x000fe40007810000 */
[----:B---3--:R-:W-:Y:S01]  /*5000*/  FSEL R20, R80, -INF , P4 ;  /* 0xff80000050147808 */ /* 0x008fe20002000000 */
[----:B------:R-:W-:Y:S01]  /*5010*/  MUFU.TANH R14, R14 ;  /* 0x0000000e000e7308 */ /* 0x000fe20000002400 */
[----:B------:R-:W-:-:S07]  /*5020*/  ISETP.GT.AND P4, PT, R67, 0x40, PT ;  /* 0x000000404300780c */ /* 0x000fce0003f84270 */
[----:B------:R-:W-:Y:S01]  /*5030*/  MUFU.TANH R21, R21 ;  /* 0x0000001500157308 */ /* 0x000fe20000002400 */
[----:B------:R-:W-:Y:S02]  /*5040*/  WARPGROUP.DEPBAR.LE gsb0, 0x0 ;  /* 0x00008000000079c5 */ /* 0x000fe40000010000 */
[----:B------:R-:W-:Y:S01]  /*5050*/  WARPGROUP.ARRIVE ;  /* 0x00000000000079c5 */ /* 0x000fe20000000000 */
[----:B------:R-:W-:Y:S01]  /*5060*/  FMUL.FTZ R6, R38, UR6 ;  /* 0x0000000626067c20 */ /* 0x000fe20008410000 */
[----:B------:R-:W-:Y:S01]  /*5070*/  FSEL R38, R51, -INF , P3 ;  /* 0xff80000033267808 */ /* 0x000fe20001800000 */
[----:B------:R-:W-:Y:S01]  /*5080*/  FMUL.FTZ R34, R34, UR6 ;  /* 0x0000000622227c20 */ /* 0x000fe20008410000 */
[----:B------:R-:W-:Y:S01]  /*5090*/  ISETP.GT.AND P3, PT, R67, 0x39, PT ;  /* 0x000000394300780c */ /* 0x000fe20003f64270 */
[----:B------:R-:W-:Y:S01]  /*50a0*/  MUFU.TANH R72, R6 ;  /* 0x0000000600487308 */ /* 0x000fe20000002400 */
[----:B------:R-:W-:Y:S01]  /*50b0*/  HGMMA.64x16x16.F32 R24, gdesc[UR48], R24, gsb0 ;  /* 0x00200000301879f0 */ /* 0x000fe20008000818 */
[----:B------:R-:W-:Y:S01]  /*50c0*/  FMNMX.FTZ R47, R38, R47, !PT ;  /* 0x0000002f262f7209 */ /* 0x000fe20007810000 */
[----:B------:R-:W-:Y:S01]  /*50d0*/  FMUL.FTZ R35, R35, UR6 ;  /* 0x0000000623237c20 */ /* 0x000fe20008410000 */
[----:B------:R-:W-:Y:S01]  /*50e0*/  FMUL.FTZ R39, R39, UR6 ;  /* 0x0000000627277c20 */ /* 0x000fe20008410000 */
[----:B------:R-:W-:Y:S01]  /*50f0*/  FMUL.FTZ R33, R33, UR6 ;  /* 0x0000000621217c20 */ /* 0x000fe20008410000 */
[----:B------:R-:W-:Y:S01]  /*5100*/  FMNMX.FTZ R47, R20, R47, !PT ;  /* 0x0000002f142f7209 */ /* 0x000fe20007810000 */
[----:B------:R-:W-:Y:S01]  /*5110*/  FMUL.FTZ R37, R37, UR6 ;  /* 0x0000000625257c20 */ /* 0x000fe20008410000 */
[----:B------:R0:W3:Y:S01]  /*5120*/  MUFU.TANH R71, R34 ;  /* 0x0000002200477308 */ /* 0x0000e20000002400 */
[----:B------:R-:W-:Y:S01]  /*5130*/  FMUL.FTZ R32, R32, UR6 ;  /* 0x0000000620207c20 */ /* 0x000fe20008410000 */
[----:B------:R-:W-:-:S06]  /*5140*/  FMUL.FTZ R36, R36, UR6 ;  /* 0x0000000624247c20 */ /* 0x000fcc0008410000 */
[----:B------:R2:W4:Y:S01]  /*5150*/  MUFU.TANH R69, R35 ;  /* 0x0000002300457308 */ /* 0x0005220000002400 */
[----:B0-----:R-:W-:Y:S02]  /*5160*/  FSEL R34, R81, -INF , P3 ;  /* 0xff80000051227808 */ /* 0x001fe40001800000 */
[----:B------:R-:W-:Y:S02]  /*5170*/  CS2R R80, SRZ ;  /* 0x0000000000507805 */ /* 0x000fe4000001ff00 */
[C---:B------:R-:W-:Y:S02]  /*5180*/  ISETP.GT.AND P3, PT, R67.reuse, 0x41, PT ;  /* 0x000000414300780c */ /* 0x040fe40003f64270 */
[----:B------:R-:W-:Y:S01]  /*5190*/  FMNMX.FTZ R47, R34, R47, !PT ;  /* 0x0000002f222f7209 */ /* 0x000fe20007810000 */
[----:B------:R-:W0:Y:S01]  /*51a0*/  MUFU.TANH R73, R39 ;  /* 0x0000002700497308 */ /* 0x000e220000002400 */
[----:B--2---:R-:W-:Y:S02]  /*51b0*/  FSEL R35, R74, -INF , P3 ;  /* 0xff8000004a237808 */ /* 0x004fe40001800000 */
[----:B------:R-:W-:-:S05]  /*51c0*/  ISETP.GT.AND P3, PT, R67, 0x49, PT ;  /* 0x000000494300780c */ /* 0x000fca0003f64270 */
[----:B------:R-:W-:Y:S08]  /*51d0*/  MUFU.TANH R48, R48 ;  /* 0x0000003000307308 */ /* 0x000ff00000002400 */
[----:B------:R-:W-:Y:S08]  /*51e0*/  MUFU.TANH R45, R45 ;  /* 0x0000002d002d7308 */ /* 0x000ff00000002400 */
[----:B------:R-:W-:Y:S01]  /*51f0*/  MUFU.TANH R36, R36 ;  /* 0x0000002400247308 */ /* 0x000fe20000002400 */
[----:B------:R-:W-:-:S02]  /*5200*/  WARPGROUP.DEPBAR.LE gsb0, 0x0 ;  /* 0x00008000000079c5 */ /* 0x000fc40000010000 */
[----:B------:R-:W-:Y:S01]  /*5210*/  FMUL.FTZ R6, R26, UR6 ;  /* 0x000000061a067c20 */ /* 0x000fe20008410000 */
[----:B-1----:R-:W-:Y:S01]  /*5220*/  FSEL R26, R42, -INF , P4 ;  /* 0xff8000002a1a7808 */ /* 0x002fe20002000000 */
[----:B------:R-:W-:Y:S01]  /*5230*/  FMUL.FTZ R46, R27, UR6 ;  /* 0x000000061b2e7c20 */ /* 0x000fe20008410000 */
[----:B------:R-:W-:Y:S02]  /*5240*/  ISETP.GT.AND P4, PT, R67, 0x48, PT ;  /* 0x000000484300780c */ /* 0x000fe40003f84270 */
[----:B------:R1:W2:Y:S01]  /*5250*/  MUFU.TANH R76, R6 ;  /* 0x00000006004c7308 */ /* 0x0002a20000002400 */
[----:B------:R-:W-:Y:S01]  /*5260*/  FMNMX.FTZ R42, R26, R47, !PT ;  /* 0x0000002f1a2a7209 */ /* 0x000fe20007810000 */
[----:B------:R-:W-:Y:S01]  /*5270*/  FMUL.FTZ R51, R31, UR6 ;  /* 0x000000061f337c20 */ /* 0x000fe20008410000 */
[----:B-----5:R-:W-:Y:S01]  /*5280*/  FSEL R27, R75, -INF , P4 ;  /* 0xff8000004b1b7808 */ /* 0x020fe20002000000 */
[----:B------:R-:W-:Y:S01]  /*5290*/  FMUL.FTZ R24, R24, UR6 ;  /* 0x0000000618187c20 */ /* 0x000fe20008410000 */
[----:B------:R-:W-:Y:S01]  /*52a0*/  FMNMX.FTZ R70, R35, R42, !PT ;  /* 0x0000002a23467209 */ /* 0x000fe20007810000 */
[----:B------:R-:W-:Y:S01]  /*52b0*/  FMUL.FTZ R25, R25, UR6 ;  /* 0x0000000619197c20 */ /* 0x000fe20008410000 */
[----:B------:R-:W-:Y:S01]  /*52c0*/  ISETP.GT.AND P4, PT, R67, 0x50, PT ;  /* 0x000000504300780c */ /* 0x000fe20003f84270 */
[----:B------:R0:W5:Y:S01]  /*52d0*/  MUFU.TANH R74, R46 ;  /* 0x0000002e004a7308 */ /* 0x0001620000002400 */
[----:B------:R-:W-:Y:S01]  /*52e0*/  FSEL R42, R49, -INF , P3 ;  /* 0xff800000312a7808 */ /* 0x000fe20001800000 */
[----:B-1----:R-:W-:Y:S01]  /*52f0*/  FMUL.FTZ R6, R30, UR6 ;  /* 0x000000061e067c20 */ /* 0x002fe20008410000 */
[----:B------:R-:W-:Y:S01]  /*5300*/  FMNMX.FTZ R47, R27, R70, !PT ;  /* 0x000000461b2f7209 */ /* 0x000fe20007810000 */
[----:B------:R-:W-:Y:S01]  /*5310*/  FMUL.FTZ R28, R28, UR6 ;  /* 0x000000061c1c7c20 */ /* 0x000fe20008410000 */
[----:B------:R-:W-:Y:S01]  /*5320*/  ISETP.GT.AND P3, PT, R67, 0x51, PT ;  /* 0x000000514300780c */ /* 0x000fe20003f64270 */
[----:B------:R1:W-:Y:S01]  /*5330*/  @!P1 SYNCS.ARRIVE.TRANS64.RED.A1T0 RZ, [R0+URZ], RZ ;  /* 0x000000ff00ff99a7 */ /* 0x0003e2000810043f */
[----:B---3--:R-:W-:Y:S01]  /*5340*/  FSEL R39, R71, -INF , P4 ;  /* 0xff80000047277808 */ /* 0x008fe20002000000 */
[----:B------:R-:W-:Y:S01]  /*5350*/  MUFU.TANH R75, R33 ;  /* 0x00000021004b7308 */ /* 0x000fe20000002400 */
[----:B------:R-:W-:-:S02]  /*5360*/  FMNMX.FTZ R70, R42, R47, !PT ;  /* 0x0000002f2a467209 */ /* 0x000fc40007810000 */
[----:B------:R-:W-:Y:S02]  /*5370*/  ISETP.GT.AND P4, PT, R67, 0x58, PT ;  /* 0x000000584300780c */ /* 0x000fe40003f84270 */
[----:B----4-:R-:W-:Y:S02]  /*5380*/  FSEL R30, R69, -INF , P3 ;  /* 0xff800000451e7808 */ /* 0x010fe40001800000 */
[----:B------:R-:W-:Y:S01]  /*5390*/  FMNMX.FTZ R47, R39, R70, !PT ;  /* 0x00000046272f7209 */ /* 0x000fe20007810000 */
[----:B------:R3:W4:Y:S01]  /*53a0*/  MUFU.TANH R71, R6 ;  /* 0x0000000600477308 */ /* 0x0007220000002400 */
[----:B------:R-:W-:Y:S02]  /*53b0*/  ISETP.GT.AND P3, PT, R67, 0x59, PT ;  /* 0x000000594300780c */ /* 0x000fe40003f64270 */
[----:B------:R-:W-:Y:S02]  /*53c0*/  FSEL R31, R72, -INF , P4 ;  /* 0xff800000481f7808 */ /* 0x000fe40002000000 */
[----:B------:R-:W-:-:S02]  /*53d0*/  FMNMX.FTZ R70, R30, R47, !PT ;  /* 0x0000002f1e467209 */ /* 0x000fc40007810000 */
[----:B------:R-:W-:Y:S01]  /*53e0*/  ISETP.GT.AND P4, PT, R67, 0x60, PT ;  /* 0x000000604300780c */ /* 0x000fe20003f84270 */
[----:B------:R4:W1:Y:S01]  /*53f0*/  MUFU.TANH R72, R51 ;  /* 0x0000003300487308 */ /* 0x0008620000002400 */
[----:B0-----:R-:W-:Y:S01]  /*5400*/  FSEL R46, R73, -INF , P3 ;  /* 0xff800000492e7808 */ /* 0x001fe20001800000 */
[----:B---3--:R-:W-:Y:S01]  /*5410*/  FMUL.FTZ R6, R52, UR6 ;  /* 0x0000000634067c20 */ /* 0x008fe20008410000 */
[----:B------:R-:W-:Y:S02]  /*5420*/  FMNMX.FTZ R49, R31, R70, !PT ;  /* 0x000000461f317209 */ /* 0x000fe40007810000 */
[----:B------:R-:W-:Y:S02]  /*5430*/  ISETP.GT.AND P3, PT, R67, 0x61, PT ;  /* 0x000000614300780c */ /* 0x000fe40003f64270 */
[----:B--2---:R-:W-:Y:S01]  /*5440*/  FSEL R47, R76, -INF , P4 ;  /* 0xff8000004c2f7808 */ /* 0x004fe20002000000 */
[----:B------:R0:W2:Y:S01]  /*5450*/  MUFU.TANH R69, R6 ;  /* 0x0000000600457308 */ /* 0x0000a20000002400 */
[----:B------:R-:W-:-:S02]  /*5460*/  FMNMX.FTZ R52, R46, R49, !PT ;  /* 0x000000312e347209 */ /* 0x000fc40007810000 */
[----:B------:R-:W-:Y:S02]  /*5470*/  ISETP.GT.AND P4, PT, R67, 0x68, PT ;  /* 0x000000684300780c */ /* 0x000fe40003f84270 */
[----:B-----5:R-:W-:Y:S02]  /*5480*/  FSEL R49, R74, -INF , P3 ;  /* 0xff8000004a317808 */ /* 0x020fe40001800000 */
[----:B------:R-:W-:Y:S01]  /*5490*/  FMNMX.FTZ R52, R47, R52, !PT ;  /* 0x000000342f347209 */ /* 0x000fe20007810000 */
[----:B------:R-:W-:Y:S01]  /*54a0*/  MUFU.TANH R76, R37 ;  /* 0x00000025004c7308 */ /* 0x000fe20000002400 */
[----:B------:R-:W-:Y:S02]  /*54b0*/  ISETP.GT.AND P3, PT, R67, 0x69, PT ;  /* 0x000000694300780c */ /* 0x000fe40003f64270 */
[----:B----4-:R-:W-:Y:S02]  /*54c0*/  FSEL R51, R71, -INF , P4 ;  /* 0xff80000047337808 */ /* 0x010fe40002000000 */
[----:B------:R-:W-:-:S02]  /*54d0*/  FMNMX.FTZ R70, R49, R52, !PT ;  /* 0x0000003431467209 */ /* 0x000fc40007810000 */
[----:B-1----:R-:W-:Y:S01]  /*54e0*/  FSEL R52, R72, -INF , P3 ;  /* 0xff80000048347808 */ /* 0x002fe20001800000 */
[----:B------:R-:W1:Y:S01]  /*54f0*/  MUFU.TANH R71, R53 ;  /* 0x0000003500477308 */ /* 0x000e620000002400 */
[----:B------:R-:W-:Y:S02]  /*5500*/  FMNMX.FTZ R67, R51, R70, !PT ;  /* 0x0000004633437209 */ /* 0x000fe40007810000 */
[----:B------:R-:W-:Y:S02]  /*5510*/  ISETP.GT.AND P4, PT, R65, 0x1, PT ;  /* 0x000000014100780c */ /* 0x000fe40003f84270 */
[----:B------:R-:W-:-:S03]  /*5520*/  FMNMX.FTZ R67, R52, R67, !PT ;  /* 0x0000004334437209 */ /* 0x000fc60007810000 */
[----:B------:R-:W3:Y:S02]  /*5530*/  MUFU.TANH R70, R40 ;  /* 0x0000002800467308 */ /* 0x000ee40000002400 */
[----:B0-----:R-:W0:Y:S06]  /*5540*/  SHFL.BFLY PT, R6, R67, 0x2, 0x1f ;  /* 0x0c401f0043067f89 */ /* 0x001e2c00000e0000 */
[----:B------:R4:W5:Y:S08]  /*5550*/  MUFU.TANH R72, R41 ;  /* 0x0000002900487308 */ /* 0x0009700000002400 */
[----:B------:R2:W-:Y:S01]  /*5560*/  MUFU.TANH R74, R32 ;  /* 0x00000020004a7308 */ /* 0x0005e20000002400 */
[----:B----4-:R-:W-:-:S02]  /*5570*/  FSEL R41, R3, -INF , P4 ;  /* 0xff80000003297808 */ /* 0x010fc40002000000 */
[----:B------:R-:W-:-:S05]  /*5580*/  ISETP.GT.AND P4, PT, R65, 0x10, PT ;  /* 0x000000104100780c */ /* 0x000fca0003f84270 */
[----:B------:R-:W-:Y:S01]  /*5590*/  MUFU.TANH R77, R24 ;  /* 0x00000018004d7308 */ /* 0x000fe20000002400 */
[----:B--2---:R-:W-:Y:S01]  /*55a0*/  FMUL.FTZ R32, R29, UR6 ;  /* 0x000000061d207c20 */ /* 0x004fe20008410000 */
[----:B0-----:R-:W-:Y:S01]  /*55b0*/  FMNMX.FTZ R53, R67, R6, !PT ;  /* 0x0000000643357209 */ /* 0x001fe20007810000 */
[----:B------:R-:W-:Y:S01]  /*55c0*/  @UP0 ULDC UR6, c[0x0][0x44c] ;  /* 0x0001130000060ab9 */ /* 0x000fe20000000800 */
[----:B------:R-:W-:Y:S01]  /*55d0*/  FSEL R29, R7, -INF , P5 ;  /* 0xff800000071d7808 */ /* 0x000fe20002800000 */
[----:B------:R-:W-:Y:S02]  /*55e0*/  UIMAD.WIDE.U32 UR6, UR11, UR6, URZ ;  /* 0x000000060b0672a5 */ /* 0x000fe4000f8e003f */
[----:B------:R-:W0:Y:S01]  /*55f0*/  SHFL.BFLY PT, R6, R53, 0x1, 0x1f ;  /* 0x0c201f0035067f89 */ /* 0x000e2200000e0000 */
[----:B------:R2:W4:Y:S01]  /*5600*/  MUFU.TANH R73, R44 ;  /* 0x0000002c00497308 */ /* 0x0005220000002400 */
[----:B------:R-:W-:Y:S02]  /*5610*/  @UP0 ULDC UR11, c[0x0][0x450] ;  /* 0x00011400000b0ab9 */ /* 0x000fe40000000800 */
[----:B------:R-:W-:Y:S01]  /*5620*/  @UP0 USHF.R.U32.HI UR10, URZ, UR11, UR7 ;  /* 0x0000000b3f0a0299 */ /* 0x000fe20008011607 */
[----:B------:R-:W-:-:S03]  /*5630*/  UMOV UR6, URZ ;  /* 0x0000003f00067c82 */ /* 0x000fc60008000000 */
[----:B------:R-:W-:Y:S01]  /*5640*/  UIADD3 UR7, UR10, UR18, -UR19 ;  /* 0x000000120a077290 */ /* 0x000fe2000fffe813 */
[----:B------:R-:W4:Y:S01]  /*5650*/  MUFU.TANH R25, R25 ;  /* 0x0000001900197308 */ /* 0x000f220000002400 */
[----:B--2---:R-:W-:Y:S02]  /*5660*/  FSEL R44, R8, -INF , P4 ;  /* 0xff800000082c7808 */ /* 0x004fe40002000000 */
[----:B------:R-:W-:Y:S01]  /*5670*/  ISETP.GT.AND P4, PT, R65, 0x18, PT ;  /* 0x000000184100780c */ /* 0x000fe20003f84270 */
[----:B------:R-:W-:-:S04]  /*5680*/  UIMAD.WIDE UR6, UR7, -0x6db6db6d, UR6 ;  /* 0x92492493070678a5 */ /* 0x000fc8000f8e0206 */
[----:B------:R-:W2:Y:S01]  /*5690*/  MUFU.TANH R28, R28 ;  /* 0x0000001c001c7308 */ /* 0x000ea20000002400 */
[----:B------:R-:W-:-:S04]  /*56a0*/  USHF.R.U32.HI UR6, URZ, 0x1f, UR7 ;  /* 0x0000001f3f067899 */ /* 0x000fc80008011607 */
[----:B------:R-:W-:Y:S01]  /*56b0*/  ULEA.HI.SX32 UR6, UR7, UR6, 0x1a ;  /* 0x0000000607067291 */ /* 0x000fe2000f8fd23f */
[----:B0-----:R-:W-:Y:S02]  /*56c0*/  FMNMX.FTZ R6, R53, R6, !PT ;  /* 0x0000000635067209 */ /* 0x001fe40007810000 */
[----:B------:R-:W0:Y:S01]  /*56d0*/  MUFU.TANH R78, R32 ;  /* 0x00000020004e7308 */ /* 0x000e220000002400 */
[----:B------:R-:W-:Y:S01]  /*56e0*/  UISETP.LT.AND UP1, UPT, UR15, UR6, UPT ;  /* 0x000000060f00728c */ /* 0x000fe2000bf21270 */
[C---:B------:R-:W-:Y:S01]  /*56f0*/  FSETP.NEU.FTZ.AND P3, PT, R6.reuse, -INF , PT ;  /* 0xff8000000600780b */ /* 0x040fe20003f7d000 */
[----:B------:R-:W-:Y:S02]  /*5700*/  FMUL.FTZ R33, R6, UR14 ;  /* 0x0000000e06217c20 */ /* 0x000fe40008410000 */
[----:B------:R-:W-:-:S03]  /*5710*/  USEL UR7, UR15, UR6, !UP1 ;  /* 0x000000060f077287 */ /* 0x000fc6000c800000 */
[----:B------:R-:W-:Y:S01]  /*5720*/  FSEL R37, R33, RZ, P3 ;  /* 0x000000ff21257208 */ /* 0x000fe20001800000 */
[----:B------:R-:W-:Y:S01]  /*5730*/  UISETP.GE.AND UP1, UPT, UR38, UR7, UPT ;  /* 0x000000072600728c */ /* 0x000fe2000bf26270 */
[----:B------:R-:W-:-:S03]  /*5740*/  ISETP.GT.AND P3, PT, R65, RZ, PT ;  /* 0x000000ff4100720c */ /* 0x000fc60003f64270 */
[--C-:B------:R-:W-:Y:S01]  /*5750*/  FFMA.FTZ R203, R62, UR14, -R37.reuse ;  /* 0x0000000e3ecb7c23 */ /* 0x100fe20008010825 */
[----:B------:R-:W-:Y:S01]  /*5760*/  FSEL R40, R2, -INF , P3 ;  /* 0xff80000002287808 */ /* 0x000fe20001800000 */
[--C-:B------:R-:W-:Y:S01]  /*5770*/  FFMA.FTZ R7, R61, UR14, -R37.reuse ;  /* 0x0000000e3d077c23 */ /* 0x100fe20008010825 */
[----:B------:R-:W-:Y:S01]  /*5780*/  ISETP.GT.AND P3, PT, R65, 0x9, PT ;  /* 0x000000094100780c */ /* 0x000fe20003f64270 */
[--C-:B------:R-:W-:Y:S01]  /*5790*/  FFMA.FTZ R197, R60, UR14, -R37.reuse ;  /* 0x0000000e3cc57c23 */ /* 0x100fe20008010825 */
[----:B------:R-:W-:Y:S01]  /*57a0*/  FMNMX.FTZ R24, R40, R41, !PT ;  /* 0x0000002928187209 */ /* 0x000fe20007810000 */
[--C-:B------:R-:W-:Y:S01]  /*57b0*/  FFMA.FTZ R2, R64, UR14, -R37.reuse ;  /* 0x0000000e40027c23 */ /* 0x100fe20008010825 */
[----:B------:R-:W-:Y:S01]  /*57c0*/  FSEL R33, R4, -INF , P3 ;  /* 0xff80000004217808 */ /* 0x000fe20001800000 */
[--C-:B------:R-:W-:Y:S01]  /*57d0*/  FFMA.FTZ R199, R58, UR14, -R37.reuse ;  /* 0x0000000e3ac77c23 */ /* 0x100fe20008010825 */
[----:B------:R-:W-:Y:S01]  /*57e0*/  FMNMX.FTZ R24, R29, R24, !PT ;  /* 0x000000181d187209 */ /* 0x000fe20007810000 */
        /* <DEDUP_REMOVED lines=10> */
[----:B------:R-:W-:Y:S01]  /*5890*/  MUFU.EX2 R201, R201 ;  /* 0x000000c900c97308 */ /* 0x000fe20000000800 */
[----:B------:R-:W-:Y:S01]  /*58a0*/  FSEL R62, R11, -INF , P4 ;  /* 0xff8000000b3e7808 */ /* 0x000fe20002000000 */
[--C-:B------:R-:W-:Y:S01]  /*58b0*/  FFMA.FTZ R185, R26, UR14, -R37.reuse ;  /* 0x0000000e1ab97c23 */ /* 0x100fe20008010825 */
[----:B------:R-:W-:Y:S01]  /*58c0*/  FMNMX.FTZ R3, R53, R4, !PT ;  /* 0x0000000435037209 */ /* 0x000fe20007810000 */
[--C-:B------:R-:W-:Y:S01]  /*58d0*/  FFMA.FTZ R26, R35, UR14, -R37.reuse ;  /* 0x0000000e231a7c23 */ /* 0x100fe20008010825 */
[----:B------:R-:W-:Y:S01]  /*58e0*/  ISETP.GT.AND P4, PT, R65, 0x20, PT ;  /* 0x000000204100780c */ /* 0x000fe20003f84270 */
[--C-:B------:R-:W-:Y:S01]  /*58f0*/  FFMA.FTZ R183, R31, UR14, -R37.reuse ;  /* 0x0000000e1fb77c23 */ /* 0x100fe20008010825 */
[----:B------:R-:W-:Y:S01]  /*5900*/  FSEL R61, R10, -INF , P3 ;  /* 0xff8000000a3d7808 */ /* 0x000fe20001800000 */
[----:B------:R-:W-:Y:S01]  /*5910*/  MUFU.EX2 R4, R7 ;  /* 0x0000000700047308 */ /* 0x000fe20000000800 */
[----:B------:R-:W-:Y:S01]  /*5920*/  FMNMX.FTZ R8, R62, R3, !PT ;  /* 0x000000033e087209 */ /* 0x000fe20007810000 */
[--C-:B------:R-:W-:Y:S01]  /*5930*/  FFMA.FTZ R195, R54, UR14, -R37.reuse ;  /* 0x0000000e36c37c23 */ /* 0x100fe20008010825 */
[----:B------:R-:W-:Y:S01]  /*5940*/  ISETP.GT.AND P3, PT, R65, 0x21, PT ;  /* 0x000000214100780c */ /* 0x000fe20003f64270 */
[--C-:B------:R-:W-:Y:S01]  /*5950*/  FFMA.FTZ R38, R38, UR14, -R37.reuse ;  /* 0x0000000e26267c23 */ /* 0x100fe20008010825 */
[----:B------:R-:W-:Y:S01]  /*5960*/  FSEL R63, R12, -INF , P4 ;  /* 0xff8000000c3f7808 */ /* 0x000fe20002000000 */
[--C-:B------:R-:W-:Y:S01]  /*5970*/  FFMA.FTZ R50, R50, UR14, -R37.reuse ;  /* 0x0000000e32327c23 */ /* 0x100fe20008010825 */
[----:B------:R-:W-:Y:S01]  /*5980*/  FMNMX.FTZ R8, R61, R8, !PT ;  /* 0x000000083d087209 */ /* 0x000fe20007810000 */
[----:B------:R-:W0:Y:S01]  /*5990*/  MUFU.EX2 R2, R2 ;  /* 0x0000000200027308 */ /* 0x000e220000000800 */
[----:B------:R-:W-:Y:S01]  /*59a0*/  ISETP.GT.AND P4, PT, R65, 0x28, PT ;  /* 0x000000284100780c */ /* 0x000fe20003f84270 */
[--C-:B------:R-:W-:Y:S01]  /*59b0*/  FFMA.FTZ R189, R43, UR14, -R37.reuse ;  /* 0x0000000e2bbd7c23 */ /* 0x100fe20008010825 */
[----:B------:R-:W-:Y:S01]  /*59c0*/  FSEL R60, R13, -INF , P3 ;  /* 0xff8000000d3c7808 */ /* 0x000fe20001800000 */
[--C-:B------:R-:W-:Y:S01]  /*59d0*/  FFMA.FTZ R181, R39, UR14, -R37.reuse ;  /* 0x0000000e27b57c23 */ /* 0x100fe20008010825 */
[----:B------:R-:W-:Y:S01]  /*59e0*/  FMNMX.FTZ R3, R63, R8, !PT ;  /* 0x000000083f037209 */ /* 0x000fe20007810000 */
[--C-:B------:R-:W-:Y:S01]  /*59f0*/  FFMA.FTZ R8, R59, UR14, -R37.reuse ;  /* 0x0000000e3b087c23 */ /* 0x100fe20008010825 */
[----:B------:R-:W-:Y:S01]  /*5a00*/  ISETP.GT.AND P3, PT, R65, 0x29, PT ;  /* 0x000000294100780c */ /* 0x000fe20003f64270 */
[----:B------:R-:W0:Y:S01]  /*5a10*/  MUFU.EX2 R203, R203 ;  /* 0x000000cb00cb7308 */ /* 0x000e220000000800 */
[----:B------:R-:W-:Y:S01]  /*5a20*/  FSEL R64, R15, -INF , P4 ;  /* 0xff8000000f407808 */ /* 0x000fe20002000000 */
[--C-:B------:R-:W-:Y:S01]  /*5a30*/  FFMA.FTZ R30, R30, UR14, -R37.reuse ;  /* 0x0000000e1e1e7c23 */ /* 0x100fe20008010825 */
[----:B------:R-:W-:Y:S01]  /*5a40*/  FMNMX.FTZ R3, R60, R3, !PT ;  /* 0x000000033c037209 */ /* 0x000fe20007810000 */
[--C-:B------:R-:W-:Y:S01]  /*5a50*/  FFMA.FTZ R177, R47, UR14, -R37.reuse ;  /* 0x0000000e2fb17c23 */ /* 0x100fe20008010825 */
[----:B------:R-:W-:Y:S01]  /*5a60*/  ISETP.GT.AND P4, PT, R65, 0x30, PT ;  /* 0x000000304100780c */ /* 0x000fe20003f84270 */
[--C-:B------:R-:W-:Y:S01]  /*5a70*/  FFMA.FTZ R49, R49, UR14, -R37.reuse ;  /* 0x0000000e31317c23 */ /* 0x100fe20008010825 */
[----:B------:R-:W-:Y:S01]  /*5a80*/  FSEL R59, R14, -INF , P3 ;  /* 0xff8000000e3b7808 */ /* 0x000fe20001800000 */
[----:B------:R-:W0:Y:S01]  /*5a90*/  MUFU.EX2 R197, R197 ;  /* 0x000000c500c57308 */ /* 0x000e220000000800 */
[----:B------:R-:W-:Y:S01]  /*5aa0*/  FMNMX.FTZ R10, R64, R3, !PT ;  /* 0x00000003400a7209 */ /* 0x000fe20007810000 */
[----:B------:R-:W-:Y:S01]  /*5ab0*/  FFMA.FTZ R179, R51, UR14, -R37 ;  /* 0x0000000e33b37c23 */ /* 0x000fe20008010825 */
[----:B------:R-:W-:-:S02]  /*5ac0*/  ISETP.GT.AND P3, PT, R65, 0x31, PT ;  /* 0x000000314100780c */ /* 0x000fc40003f64270 */
[----:B------:R-:W-:Y:S02]  /*5ad0*/  FSEL R66, R21, -INF , P4 ;  /* 0xff80000015427808 */ /* 0x000fe40002000000 */
[----:B------:R-:W-:Y:S01]  /*5ae0*/  FMNMX.FTZ R3, R59, R10, !PT ;  /* 0x0000000a3b037209 */ /* 0x000fe20007810000 */
[----:B------:R-:W-:Y:S01]  /*5af0*/  FFMA.FTZ R10, R57, UR14, -R37 ;  /* 0x0000000e390a7c23 */ /* 0x000fe20008010825 */
[C---:B------:R-:W-:Y:S01]  /*5b00*/  ISETP.GT.AND P4, PT, R65.reuse, 0x38, PT ;  /* 0x000000384100780c */ /* 0x040fe20003f84270 */
[----:B------:R-:W0:Y:S01]  /*5b10*/  MUFU.EX2 R8, R8 ;  /* 0x0000000800087308 */ /* 0x000e220000000800 */
[----:B------:R-:W-:Y:S02]  /*5b20*/  FSEL R58, R48, -INF , P3 ;  /* 0xff800000303a7808 */ /* 0x000fe40001800000 */
[----:B------:R-:W-:Y:S02]  /*5b30*/  FMNMX.FTZ R3, R66, R3, !PT ;  /* 0x0000000342037209 */ /* 0x000fe40007810000 */
[----:B------:R-:W-:-:S02]  /*5b40*/  ISETP.GT.AND P3, PT, R65, 0x39, PT ;  /* 0x000000394100780c */ /* 0x000fc40003f64270 */
[----:B------:R-:W-:Y:S01]  /*5b50*/  FSEL R67, R69, -INF , P4 ;  /* 0xff80000045437808 */ /* 0x000fe20002000000 */
[----:B------:R-:W0:Y:S01]  /*5b60*/  MUFU.EX2 R199, R199 ;  /* 0x000000c700c77308 */ /* 0x000e220000000800 */
[----:B------:R-:W-:Y:S02]  /*5b70*/  FMNMX.FTZ R12, R58, R3, !PT ;  /* 0x000000033a0c7209 */ /* 0x000fe40007810000 */
[----:B------:R-:W-:Y:S02]  /*5b80*/  ISETP.GT.AND P4, PT, R65, 0x40, PT ;  /* 0x000000404100780c */ /* 0x000fe40003f84270 */
[----:B-1----:R-:W-:Y:S02]  /*5b90*/  FSEL R57, R71, -INF , P3 ;  /* 0xff80000047397808 */ /* 0x002fe40001800000 */
[----:B------:R-:W-:Y:S01]  /*5ba0*/  FMNMX.FTZ R12, R67, R12, !PT ;  /* 0x0000000c430c7209 */ /* 0x000fe20007810000 */
[----:B------:R-:W1:Y:S01]  /*5bb0*/  MUFU.EX2 R10, R10 ;  /* 0x0000000a000a7308 */ /* 0x000e620000000800 */
[----:B------:R-:W-:-:S02]  /*5bc0*/  ISETP.GT.AND P3, PT, R65, 0x41, PT ;  /* 0x000000414100780c */ /* 0x000fc40003f64270 */
[----:B---3--:R-:W-:Y:S02]  /*5bd0*/  FSEL R68, R70, -INF , P4 ;  /* 0xff80000046447808 */ /* 0x008fe40002000000 */
[----:B------:R-:W-:Y:S02]  /*5be0*/  CS2R R70, SRZ ;  /* 0x0000000000467805 */ /* 0x000fe4000001ff00 */
[----:B------:R-:W-:Y:S01]  /*5bf0*/  FMNMX.FTZ R3, R57, R12, !PT ;  /* 0x0000000c39037209 */ /* 0x000fe20007810000 */
[----:B------:R-:W-:Y:S01]  /*5c00*/  FFMA.FTZ R12, R55, UR14, -R37 ;  /* 0x0000000e370c7c23 */ /* 0x000fe20008010825 */
[----:B------:R-:W-:Y:S01]  /*5c10*/  ISETP.GT.AND P4, PT, R65, 0x48, PT ;  /* 0x000000484100780c */ /* 0x000fe20003f84270 */
[----:B------:R-:W-:Y:S01]  /*5c20*/  MUFU.EX2 R193, R193 ;  /* 0x000000c100c17308 */ /* 0x000fe20000000800 */
[----:B-----5:R-:W-:Y:S02]  /*5c30*/  FSEL R56, R72, -INF , P3 ;  /* 0xff80000048387808 */ /* 0x020fe40001800000 */
[----:B------:R-:W-:-:S02]  /*5c40*/  CS2R R54, SRZ ;  /* 0x0000000000367805 */ /* 0x000fc4000001ff00 */
[----:B------:R-:W-:Y:S02]  /*5c50*/  FMNMX.FTZ R3, R68, R3, !PT ;  /* 0x0000000344037209 */ /* 0x000fe40007810000 */
[----:B------:R-:W-:Y:S02]  /*5c60*/  ISETP.GT.AND P3, PT, R65, 0x49, PT ;  /* 0x000000494100780c */ /* 0x000fe40003f64270 */
[----:B----4-:R-:W-:Y:S01]  /*5c70*/  FSEL R48, R73, -INF , P4 ;  /* 0xff80000049307808 */ /* 0x010fe20002000000 */
[----:B------:R-:W-:Y:S01]  /*5c80*/  MUFU.EX2 R12, R12 ;  /* 0x0000000c000c7308 */ /* 0x000fe20000000800 */
[----:B------:R-:W-:Y:S02]  /*5c90*/  FMNMX.FTZ R3, R56, R3, !PT ;  /* 0x0000000338037209 */ /* 0x000fe40007810000 */
[----:B------:R-:W-:Y:S02]  /*5ca0*/  CS2R R72, SRZ ;  /* 0x0000000000487805 */ /* 0x000fe4000001ff00 */
[----:B------:R-:W-:-:S02]  /*5cb0*/  ISETP.GT.AND P4, PT, R65, 0x50, PT ;  /* 0x000000504100780c */ /* 0x000fc40003f84270 */
[----:B------:R-:W-:Y:S02]  /*5cc0*/  FSEL R45, R45, -INF , P3 ;  /* 0xff8000002d2d7808 */ /* 0x000fe40001800000 */
[----:B------:R-:W-:Y:S01]  /*5cd0*/  FMNMX.FTZ R14, R48, R3, !PT ;  /* 0x00000003300e7209 */ /* 0x000fe20007810000 */
[----:B------:R-:W-:Y:S01]  /*5ce0*/  MUFU.EX2 R195, R195 ;  /* 0x000000c300c37308 */ /* 0x000fe20000000800 */
[----:B------:R-:W-:Y:S02]  /*5cf0*/  ISETP.GT.AND P3, PT, R65, 0x51, PT ;  /* 0x000000514100780c */ /* 0x000fe40003f64270 */
[----:B------:R-:W-:Y:S02]  /*5d00*/  FSEL R21, R74, -INF , P4 ;  /* 0xff8000004a157808 */ /* 0x000fe40002000000 */
[----:B------:R-:W-:Y:S02]  /*5d10*/  FMNMX.FTZ R14, R45, R14, !PT ;  /* 0x0000000e2d0e7209 */ /* 0x000fe40007810000 */
[----:B------:R-:W-:Y:S01]  /*5d20*/  ISETP.GT.AND P4, PT, R65, 0x58, PT ;  /* 0x000000584100780c */ /* 0x000fe20003f84270 */
[----:B------:R-:W-:Y:S01]  /*5d30*/  MUFU.EX2 R189, R189 ;  /* 0x000000bd00bd7308 */ /* 0x000fe20000000800 */
[----:B------:R-:W-:-:S02]  /*5d40*/  FSEL R3, R75, -INF , P3 ;  /* 0xff8000004b037808 */ /* 0x000fc40001800000 */
[----:B------:R-:W-:Y:S02]  /*5d50*/  CS2R R74, SRZ ;  /* 0x00000000004a7805 */ /* 0x000fe4000001ff00 */
[----:B------:R-:W-:Y:S02]  /*5d60*/  FMNMX.FTZ R14, R21, R14, !PT ;  /* 0x0000000e150e7209 */ /* 0x000fe40007810000 */
[----:B------:R-:W-:Y:S02]  /*5d70*/  ISETP.GT.AND P3, PT, R65, 0x59, PT ;  /* 0x000000594100780c */ /* 0x000fe40003f64270 */
[----:B------:R-:W-:Y:S01]  /*5d80*/  FSEL R9, R36, -INF , P4 ;  /* 0xff80000024097808 */ /* 0x000fe20002000000 */
[----:B------:R-:W-:Y:S01]  /*5d90*/  MUFU.EX2 R191, R191 ;  /* 0x000000bf00bf7308 */ /* 0x000fe20000000800 */
[----:B------:R-:W-:Y:S02]  /*5da0*/  FMNMX.FTZ R24, R3, R14, !PT ;  /* 0x0000000e03187209 */ /* 0x000fe40007810000 */
[----:B------:R-:W-:-:S02]  /*5db0*/  ISETP.GT.AND P4, PT, R65, 0x60, PT ;  /* 0x000000604100780c */ /* 0x000fc40003f84270 */
[----:B------:R-:W-:Y:S02]  /*5dc0*/  FSEL R11, R76, -INF , P3 ;  /* 0xff8000004c0b7808 */ /* 0x000fe40001800000 */
[----:B------:R-:W-:Y:S01]  /*5dd0*/  FMNMX.FTZ R24, R9, R24, !PT ;  /* 0x0000001809187209 */ /* 0x000fe20007810000 */
[----:B------:R3:W-:Y:S01]  /*5de0*/  MUFU.EX2 R14, R50 ;  /* 0x00000032000e7308 */ /* 0x0007e20000000800 */
[----:B------:R-:W-:Y:S02]  /*5df0*/  ISETP.GT.AND P3, PT, R65, 0x61, PT ;  /* 0x000000614100780c */ /* 0x000fe40003f64270 */
[----:B------:R-:W-:Y:S02]  /*5e00*/  FSEL R13, R77, -INF , P4 ;  /* 0xff8000004d0d7808 */ /* 0x000fe40002000000 */
[----:B------:R-:W-:Y:S02]  /*5e10*/  CS2R R76, SRZ ;  /* 0x00000000004c7805 */ /* 0x000fe4000001ff00 */
[----:B------:R-:W-:-:S02]  /*5e20*/  FMNMX.FTZ R24, R11, R24, !PT ;  /* 0x000000180b187209 */ /* 0x000fc40007810000 */
[----:B------:R-:W-:Y:S01]  /*5e30*/  ISETP.GT.AND P4, PT, R65, 0x68, PT ;  /* 0x000000684100780c */ /* 0x000fe20003f84270 */
[----:B------:R-:W-:Y:S01]  /*5e40*/  MUFU.EX2 R20, R20 ;  /* 0x0000001400147308 */ /* 0x000fe20000000800 */
[----:B------:R-:W-:Y:S02]  /*5e50*/  FSEL R15, R25, -INF , P3 ;  /* 0xff800000190f7808 */ /* 0x000fe40001800000 */
[----:B---3--:R-:W-:Y:S02]  /*5e60*/  CS2R R50, SRZ ;  /* 0x0000000000327805 */ /* 0x008fe4000001ff00 */
[----:B------:R-:W-:Y:S02]  /*5e70*/  FMNMX.FTZ R24, R13, R24, !PT ;  /* 0x000000180d187209 */ /* 0x000fe40007810000 */
[----:B------:R-:W-:Y:S02]  /*5e80*/  ISETP.GT.AND P3, PT, R65, 0x69, PT ;  /* 0x000000694100780c */ /* 0x000fe40003f64270 */
[----:B--2---:R-:W-:Y:S01]  /*5e90*/  FSEL R25, R28, -INF , P4 ;  /* 0xff8000001c197808 */ /* 0x004fe20002000000 */
[----:B------:R-:W-:Y:S01]  /*5ea0*/  MUFU.EX2 R185, R185 ;  /* 0x000000b900b97308 */ /* 0x000fe20000000800 */
[----:B------:R-:W-:-:S02]  /*5eb0*/  FMNMX.FTZ R32, R15, R24, !PT ;  /* 0x000000180f207209 */ /* 0x000fc40007810000 */
[----:B0-----:R-:W-:Y:S02]  /*5ec0*/  FSEL R28, R78, -INF , P3 ;  /* 0xff8000004e1c7808 */ /* 0x001fe40001800000 */
[----:B------:R-:W-:Y:S02]  /*5ed0*/  CS2R R78, SRZ ;  /* 0x00000000004e7805 */ /* 0x000fe4000001ff00 */
[----:B------:R-:W-:Y:S01]  /*5ee0*/  FMNMX.FTZ R7, R25, R32, !PT ;  /* 0x0000002019077209 */ /* 0x000fe20007810000 */
[----:B------:R-:W-:Y:S01]  /*5ef0*/  FFMA.FTZ R32, R42, UR14, -R37 ;  /* 0x0000000e2a207c23 */ /* 0x000fe20008010825 */
[----:B------:R0:W-:Y:S02]  /*5f00*/  MUFU.EX2 R24, R38 ;  /* 0x0000002600187308 */ /* 0x0001e40000000800 */
[----:B------:R-:W-:-:S05]  /*5f10*/  FMNMX.FTZ R7, R28, R7, !PT ;  /* 0x000000071c077209 */ /* 0x000fca0007810000 */
[----:B------:R-:W2:Y:S01]  /*5f20*/  SHFL.BFLY PT, R34, R7, 0x2, 0x1f ;  /* 0x0c401f0007227f89 */ /* 0x000ea200000e0000 */
[----:B------:R-:W-:Y:S01]  /*5f30*/  MUFU.EX2 R26, R26 ;  /* 0x0000001a001a7308 */ /* 0x000fe20000000800 */
[----:B0-----:R-:W-:-:S07]  /*5f40*/  FFMA.FTZ R38, R52, UR14, -R37 ;  /* 0x0000000e34267c23 */ /* 0x001fce0008010825 */
[----:B------:R-:W-:Y:S08]  /*5f50*/  MUFU.EX2 R187, R187 ;  /* 0x000000bb00bb7308 */ /* 0x000ff00000000800 */
[----:B------:R-:W-:Y:S01]  /*5f60*/  MUFU.EX2 R32, R32 ;  /* 0x0000002000207308 */ /* 0x000fe20000000800 */
[----:B--2---:R-:W-:Y:S01]  /*5f70*/  FMNMX.FTZ R27, R7, R34, !PT ;  /* 0x00000022071b7209 */ /* 0x004fe20007810000 */
[----:B------:R-:W-:-:S06]  /*5f80*/  FFMA.FTZ R34, R46, UR14, -R37 ;  /* 0x0000000e2e227c23 */ /* 0x000fcc0008010825 */
[----:B------:R-:W-:Y:S01]  /*5f90*/  MUFU.EX2 R181, R181 ;  /* 0x000000b500b57308 */ /* 0x000fe20000000800 */
[----:B------:R-:W-:Y:S01]  /*5fa0*/  CS2R R46, SRZ ;  /* 0x00000000002e7805 */ /* 0x000fe2000001ff00 */
[----:B------:R-:W0:Y:S06]  /*5fb0*/  SHFL.BFLY PT, R36, R27, 0x1, 0x1f ;  /* 0x0c201f001b247f89 */ /* 0x000e2c00000e0000 */
[----:B------:R-:W-:Y:S08]  /*5fc0*/  MUFU.EX2 R30, R30 ;  /* 0x0000001e001e7308 */ /* 0x000ff00000000800 */
[----:B------:R-:W-:Y:S08]  /*5fd0*/  MUFU.EX2 R183, R183 ;  /* 0x000000b700b77308 */ /* 0x000ff00000000800 */
[----:B------:R-:W-:Y:S01]  /*5fe0*/  MUFU.EX2 R34, R34 ;  /* 0x0000002200227308 */ /* 0x000fe20000000800 */
[----:B0-----:R-:W-:-:S04]  /*5ff0*/  FMNMX.FTZ R7, R27, R36, !PT ;  /* 0x000000241b077209 */ /* 0x001fc80007810000 */
[C---:B------:R-:W-:Y:S01]  /*6000*/  FSETP.NEU.FTZ.AND P3, PT, R7.reuse, -INF , PT ;  /* 0xff8000000700780b */ /* 0x040fe20003f7d000 */
[----:B------:R-:W-:Y:S02]  /*6010*/  FMUL.FTZ R27, R7, UR14 ;  /* 0x0000000e071b7c20 */ /* 0x000fe40008410000 */
[----:B------:R-:W-:Y:S03]  /*6020*/  MUFU.EX2 R177, R177 ;  /* 0x000000b100b17308 */ /* 0x000fe60000000800 */
[----:B------:R-:W-:Y:S02]  /*6030*/  FSEL R42, R27, RZ, P3 ;  /* 0x000000ff1b2a7208 */ /* 0x000fe40001800000 */
[----:B------:R-:W-:-:S03]  /*6040*/  PLOP3.LUT P3, PT, PT, PT, UP1, 0x80, 0x0 ;  /* 0x000000000000781c */ /* 0x000fc60003f6f018 */
[----:B------:R-:W-:Y:S01]  /*6050*/  MUFU.EX2 R36, R49 ;  /* 0x0000003100247308 */ /* 0x000fe20000000800 */
[--C-:B------:R-:W-:Y:S01]  /*6060*/  FFMA.FTZ R200, R40, UR14, -R42.reuse ;  /* 0x0000000e28c87c23 */ /* 0x100fe2000801082a */
[--C-:B------:R-:W-:Y:S01]  /*6070*/  FFMA.FTZ R27, R41, UR14, -R42.reuse ;  /* 0x0000000e291b7c23 */ /* 0x100fe2000801082a */
[----:B------:R-:W-:Y:S01]  /*6080*/  FFMA.FTZ R202, R29, UR14, -R42 ;  /* 0x0000000e1dca7c23 */ /* 0x000fe2000801082a */
        /* <DEDUP_REMOVED lines=20> */
[----:B------:R-:W2:Y:S01]  /*61d0*/  MUFU.EX2 R202, R202 ;  /* 0x000000ca00ca7308 */ /* 0x000ea20000000800 */
[----:B------:R-:W-:Y:S01]  /*61e0*/  FADD.FTZ R37, R199, R40 ;  /* 0x00000028c7257221 */ /* 0x000fe20000010000 */
[--C-:B------:R-:W-:Y:S01]  /*61f0*/  FFMA.FTZ R68, R68, UR14, -R42.reuse ;  /* 0x0000000e44447c23 */ /* 0x100fe2000801082a */
[--C-:B------:R-:W-:Y:S01]  /*6200*/  FFMA.FTZ R56, R56, UR14, -R42.reuse ;  /* 0x0000000e38387c23 */ /* 0x100fe2000801082a */
[--C-:B------:R-:W-:Y:S01]  /*6210*/  FFMA.FTZ R48, R48, UR14, -R42.reuse ;  /* 0x0000000e30307c23 */ /* 0x100fe2000801082a */
[----:B-1----:R-:W-:Y:S01]  /*6220*/  FADD.FTZ R44, R10, R37 ;  /* 0x000000250a2c7221 */ /* 0x002fe20000010000 */
[--C-:B------:R-:W-:Y:S01]  /*6230*/  FFMA.FTZ R3, R3, UR14, -R42.reuse ;  /* 0x0000000e03037c23 */ /* 0x100fe2000801082a */
[----:B------:R-:W-:Y:S01]  /*6240*/  FFMA.FTZ R45, R45, UR14, -R42 ;  /* 0x0000000e2d2d7c23 */ /* 0x000fe2000801082a */
[----:B------:R-:W1:Y:S01]  /*6250*/  MUFU.EX2 R29, R29 ;  /* 0x0000001d001d7308 */ /* 0x000e620000000800 */
[----:B0-----:R-:W-:Y:S01]  /*6260*/  FADD.FTZ R35, R200, R27 ;  /* 0x0000001bc8237221 */ /* 0x001fe20000010000 */
[----:B------:R-:W-:Y:S01]  /*6270*/  FADD.FTZ R39, R193, R44 ;  /* 0x0000002cc1277221 */ /* 0x000fe20000010000 */
[--C-:B------:R-:W-:Y:S01]  /*6280*/  FFMA.FTZ R21, R21, UR14, -R42.reuse ;  /* 0x0000000e15157c23 */ /* 0x100fe2000801082a */
[--C-:B------:R-:W-:Y:S01]  /*6290*/  FFMA.FTZ R9, R9, UR14, -R42.reuse ;  /* 0x0000000e09097c23 */ /* 0x100fe2000801082a */
[----:B------:R-:W-:Y:S01]  /*62a0*/  F2FP.F16.F32.PACK_AB R201, R2, R201 ;  /* 0x000000c902c9723e */ /* 0x000fe200000000ff */
[----:B------:R-:W-:Y:S01]  /*62b0*/  FADD.FTZ R44, R12, R39 ;  /* 0x000000270c2c7221 */ /* 0x000fe20000010000 */
[----:B------:R-:W-:Y:S01]  /*62c0*/  FFMA.FTZ R11, R11, UR14, -R42 ;  /* 0x0000000e0b0b7c23 */ /* 0x000fe2000801082a */
[----:B------:R-:W0:Y:S01]  /*62d0*/  MUFU.EX2 R196, R196 ;  /* 0x000000c400c47308 */ /* 0x000e220000000800 */
[----:B--2---:R-:W-:Y:S01]  /*62e0*/  FADD.FTZ R40, R202, R35 ;  /* 0x00000023ca287221 */ /* 0x004fe20000010000 */
[----:B------:R-:W-:Y:S01]  /*62f0*/  FADD.FTZ R39, R195, R44 ;  /* 0x0000002cc3277221 */ /* 0x000fe20000010000 */
[--C-:B------:R-:W-:Y:S01]  /*6300*/  FFMA.FTZ R13, R13, UR14, -R42.reuse ;  /* 0x0000000e0d0d7c23 */ /* 0x100fe2000801082a */
[--C-:B------:R-:W-:Y:S01]  /*6310*/  FFMA.FTZ R15, R15, UR14, -R42.reuse ;  /* 0x0000000e0f0f7c23 */ /* 0x100fe2000801082a */
[--C-:B------:R-:W-:Y:S01]  /*6320*/  FFMA.FTZ R25, R25, UR14, -R42.reuse ;  /* 0x0000000e19197c23 */ /* 0x100fe2000801082a */
[----:B------:R-:W-:Y:S01]  /*6330*/  FADD.FTZ R44, R14, R39 ;  /* 0x000000270e2c7221 */ /* 0x000fe20000010000 */
[----:B------:R-:W-:Y:S01]  /*6340*/  FFMA.FTZ R28, R28, UR14, -R42 ;  /* 0x0000000e1c1c7c23 */ /* 0x000fe2000801082a */
[----:B------:R-:W2:Y:S01]  /*6350*/  MUFU.EX2 R31, R31 ;  /* 0x0000001f001f7308 */ /* 0x000ea20000000800 */
[----:B-1----:R-:W-:Y:S01]  /*6360*/  FADD.FTZ R37, R29, R40 ;  /* 0x000000281d257221 */ /* 0x002fe20000010000 */
[----:B------:R-:W-:Y:S01]  /*6370*/  FADD.FTZ R39, R189, R44 ;  /* 0x0000002cbd277221 */ /* 0x000fe20000010000 */
[----:B------:R-:W-:Y:S01]  /*6380*/  F2FP.F16.F32.PACK_AB R197, R8, R197 ;  /* 0x000000c508c5723e */ /* 0x000fe200000000ff */
[----:B------:R-:W-:Y:S01]  /*6390*/  IMAD.U32 R8, RZ, RZ, UR7 ;  /* 0x00000007ff087e24 */ /* 0x000fe2000f8e00ff */
[----:B------:R-:W-:-:S02]  /*63a0*/  F2FP.F16.F32.PACK_AB R203, R4, R203 ;  /* 0x000000cb04cb723e */ /* 0x000fc400000000ff */
[----:B------:R-:W-:Y:S02]  /*63b0*/  CS2R R52, SRZ ;  /* 0x0000000000347805 */ /* 0x000fe4000001ff00 */
[----:B------:R-:W-:Y:S01]  /*63c0*/  F2FP.F16.F32.PACK_AB R189, R24, R189 ;  /* 0x000000bd18bd723e */ /* 0x000fe200000000ff */
[----:B------:R-:W1:Y:S01]  /*63d0*/  MUFU.EX2 R62, R62 ;  /* 0x0000003e003e7308 */ /* 0x000e620000000800 */
[----:B0-----:R-:W-:Y:S01]  /*63e0*/  FADD.FTZ R40, R196, R37 ;  /* 0x00000025c4287221 */ /* 0x001fe20000010000 */
[----:B------:R-:W-:Y:S02]  /*63f0*/  F2FP.F16.F32.PACK_AB R200, R27, R200 ;  /* 0x000000c81bc8723e */ /* 0x000fe400000000ff */
[----:B------:R-:W-:Y:S02]  /*6400*/  CS2R R42, SRZ ;  /* 0x00000000002a7805 */ /* 0x000fe4000001ff00 */
[----:B------:R-:W-:Y:S02]  /*6410*/  F2FP.F16.F32.PACK_AB R202, R29, R202 ;  /* 0x000000ca1dca723e */ /* 0x000fe400000000ff */
[----:B------:R-:W-:Y:S01]  /*6420*/  F2FP.F16.F32.PACK_AB R199, R10, R199 ;  /* 0x000000c70ac7723e */ /* 0x000fe200000000ff */
[----:B------:R-:W0:Y:S01]  /*6430*/  MUFU.EX2 R61, R61 ;  /* 0x0000003d003d7308 */ /* 0x000e220000000800 */
[C---:B--2---:R-:W-:Y:S01]  /*6440*/  FADD.FTZ R37, R31.reuse, R40 ;  /* 0x000000281f257221 */ /* 0x044fe20000010000 */
[----:B------:R-:W-:-:S02]  /*6450*/  F2FP.F16.F32.PACK_AB R196, R31, R196 ;  /* 0x000000c41fc4723e */ /* 0x000fc400000000ff */
[----:B------:R-:W-:Y:S02]  /*6460*/  F2FP.F16.F32.PACK_AB R193, R12, R193 ;  /* 0x000000c10cc1723e */ /* 0x000fe400000000ff */
[----:B------:R-:W-:Y:S02]  /*6470*/  F2FP.F16.F32.PACK_AB R195, R14, R195 ;  /* 0x000000c30ec3723e */ /* 0x000fe400000000ff */
[----:B------:R-:W2:Y:S01]  /*6480*/  MUFU.EX2 R63, R63 ;  /* 0x0000003f003f7308 */ /* 0x000ea20000000800 */
[----:B-1----:R-:W-:-:S07]  /*6490*/  FADD.FTZ R40, R62, R37 ;  /* 0x000000253e287221 */ /* 0x002fce0000010000 */
[----:B------:R-:W1:Y:S01]  /*64a0*/  MUFU.EX2 R60, R60 ;  /* 0x0000003c003c7308 */ /* 0x000e620000000800 */
[C---:B0-----:R-:W-:Y:S01]  /*64b0*/  FADD.FTZ R40, R61.reuse, R40 ;  /* 0x000000283d287221 */ /* 0x041fe20000010000 */
[----:B------:R-:W-:-:S06]  /*64c0*/  F2FP.F16.F32.PACK_AB R198, R61, R62 ;  /* 0x0000003e3dc6723e */ /* 0x000fcc00000000ff */
[----:B------:R-:W0:Y:S01]  /*64d0*/  MUFU.EX2 R64, R64 ;  /* 0x0000004000407308 */ /* 0x000e220000000800 */
[----:B--2---:R-:W-:Y:S01]  /*64e0*/  FADD.FTZ R37, R63, R40 ;  /* 0x000000283f257221 */ /* 0x004fe20000010000 */
[----:B------:R-:W-:-:S04]  /*64f0*/  FADD.FTZ R40, R24, R39 ;  /* 0x0000002718287221 */ /* 0x000fc80000010000 */
[----:B------:R-:W-:Y:S01]  /*6500*/  FADD.FTZ R39, R191, R40 ;  /* 0x00000028bf277221 */ /* 0x000fe20000010000 */
[----:B------:R-:W-:Y:S01]  /*6510*/  F2FP.F16.F32.PACK_AB R191, R20, R191 ;  /* 0x000000bf14bf723e */ /* 0x000fe200000000ff */
[----:B------:R-:W2:Y:S01]  /*6520*/  MUFU.EX2 R59, R59 ;  /* 0x0000003b003b7308 */ /* 0x000ea20000000800 */
[----:B-1----:R-:W-:Y:S01]  /*6530*/  FADD.FTZ R37, R60, R37 ;  /* 0x000000253c257221 */ /* 0x002fe20000010000 */
[----:B------:R-:W-:Y:S01]  /*6540*/  FADD.FTZ R40, R20, R39 ;  /* 0x0000002714287221 */ /* 0x000fe20000010000 */
[----:B------:R-:W-:Y:S02]  /*6550*/  F2FP.F16.F32.PACK_AB R192, R60, R63 ;  /* 0x0000003f3cc0723e */ /* 0x000fe400000000ff */
[----:B------:R-:W-:Y:S02]  /*6560*/  CS2R R62, SRZ ;  /* 0x00000000003e7805 */ /* 0x000fe4000001ff00 */
[----:B------:R-:W-:Y:S01]  /*6570*/  CS2R R60, SRZ ;  /* 0x00000000003c7805 */ /* 0x000fe2000001ff00 */
[----:B------:R-:W-:Y:S01]  /*6580*/  FADD.FTZ R39, R185, R40 ;  /* 0x00000028b9277221 */ /* 0x000fe20000010000 */
[----:B------:R-:W-:Y:S01]  /*6590*/  F2FP.F16.F32.PACK_AB R185, R26, R185 ;  /* 0x000000b91ab9723e */ /* 0x000fe200000000ff */
[----:B------:R-:W1:Y:S01]  /*65a0*/  MUFU.EX2 R66, R66 ;  /* 0x0000004200427308 */ /* 0x000e620000000800 */
[----:B0-----:R-:W-:Y:S01]  /*65b0*/  FADD.FTZ R0, R64, R37 ;  /* 0x0000002540007221 */ /* 0x001fe20000010000 */
[----:B------:R-:W-:Y:S01]  /*65c0*/  FADD.FTZ R40, R26, R39 ;  /* 0x000000271a287221 */ /* 0x000fe20000010000 */
[----:B------:R-:W-:-:S05]  /*65d0*/  CS2R R26, SRZ ;  /* 0x00000000001a7805 */ /* 0x000fca000001ff00 */
[----:B------:R0:W3:Y:S01]  /*65e0*/  MUFU.EX2 R33, R58 ;  /* 0x0000003a00217308 */ /* 0x0000e20000000800 */
[C---:B--2---:R-:W-:Y:S01]  /*65f0*/  FADD.FTZ R37, R59.reuse, R0 ;  /* 0x000000003b257221 */ /* 0x044fe20000010000 */
[----:B------:R-:W-:Y:S02]  /*6600*/  F2FP.F16.F32.PACK_AB R194, R59, R64 ;  /* 0x000000403bc2723e */ /* 0x000fe400000000ff */
[----:B------:R-:W-:-:S04]  /*6610*/  CS2R R64, SRZ ;  /* 0x0000000000407805 */ /* 0x000fc8000001ff00 */
[----:B------:R-:W-:Y:S01]  /*6620*/  MUFU.EX2 R67, R67 ;  /* 0x0000004300437308 */ /* 0x000fe20000000800 */
[----:B-1----:R-:W-:Y:S01]  /*6630*/  FADD.FTZ R0, R66, R37 ;  /* 0x0000002542007221 */ /* 0x002fe20000010000 */
[----:B------:R-:W-:Y:S01]  /*6640*/  FADD.FTZ R37, R187, R40 ;  /* 0x00000028bb257221 */ /* 0x000fe20000010000 */
[----:B------:R-:W-:Y:S02]  /*6650*/  F2FP.F16.F32.PACK_AB R187, R32, R187 ;  /* 0x000000bb20bb723e */ /* 0x000fe400000000ff */
[----:B0-----:R-:W-:Y:S02]  /*6660*/  CS2R R58, SRZ ;  /* 0x00000000003a7805 */ /* 0x001fe4000001ff00 */
[----:B------:R-:W-:Y:S01]  /*6670*/  CS2R R40, SRZ ;  /* 0x0000000000287805 */ /* 0x000fe2000001ff00 */
[----:B------:R-:W-:Y:S01]  /*6680*/  MUFU.EX2 R190, R57 ;  /* 0x0000003900be7308 */ /* 0x000fe20000000800 */
[C---:B---3--:R-:W-:Y:S01]  /*6690*/  FADD.FTZ R0, R33.reuse, R0 ;  /* 0x0000000021007221 */ /* 0x048fe20000010000 */
[----:B------:R-:W-:-:S06]  /*66a0*/  F2FP.F16.F32.PACK_AB R188, R33, R66 ;  /* 0x0000004221bc723e */ /* 0x000fcc00000000ff */
[----:B------:R-:W-:Y:S08]  /*66b0*/  MUFU.EX2 R68, R68 ;  /* 0x0000004400447308 */ /* 0x000ff00000000800 */
[----:B------:R0:W1:Y:S08]  /*66c0*/  MUFU.EX2 R35, R56 ;  /* 0x0000003800237308 */ /* 0x0000700000000800 */
[----:B------:R-:W2:Y:S01]  /*66d0*/  MUFU.EX2 R48, R48 ;  /* 0x0000003000307308 */ /* 0x000ea20000000800 */
[----:B0-----:R-:W-:-:S07]  /*66e0*/  CS2R R56, SRZ ;  /* 0x0000000000387805 */ /* 0x001fce000001ff00 */
[----:B------:R0:W-:Y:S01]  /*66f0*/  MUFU.EX2 R180, R3 ;  /* 0x0000000300b47308 */ /* 0x0001e20000000800 */
[----:B-1----:R-:W-:-:S07]  /*6700*/  F2FP.F16.F32.PACK_AB R184, R35, R68 ;  /* 0x0000004423b8723e */ /* 0x002fce00000000ff */
[----:B------:R-:W1:Y:S01]  /*6710*/  MUFU.EX2 R45, R45 ;  /* 0x0000002d002d7308 */ /* 0x000e620000000800 */
[----:B0-----:R-:W-:Y:S01]  /*6720*/  FADD.FTZ R3, R67, R0 ;  /* 0x0000000043037221 */ /* 0x001fe20000010000 */
[----:B------:R-:W-:Y:S01]  /*6730*/  FADD.FTZ R0, R32, R37 ;  /* 0x0000002520007221 */ /* 0x000fe20000010000 */
[----:B------:R-:W-:Y:S02]  /*6740*/  CS2R R32, SRZ ;  /* 0x0000000000207805 */ /* 0x000fe4000001ff00 */
[----:B------:R-:W-:Y:S01]  /*6750*/  FADD.FTZ R3, R190, R3 ;  /* 0x00000003be037221 */ /* 0x000fe20000010000 */
[----:B------:R-:W-:Y:S01]  /*6760*/  FADD.FTZ R37, R181, R0 ;  /* 0x00000000b5257221 */ /* 0x000fe20000010000 */
[----:B------:R-:W-:Y:S01]  /*6770*/  F2FP.F16.F32.PACK_AB R181, R30, R181 ;  /* 0x000000b51eb5723e */ /* 0x000fe200000000ff */
[----:B------:R-:W0:Y:S01]  /*6780*/  MUFU.EX2 R21, R21 ;  /* 0x0000001500157308 */ /* 0x000e220000000800 */
[----:B------:R-:W-:Y:S01]  /*6790*/  FADD.FTZ R0, R68, R3 ;  /* 0x0000000344007221 */ /* 0x000fe20000010000 */
[----:B------:R-:W-:Y:S01]  /*67a0*/  FADD.FTZ R2, R30, R37 ;  /* 0x000000251e027221 */ /* 0x000fe20000010000 */
[----:B------:R-:W-:-:S02]  /*67b0*/  F2FP.F16.F32.PACK_AB R190, R190, R67 ;  /* 0x00000043bebe723e */ /* 0x000fc400000000ff */
[----:B------:R-:W-:Y:S01]  /*67c0*/  CS2R R68, SRZ ;  /* 0x0000000000447805 */ /* 0x000fe2000001ff00 */
[----:B------:R-:W-:Y:S01]  /*67d0*/  FADD.FTZ R3, R35, R0 ;  /* 0x0000000023037221 */ /* 0x000fe20000010000 */
[----:B------:R-:W-:Y:S01]  /*67e0*/  FADD.FTZ R37, R183, R2 ;  /* 0x00000002b7257221 */ /* 0x000fe20000010000 */
[----:B------:R-:W-:Y:S01]  /*67f0*/  F2FP.F16.F32.PACK_AB R183, R34, R183 ;  /* 0x000000b722b7723e */ /* 0x000fe200000000ff */
[----:B------:R-:W3:Y:S01]  /*6800*/  MUFU.EX2 R9, R9 ;  /* 0x0000000900097308 */ /* 0x000ee20000000800 */
[----:B--2---:R-:W-:Y:S01]  /*6810*/  FADD.FTZ R0, R48, R3 ;  /* 0x0000000330007221 */ /* 0x004fe20000010000 */
[----:B------:R-:W-:Y:S01]  /*6820*/  FADD.FTZ R2, R34, R37 ;  /* 0x0000002522027221 */ /* 0x000fe20000010000 */
[C---:B-1----:R-:W-:Y:S02]  /*6830*/  F2FP.F16.F32.PACK_AB R186, R45.reuse, R48 ;  /* 0x000000302dba723e */ /* 0x042fe400000000ff */
[----:B------:R-:W-:Y:S01]  /*6840*/  CS2R R66, SRZ ;  /* 0x0000000000427805 */ /* 0x000fe2000001ff00 */
[----:B------:R-:W-:Y:S01]  /*6850*/  FADD.FTZ R0, R45, R0 ;  /* 0x000000002d007221 */ /* 0x000fe20000010000 */
[----:B------:R-:W-:-:S02]  /*6860*/  CS2R R48, SRZ ;  /* 0x0000000000307805 */ /* 0x000fc4000001ff00 */
[----:B------:R-:W-:Y:S01]  /*6870*/  CS2R R44, SRZ ;  /* 0x00000000002c7805 */ /* 0x000fe2000001ff00 */
[----:B------:R1:W2:Y:S01]  /*6880*/  MUFU.EX2 R182, R11 ;  /* 0x0000000b00b67308 */ /* 0x0002a20000000800 */
[----:B0-----:R-:W-:Y:S01]  /*6890*/  FADD.FTZ R3, R21, R0 ;  /* 0x0000000015037221 */ /* 0x001fe20000010000 */
[----:B------:R-:W-:Y:S02]  /*68a0*/  CS2R R34, SRZ ;  /* 0x0000000000227805 */ /* 0x000fe4000001ff00 */
[----:B------:R-:W-:Y:S01]  /*68b0*/  CS2R R30, SRZ ;  /* 0x00000000001e7805 */ /* 0x000fe2000001ff00 */
[C---:B------:R-:W-:Y:S01]  /*68c0*/  FADD.FTZ R0, R180.reuse, R3 ;  /* 0x00000003b4007221 */ /* 0x040fe20000010000 */
[----:B------:R-:W-:Y:S02]  /*68d0*/  F2FP.F16.F32.PACK_AB R180, R180, R21 ;  /* 0x00000015b4b4723e */ /* 0x000fe400000000ff */
[----:B------:R-:W0:Y:S01]  /*68e0*/  MUFU.EX2 R13, R13 ;  /* 0x0000000d000d7308 */ /* 0x000e220000000800 */
[----:B-1----:R-:W-:Y:S01]  /*68f0*/  FADD.FTZ R11, R177, R2 ;  /* 0x00000002b10b7221 */ /* 0x002fe20000010000 */
[----:B------:R-:W-:-:S03]  /*6900*/  F2FP.F16.F32.PACK_AB R177, R36, R177 ;  /* 0x000000b124b1723e */ /* 0x000fc600000000ff */
[----:B------:R-:W-:Y:S01]  /*6910*/  FADD.FTZ R2, R36, R11 ;  /* 0x0000000b24027221 */ /* 0x000fe20000010000 */
[----:B---3--:R-:W-:Y:S01]  /*6920*/  FADD.FTZ R11, R9, R0 ;  /* 0x00000000090b7221 */ /* 0x008fe20000010000 */
[----:B------:R-:W-:Y:S01]  /*6930*/  CS2R R36, SRZ ;  /* 0x0000000000247805 */ /* 0x000fe2000001ff00 */
[----:B------:R-:W1:Y:S02]  /*6940*/  MUFU.EX2 R176, R15 ;  /* 0x0000000f00b07308 */ /* 0x000e640000000800 */
[C---:B--2---:R-:W-:Y:S01]  /*6950*/  FADD.FTZ R0, R182.reuse, R11 ;  /* 0x0000000bb6007221 */ /* 0x044fe20000010000 */
[----:B------:R-:W-:-:S05]  /*6960*/  F2FP.F16.F32.PACK_AB R182, R182, R9 ;  /* 0x00000009b6b6723e */ /* 0x000fca00000000ff */
[----:B------:R-:W2:Y:S01]  /*6970*/  MUFU.EX2 R179, R179 ;  /* 0x000000b300b37308 */ /* 0x000ea20000000800 */
[----:B0-----:R-:W-:-:S07]  /*6980*/  FADD.FTZ R11, R13, R0 ;  /* 0x000000000d0b7221 */ /* 0x001fce0000010000 */
[----:B------:R-:W0:Y:S01]  /*6990*/  MUFU.EX2 R25, R25 ;  /* 0x0000001900197308 */ /* 0x000e220000000800 */
[C---:B-1----:R-:W-:Y:S01]  /*69a0*/  FADD.FTZ R0, R176.reuse, R11 ;  /* 0x0000000bb0007221 */ /* 0x042fe20000010000 */
[----:B------:R-:W-:-:S06]  /*69b0*/  F2FP.F16.F32.PACK_AB R176, R176, R13 ;  /* 0x0000000db0b0723e */ /* 0x000fcc00000000ff */
[----:B------:R-:W1:Y:S01]  /*69c0*/  MUFU.EX2 R38, R38 ;  /* 0x0000002600267308 */ /* 0x000e620000000800 */
[----:B--2---:R-:W-:Y:S01]  /*69d0*/  FADD.FTZ R3, R179, R2 ;  /* 0x00000002b3037221 */ /* 0x004fe20000010000 */
[----:B------:R-:W-:-:S06]  /*69e0*/  IMAD.MOV.U32 R2, RZ, RZ, 0x3f800000 ;  /* 0x3f800000ff027424 */ /* 0x000fcc00078e00ff */
[----:B------:R-:W2:Y:S01]  /*69f0*/  MUFU.EX2 R28, R28 ;  /* 0x0000001c001c7308 */ /* 0x000ea20000000800 */
[----:B0-----:R-:W-:Y:S01]  /*6a00*/  FADD.FTZ R11, R25, R0 ;  /* 0x00000000190b7221 */ /* 0x001fe20000010000 */
[----:B------:R-:W-:Y:S02]  /*6a10*/  IMAD.MOV.U32 R0, RZ, RZ, 0x3f800000 ;  /* 0x3f800000ff007424 */ /* 0x000fe400078e00ff */
[C---:B-1----:R-:W-:Y:S01]  /*6a20*/  FADD.FTZ R3, R38.reuse, R3 ;  /* 0x0000000326037221 */ /* 0x042fe20000010000 */
[----:B------:R-:W-:Y:S02]  /*6a30*/  F2FP.F16.F32.PACK_AB R179, R38, R179 ;  /* 0x000000b326b3723e */ /* 0x000fe400000000ff */
[----:B------:R-:W-:Y:S01]  /*6a40*/  CS2R R38, SRZ ;  /* 0x0000000000267805 */ /* 0x000fe2000001ff00 */
[C---:B--2---:R-:W-:Y:S01]  /*6a50*/  FADD.FTZ R4, R28.reuse, R11 ;  /* 0x0000000b1c047221 */ /* 0x044fe20000010000 */
[----:B------:R-:W-:Y:S02]  /*6a60*/  F2FP.F16.F32.PACK_AB R178, R28, R25 ;  /* 0x000000191cb2723e */ /* 0x000fe400000000ff */
[----:B------:R-:W-:-:S02]  /*6a70*/  CS2R R28, SRZ ;  /* 0x00000000001c7805 */ /* 0x000fc4000001ff00 */
[----:B------:R-:W-:Y:S01]  /*6a80*/  CS2R R24, SRZ ;  /* 0x0000000000187805 */ /* 0x000fe2000001ff00 */
[----:B------:R-:W-:Y:S06]  /*6a90*/  @!P3 BRA `(.L_x_2255) ;  /* 0x0000004c0008b947 */ /* 0x000fec0003800000 */
[----:B------:R-:W-:Y:S01]  /*6aa0*/  R2UR UR61, R16 ;  /* 0x00000000103d72ca */ /* 0x000fe200000e0000 */
[----:B------:R-:W-:Y:S01]  /*6ab0*/  IMAD.MOV.U32 R9, RZ, RZ, R6 ;  /* 0x000000ffff097224 */ /* 0x000fe200078e0006 */
[----:B------:R-:W-:Y:S01]  /*6ac0*/  UMOV UR37, UR36 ;  /* 0x0000002400257c82 */ /* 0x000fe20008000000 */
[----:B------:R-:W-:Y:S01]  /*6ad0*/  IMAD.MOV.U32 R10, RZ, RZ, R7 ;  /* 0x000000ffff0a7224 */ /* 0x000fe200078e0007 */
[----:B------:R-:W-:Y:S01]  /*6ae0*/  ULDC UR7, c[0x0][0x9d8] ;  /* 0x0002760000077ab9 */ /* 0x000fe20000000800 */
[----:B------:R-:W-:Y:S02]  /*6af0*/  IMAD.MOV.U32 R2, RZ, RZ, 0x3f800000 ;  /* 0x3f800000ff027424 */ /* 0x000fe400078e00ff */
[----:B------:R-:W-:-:S08]  /*6b00*/  IMAD.MOV.U32 R119, RZ, RZ, RZ ;  /* 0x000000ffff777224 */ /* 0x000fd000078e00ff */
.L_x_2264:
        /* <DEDUP_REMOVED lines=8> */
.L_x_2256:
[----:B------:R-:W-:Y:S01]  /*6b90*/  R2UR UR6, R16 ;  /* 0x00000000100672ca */ /* 0x000fe200000e0000 */
[----:B------:R-:W-:-:S12]  /*6ba0*/  ULEA UR39, UR36, UR60, 0x3 ;  /* 0x0000003c24277291 */ /* 0x000fd8000f8e183f */
[----:B------:R-:W-:-:S05]  /*6bb0*/  IMAD.U32 R6, RZ, RZ, UR6 ;  /* 0x00000006ff067e24 */ /* 0x000fca000f8e00ff */
[----:B------:R-:W-:-:S04]  /*6bc0*/  SHF.L.U32 R6, R6, 0x1f, RZ ;  /* 0x0000001f06067819 */ /* 0x000fc800000006ff */
[----:B------:R0:W1:Y:S01]  /*6bd0*/  SYNCS.PHASECHK.TRANS64.TRYWAIT P3, [UR39+0x36830], R6 ;  /* 0x03683006ff0075a7 */ /* 0x0000620008060167 */
[----:B------:R-:W-:Y:S05]  /*6be0*/  @!P0 BRA `(.L_x_2257) ;  /* 0x0000000000048947 */ /* 0x000fea0003800000 */
[----:B------:R-:W-:Y:S01]  /*6bf0*/  BPT.TRAP 0x1 ;  /* 0x000000040000795c */ /* 0x000fe20000300000 */
.L_x_2257:
[----:B-1----:R-:W-:Y:S05]  /*6c00*/  @P3 BRA `(.L_x_2258) ;  /* 0x0000000000083947 */ /* 0x002fea0003800000 */
[----:B------:R-:W1:Y:S02]  /*6c10*/  SYNCS.PHASECHK.TRANS64.TRYWAIT P3, [UR39+0x36830], R6 ;  /* 0x03683006ff0075a7 */ /* 0x000e640008060167 */
[----:B-1----:R-:W-:Y:S05]  /*6c20*/  @!P3 BRA `(.L_x_2259) ;  /* 0x0000015400c0b947 */ /* 0x002fea0003800000 */
.L_x_2258:
[----:B------:R-:W-:Y:S01]  /*6c30*/  R2UR UR6, R5 ;  /* 0x00000000050672ca */ /* 0x000fe200000e0000 */
[----:B------:R-:W-:Y:S01]  /*6c40*/  WARPGROUP.ARRIVE ;  /* 0x00000000000079c5 */ /* 0x000fe20000000000 */
[----:B------:R-:W-:Y:S01]  /*6c50*/  UMOV UR56, UR52 ;  /* 0x0000003400387c82 */ /* 0x000fe20008000000 */
[----:B------:R-:W-:Y:S01]  /*6c60*/  UMOV UR57, UR53 ;  /* 0x0000003500397c82 */ /* 0x000fe20008000000 */
[----:B------:R-:W-:Y:S01]  /*6c70*/  UMOV UR59, 0x40000040 ;  /* 0x40000040003b7882 */ /* 0x000fe20000000000 */
        /* <DEDUP_REMOVED lines=8> */
[----:B------:R-:W-:Y:S01]  /*6d00*/  UIMAD UR6, UR36, 0xa80, UR6 ;  /* 0x00000a80240678a4 */ /* 0x000fe2000f8e0206 */
[-C--:B------:R-:W-:Y:S01]  /*6d10*/  FMUL.FTZ R24, R24, R0.reuse ;  /* 0x0000000018187220 */ /* 0x080fe20000410000 */
[----:B------:R-:W-:Y:S01]  /*6d20*/  UMOV UR51, 0x40000040 ;  /* 0x4000004000337882 */ /* 0x000fe20000000000 */
[-C--:B------:R-:W-:Y:S01]  /*6d30*/  FMUL.FTZ R25, R25, R0.reuse ;  /* 0x0000000019197220 */ /* 0x080fe20000410000 */
[----:B------:R-:W-:Y:S01]  /*6d40*/  UIADD3 UR54, UR6, 0x80, URZ ;  /* 0x0000008006367890 */ /* 0x000fe2000fffe03f */
[-C--:B------:R-:W-:Y:S01]  /*6d50*/  FMUL.FTZ R28, R28, R0.reuse ;  /* 0x000000001c1c7220 */ /* 0x080fe20000410000 */
[----:B------:R-:W-:Y:S01]  /*6d60*/  UIADD3 UR10, UR6, 0x280, URZ ;  /* 0x00000280060a7890 */ /* 0x000fe2000fffe03f */
[-C--:B------:R-:W-:Y:S01]  /*6d70*/  FMUL.FTZ R29, R29, R0.reuse ;  /* 0x000000001d1d7220 */ /* 0x080fe20000410000 */
[----:B------:R-:W-:Y:S01]  /*6d80*/  UMOV UR58, UR6 ;  /* 0x00000006003a7c82 */ /* 0x000fe20008000000 */
[----:B------:R-:W-:Y:S01]  /*6d90*/  UIADD3 UR11, UR6, 0x300, URZ ;  /* 0x00000300060b7890 */ /* 0x000fe2000fffe03f */
[----:B------:R-:W-:Y:S01]  /*6da0*/  HGMMA.64x16x16.F32 R168, gdesc[UR56], RZ, !UPT, gsb0 ;  /* 0x0020000038a879f0 */ /* 0x000fe2000c0008ff */
[----:B------:R-:W-:Y:S01]  /*6db0*/  UIADD3 UR58, UR6, 0x100, URZ ;  /* 0x00000100063a7890 */ /* 0x000fe2000fffe03f */
[-C--:B------:R-:W-:Y:S01]  /*6dc0*/  FMUL.FTZ R32, R32, R0.reuse ;  /* 0x0000000020207220 */ /* 0x080fe20000410000 */
        /* <DEDUP_REMOVED lines=59> */
[----:B------:R-:W-:Y:S01]  /*7180*/  UMOV UR55, 0x40000040 ;  /* 0x4000004000377882 */ /* 0x000fe20000000000 */
        /* <DEDUP_REMOVED lines=50> */
[----:B------:R-:W-:-:S05]  /*74b0*/  FMUL.FTZ R119, R119, R2 ;  /* 0x0000000277777220 */ /* 0x000fca0000410000 */
        /* <DEDUP_REMOVED lines=8> */
[----:B------:R-:W-:Y:S01]  /*7540*/  UMOV UR54, UR10 ;  /* 0x0000000a00367c82 */ /* 0x000fe20008000000 */
[----:B------:R-:W-:Y:S01]  /*7550*/  UMOV UR55, 0x40000040 ;  /* 0x4000004000377882 */ /* 0x000fe20000000000 */
[----:B------:R-:W-:Y:S01]  /*7560*/  UIADD3 UR10, UR6, 0x82, URZ ;  /* 0x00000082060a7890 */ /* 0x000fe2000fffe03f */
        /* <DEDUP_REMOVED lines=462> */
.L_x_2260:
[----:B------:R-:W-:Y:S01]  /*9250*/  ULEA UR6, UR37, UR60, 0x3 ;  /* 0x0000003c25067291 */ /* 0x000fe2000f8e183f */
[----:B------:R-:W-:-:S05]  /*9260*/  IMAD.U32 R0, RZ, RZ, UR61 ;  /* 0x0000003dff007e24 */ /* 0x000fca000f8e00ff */
[----:B------:R-:W-:-:S04]  /*9270*/  SHF.L.U32 R0, R0, 0x1f, RZ ;  /* 0x0000001f00007819 */ /* 0x000fc800000006ff */
[----:B------:R2:W3:Y:S01]  /*9280*/  SYNCS.PHASECHK.TRANS64.TRYWAIT P3, [UR6+0x36850], R0 ;  /* 0x03685000ff0075a7 */ /* 0x0004e20008060146 */
[----:B------:R-:W-:Y:S05]  /*9290*/  @!P0 BRA `(.L_x_2261) ;  /* 0x0000000000048947 */ /* 0x000fea0003800000 */
[----:B------:R-:W-:Y:S01]  /*92a0*/  BPT.TRAP 0x1 ;  /* 0x000000040000795c */ /* 0x000fe20000300000 */
.L_x_2261:
[----:B---3--:R-:W-:Y:S05]  /*92b0*/  @P3 BRA `(.L_x_2262) ;  /* 0x0000000000083947 */ /* 0x008fea0003800000 */
[----:B------:R-:W3:Y:S02]  /*92c0*/  SYNCS.PHASECHK.TRANS64.TRYWAIT P3, [UR6+0x36850], R0 ;  /* 0x03685000ff0075a7 */ /* 0x000ee40008060146 */
[----:B---3--:R-:W-:Y:S05]  /*92d0*/  @!P3 BRA `(.L_x_2263) ;  /* 0x00000130002cb947 */ /* 0x008fea0003800000 */
.L_x_2262:
[----:B------:R-:W-:Y:S01]  /*92e0*/  UIADD3 UR10, UR60, 0x400, URZ ;  /* 0x000004003c0a7890 */ /* 0x000fe2000fffe03f */
[----:B------:R-:W-:Y:S01]  /*92f0*/  WARPGROUP.ARRIVE ;  /* 0x00000000000079c5 */ /* 0x000fe20000000000 */
[----:B------:R-:W-:Y:S01]  /*9300*/  UMOV UR11, 0x40000040 ;  /* 0x40000040000b7882 */ /* 0x000fe20000000000 */
[----:B------:R-:W-:Y:S01]  /*9310*/  R2UR UR19, R23 ;  /* 0x00000000171372ca */ /* 0x000fe200000e0000 */
[----:B------:R-:W-:Y:S01]  /*9320*/  USHF.R.U32.HI UR10, URZ, 0x4, UR10 ;  /* 0x000000043f0a7899 */ /* 0x000fe2000801160a */
[----:B------:R-:W-:Y:S01]  /*9330*/  FMUL.FTZ R21, R153, UR7 ;  /* 0x0000000799157c20 */ /* 0x000fe20008410000 */
[----:B------:R-:W-:Y:S01]  /*9340*/  FMUL.FTZ R153, R157, UR7 ;  /* 0x000000079d997c20 */ /* 0x000fe20008410000 */
[----:B------:R-:W-:Y:S01]  /*9350*/  FMUL.FTZ R157, R158, UR7 ;  /* 0x000000079e9d7c20 */ /* 0x000fe20008410000 */
[----:B------:R-:W-:Y:S01]  /*9360*/  ULOP3.LUT UR10, UR10, 0x3fff, URZ, 0xc0, !UPT ;  /* 0x00003fff0a0a7892 */ /* 0x000fe2000f8ec03f */
[----:B------:R-:W-:Y:S01]  /*9370*/  FMUL.FTZ R158, R147, UR7 ;  /* 0x00000007939e7c20 */ /* 0x000fe20008410000 */
[----:B------:R-:W-:Y:S01]  /*9380*/  R2UR UR18, R17 ;  /* 0x00000000111272ca */ /* 0x000fe200000e0000 */
[----:B------:R-:W-:Y:S01]  /*9390*/  FMUL.FTZ R13, R161, UR7 ;  /* 0x00000007a10d7c20 */ /* 0x000fe20008410000 */
[----:B------:R-:W-:Y:S01]  /*93a0*/  ULOP3.LUT UR10, UR10, 0x3800000, URZ, 0xfc, !UPT ;  /* 0x038000000a0a7892 */ /* 0x000fe2000f8efc3f */
[----:B------:R-:W-:Y:S01]  /*93b0*/  R2UR UR14, R18 ;  /* 0x00000000120e72ca */ /* 0x000fe200000e0000 */
[----:B------:R-:W-:Y:S01]  /*93c0*/  FMUL.FTZ R161, R162, UR7 ;  /* 0x00000007a2a17c20 */ /* 0x000fe20008410000 */
[----:B------:R-:W-:Y:S01]  /*93d0*/  FMUL.FTZ R162, R166, UR7 ;  /* 0x00000007a6a27c20 */ /* 0x000fe20008410000 */
[----:B------:R-:W-:Y:S01]  /*93e0*/  UIMAD UR15, UR37, 0xa80, UR10 ;  /* 0x00000a80250f78a4 */ /* 0x000fe2000f8e020a */
[----:B01----:R-:W-:-:S02]  /*93f0*/  VIADD R6, R204, UR19 ;  /* 0x00000013cc067c36 */ /* 0x003fc40008000000 */
[----:B---3--:R-:W-:Y:S01]  /*9400*/  FMUL.FTZ R2, R169, UR7 ;  /* 0x00000007a9027c20 */ /* 0x008fe20008410000 */
        /* <DEDUP_REMOVED lines=8> */
[----:B--2---:R-:W-:Y:S01]  /*9490*/  FMUL.FTZ R0, R168, UR7 ;  /* 0x00000007a8007c20 */ /* 0x004fe20008410000 */
[----:B------:R-:W-:Y:S01]  /*94a0*/  UMOV UR11, 0x40000040 ;  /* 0x40000040000b7882 */ /* 0x000fe20000000000 */
[----:B------:R-:W-:Y:S01]  /*94b0*/  FMUL.FTZ R167, R139, UR7 ;  /* 0x000000078ba77c20 */ /* 0x000fe20008410000 */
[----:B------:R-:W-:Y:S01]  /*94c0*/  FMUL.FTZ R168, R171, UR7 ;  /* 0x00000007aba87c20 */ /* 0x000fe20008410000 */
[----:B------:R-:W-:Y:S01]  /*94d0*/  IMAD.U32 R139, RZ, RZ, UR18 ;  /* 0x00000012ff8b7e24 */ /* 0x000fe2000f8e00ff */
        /* <DEDUP_REMOVED lines=17> */
[----:B------:R-:W-:Y:S01]  /*95f0*/  FMUL.FTZ R155, R155, UR7 ;  /* 0x000000079b9b7c20 */ /* 0x000fe20008410000 */
[----:B------:R-:W-:Y:S01]  /*9600*/  FMUL.FTZ R15, R165, UR7 ;  /* 0x00000007a50f7c20 */ /* 0x000fe20008410000 */
[----:B------:R-:W-:Y:S01]  /*9610*/  FMUL.FTZ R165, R150, UR7 ;  /* 0x0000000796a57c20 */ /* 0x000fe20008410000 */
[----:B------:R-:W-:Y:S01]  /*9620*/  FMUL.FTZ R174, R122, UR7 ;  /* 0x000000077aae7c20 */ /* 0x000fe20008410000 */
[----:B------:R-:W-:Y:S01]  /*9630*/  FMUL.FTZ R151, R151, UR7 ;  /* 0x0000000797977c20 */ /* 0x000fe20008410000 */
[----:B------:R-:W-:Y:S01]  /*9640*/  FMUL.FTZ R175, R123, UR7 ;  /* 0x000000077baf7c20 */ /* 0x000fe20008410000 */
[----:B------:R-:W-:Y:S01]  /*9650*/  FMUL.FTZ R127, R127, UR7 ;  /* 0x000000077f7f7c20 */ /* 0x000fe20008410000 */
[----:B------:R-:W3:Y:S01]  /*9660*/  MUFU.TANH R170, R170 ;  /* 0x000000aa00aa7308 */ /* 0x000ee20000002400 */
[----:B------:R-:W-:Y:S01]  /*9670*/  FMUL.FTZ R144, R144, UR7 ;  /* 0x0000000790907c20 */ /* 0x000fe20008410000 */
[----:B------:R-:W-:Y:S01]  /*9680*/  FMUL.FTZ R145, R145, UR7 ;  /* 0x0000000791917c20 */ /* 0x000fe20008410000 */
[----:B------:R-:W-:Y:S01]  /*9690*/  FMUL.FTZ R137, R137, UR7 ;  /* 0x0000000789897c20 */ /* 0x000fe20008410000 */
[----:B------:R-:W-:Y:S01]  /*96a0*/  FMUL.FTZ R140, R140, UR7 ;  /* 0x000000078c8c7c20 */ /* 0x000fe20008410000 */
[----:B------:R-:W-:Y:S01]  /*96b0*/  FMUL.FTZ R141, R141, UR7 ;  /* 0x000000078d8d7c20 */ /* 0x000fe20008410000 */
[----:B------:R-:W-:Y:S01]  /*96c0*/  FMUL.FTZ R128, R128, UR7 ;  /* 0x0000000780807c20 */ /* 0x000fe20008410000 */
[----:B------:R-:W-:Y:S01]  /*96d0*/  FMUL.FTZ R129, R129, UR7 ;  /* 0x0000000781817c20 */ /* 0x000fe20008410000 */
[----:B------:R-:W4:Y:S01]  /*96e0*/  MUFU.TANH R161, R161 ;  /* 0x000000a100a17308 */ /* 0x000f220000002400 */
[----:B------:R-:W-:Y:S01]  /*96f0*/  FMUL.FTZ R132, R132, UR7 ;  /* 0x0000000784847c20 */ /* 0x000fe20008410000 */
[----:B------:R-:W-:Y:S01]  /*9700*/  FMUL.FTZ R133, R133, UR7 ;  /* 0x0000000785857c20 */ /* 0x000fe20008410000 */
[----:B------:R-:W-:Y:S01]  /*9710*/  FMUL.FTZ R120, R120, UR7 ;  /* 0x0000000778787c20 */ /* 0x000fe20008410000 */
[----:B------:R-:W-:Y:S01]  /*9720*/  FMUL.FTZ R121, R121, UR7 ;  /* 0x0000000779797c20 */ /* 0x000fe20008410000 */
[----:B------:R-:W-:Y:S01]  /*9730*/  FMUL.FTZ R125, R125, UR7 ;  /* 0x000000077d7d7c20 */ /* 0x000fe20008410000 */
[----:B------:R-:W-:Y:S01]  /*9740*/  R2UR UR18, R8 ;  /* 0x00000000081272ca */ /* 0x000fe200000e0000 */
[----:B------:R-:W-:Y:S01]  /*9750*/  UMOV UR37, UR36 ;  /* 0x0000002400257c82 */ /* 0x000fe20008000000 */
[----:B------:R-:W5:Y:S01]  /*9760*/  MUFU.TANH R160, R160 ;  /* 0x000000a000a07308 */ /* 0x000f620000002400 */
[----:B------:R-:W-:-:S07]  /*9770*/  R2UR UR61, R16 ;  /* 0x00000000103d72ca */ /* 0x000fce00000e0000 */
[----:B------:R-:W5:Y:S03]  /*9780*/  MUFU.TANH R162, R162 ;  /* 0x000000a200a27308 */ /* 0x000f660000002400 */
[----:B------:R-:W-:-:S05]  /*9790*/  UISETP.GT.AND UP1, UPT, UR38, UR18, UPT ;  /* 0x000000122600728c */ /* 0x000fca000bf24270 */
[----:B------:R-:W5:Y:S08]  /*97a0*/  MUFU.TANH R163, R163 ;  /* 0x000000a300a37308 */ /* 0x000f700000002400 */
        /* <DEDUP_REMOVED lines=8> */
[----:B------:R-:W-:Y:S08]  /*9830*/  MUFU.TANH R166, R166 ;  /* 0x000000a600a67308 */ /* 0x000ff00000002400 */
[----:B------:R-:W5:Y:S08]  /*9840*/  MUFU.TANH R167, R167 ;  /* 0x000000a700a77308 */ /* 0x000f700000002400 */
[----:B------:R-:W5:Y:S08]  /*9850*/  MUFU.TANH R172, R172 ;  /* 0x000000ac00ac7308 */ /* 0x000f700000002400 */
[----:B------:R-:W-:Y:S08]  /*9860*/  MUFU.TANH R174, R174 ;  /* 0x000000ae00ae7308 */ /* 0x000ff00000002400 */
[----:B------:R-:W-:Y:S08]  /*9870*/  MUFU.TANH R175, R175 ;  /* 0x000000af00af7308 */ /* 0x000ff00000002400 */
[----:B------:R-:W-:Y:S08]  /*9880*/  MUFU.TANH R127, R127 ;  /* 0x0000007f007f7308 */ /* 0x000ff00000002400 */
[----:B------:R-:W-:Y:S08]  /*9890*/  MUFU.TANH R0, R0 ;  /* 0x0000000000007308 */ /* 0x000ff00000002400 */
[----:B------:R-:W-:Y:S08]  /*98a0*/  MUFU.TANH R2, R2 ;  /* 0x0000000200027308 */ /* 0x000ff00000002400 */
[----:B------:R-:W-:Y:S01]  /*98b0*/  MUFU.TANH R7, R7 ;  /* 0x0000000700077308 */ /* 0x000fe20000002400 */
[----:B------:R-:W-:-:S02]  /*98c0*/  WARPGROUP.DEPBAR.LE gsb0, 0x0 ;  /* 0x00008000000079c5 */ /* 0x000fc40000010000 */
[----:B------:R-:W-:-:S05]  /*98d0*/  WARPGROUP.ARRIVE ;  /* 0x00000000000079c5 */ /* 0x000fca0000000000 */
        /* <DEDUP_REMOVED lines=38> */
[----:B------:R-:W-:Y:S01]  /*9b40*/  @UP0 ULDC UR10, c[0x0][0x44c] ;  /* 0x00011300000a0ab9 */ /* 0x000fe20000000800 */
[----:B------:R-:W-:Y:S01]  /*9b50*/  UMOV UR11, 0x40000040 ;  /* 0x40000040000b7882 */ /* 0x000fe20000000000 */
[----:B------:R-:W-:Y:S01]  /*9b60*/  @P2 IMAD.HI.U32 R147, R6, UR10, RZ ;  /* 0x0000000a06932c27 */ /* 0x000fe2000f8e00ff */
[----:B------:R-:W-:-:S04]  /*9b70*/  @UP0 ULDC UR10, c[0x0][0x450] ;  /* 0x00011400000a0ab9 */ /* 0x000fc80000000800 */
[----:B------:R-:W-:Y:S01]  /*9b80*/  @P2 SHF.R.U32.HI R6, RZ, UR10, R147 ;  /* 0x0000000aff062c19 */ /* 0x000fe20008011693 */
[----:B------:R-:W-:Y:S02]  /*9b90*/  UIMAD UR10, UR38, -0x70, URZ ;  /* 0xffffff90260a78a4 */ /* 0x000fe4000f8e023f */
[----:B------:R-:W-:Y:S02]  /*9ba0*/  UIADD3 UR38, UR38, -0x1, URZ ;  /* 0xffffffff26267890 */ /* 0x000fe4000fffe03f */
[----:B------:R-:W0:Y:S02]  /*9bb0*/  SHFL.IDX PT, R147, R6, 0x1, 0x1c1f ;  /* 0x003c1f0006937f89 */ /* 0x000e2400000e0000 */
[----:B------:R-:W-:Y:S01]  /*9bc0*/  IMAD.U32 R138, RZ, RZ, UR10 ;  /* 0x0000000aff8a7e24 */ /* 0x000fe2000f8e00ff */
[----:B------:R-:W-:-:S04]  /*9bd0*/  ULDC UR10, c[0x0][0x988] ;  /* 0x00026200000a7ab9 */ /* 0x000fc80000000800 */
[----:B------:R-:W-:-:S04]  /*9be0*/  IADD3 R138, -R19, 0x1, R138 ;  /* 0x00000001138a7810 */ /* 0x000fc80007ffe18a */
[----:B------:R-:W-:Y:S01]  /*9bf0*/  IADD3 R138, -R139, UR14, R138 ;  /* 0x0000000e8b8a7c10 */ /* 0x000fe2000fffe18a */
[----:B------:R-:W-:Y:S01]  /*9c00*/  UMOV UR14, UR10 ;  /* 0x0000000a000e7c82 */ /* 0x000fe20008000000 */
[----:B------:R-:W-:-:S03]  /*9c10*/  UIADD3 UR10, UR15, 0x280, URZ ;  /* 0x000002800f0a7890 */ /* 0x000fc6000fffe03f */
[----:B0-----:R-:W-:Y:S02]  /*9c20*/  IMAD.IADD R164, R138, 0x1, R147 ;  /* 0x000000018aa47824 */ /* 0x001fe400078e0293 */
[----:B------:R-:W-:-:S03]  /*9c30*/  FMUL.FTZ R147, R131, UR7 ;  /* 0x0000000783937c20 */ /* 0x000fc60008410000 */
[C---:B------:R-:W-:Y:S02]  /*9c40*/  ISETP.GT.AND P3, PT, R164.reuse, RZ, PT ;  /* 0x000000ffa400720c */ /* 0x040fe40003f64270 */
[C---:B------:R-:W-:Y:S02]  /*9c50*/  ISETP.GT.AND P4, PT, R164.reuse, 0x1, PT ;  /* 0x00000001a400780c */ /* 0x040fe40003f84270 */
[----:B------:R-:W-:Y:S02]  /*9c60*/  FSEL R139, R169, -INF , P3 ;  /* 0xff800000a98b7808 */ /* 0x000fe40001800000 */
[----:B------:R-:W-:Y:S01]  /*9c70*/  ISETP.GT.AND P3, PT, R164, 0x8, PT ;  /* 0x00000008a400780c */ /* 0x000fe20003f64270 */
[----:B------:R0:W5:Y:S01]  /*9c80*/  MUFU.TANH R169, R148 ;  /* 0x0000009400a97308 */ /* 0x0001620000002400 */
[----:B-1----:R-:W-:Y:S02]  /*9c90*/  FSEL R130, R168, -INF , P4 ;  /* 0xff800000a8827808 */ /* 0x002fe40002000000 */
[----:B------:R-:W-:-:S02]  /*9ca0*/  FMNMX.FTZ R173, R139, R9, !PT ;  /* 0x000000098bad7209 */ /* 0x000fc40007810000 */
[----:B------:R-:W-:Y:S02]  /*9cb0*/  ISETP.GT.AND P4, PT, R164, 0x9, PT ;  /* 0x00000009a400780c */ /* 0x000fe40003f84270 */
[----:B--2---:R-:W-:Y:S01]  /*9cc0*/  FSEL R142, R171, -INF , P3 ;  /* 0xff800000ab8e7808 */ /* 0x004fe20001800000 */
[----:B------:R4:W-:Y:S01]  /*9cd0*/  MUFU.TANH R168, R143 ;  /* 0x0000008f00a87308 */ /* 0x0009e20000002400 */
[----:B------:R-:W-:Y:S01]  /*9ce0*/  FMNMX.FTZ R173, R130, R173, !PT ;  /* 0x000000ad82ad7209 */ /* 0x000fe20007810000 */
[----:B------:R-:W-:Y:S01]  /*9cf0*/  FMUL.FTZ R171, R134, UR7 ;  /* 0x0000000786ab7c20 */ /* 0x000fe20008410000 */
[----:B------:R-:W-:Y:S02]  /*9d00*/  ISETP.GT.AND P3, PT, R164, 0x10, PT ;  /* 0x00000010a400780c */ /* 0x000fe40003f64270 */
[----:B---3--:R-:W-:Y:S02]  /*9d10*/  FSEL R131, R170, -INF , P4 ;  /* 0xff800000aa837808 */ /* 0x008fe40002000000 */
[----:B0-----:R-:W-:Y:S01]  /*9d20*/  FMNMX.FTZ R148, R142, R173, !PT ;  /* 0x000000ad8e947209 */ /* 0x001fe20007810000 */
[----:B------:R0:W1:Y:S01]  /*9d30*/  MUFU.TANH R170, R147 ;  /* 0x0000009300aa7308 */ /* 0x0000620000002400 */
[----:B------:R-:W-:Y:S01]  /*9d40*/  ISETP.GT.AND P4, PT, R164, 0x11, PT ;  /* 0x00000011a400780c */ /* 0x000fe20003f84270 */
[----:B------:R-:W-:Y:S01]  /*9d50*/  FMUL.FTZ R173, R135, UR7 ;  /* 0x0000000787ad7c20 */ /* 0x000fe20008410000 */
[----:B----4-:R-:W-:-:S02]  /*9d60*/  FSEL R143, R161, -INF , P3 ;  /* 0xff800000a18f7808 */ /* 0x010fc40001800000 */
[----:B------:R-:W-:Y:S02]  /*9d70*/  FMNMX.FTZ R148, R131, R148, !PT ;  /* 0x0000009483947209 */ /* 0x000fe40007810000 */
[----:B------:R-:W-:Y:S01]  /*9d80*/  ISETP.GT.AND P3, PT, R164, 0x18, PT ;  /* 0x00000018a400780c */ /* 0x000fe20003f64270 */
[----:B------:R-:W2:Y:S01]  /*9d90*/  MUFU.TANH R171, R171 ;  /* 0x000000ab00ab7308 */ /* 0x000ea20000002400 */
[----:B-----5:R-:W-:Y:S02]  /*9da0*/  FSEL R134, R160, -INF , P4 ;  /* 0xff800000a0867808 */ /* 0x020fe40002000000 */
[----:B------:R-:W-:Y:S02]  /*9db0*/  FMNMX.FTZ R161, R143, R148, !PT ;  /* 0x000000948fa17209 */ /* 0x000fe40007810000 */
[----:B------:R-:W-:Y:S02]  /*9dc0*/  ISETP.GT.AND P4, PT, R164, 0x19, PT ;  /* 0x00000019a400780c */ /* 0x000fe40003f84270 */
[----:B0-----:R-:W-:Y:S01]  /*9dd0*/  FSEL R147, R162, -INF , P3 ;  /* 0xff800000a2937808 */ /* 0x001fe20001800000 */
[----:B------:R-:W0:Y:S01]  /*9de0*/  MUFU.TANH R173, R173 ;  /* 0x000000ad00ad7308 */ /* 0x000e220000002400 */
        /* <DEDUP_REMOVED lines=16> */
[C---:B------:R-:W-:Y:S02]  /*9ef0*/  ISETP.GT.AND P4, PT, R164.reuse, 0x31, PT ;  /* 0x00000031a400780c */ /* 0x040fe40003f84270 */
[----:B------:R-:W-:Y:S02]  /*9f00*/  FSEL R155, R159, -INF , P3 ;  /* 0xff8000009f9b7808 */ /* 0x000fe40001800000 */
[----:B------:R-:W-:-:S02]  /*9f10*/  ISETP.GT.AND P5, PT, R164, 0x38, PT ;  /* 0x00000038a400780c */ /* 0x000fc40003fa4270 */
[----:B------:R-:W-:Y:S02]  /*9f20*/  FSEL R163, R158, -INF , P4 ;  /* 0xff8000009ea37808 */ /* 0x000fe40002000000 */
[C---:B------:R-:W-:Y:S02]  /*9f30*/  ISETP.GT.AND P3, PT, R164.reuse, 0x39, PT ;  /* 0x00000039a400780c */ /* 0x040fe40003f64270 */
[----:B------:R-:W-:Y:S02]  /*9f40*/  FSEL R162, R165, -INF , P5 ;  /* 0xff800000a5a27808 */ /* 0x000fe40002800000 */
[C---:B------:R-:W-:Y:S02]  /*9f50*/  ISETP.GT.AND P4, PT, R164.reuse, 0x40, PT ;  /* 0x00000040a400780c */ /* 0x040fe40003f84270 */
[----:B------:R-:W-:Y:S02]  /*9f60*/  FSEL R158, R151, -INF , P3 ;  /* 0xff800000979e7808 */ /* 0x000fe40001800000 */
[----:B------:R-:W-:-:S02]  /*9f70*/  ISETP.GT.AND P5, PT, R164, 0x41, PT ;  /* 0x00000041a400780c */ /* 0x000fc40003fa4270 */
[C---:B------:R-:W-:Y:S02]  /*9f80*/  ISETP.GT.AND P6, PT, R164.reuse, 0x48, PT ;  /* 0x00000048a400780c */ /* 0x040fe40003fc4270 */
[----:B------:R-:W-:Y:S02]  /*9f90*/  FSEL R161, R167, -INF , P5 ;  /* 0xff800000a7a17808 */ /* 0x000fe40002800000 */
[----:B------:R-:W-:Y:S02]  /*9fa0*/  ISETP.GT.AND P3, PT, R164, 0x49, PT ;  /* 0x00000049a400780c */ /* 0x000fe40003f64270 */
[----:B------:R-:W-:Y:S02]  /*9fb0*/  FSEL R154, R172, -INF , P6 ;  /* 0xff800000ac9a7808 */ /* 0x000fe40003000000 */
[----:B------:R-:W-:Y:S02]  /*9fc0*/  FSEL R160, R169, -INF , P3 ;  /* 0xff800000a9a07808 */ /* 0x000fe40001800000 */
[----:B------:R-:W-:-:S02]  /*9fd0*/  ISETP.GT.AND P5, PT, R164, 0x51, PT ;  /* 0x00000051a400780c */ /* 0x000fc40003fa4270 */
[C---:B------:R-:W-:Y:S02]  /*9fe0*/  ISETP.GT.AND P6, PT, R164.reuse, 0x58, PT ;  /* 0x00000058a400780c */ /* 0x040fe40003fc4270 */
[----:B------:R-:W-:Y:S01]  /*9ff0*/  ISETP.GT.AND P3, PT, R164, 0x59, PT ;  /* 0x00000059a400780c */ /* 0x000fe20003f64270 */
[----:B------:R-:W-:Y:S02]  /*a000*/  WARPGROUP.DEPBAR.LE gsb0, 0x0 ;  /* 0x00008000000079c5 */ /* 0x000fe40000010000 */
[----:B------:R-:W-:Y:S01]  /*a010*/  FMUL.FTZ R184, R126, UR7 ;  /* 0x000000077eb87c20 */ /* 0x000fe20008410000 */
[----:B------:R-:W-:Y:S01]  /*a020*/  FMNMX.FTZ R126, R150, R157, !PT ;  /* 0x0000009d967e7209 */ /* 0x000fe20007810000 */
[----:B------:R-:W-:-:S03]  /*a030*/  WARPGROUP.ARRIVE ;  /* 0x00000000000079c5 */ /* 0x000fc60000000000 */
[----:B------:R-:W-:Y:S01]  /*a040*/  FMNMX.FTZ R126, R155, R126, !PT ;  /* 0x0000007e9b7e7209 */ /* 0x000fe20007810000 */
[----:B------:R-:W3:Y:S02]  /*a050*/  MUFU.TANH R184, R184 ;  /* 0x000000b800b87308 */ /* 0x000ee40000002400 */
[----:B------:R-:W-:Y:S01]  /*a060*/  HGMMA.64x192x16.F32 R24, R180, gdesc[UR8].tnspB, R24, gsb0 ;  /* 0x42e00008b4187df0 */ /* 0x000fe20008000818 */
[----:B------:R-:W-:Y:S01]  /*a070*/  FMNMX.FTZ R157, R163, R126, !PT ;  /* 0x0000007ea39d7209 */ /* 0x000fe20007810000 */
[----:B------:R-:W-:Y:S01]  /*a080*/  UIADD3 UR10, UR15, 0x300, URZ ;  /* 0x000003000f0a7890 */ /* 0x000fe2000fffe03f */
[----:B------:R-:W-:Y:S01]  /*a090*/  FSEL R126, R166, -INF , P4 ;  /* 0xff800000a67e7808 */ /* 0x000fe20002000000 */
[----:B------:R-:W-:Y:S01]  /*a0a0*/  UMOV UR11, 0x40000040 ;  /* 0x40000040000b7882 */ /* 0x000fe20000000000 */
[----:B------:R-:W-:Y:S02]  /*a0b0*/  FMNMX.FTZ R157, R162, R157, !PT ;  /* 0x0000009da29d7209 */ /* 0x000fe40007810000 */
[----:B------:R-:W-:-:S02]  /*a0c0*/  ISETP.GT.AND P4, PT, R164, 0x50, PT ;  /* 0x00000050a400780c */ /* 0x000fc40003f84270 */
[----:B------:R-:W-:-:S04]  /*a0d0*/  FMNMX.FTZ R157, R158, R157, !PT ;  /* 0x0000009d9e9d7209 */ /* 0x000fc80007810000 */
[----:B------:R-:W-:Y:S02]  /*a0e0*/  FMNMX.FTZ R156, R126, R157, !PT ;  /* 0x0000009d7e9c7209 */ /* 0x000fe40007810000 */
[----:B-1----:R-:W-:Y:S02]  /*a0f0*/  FSEL R157, R170, -INF , P5 ;  /* 0xff800000aa9d7808 */ /* 0x002fe40002800000 */
[----:B------:R-:W-:Y:S01]  /*a100*/  FMNMX.FTZ R151, R161, R156, !PT ;  /* 0x0000009ca1977209 */ /* 0x000fe20007810000 */
[----:B------:R-:W1:Y:S01]  /*a110*/  SHFL.IDX PT, R170, R6, RZ, 0x1c1f ;  /* 0x001c1fff06aa7589 */ /* 0x000e6200000e0000 */
[----:B------:R-:W-:Y:S02]  /*a120*/  FSEL R156, R168, -INF , P4 ;  /* 0xff800000a89c7808 */ /* 0x000fe40002000000 */
[----:B------:R-:W-:Y:S02]  /*a130*/  FMNMX.FTZ R159, R154, R151, !PT ;  /* 0x000000979a9f7209 */ /* 0x000fe40007810000 */
[----:B--2---:R-:W-:-:S02]  /*a140*/  FSEL R151, R171, -INF , P6 ;  /* 0xff800000ab977808 */ /* 0x004fc40003000000 */
[----:B------:R-:W-:Y:S02]  /*a150*/  FMNMX.FTZ R165, R160, R159, !PT ;  /* 0x0000009fa0a57209 */ /* 0x000fe40007810000 */
[----:B0-----:R-:W-:Y:S02]  /*a160*/  FSEL R159, R173, -INF , P3 ;  /* 0xff800000ad9f7808 */ /* 0x001fe40001800000 */
[C---:B------:R-:W-:Y:S02]  /*a170*/  ISETP.GT.AND P4, PT, R164.reuse, 0x60, PT ;  /* 0x00000060a400780c */ /* 0x040fe40003f84270 */
[C---:B------:R-:W-:Y:S02]  /*a180*/  ISETP.GT.AND P5, PT, R164.reuse, 0x61, PT ;  /* 0x00000061a400780c */ /* 0x040fe40003fa4270 */
[C---:B------:R-:W-:Y:S02]  /*a190*/  ISETP.GT.AND P6, PT, R164.reuse, 0x68, PT ;  /* 0x00000068a400780c */ /* 0x040fe40003fc4270 */
[----:B------:R-:W-:-:S02]  /*a1a0*/  ISETP.GT.AND P3, PT, R164, 0x69, PT ;  /* 0x00000069a400780c */ /* 0x000fc40003f64270 */
[----:B------:R-:W-:Y:S01]  /*a1b0*/  FMNMX.FTZ R164, R156, R165, !PT ;  /* 0x000000a59ca47209 */ /* 0x000fe20007810000 */
[----:B------:R-:W-:Y:S01]  /*a1c0*/  FMUL.FTZ R165, R149, UR7 ;  /* 0x0000000795a57c20 */ /* 0x000fe20008410000 */
[----:B------:R-:W-:Y:S02]  /*a1d0*/  FSEL R149, R174, -INF , P4 ;  /* 0xff800000ae957808 */ /* 0x000fe40002000000 */
[----:B------:R-:W-:Y:S01]  /*a1e0*/  FMNMX.FTZ R164, R157, R164, !PT ;  /* 0x000000a49da47209 */ /* 0x000fe20007810000 */
[----:B-1----:R-:W-:Y:S01]  /*a1f0*/  IMAD.IADD R138, R138, 0x1, R170 ;  /* 0x000000018a8a7824 */ /* 0x002fe200078e02aa */
[----:B------:R-:W-:Y:S01]  /*a200*/  FSEL R127, R127, -INF , P3 ;  /* 0xff8000007f7f7808 */ /* 0x000fe20001800000 */
[----:B------:R-:W0:Y:S01]  /*a210*/  MUFU.TANH R165, R165 ;  /* 0x000000a500a57308 */ /* 0x000e220000002400 */
[----:B------:R-:W-:Y:S02]  /*a220*/  FMNMX.FTZ R164, R151, R164, !PT ;  /* 0x000000a497a47209 */ /* 0x000fe40007810000 */
[----:B------:R-:W-:-:S02]  /*a230*/  ISETP.GT.AND P4, PT, R138, 0x8, PT ;  /* 0x000000088a00780c */ /* 0x000fc40003f84270 */
[----:B------:R-:W-:Y:S02]  /*a240*/  FMNMX.FTZ R166, R159, R164, !PT ;  /* 0x000000a49fa67209 */ /* 0x000fe40007810000 */
[----:B------:R-:W-:Y:S02]  /*a250*/  FSEL R164, R175, -INF , P5 ;  /* 0xff800000afa47808 */ /* 0x000fe40002800000 */
[----:B------:R-:W-:Y:S01]  /*a260*/  FMNMX.FTZ R167, R149, R166, !PT ;  /* 0x000000a695a77209 */ /* 0x000fe20007810000 */
[----:B------:R-:W-:Y:S01]  /*a270*/  FMUL.FTZ R166, R136, UR7 ;  /* 0x0000000788a67c20 */ /* 0x000fe20008410000 */
[----:B---3--:R-:W-:Y:S02]  /*a280*/  FSEL R136, R184, -INF , P6 ;  /* 0xff800000b8887808 */ /* 0x008fe40003000000 */
[----:B------:R-:W-:Y:S02]  /*a290*/  FMNMX.FTZ R167, R164, R167, !PT ;  /* 0x000000a7a4a77209 */ /* 0x000fe40007810000 */
[----:B------:R-:W-:Y:S01]  /*a2a0*/  ISETP.GT.AND P6, PT, R138, RZ, PT ;  /* 0x000000ff8a00720c */ /* 0x000fe20003fc4270 */
[----:B------:R-:W1:Y:S01]  /*a2b0*/  MUFU.TANH R166, R166 ;  /* 0x000000a600a67308 */ /* 0x000e620000002400 */
[----:B------:R-:W-:-:S02]  /*a2c0*/  FMNMX.FTZ R168, R136, R167, !PT ;  /* 0x000000a788a87209 */ /* 0x000fc40007810000 */
[----:B------:R-:W-:Y:S02]  /*a2d0*/  ISETP.GT.AND P5, PT, R138, 0x1, PT ;  /* 0x000000018a00780c */ /* 0x000fe40003fa4270 */
[----:B------:R-:W-:Y:S02]  /*a2e0*/  FMNMX.FTZ R168, R127, R168, !PT ;  /* 0x000000a87fa87209 */ /* 0x000fe40007810000 */
[----:B------:R-:W-:Y:S02]  /*a2f0*/  FSEL R0, R0, -INF , P6 ;  /* 0xff80000000007808 */ /* 0x000fe40003000000 */
[----:B------:R-:W-:Y:S01]  /*a300*/  FSEL R2, R2, -INF , P5 ;  /* 0xff80000002027808 */ /* 0x000fe20002800000 */
[----:B------:R-:W2:Y:S01]  /*a310*/  SHFL.BFLY PT, R167, R168, 0x2, 0x1f ;  /* 0x0c401f00a8a77f89 */ /* 0x000ea200000e0000 */
[C---:B------:R-:W-:Y:S02]  /*a320*/  ISETP.GT.AND P6, PT, R138.reuse, 0x9, PT ;  /* 0x000000098a00780c */ /* 0x040fe40003fc4270 */
[----:B------:R-:W-:-:S04]  /*a330*/  ISETP.GT.AND P5, PT, R138, 0x10, PT ;  /* 0x000000108a00780c */ /* 0x000fc80003fa4270 */
[----:B------:R-:W-:Y:S02]  /*a340*/  FSEL R12, R12, -INF , P5 ;  /* 0xff8000000c0c7808 */ /* 0x000fe40002800000 */
[----:B------:R-:W-:Y:S02]  /*a350*/  ISETP.GT.AND P5, PT, R138, 0x19, PT ;  /* 0x000000198a00780c */ /* 0x000fe40003fa4270 */
[----:B--2---:R-:W-:Y:S01]  /*a360*/  FMNMX.FTZ R168, R168, R167, !PT ;  /* 0x000000a7a8a87209 */ /* 0x004fe20007810000 */
[----:B------:R-:W-:-:S04]  /*a370*/  FMUL.FTZ R167, R124, UR7 ;  /* 0x000000077ca77c20 */ /* 0x000fc80008410000 */
[----:B------:R-:W2:Y:S02]  /*a380*/  SHFL.BFLY PT, R169, R168, 0x1, 0x1f ;  /* 0x0c201f00a8a97f89 */ /* 0x000ea400000e0000 */
[----:B------:R-:W3:Y:S01]  /*a390*/  MUFU.TANH R167, R167 ;  /* 0x000000a700a77308 */ /* 0x000ee20000002400 */
[----:B--2---:R-:W-:Y:S02]  /*a3a0*/  FMNMX.FTZ R6, R168, R169, !PT ;  /* 0x000000a9a8067209 */ /* 0x004fe40007810000 */
[----:B------:R-:W-:Y:S02]  /*a3b0*/  FMNMX.FTZ R169, R0, R10, !PT ;  /* 0x0000000a00a97209 */ /* 0x000fe40007810000 */
[C---:B------:R-:W-:Y:S01]  /*a3c0*/  FSETP.NEU.FTZ.AND P3, PT, R6.reuse, -INF , PT ;  /* 0xff8000000600780b */ /* 0x040fe20003f7d000 */
[----:B------:R-:W-:Y:S01]  /*a3d0*/  FMUL.FTZ R124, R6, UR14 ;  /* 0x0000000e067c7c20 */ /* 0x000fe20008410000 */
[----:B------:R-:W-:Y:S02]  /*a3e0*/  FMNMX.FTZ R170, R2, R169, !PT ;  /* 0x000000a902aa7209 */ /* 0x000fe40007810000 */
[----:B------:R-:W-:-:S02]  /*a3f0*/  FSEL R168, R11, -INF , P6 ;  /* 0xff8000000ba87808 */ /* 0x000fc40003000000 */
[----:B------:R-:W-:Y:S02]  /*a400*/  FSEL R124, R124, RZ, P3 ;  /* 0x000000ff7c7c7208 */ /* 0x000fe40001800000 */
[----:B------:R-:W-:-:S03]  /*a410*/  ISETP.GT.AND P6, PT, R138, 0x18, PT ;  /* 0x000000188a00780c */ /* 0x000fc60003fc4270 */
        /* <DEDUP_REMOVED lines=17> */
[----:B------:R-:W-:Y:S01]  /*a530*/  FMNMX.FTZ R7, R13, R130, !PT ;  /* 0x000000820d077209 */ /* 0x000fe20007810000 */
[--C-:B------:R-:W-:Y:S01]  /*a540*/  FFMA.FTZ R185, R126, UR14, -R124.reuse ;  /* 0x0000000e7eb97c23 */ /* 0x100fe2000801087c */
[----:B------:R-:W-:Y:S01]  /*a550*/  FSEL R130, R15, -INF , P5 ;  /* 0xff8000000f827808 */ /* 0x000fe20002800000 */
[--C-:B------:R-:W-:Y:S01]  /*a560*/  FFMA.FTZ R15, R131, UR14, -R124.reuse ;  /* 0x0000000e830f7c23 */ /* 0x100fe2000801087c */
[----:B------:R-:W-:Y:S01]  /*a570*/  FMNMX.FTZ R7, R14, R7, !PT ;  /* 0x000000070e077209 */ /* 0x000fe20007810000 */
[--C-:B------:R-:W-:Y:S01]  /*a580*/  FFMA.FTZ R122, R122, UR14, -R124.reuse ;  /* 0x0000000e7a7a7c23 */ /* 0x100fe2000801087c */
[----:B------:R-:W-:Y:S01]  /*a590*/  FSEL R131, R20, -INF , P4 ;  /* 0xff80000014837808 */ /* 0x000fe20002000000 */
[----:B------:R-:W-:Y:S01]  /*a5a0*/  MUFU.EX2 R11, R11 ;  /* 0x0000000b000b7308 */ /* 0x000fe20000000800 */
[----:B------:R-:W-:Y:S01]  /*a5b0*/  ISETP.GT.AND P6, PT, R138, 0x21, PT ;  /* 0x000000218a00780c */ /* 0x000fe20003fc4270 */
        /* <DEDUP_REMOVED lines=18> */
[----:B------:R-:W-:Y:S01]  /*a6e0*/  FFMA.FTZ R136, R136, UR14, -R124 ;  /* 0x0000000e88887c23 */ /* 0x000fe2000801087c */
[----:B------:R-:W-:-:S02]  /*a6f0*/  FMNMX.FTZ R134, R152, R7, !PT ;  /* 0x0000000798867209 */ /* 0x000fc40007810000 */
[----:B------:R-:W-:Y:S02]  /*a700*/  ISETP.GT.AND P5, PT, R138, 0x31, PT ;  /* 0x000000318a00780c */ /* 0x000fe40003fa4270 */
[----:B------:R-:W-:Y:S01]  /*a710*/  FSEL R144, R144, -INF , P6 ;  /* 0xff80000090907808 */ /* 0x000fe20003000000 */
[----:B------:R-:W-:Y:S01]  /*a720*/  MUFU.EX2 R197, R197 ;  /* 0x000000c500c57308 */ /* 0x000fe20000000800 */
[----:B------:R-:W-:Y:S02]  /*a730*/  FMNMX.FTZ R7, R153, R134, !PT ;  /* 0x0000008699077209 */ /* 0x000fe40007810000 */
[----:B------:R-:W-:Y:S02]  /*a740*/  ISETP.GT.AND P4, PT, R138, 0x38, PT ;  /* 0x000000388a00780c */ /* 0x000fe40003f84270 */
[----:B------:R-:W-:Y:S02]  /*a750*/  FSEL R145, R145, -INF , P5 ;  /* 0xff80000091917808 */ /* 0x000fe40002800000 */
[----:B------:R-:W-:Y:S01]  /*a760*/  FMNMX.FTZ R134, R144, R7, !PT ;  /* 0x0000000790867209 */ /* 0x000fe20007810000 */
[----:B------:R-:W-:Y:S01]  /*a770*/  MUFU.EX2 R20, R20 ;  /* 0x0000001400147308 */ /* 0x000fe20000000800 */
[----:B------:R-:W-:-:S02]  /*a780*/  ISETP.GT.AND P6, PT, R138, 0x39, PT ;  /* 0x000000398a00780c */ /* 0x000fc40003fc4270 */
[----:B------:R-:W-:Y:S02]  /*a790*/  FSEL R146, R146, -INF , P4 ;  /* 0xff80000092927808 */ /* 0x000fe40002000000 */
[----:B------:R-:W-:Y:S01]  /*a7a0*/  FMNMX.FTZ R7, R145, R134, !PT ;  /* 0x0000008691077209 */ /* 0x000fe20007810000 */
[--C-:B------:R-:W-:Y:S01]  /*a7b0*/  FFMA.FTZ R134, R135, UR14, -R124.reuse ;  /* 0x0000000e87867c23 */ /* 0x100fe2000801087c */
[----:B------:R-:W-:Y:S01]  /*a7c0*/  ISETP.GT.AND P5, PT, R138, 0x40, PT ;  /* 0x000000408a00780c */ /* 0x000fe20003fa4270 */
[----:B------:R-:W-:Y:S01]  /*a7d0*/  MUFU.EX2 R199, R199 ;  /* 0x000000c700c77308 */ /* 0x000fe20000000800 */
[----:B0-----:R-:W-:Y:S01]  /*a7e0*/  FSEL R165, R165, -INF , P6 ;  /* 0xff800000a5a57808 */ /* 0x001fe20003000000 */
[----:B------:R-:W-:Y:S02]  /*a7f0*/  WARPGROUP.DEPBAR.LE gsb0, 0x0 ;  /* 0x00008000000079c5 */ /* 0x000fe40000010000 */
[----:B------:R-:W-:Y:S01]  /*a800*/  FMNMX.FTZ R142, R146, R7, !PT ;  /* 0x00000007928e7209 */ /* 0x000fe20007810000 */
[----:B------:R-:W-:Y:S01]  /*a810*/  WARPGROUP.ARRIVE ;  /* 0x00000000000079c5 */ /* 0x000fe20000000000 */
[----:B------:R-:W-:Y:S01]  /*a820*/  ISETP.GT.AND P4, PT, R138, 0x41, PT ;  /* 0x000000418a00780c */ /* 0x000fe20003f84270 */
[--C-:B------:R-:W-:Y:S01]  /*a830*/  FFMA.FTZ R183, R151, UR14, -R124.reuse ;  /* 0x0000000e97b77c23 */ /* 0x100fe2000801087c */
[----:B-1----:R-:W-:Y:S01]  /*a840*/  FSEL R166, R166, -INF , P5 ;  /* 0xff800000a6a67808 */ /* 0x002fe20002800000 */
[----:B------:R-:W-:Y:S01]  /*a850*/  FFMA.FTZ R181, R157, UR14, -R124 ;  /* 0x0000000e9db57c23 */ /* 0x000fe2000801087c */
[----:B------:R-:W-:Y:S01]  /*a860*/  FMNMX.FTZ R7, R165, R142, !PT ;  /* 0x0000008ea5077209 */ /* 0x000fe20007810000 */
[----:B------:R-:W-:Y:S01]  /*a870*/  HGMMA.64x192x16.F32 R24, R176, gdesc[UR8].tnspB, R24, gsb0 ;  /* 0x42e00008b0187df0 */ /* 0x000fe20008000818 */
[----:B------:R-:W-:Y:S01]  /*a880*/  ISETP.GT.AND P6, PT, R138, 0x48, PT ;  /* 0x000000488a00780c */ /* 0x000fe20003fc4270 */
[----:B------:R-:W-:Y:S01]  /*a890*/  MUFU.EX2 R134, R134 ;  /* 0x0000008600867308 */ /* 0x000fe20000000800 */
[----:B------:R-:W-:-:S02]  /*a8a0*/  FSEL R137, R137, -INF , P4 ;  /* 0xff80000089897808 */ /* 0x000fc40002000000 */
[----:B------:R-:W-:Y:S02]  /*a8b0*/  FMNMX.FTZ R142, R166, R7, !PT ;  /* 0x00000007a68e7209 */ /* 0x000fe40007810000 */
[----:B------:R-:W-:Y:S02]  /*a8c0*/  ISETP.GT.AND P5, PT, R138, 0x49, PT ;  /* 0x000000498a00780c */ /* 0x000fe40003fa4270 */
[----:B------:R-:W-:Y:S01]  /*a8d0*/  FSEL R140, R140, -INF , P6 ;  /* 0xff8000008c8c7808 */ /* 0x000fe20003000000 */
[----:B------:R-:W-:Y:S01]  /*a8e0*/  MUFU.EX2 R193, R193 ;  /* 0x000000c100c17308 */ /* 0x000fe20000000800 */
[----:B------:R-:W-:Y:S02]  /*a8f0*/  FMNMX.FTZ R7, R137, R142, !PT ;  /* 0x0000008e89077209 */ /* 0x000fe40007810000 */
[----:B------:R-:W-:Y:S02]  /*a900*/  ISETP.GT.AND P4, PT, R138, 0x50, PT ;  /* 0x000000508a00780c */ /* 0x000fe40003f84270 */
[----:B------:R-:W-:-:S02]  /*a910*/  FSEL R141, R141, -INF , P5 ;  /* 0xff8000008d8d7808 */ /* 0x000fc40002800000 */
        /* <DEDUP_REMOVED lines=8> */
[----:B------:R-:W-:Y:S02]  /*a9a0*/  FMNMX.FTZ R142, R135, R142, !PT ;  /* 0x0000008e878e7209 */ /* 0x000fe40007810000 */
[----:B------:R-:W-:Y:S02]  /*a9b0*/  ISETP.GT.AND P4, PT, R138, 0x59, PT ;  /* 0x000000598a00780c */ /* 0x000fe40003f84270 */
[----:B------:R-:W-:Y:S01]  /*a9c0*/  FSEL R132, R132, -INF , P5 ;  /* 0xff80000084847808 */ /* 0x000fe20002800000 */
[----:B------:R-:W-:Y:S01]  /*a9d0*/  MUFU.EX2 R189, R189 ;  /* 0x000000bd00bd7308 */ /* 0x000fe20000000800 */
[----:B------:R-:W-:Y:S01]  /*a9e0*/  FMNMX.FTZ R7, R129, R142, !PT ;  /* 0x0000008e81077209 */ /* 0x000fe20007810000 */
[--C-:B------:R-:W-:Y:S01]  /*a9f0*/  FFMA.FTZ R142, R164, UR14, -R124.reuse ;  /* 0x0000000ea48e7c23 */ /* 0x100fe2000801087c */
[----:B------:R-:W-:Y:S02]  /*aa00*/  ISETP.GT.AND P6, PT, R138, 0x60, PT ;  /* 0x000000608a00780c */ /* 0x000fe40003fc4270 */
[----:B------:R-:W-:Y:S01]  /*aa10*/  FSEL R143, R133, -INF , P4 ;  /* 0xff800000858f7808 */ /* 0x000fe20002000000 */
[----:B------:R-:W-:Y:S01]  /*aa20*/  FFMA.FTZ R133, R159, UR14, -R124 ;  /* 0x0000000e9f857c23 */ /* 0x000fe2000801087c */
[----:B------:R-:W-:Y:S01]  /*aa30*/  FMNMX.FTZ R128, R132, R7, !PT ;  /* 0x0000000784807209 */ /* 0x000fe20007810000 */
[----:B------:R-:W-:Y:S01]  /*aa40*/  MUFU.EX2 R191, R191 ;  /* 0x000000bf00bf7308 */ /* 0x000fe20000000800 */
[----:B------:R-:W-:-:S02]  /*aa50*/  ISETP.GT.AND P5, PT, R138, 0x61, PT ;  /* 0x000000618a00780c */ /* 0x000fc40003fa4270 */
[----:B------:R-:W-:Y:S02]  /*aa60*/  FSEL R147, R120, -INF , P6 ;  /* 0xff80000078937808 */ /* 0x000fe40003000000 */
[----:B------:R-:W-:Y:S02]  /*aa70*/  FMNMX.FTZ R128, R143, R128, !PT ;  /* 0x000000808f807209 */ /* 0x000fe40007810000 */
[----:B------:R-:W-:Y:S01]  /*aa80*/  ISETP.GT.AND P4, PT, R138, 0x68, PT ;  /* 0x000000688a00780c */ /* 0x000fe20003f84270 */
[----:B------:R0:W-:Y:S01]  /*aa90*/  MUFU.EX2 R120, R123 ;  /* 0x0000007b00787308 */ /* 0x0001e20000000800 */
[----:B------:R-:W-:Y:S01]  /*aaa0*/  FSEL R148, R121, -INF , P5 ;  /* 0xff80000079947808 */ /* 0x000fe20002800000 */
[----:B------:R-:W-:Y:S01]  /*aab0*/  FFMA.FTZ R121, R158, UR14, -R124 ;  /* 0x0000000e9e797c23 */ /* 0x000fe2000801087c */
[----:B------:R-:W-:Y:S02]  /*aac0*/  FMNMX.FTZ R7, R147, R128, !PT ;  /* 0x0000008093077209 */ /* 0x000fe40007810000 */
[----:B------:R-:W-:-:S02]  /*aad0*/  ISETP.GT.AND P6, PT, R138, 0x69, PT ;  /* 0x000000698a00780c */ /* 0x000fc40003fc4270 */
[----:B---3--:R-:W-:Y:S01]  /*aae0*/  FSEL R167, R167, -INF , P4 ;  /* 0xff800000a7a77808 */ /* 0x008fe20002000000 */
[----:B------:R-:W-:Y:S01]  /*aaf0*/  MUFU.EX2 R121, R121 ;  /* 0x0000007900797308 */ /* 0x000fe20000000800 */
[----:B------:R-:W-:Y:S02]  /*ab00*/  FMNMX.FTZ R128, R148, R7, !PT ;  /* 0x0000000794807209 */ /* 0x000fe40007810000 */
[----:B------:R-:W-:Y:S01]  /*ab10*/  FSEL R150, R125, -INF , P6 ;  /* 0xff8000007d967808 */ /* 0x000fe20003000000 */
[----:B------:R-:W-:Y:S01]  /*ab20*/  FFMA.FTZ R125, R161, UR14, -R124 ;  /* 0x0000000ea17d7c23 */ /* 0x000fe2000801087c */
[----:B------:R-:W-:-:S03]  /*ab30*/  FMNMX.FTZ R7, R167, R128, !PT ;  /* 0x00000080a7077209 */ /* 0x000fc60007810000 */
[----:B------:R-:W-:Y:S01]  /*ab40*/  MUFU.EX2 R128, R163 ;  /* 0x000000a300807308 */ /* 0x000fe20000000800 */
[----:B------:R-:W-:-:S05]  /*ab50*/  FMNMX.FTZ R7, R150, R7, !PT ;  /* 0x0000000796077209 */ /* 0x000fca0007810000 */
[----:B0-----:R-:W0:Y:S02]  /*ab60*/  SHFL.BFLY PT, R123, R7, 0x2, 0x1f ;  /* 0x0c401f00077b7f89 */ /* 0x001e2400000e0000 */
        /* <DEDUP_REMOVED lines=9> */
[----:B0-----:R-:W-:Y:S01]  /*ac00*/  FMNMX.FTZ R7, R7, R138, !PT ;  /* 0x0000008a07077209 */ /* 0x001fe20007810000 */
[--C-:B------:R-:W-:Y:S01]  /*ac10*/  FFMA.FTZ R138, R149, UR14, -R124.reuse ;  /* 0x0000000e958a7c23 */ /* 0x100fe2000801087c */
[----:B------:R-:W-:-:S02]  /*ac20*/  FFMA.FTZ R124, R127, UR14, -R124 ;  /* 0x0000000e7f7c7c23 */ /* 0x000fc4000801087c */
[C---:B------:R-:W-:Y:S01]  /*ac30*/  FSETP.NEU.FTZ.AND P4, PT, R7.reuse, -INF , PT ;  /* 0xff8000000700780b */ /* 0x040fe20003f9d000 */
[----:B------:R-:W-:Y:S02]  /*ac40*/  FMUL.FTZ R149, R7, UR14 ;  /* 0x0000000e07957c20 */ /* 0x000fe40008410000 */
[----:B------:R-:W-:Y:S03]  /*ac50*/  MUFU.EX2 R133, R133 ;  /* 0x0000008500857308 */ /* 0x000fe60000000800 */
[----:B------:R-:W-:-:S05]  /*ac60*/  FSEL R149, R149, RZ, P4 ;  /* 0x000000ff95957208 */ /* 0x000fca0002000000 */
[----:B------:R-:W-:Y:S01]  /*ac70*/  MUFU.EX2 R138, R138 ;  /* 0x0000008a008a7308 */ /* 0x000fe20000000800 */
[--C-:B------:R-:W-:Y:S01]  /*ac80*/  FFMA.FTZ R200, R0, UR14, -R149.reuse ;  /* 0x0000000e00c87c23 */ /* 0x100fe20008010895 */
[----:B------:R-:W-:Y:S01]  /*ac90*/  FSEL R0, R6, RZ, P3 ;  /* 0x000000ff06007208 */ /* 0x000fe20001800000 */
[--C-:B------:R-:W-:Y:S01]  /*aca0*/  FFMA.FTZ R151, R2, UR14, -R149.reuse ;  /* 0x0000000e02977c23 */ /* 0x100fe20008010895 */
[--C-:B------:R-:W-:Y:S01]  /*acb0*/  FFMA.FTZ R202, R139, UR14, -R149.reuse ;  /* 0x0000000e8bca7c23 */ /* 0x100fe20008010895 */
[--C-:B------:R-:W-:Y:S01]  /*acc0*/  FFMA.FTZ R139, R168, UR14, -R149.reuse ;  /* 0x0000000ea88b7c23 */ /* 0x100fe20008010895 */
[----:B------:R-:W-:Y:S01]  /*acd0*/  FFMA.FTZ R196, R12, UR14, -R149 ;  /* 0x0000000e0cc47c23 */ /* 0x000fe20008010895 */
[----:B------:R-:W-:Y:S01]  /*ace0*/  FADD.FTZ R0, -R0, R9 ;  /* 0x0000000900007221 */ /* 0x000fe20000010100 */
[----:B------:R-:W-:Y:S01]  /*acf0*/  FSEL R9, R7, RZ, P4 ;  /* 0x000000ff07097208 */ /* 0x000fe20002000000 */
[----:B------:R-:W-:Y:S01]  /*ad00*/  MUFU.EX2 R200, R200 ;  /* 0x000000c800c87308 */ /* 0x000fe20000000800 */
[----:B------:R-:W-:Y:S01]  /*ad10*/  FFMA.FTZ R192, R131, UR14, -R149 ;  /* 0x0000000e83c07c23 */ /* 0x000fe20008010895 */
[----:B------:R-:W-:Y:S01]  /*ad20*/  FMUL.FTZ R2, R0, UR14 ;  /* 0x0000000e00027c20 */ /* 0x000fe20008410000 */
[----:B------:R-:W-:-:S02]  /*ad30*/  IMAD.U32 R131, RZ, RZ, UR6 ;  /* 0x00000006ff837e24 */ /* 0x000fc4000f8e00ff */
[----:B------:R-:W-:Y:S01]  /*ad40*/  FADD.FTZ R9, -R9, R10 ;  /* 0x0000000a09097221 */ /* 0x000fe20000010100 */
[----:B------:R-:W-:Y:S02]  /*ad50*/  IMAD.U32 R10, RZ, RZ, UR39 ;  /* 0x00000027ff0a7e24 */ /* 0x000fe4000f8e00ff */
[--C-:B------:R-:W-:Y:S01]  /*ad60*/  FFMA.FTZ R12, R13, UR14, -R149.reuse ;  /* 0x0000000e0d0c7c23 */ /* 0x100fe20008010895 */
[----:B------:R-:W-:Y:S02]  /*ad70*/  @!P1 VIADD R131, R131, 0x36860 ;  /* 0x0003686083839836 */ /* 0x000fe40000000000 */
[----:B------:R-:W-:Y:S01]  /*ad80*/  FMUL.FTZ R0, R9, UR14 ;  /* 0x0000000e09007c20 */ /* 0x000fe20008410000 */
[----:B------:R-:W-:Y:S01]  /*ad90*/  MUFU.EX2 R2, R2 ;  /* 0x0000000200027308 */ /* 0x000fe20000000800 */
[----:B------:R-:W-:Y:S02]  /*ada0*/  @!P1 VIADD R10, R10, 0x36840 ;  /* 0x000368400a0a9836 */ /* 0x000fe40000000000 */
[--C-:B------:R-:W-:Y:S01]  /*adb0*/  FFMA.FTZ R198, R14, UR14, -R149.reuse ;  /* 0x0000000e0ec67c23 */ /* 0x100fe20008010895 */
[----:B------:R-:W-:Y:S01]  /*adc0*/  FFMA.FTZ R188, R144, UR14, -R149 ;  /* 0x0000000e90bc7c23 */ /* 0x000fe20008010895 */
[----:B------:R-:W-:Y:S01]  /*add0*/  @!P1 PRMT R144, RZ, 0x654, R131 ;  /* 0x00000654ff909816 */ /* 0x000fe20000000083 */
[--C-:B------:R-:W-:Y:S01]  /*ade0*/  FFMA.FTZ R13, R130, UR14, -R149.reuse ;  /* 0x0000000e820d7c23 */ /* 0x100fe20008010895 */
[----:B------:R-:W-:Y:S01]  /*adf0*/  @!P1 PRMT R10, RZ, 0x654, R10 ;  /* 0x00000654ff0a9816 */ /* 0x000fe2000000000a */
[--C-:B------:R-:W-:Y:S01]  /*ae00*/  FFMA.FTZ R14, R21, UR14, -R149.reuse ;  /* 0x0000000e150e7c23 */ /* 0x100fe20008010895 */
[----:B------:R-:W0:Y:S01]  /*ae10*/  MUFU.EX2 R0, R0 ;  /* 0x0000000000007308 */ /* 0x000e220000000800 */
[--C-:B------:R-:W-:Y:S01]  /*ae20*/  FFMA.FTZ R194, R152, UR14, -R149.reuse ;  /* 0x0000000e98c27c23 */ /* 0x100fe20008010895 */
[--C-:B------:R-:W-:Y:S01]  /*ae30*/  FFMA.FTZ R21, R153, UR14, -R149.reuse ;  /* 0x0000000e99157c23 */ /* 0x100fe20008010895 */
[--C-:B------:R-:W-:Y:S01]  /*ae40*/  FFMA.FTZ R182, R132, UR14, -R149.reuse ;  /* 0x0000000e84b67c23 */ /* 0x100fe20008010895 */
[--C-:B------:R-:W-:Y:S01]  /*ae50*/  FFMA.FTZ R130, R145, UR14, -R149.reuse ;  /* 0x0000000e91827c23 */ /* 0x100fe20008010895 */
[--C-:B------:R-:W-:Y:S01]  /*ae60*/  FFMA.FTZ R190, R146, UR14, -R149.reuse ;  /* 0x0000000e92be7c23 */ /* 0x100fe20008010895 */
[--C-:B------:R-:W-:Y:S01]  /*ae70*/  FFMA.FTZ R9, R165, UR14, -R149.reuse ;  /* 0x0000000ea5097c23 */ /* 0x100fe20008010895 */
[--C-:B------:R-:W-:Y:S01]  /*ae80*/  FFMA.FTZ R184, R166, UR14, -R149.reuse ;  /* 0x0000000ea6b87c23 */ /* 0x100fe20008010895 */
[----:B------:R-:W1:Y:S01]  /*ae90*/  MUFU.EX2 R151, R151 ;  /* 0x0000009700977308 */ /* 0x000e620000000800 */
[--C-:B------:R-:W-:Y:S01]  /*aea0*/  FFMA.FTZ R137, R137, UR14, -R149.reuse ;  /* 0x0000000e89897c23 */ /* 0x100fe20008010895 */
[--C-:B------:R-:W-:Y:S01]  /*aeb0*/  FFMA.FTZ R186, R140, UR14, -R149.reuse ;  /* 0x0000000e8cba7c23 */ /* 0x100fe20008010895 */
[--C-:B------:R-:W-:Y:S01]  /*aec0*/  FFMA.FTZ R180, R135, UR14, -R149.reuse ;  /* 0x0000000e87b47c23 */ /* 0x100fe20008010895 */
[--C-:B------:R-:W-:Y:S01]  /*aed0*/  FFMA.FTZ R129, R129, UR14, -R149.reuse ;  /* 0x0000000e81817c23 */ /* 0x100fe20008010895 */
[--C-:B------:R-:W-:Y:S01]  /*aee0*/  FFMA.FTZ R143, R143, UR14, -R149.reuse ;  /* 0x0000000e8f8f7c23 */ /* 0x100fe20008010895 */
[--C-:B------:R-:W-:Y:S01]  /*aef0*/  FFMA.FTZ R147, R147, UR14, -R149.reuse ;  /* 0x0000000e93937c23 */ /* 0x100fe20008010895 */
[--C-:B------:R-:W-:Y:S01]  /*af00*/  FFMA.FTZ R148, R148, UR14, -R149.reuse ;  /* 0x0000000e94947c23 */ /* 0x100fe20008010895 */
[----:B------:R-:W2:Y:S01]  /*af10*/  MUFU.EX2 R202, R202 ;  /* 0x000000ca00ca7308 */ /* 0x000ea20000000800 */
[----:B0-----:R-:W-:Y:S01]  /*af20*/  FFMA.FTZ R4, R0, R4, R200 ;  /* 0x0000000400047223 */ /* 0x001fe200000100c8 */
[----:B------:R-:W-:Y:S01]  /*af30*/  FFMA.FTZ R167, R167, UR14, -R149 ;  /* 0x0000000ea7a77c23 */ /* 0x000fe20008010895 */
[----:B------:R-:W-:-:S05]  /*af40*/  PLOP3.LUT P3, PT, PT, PT, UP1, 0x80, 0x0 ;  /* 0x000000000000781c */ /* 0x000fca0003f6f018 */
[----:B------:R-:W0:Y:S01]  /*af50*/  MUFU.EX2 R139, R139 ;  /* 0x0000008b008b7308 */ /* 0x000e220000000800 */
[C---:B-1----:R-:W-:Y:S01]  /*af60*/  FADD.FTZ R131, R151.reuse, R4 ;  /* 0x0000000497837221 */ /* 0x042fe20000010000 */
[----:B------:R-:W-:-:S06]  /*af70*/  F2FP.F16.F32.PACK_AB R200, R151, R200 ;  /* 0x000000c897c8723e */ /* 0x000fcc00000000ff */
[----:B------:R-:W1:Y:S01]  /*af80*/  MUFU.EX2 R196, R196 ;  /* 0x000000c400c47308 */ /* 0x000e620000000800 */
[----:B--2---:R-:W-:-:S07]  /*af90*/  FADD.FTZ R4, R202, R131 ;  /* 0x00000083ca047221 */ /* 0x004fce0000010000 */
[----:B------:R-:W2:Y:S01]  /*afa0*/  MUFU.EX2 R12, R12 ;  /* 0x0000000c000c7308 */ /* 0x000ea20000000800 */
[----:B------:R-:W-:Y:S02]  /*afb0*/  WARPGROUP.DEPBAR.LE gsb0, 0x0 ;  /* 0x00008000000079c5 */ /* 0x000fe40000010000 */
[----:B------:R3:W-:Y:S01]  /*afc0*/  @!P1 SYNCS.ARRIVE.TRANS64.RED.A1T0 RZ, [R10+URZ], RZ ;  /* 0x000000ff0aff99a7 */ /* 0x0007e2000810043f */
[----:B0-----:R-:W-:Y:S01]  /*afd0*/  FADD.FTZ R127, R139, R4 ;  /* 0x000000048b7f7221 */ /* 0x001fe20000010000 */
[--C-:B------:R-:W-:Y:S01]  /*afe0*/  FFMA.FTZ R4, R141, UR14, -R149.reuse ;  /* 0x0000000e8d047c23 */ /* 0x100fe20008010895 */
[----:B------:R-:W-:Y:S01]  /*aff0*/  FFMA.FTZ R149, R150, UR14, -R149 ;  /* 0x0000000e96957c23 */ /* 0x000fe20008010895 */
[----:B------:R-:W-:Y:S01]  /*b000*/  F2FP.F16.F32.PACK_AB R202, R139, R202 ;  /* 0x000000ca8bca723e */ /* 0x000fe200000000ff */
[----:B------:R-:W0:Y:S01]  /*b010*/  MUFU.EX2 R198, R198 ;  /* 0x000000c600c67308 */ /* 0x000e220000000800 */
[----:B-1----:R-:W-:Y:S01]  /*b020*/  FADD.FTZ R127, R196, R127 ;  /* 0x0000007fc47f7221 */ /* 0x002fe20000010000 */
[----:B---3--:R-:W-:Y:S01]  /*b030*/  FFMA.FTZ R10, R2, R3, R201 ;  /* 0x00000003020a7223 */ /* 0x008fe200000100c9 */
[C---:B------:R-:W-:Y:S01]  /*b040*/  F2FP.F16.F32.PACK_AB R201, R11.reuse, R201 ;  /* 0x000000c90bc9723e */ /* 0x040fe200000000ff */
[----:B------:R1:W-:Y:S02]  /*b050*/  @!P1 SYNCS.ARRIVE.TRANS64.RED.A1T0 RZ, [R144+URZ], RZ ;  /* 0x000000ff90ff99a7 */ /* 0x0003e4000810043f */
[----:B------:R-:W-:-:S02]  /*b060*/  FADD.FTZ R10, R11, R10 ;  /* 0x0000000a0b0a7221 */ /* 0x000fc40000010000 */
[----:B------:R-:W3:Y:S01]  /*b070*/  MUFU.EX2 R13, R13 ;  /* 0x0000000d000d7308 */ /* 0x000ee20000000800 */
[C---:B--2---:R-:W-:Y:S01]  /*b080*/  FADD.FTZ R127, R12.reuse, R127 ;  /* 0x0000007f0c7f7221 */ /* 0x044fe20000010000 */
[----:B------:R-:W-:Y:S01]  /*b090*/  F2FP.F16.F32.PACK_AB R196, R12, R196 ;  /* 0x000000c40cc4723e */ /* 0x000fe200000000ff */
[----:B------:R-:W-:Y:S01]  /*b0a0*/  FADD.FTZ R10, R203, R10 ;  /* 0x0000000acb0a7221 */ /* 0x000fe20000010000 */
[----:B------:R-:W-:-:S03]  /*b0b0*/  F2FP.F16.F32.PACK_AB R203, R15, R203 ;  /* 0x000000cb0fcb723e */ /* 0x000fc600000000ff */
[----:B------:R-:W-:Y:S01]  /*b0c0*/  FADD.FTZ R10, R15, R10 ;  /* 0x0000000a0f0a7221 */ /* 0x000fe20000010000 */
[----:B------:R-:W2:Y:S01]  /*b0d0*/  MUFU.EX2 R192, R192 ;  /* 0x000000c000c07308 */ /* 0x000ea20000000800 */
[----:B0-----:R-:W-:Y:S02]  /*b0e0*/  FADD.FTZ R132, R198, R127 ;  /* 0x0000007fc6847221 */ /* 0x001fe40000010000 */
[----:B------:R-:W-:Y:S01]  /*b0f0*/  FADD.FTZ R131, R197, R10 ;  /* 0x0000000ac5837221 */ /* 0x000fe20000010000 */
[----:B------:R-:W-:-:S03]  /*b100*/  F2FP.F16.F32.PACK_AB R197, R20, R197 ;  /* 0x000000c514c5723e */ /* 0x000fc600000000ff */
[----:B------:R-:W-:Y:S01]  /*b110*/  FADD.FTZ R10, R20, R131 ;  /* 0x00000083140a7221 */ /* 0x000fe20000010000 */
[----:B------:R-:W0:Y:S01]  /*b120*/  MUFU.EX2 R14, R14 ;  /* 0x0000000e000e7308 */ /* 0x000e220000000800 */
[C---:B---3--:R-:W-:Y:S01]  /*b130*/  FADD.FTZ R131, R13.reuse, R132 ;  /* 0x000000840d837221 */ /* 0x048fe20000010000 */
[----:B------:R-:W-:Y:S01]  /*b140*/  F2FP.F16.F32.PACK_AB R198, R13, R198 ;  /* 0x000000c60dc6723e */ /* 0x000fe200000000ff */
[----:B------:R-:W-:Y:S01]  /*b150*/  FADD.FTZ R127, R199, R10 ;  /* 0x0000000ac77f7221 */ /* 0x000fe20000010000 */
[----:B------:R-:W-:-:S03]  /*b160*/  F2FP.F16.F32.PACK_AB R199, R134, R199 ;  /* 0x000000c786c7723e */ /* 0x000fc600000000ff */
[----:B------:R-:W-:Y:S01]  /*b170*/  FADD.FTZ R10, R134, R127 ;  /* 0x0000007f860a7221 */ /* 0x000fe20000010000 */
[----:B------:R-:W3:Y:S01]  /*b180*/  MUFU.EX2 R194, R194 ;  /* 0x000000c200c27308 */ /* 0x000ee20000000800 */
[----:B--2---:R-:W-:Y:S02]  /*b190*/  FADD.FTZ R131, R192, R131 ;  /* 0x00000083c0837221 */ /* 0x004fe40000010000 */
[----:B------:R-:W-:Y:S01]  /*b1a0*/  FADD.FTZ R127, R193, R10 ;  /* 0x0000000ac17f7221 */ /* 0x000fe20000010000 */
[----:B------:R-:W-:-:S03]  /*b1b0*/  F2FP.F16.F32.PACK_AB R193, R122, R193 ;  /* 0x000000c17ac1723e */ /* 0x000fc600000000ff */
[----:B------:R-:W-:Y:S01]  /*b1c0*/  FADD.FTZ R10, R122, R127 ;  /* 0x0000007f7a0a7221 */ /* 0x000fe20000010000 */
[----:B------:R-:W2:Y:S01]  /*b1d0*/  MUFU.EX2 R21, R21 ;  /* 0x0000001500157308 */ /* 0x000ea20000000800 */
[C---:B0-----:R-:W-:Y:S01]  /*b1e0*/  FADD.FTZ R131, R14.reuse, R131 ;  /* 0x000000830e837221 */ /* 0x041fe20000010000 */
[----:B------:R-:W-:Y:S01]  /*b1f0*/  F2FP.F16.F32.PACK_AB R192, R14, R192 ;  /* 0x000000c00ec0723e */ /* 0x000fe200000000ff */
[----:B------:R-:W-:Y:S01]  /*b200*/  FADD.FTZ R15, R195, R10 ;  /* 0x0000000ac30f7221 */ /* 0x000fe20000010000 */
[----:B------:R-:W-:-:S03]  /*b210*/  F2FP.F16.F32.PACK_AB R195, R120, R195 ;  /* 0x000000c378c3723e */ /* 0x000fc600000000ff */
[----:B------:R-:W-:Y:S01]  /*b220*/  FADD.FTZ R10, R120, R15 ;  /* 0x0000000f780a7221 */ /* 0x000fe20000010000 */
[----:B------:R-:W0:Y:S01]  /*b230*/  MUFU.EX2 R188, R188 ;  /* 0x000000bc00bc7308 */ /* 0x000e220000000800 */
[----:B---3--:R-:W-:Y:S02]  /*b240*/  FADD.FTZ R132, R194, R131 ;  /* 0x00000083c2847221 */ /* 0x008fe40000010000 */
[----:B------:R-:W-:Y:S01]  /*b250*/  FADD.FTZ R15, R189, R10 ;  /* 0x0000000abd0f7221 */ /* 0x000fe20000010000 */
[----:B------:R-:W-:-:S03]  /*b260*/  F2FP.F16.F32.PACK_AB R189, R128, R189 ;  /* 0x000000bd80bd723e */ /* 0x000fc600000000ff */
[----:B------:R-:W-:Y:S01]  /*b270*/  FADD.FTZ R10, R128, R15 ;  /* 0x0000000f800a7221 */ /* 0x000fe20000010000 */
        /* <DEDUP_REMOVED lines=15> */
[----:B------:R-:W-:-:S04]  /*b370*/  F2FP.F16.F32.PACK_AB R187, R123, R187 ;  /* 0x000000bb7bbb723e */ /* 0x000fc800000000ff */
[----:B------:R-:W3:Y:S01]  /*b380*/  MUFU.EX2 R184, R184 ;  /* 0x000000b800b87308 */ /* 0x000ee20000000800 */
[----:B--2---:R-:W-:-:S07]  /*b390*/  FADD.FTZ R12, R190, R127 ;  /* 0x0000007fbe0c7221 */ /* 0x004fce0000010000 */
[----:B------:R-:W2:Y:S01]  /*b3a0*/  MUFU.EX2 R3, R137 ;  /* 0x0000008900037308 */ /* 0x000ea20000000800 */
[C---:B0-----:R-:W-:Y:S01]  /*b3b0*/  FADD.FTZ R13, R9.reuse, R12 ;  /* 0x0000000c090d7221 */ /* 0x041fe20000010000 */
[----:B------:R-:W-:Y:S01]  /*b3c0*/  F2FP.F16.F32.PACK_AB R190, R9, R190 ;  /* 0x000000be09be723e */ /* 0x000fe200000000ff */
[----:B------:R-:W-:-:S05]  /*b3d0*/  FADD.FTZ R9, R123, R10 ;  /* 0x0000000a7b097221 */ /* 0x000fca0000010000 */
[----:B------:R-:W0:Y:S01]  /*b3e0*/  MUFU.EX2 R186, R186 ;  /* 0x000000ba00ba7308 */ /* 0x000e220000000800 */
[----:B---3--:R-:W-:-:S07]  /*b3f0*/  FADD.FTZ R12, R184, R13 ;  /* 0x0000000db80c7221 */ /* 0x008fce0000010000 */
[----:B------:R-:W3:Y:S01]  /*b400*/  MUFU.EX2 R4, R4 ;  /* 0x0000000400047308 */ /* 0x000ee20000000800 */
[C---:B--2---:R-:W-:Y:S01]  /*b410*/  FADD.FTZ R13, R3.reuse, R12 ;  /* 0x0000000c030d7221 */ /* 0x044fe20000010000 */
[----:B------:R-:W-:Y:S01]  /*b420*/  FADD.FTZ R12, R126, R9 ;  /* 0x000000097e0c7221 */ /* 0x000fe20000010000 */
[----:B------:R-:W-:-:S03]  /*b430*/  F2FP.F16.F32.PACK_AB R184, R3, R184 ;  /* 0x000000b803b8723e */ /* 0x000fc600000000ff */
[C---:B------:R-:W-:Y:S01]  /*b440*/  FADD.FTZ R12, R181.reuse, R12 ;  /* 0x0000000cb50c7221 */ /* 0x040fe20000010000 */
[----:B------:R-:W-:Y:S01]  /*b450*/  F2FP.F16.F32.PACK_AB R181, R181, R126 ;  /* 0x0000007eb5b5723e */ /* 0x000fe200000000ff */
[----:B------:R-:W2:Y:S01]  /*b460*/  MUFU.EX2 R180, R180 ;  /* 0x000000b400b47308 */ /* 0x000ea20000000800 */
[----:B0-----:R-:W-:Y:S01]  /*b470*/  FADD.FTZ R13, R186, R13 ;  /* 0x0000000dba0d7221 */ /* 0x001fe20000010000 */
[----:B------:R-:W-:Y:S01]  /*b480*/  FADD.FTZ R12, R183, R12 ;  /* 0x0000000cb70c7221 */ /* 0x000fe20000010000 */
[----:B------:R-:W-:-:S05]  /*b490*/  F2FP.F16.F32.PACK_AB R183, R133, R183 ;  /* 0x000000b785b7723e */ /* 0x000fca00000000ff */
[----:B------:R-:W0:Y:S01]  /*b4a0*/  MUFU.EX2 R11, R129 ;  /* 0x00000081000b7308 */ /* 0x000e220000000800 */
[C---:B---3--:R-:W-:Y:S01]  /*b4b0*/  FADD.FTZ R13, R4.reuse, R13 ;  /* 0x0000000d040d7221 */ /* 0x048fe20000010000 */
[----:B------:R-:W-:-:S06]  /*b4c0*/  F2FP.F16.F32.PACK_AB R186, R4, R186 ;  /* 0x000000ba04ba723e */ /* 0x000fcc00000000ff */
[----:B------:R-:W3:Y:S01]  /*b4d0*/  MUFU.EX2 R182, R182 ;  /* 0x000000b600b67308 */ /* 0x000ee20000000800 */
[----:B--2---:R-:W-:-:S07]  /*b4e0*/  FADD.FTZ R10, R180, R13 ;  /* 0x0000000db40a7221 */ /* 0x004fce0000010000 */
[----:B------:R-:W2:Y:S01]  /*b4f0*/  MUFU.EX2 R143, R143 ;  /* 0x0000008f008f7308 */ /* 0x000ea20000000800 */
[C---:B0-----:R-:W-:Y:S01]  /*b500*/  FADD.FTZ R3, R11.reuse, R10 ;  /* 0x0000000a0b037221 */ /* 0x041fe20000010000 */
[----:B------:R-:W-:Y:S01]  /*b510*/  F2FP.F16.F32.PACK_AB R180, R11, R180 ;  /* 0x000000b40bb4723e */ /* 0x000fe200000000ff */
[----:B------:R-:W-:-:S05]  /*b520*/  IMAD.MOV.U32 R10, RZ, RZ, R7 ;  /* 0x000000ffff0a7224 */ /* 0x000fca00078e0007 */
[----:B------:R-:W0:Y:S01]  /*b530*/  MUFU.EX2 R147, R147 ;  /* 0x0000009300937308 */ /* 0x000e220000000800 */
[----:B---3--:R-:W-:Y:S01]  /*b540*/  FADD.FTZ R4, R182, R3 ;  /* 0x00000003b6047221 */ /* 0x008fe20000010000 */
[----:B------:R-:W-:-:S04]  /*b550*/  FADD.FTZ R3, R133, R12 ;  /* 0x0000000c85037221 */ /* 0x000fc80000010000 */
[----:B------:R-:W-:Y:S02]  /*b560*/  FADD.FTZ R3, R138, R3 ;  /* 0x000000038a037221 */ /* 0x000fe40000010000 */
[----:B------:R-:W3:Y:S01]  /*b570*/  MUFU.EX2 R148, R148 ;  /* 0x0000009400947308 */ /* 0x000ee20000000800 */
[C---:B--2---:R-:W-:Y:S01]  /*b580*/  FADD.FTZ R4, R143.reuse, R4 ;  /* 0x000000048f047221 */ /* 0x044fe20000010000 */
[----:B------:R-:W-:-:S06]  /*b590*/  F2FP.F16.F32.PACK_AB R182, R143, R182 ;  /* 0x000000b68fb6723e */ /* 0x000fcc00000000ff */
[----:B------:R-:W2:Y:S01]  /*b5a0*/  MUFU.EX2 R142, R142 ;  /* 0x0000008e008e7308 */ /* 0x000ea20000000800 */
[----:B0-----:R-:W-:-:S07]  /*b5b0*/  FADD.FTZ R9, R147, R4 ;  /* 0x0000000493097221 */ /* 0x001fce0000010000 */
[----:B------:R-:W0:Y:S01]  /*b5c0*/  MUFU.EX2 R178, R167 ;  /* 0x000000a700b27308 */ /* 0x000e220000000800 */
[C---:B---3--:R-:W-:Y:S01]  /*b5d0*/  FADD.FTZ R9, R148.reuse, R9 ;  /* 0x0000000994097221 */ /* 0x048fe20000010000 */
[----:B------:R-:W-:-:S06]  /*b5e0*/  F2FP.F16.F32.PACK_AB R176, R148, R147 ;  /* 0x0000009394b0723e */ /* 0x000fcc00000000ff */
[----:B------:R-:W3:Y:S01]  /*b5f0*/  MUFU.EX2 R136, R136 ;  /* 0x0000008800887308 */ /* 0x000ee20000000800 */
[C---:B--2---:R-:W-:Y:S01]  /*b600*/  FADD.FTZ R3, R142.reuse, R3 ;  /* 0x000000038e037221 */ /* 0x044fe20000010000 */
[----:B------:R-:W-:-:S06]  /*b610*/  F2FP.F16.F32.PACK_AB R177, R142, R138 ;  /* 0x0000008a8eb1723e */ /* 0x000fcc00000000ff */
[----:B------:R-:W2:Y:S01]  /*b620*/  MUFU.EX2 R149, R149 ;  /* 0x0000009500957308 */ /* 0x000ea20000000800 */
[----:B0-----:R-:W-:-:S07]  /*b630*/  FADD.FTZ R9, R178, R9 ;  /* 0x00000009b2097221 */ /* 0x001fce0000010000 */
[----:B------:R-:W0:Y:S01]  /*b640*/  MUFU.EX2 R124, R124 ;  /* 0x0000007c007c7308 */ /* 0x000e220000000800 */
[----:B---3--:R-:W-:Y:S01]  /*b650*/  FADD.FTZ R3, R136, R3 ;  /* 0x0000000388037221 */ /* 0x008fe20000010000 */
[C---:B--2---:R-:W-:Y:S01]  /*b660*/  FADD.FTZ R4, R149.reuse, R9 ;  /* 0x0000000995047221 */ /* 0x044fe20000010000 */
[----:B------:R-:W-:Y:S01]  /*b670*/  F2FP.F16.F32.PACK_AB R178, R149, R178 ;  /* 0x000000b295b2723e */ /* 0x000fe200000000ff */
[----:B------:R-:W-:Y:S02]  /*b680*/  IMAD.MOV.U32 R9, RZ, RZ, R6 ;  /* 0x000000ffff097224 */ /* 0x000fe400078e0006 */
[C---:B0-----:R-:W-:Y:S01]  /*b690*/  FADD.FTZ R3, R124.reuse, R3 ;  /* 0x000000037c037221 */ /* 0x041fe20000010000 */
[----:B------:R-:W-:Y:S01]  /*b6a0*/  F2FP.F16.F32.PACK_AB R179, R124, R136 ;  /* 0x000000887cb3723e */ /* 0x000fe200000000ff */
[----:B-1----:R-:W-:Y:S06]  /*b6b0*/  @P3 BRA `(.L_x_2264) ;  /* 0xffffffb400143947 */ /* 0x002fec000383ffff */
.L_x_2255:
        /* <DEDUP_REMOVED lines=8> */
[----:B------:R-:W-:Y:S01]  /*b740*/  ULDC UR7, c[0x0][0x9d8] ;  /* 0x0002760000077ab9 */ /* 0x000fe20000000800 */
[----:B------:R-:W-:-:S10]  /*b750*/  ULDC UR61, c[0x0][0x988] ;  /* 0x00026200003d7ab9 */ /* 0x000fd40000000800 */
.L_x_2274:
        /* <DEDUP_REMOVED lines=8> */
.L_x_2266:
[----:B------:R-:W-:Y:S01]  /*b7e0*/  R2UR UR10, R16 ;  /* 0x00000000100a72ca */ /* 0x000fe200000e0000 */
[----:B------:R-:W-:-:S12]  /*b7f0*/  ULEA UR6, UR36, UR60, 0x3 ;  /* 0x0000003c24067291 */ /* 0x000fd8000f8e183f */
[----:B------:R-:W-:-:S05]  /*b800*/  IMAD.U32 R6, RZ, RZ, UR10 ;  /* 0x0000000aff067e24 */ /* 0x000fca000f8e00ff */
[----:B------:R-:W-:-:S04]  /*b810*/  SHF.L.U32 R6, R6, 0x1f, RZ ;  /* 0x0000001f06067819 */ /* 0x000fc800000006ff */
[----:B------:R0:W1:Y:S01]  /*b820*/  SYNCS.PHASECHK.TRANS64.TRYWAIT P2, [UR6+0x36830], R6 ;  /* 0x03683006ff0075a7 */ /* 0x0000620008040146 */
[----:B------:R-:W-:Y:S05]  /*b830*/  @!P0 BRA `(.L_x_2267) ;  /* 0x0000000000048947 */ /* 0x000fea0003800000 */
[----:B------:R-:W-:Y:S01]  /*b840*/  BPT.TRAP 0x1 ;  /* 0x000000040000795c */ /* 0x000fe20000300000 */
.L_x_2267:
[----:B-1----:R-:W-:Y:S05]  /*b850*/  @P2 BRA `(.L_x_2268) ;  /* 0x0000000000082947 */ /* 0x002fea0003800000 */
[----:B------:R-:W1:Y:S02]  /*b860*/  SYNCS.PHASECHK.TRANS64.TRYWAIT P2, [UR6+0x36830], R6 ;  /* 0x03683006ff0075a7 */ /* 0x000e640008040146 */
[----:B-1----:R-:W-:Y:S05]  /*b870*/  @!P2 BRA `(.L_x_2269) ;  /* 0x0000010800dca947 */ /* 0x002fea0003800000 */
.L_x_2268:
[----:B------:R-:W-:Y:S01]  /*b880*/  R2UR UR6, R5 ;  /* 0x00000000050672ca */ /* 0x000fe200000e0000 */
[----:B------:R-:W-:Y:S01]  /*b890*/  WARPGROUP.ARRIVE ;  /* 0x00000000000079c5 */ /* 0x000fe20000000000 */
[----:B------:R-:W-:Y:S01]  /*b8a0*/  UMOV UR56, UR52 ;  /* 0x0000003400387c82 */ /* 0x000fe20008000000 */
[----:B------:R-:W-:Y:S01]  /*b8b0*/  UMOV UR57, UR53 ;  /* 0x0000003500397c82 */ /* 0x000fe20008000000 */
[----:B------:R-:W-:Y:S01]  /*b8c0*/  UMOV UR59, 0x40000040 ;  /* 0x40000040003b7882 */ /* 0x000fe20000000000 */
[----:B------:R-:W-:Y:S01]  /*b8d0*/  UMOV UR55, 0x40000040 ;  /* 0x4000004000377882 */ /* 0x000fe20000000000 */
[----:B------:R-:W-:Y:S01]  /*b8e0*/  MOV R10, UR45 ;  /* 0x0000002d000a7c02 */ /* 0x000fe20008000f00 */
[----:B------:R-:W-:Y:S01]  /*b8f0*/  UMOV UR45, UR53 ;  /* 0x00000035002d7c82 */ /* 0x000fe20008000000 */
[----:B------:R-:W-:Y:S01]  /*b900*/  MOV R11, UR44 ;  /* 0x0000002c000b7c02 */ /* 0x000fe20008000f00 */
[----:B------:R-:W-:Y:S01]  /*b910*/  UMOV UR44, UR52 ;  /* 0x00000034002c7c82 */ /* 0x000fe20008000000 */
[----:B------:R-:W-:Y:S01]  /*b920*/  UMOV UR47, 0x40000040 ;  /* 0x40000040002f7882 */ /* 0x000fe20000000000 */
[----:B01----:R-:W-:Y:S01]  /*b930*/  MOV R6, UR49 ;  /* 0x0000003100067c02 */ /* 0x003fe20008000f00 */
[----:B------:R-:W-:Y:S01]  /*b940*/  UMOV UR49, UR53 ;  /* 0x0000003500317c82 */ /* 0x000fe20008000000 */
[----:B------:R-:W-:Y:S01]  /*b950*/  UIMAD UR6, UR36, 0xa80, UR6 ;  /* 0x00000a80240678a4 */ /* 0x000fe2000f8e0206 */
[----:B------:R-:W-:Y:S01]  /*b960*/  MOV R7, UR48 ;  /* 0x0000003000077c02 */ /* 0x000fe20008000f00 */
[----:B------:R-:W-:Y:S01]  /*b970*/  UMOV UR48, UR52 ;  /* 0x0000003400307c82 */ /* 0x000fe20008000000 */
[----:B------:R-:W-:Y:S01]  /*b980*/  UMOV UR51, 0x40000040 ;  /* 0x4000004000337882 */ /* 0x000fe20000000000 */
        /* <DEDUP_REMOVED lines=604> */
.L_x_2270:
[----:B------:R-:W-:Y:S01]  /*df50*/  ULEA UR6, UR37, UR60, 0x3 ;  /* 0x0000003c25067291 */ /* 0x000fe2000f8e183f */
[----:B------:R-:W-:-:S05]  /*df60*/  IMAD.U32 R0, RZ, RZ, UR39 ;  /* 0x00000027ff007e24 */ /* 0x000fca000f8e00ff */
[----:B------:R-:W-:-:S04]  /*df70*/  SHF.L.U32 R0, R0, 0x1f, RZ ;  /* 0x0000001f00007819 */ /* 0x000fc800000006ff */
[----:B------:R0:W1:Y:S01]  /*df80*/  SYNCS.PHASECHK.TRANS64.TRYWAIT P2, [UR6+0x36850], R0 ;  /* 0x03685000ff0075a7 */ /* 0x0000620008040146 */
[----:B------:R-:W-:Y:S05]  /*df90*/  @!P0 BRA `(.L_x_2271) ;  /* 0x0000000000048947 */ /* 0x000fea0003800000 */
[----:B------:R-:W-:Y:S01]  /*dfa0*/  BPT.TRAP 0x1 ;  /* 0x000000040000795c */ /* 0x000fe20000300000 */
.L_x_2271:
[----:B-1----:R-:W-:Y:S05]  /*dfb0*/  @P2 BRA `(.L_x_2272) ;  /* 0x0000000000082947 */ /* 0x002fea0003800000 */
[----:B------:R-:W1:Y:S02]  /*dfc0*/  SYNCS.PHASECHK.TRANS64.TRYWAIT P2, [UR6+0x36850], R0 ;  /* 0x03685000ff0075a7 */ /* 0x000e640008040146 */
[----:B-1----:R-:W-:Y:S05]  /*dfd0*/  @!P2 BRA `(.L_x_2273) ;  /* 0x000000e4001ca947 */ /* 0x002fea0003800000 */
.L_x_2272:
[----:B------:R-:W-:Y:S01]  /*dfe0*/  UIADD3 UR10, UR60, 0x400, URZ ;  /* 0x000004003c0a7890 */ /* 0x000fe2000fffe03f */
[----:B------:R-:W-:Y:S01]  /*dff0*/  WARPGROUP.ARRIVE ;  /* 0x00000000000079c5 */ /* 0x000fe20000000000 */
[----:B------:R-:W-:Y:S01]  /*e000*/  UMOV UR11, 0x40000040 ;  /* 0x40000040000b7882 */ /* 0x000fe20000000000 */
[----:B-1----:R-:W-:Y:S01]  /*e010*/  FMUL.FTZ R2, R168, UR7 ;  /* 0x00000007a8027c20 */ /* 0x002fe20008410000 */
[----:B------:R-:W-:Y:S01]  /*e020*/  USHF.R.U32.HI UR10, URZ, 0x4, UR10 ;  /* 0x000000043f0a7899 */ /* 0x000fe2000801160a */
[----:B------:R-:W-:Y:S01]  /*e030*/  FMUL.FTZ R6, R169, UR7 ;  /* 0x00000007a9067c20 */ /* 0x000fe20008410000 */
[----:B------:R-:W-:Y:S01]  /*e040*/  FMUL.FTZ R12, R172, UR7 ;  /* 0x00000007ac0c7c20 */ /* 0x000fe20008410000 */
[----:B------:R-:W-:Y:S01]  /*e050*/  FMUL.FTZ R14, R173, UR7 ;  /* 0x00000007ad0e7c20 */ /* 0x000fe20008410000 */
[----:B------:R-:W-:Y:S01]  /*e060*/  ULOP3.LUT UR10, UR10, 0x3fff, URZ, 0xc0, !UPT ;  /* 0x00003fff0a0a7892 */ /* 0x000fe2000f8ec03f */
[----:B------:R-:W1:Y:S01]  /*e070*/  MUFU.TANH R2, R2 ;  /* 0x0000000200027308 */ /* 0x000e620000002400 */
[----:B------:R-:W-:Y:S01]  /*e080*/  FMUL.FTZ R18, R160, UR7 ;  /* 0x00000007a0127c20 */ /* 0x000fe20008410000 */
[----:B------:R-:W-:Y:S01]  /*e090*/  FMUL.FTZ R20, R161, UR7 ;  /* 0x00000007a1147c20 */ /* 0x000fe20008410000 */
[----:B------:R-:W-:Y:S01]  /*e0a0*/  ULOP3.LUT UR10, UR10, 0x3800000, URZ, 0xfc, !UPT ;  /* 0x038000000a0a7892 */ /* 0x000fe2000f8efc3f */
[----:B------:R-:W-:Y:S01]  /*e0b0*/  FMUL.FTZ R161, R164, UR7 ;  /* 0x00000007a4a17c20 */ /* 0x000fe20008410000 */
[----:B------:R-:W-:Y:S01]  /*e0c0*/  FMUL.FTZ R17, R162, UR7 ;  /* 0x00000007a2117c20 */ /* 0x000fe20008410000 */
[----:B------:R-:W-:Y:S01]  /*e0d0*/  FMUL.FTZ R162, R165, UR7 ;  /* 0x00000007a5a27c20 */ /* 0x000fe20008410000 */
[----:B------:R-:W-:Y:S01]  /*e0e0*/  UIMAD UR15, UR37, 0xa80, UR10 ;  /* 0x00000a80250f78a4 */ /* 0x000fe2000f8e020a */
[----:B------:R-:W2:Y:S01]  /*e0f0*/  MUFU.TANH R6, R6 ;  /* 0x0000000600067308 */ /* 0x000ea20000002400 */
        /* <DEDUP_REMOVED lines=9> */
[----:B------:R-:W3:Y:S01]  /*e190*/  MUFU.TANH R12, R12 ;  /* 0x0000000c000c7308 */ /* 0x000ee20000002400 */
[----:B------:R-:W-:Y:S01]  /*e1a0*/  UMOV UR11, 0x40000040 ;  /* 0x40000040000b7882 */ /* 0x000fe20000000000 */
[----:B-1----:R-:W-:Y:S01]  /*e1b0*/  FMNMX.FTZ R7, R2, R9, !PT ;  /* 0x0000000902077209 */ /* 0x002fe20007810000 */
[----:B------:R-:W-:Y:S01]  /*e1c0*/  FMUL.FTZ R155, R158, UR7 ;  /* 0x000000079e9b7c20 */ /* 0x000fe20008410000 */
[----:B------:R-:W-:Y:S01]  /*e1d0*/  FMUL.FTZ R158, R159, UR7 ;  /* 0x000000079f9e7c20 */ /* 0x000fe20008410000 */
[----:B------:R-:W-:Y:S01]  /*e1e0*/  FMUL.FTZ R159, R144, UR7 ;  /* 0x00000007909f7c20 */ /* 0x000fe20008410000 */
[----:B------:R-:W-:Y:S01]  /*e1f0*/  FMUL.FTZ R145, R145, UR7 ;  /* 0x0000000791917c20 */ /* 0x000fe20008410000 */
[----:B--2---:R-:W-:Y:S01]  /*e200*/  FMNMX.FTZ R7, R6, R7, !PT ;  /* 0x0000000706077209 */ /* 0x004fe20007810000 */
        /* <DEDUP_REMOVED lines=9> */
[----:B---3--:R-:W-:Y:S01]  /*e2a0*/  FMNMX.FTZ R7, R12, R7, !PT ;  /* 0x000000070c077209 */ /* 0x008fe20007810000 */
        /* <DEDUP_REMOVED lines=19> */
[----:B------:R-:W-:Y:S01]  /*e3e0*/  UMOV UR14, UR61 ;  /* 0x0000003d000e7c82 */ /* 0x000fe20008000000 */
        /* <DEDUP_REMOVED lines=21> */
[----:B------:R-:W-:Y:S01]  /*e540*/  R2UR UR18, R22 ;  /* 0x00000000161272ca */ /* 0x000fe200000e0000 */
[----:B------:R-:W-:Y:S01]  /*e550*/  UMOV UR37, UR36 ;  /* 0x0000002400257c82 */ /* 0x000fe20008000000 */
[----:B------:R-:W-:-:S03]  /*e560*/  R2UR UR39, R16 ;  /* 0x00000000102772ca */ /* 0x000fc600000e0000 */
[----:B------:R-:W2:Y:S01]  /*e570*/  MUFU.TANH R156, R156 ;  /* 0x0000009c009c7308 */ /* 0x000ea20000002400 */
[----:B0-----:R-:W-:-:S07]  /*e580*/  FMNMX.FTZ R0, R164, R7, !PT ;  /* 0x00000007a4007209 */ /* 0x001fce0007810000 */
[----:B------:R-:W0:Y:S01]  /*e590*/  MUFU.TANH R157, R157 ;  /* 0x0000009d009d7308 */ /* 0x000e220000002400 */
[----:B-1----:R-:W-:Y:S01]  /*e5a0*/  FMNMX.FTZ R7, R153, R0, !PT ;  /* 0x0000000099077209 */ /* 0x002fe20007810000 */
[----:B------:R-:W-:Y:S02]  /*e5b0*/  UISETP.GT.AND UP0, UPT, UR38, UR18, UPT ;  /* 0x000000122600728c */ /* 0x000fe4000bf04270 */
[----:B------:R-:W-:-:S04]  /*e5c0*/  UIADD3 UR38, UR38, -0x1, URZ ;  /* 0xffffffff26267890 */ /* 0x000fc8000fffe03f */
[----:B------:R-:W1:Y:S01]  /*e5d0*/  MUFU.TANH R159, R159 ;  /* 0x0000009f009f7308 */ /* 0x000e620000002400 */
[----:B--2---:R-:W-:Y:S02]  /*e5e0*/  FMNMX.FTZ R0, R156, R7, !PT ;  /* 0x000000079c007209 */ /* 0x004fe40007810000 */
[----:B------:R-:W-:-:S05]  /*e5f0*/  PLOP3.LUT P2, PT, PT, PT, UP0, 0x80, 0x0 ;  /* 0x000000000000781c */ /* 0x000fca0003f4f008 */
        /* <DEDUP_REMOVED lines=29> */
[----:B--2---:R-:W-:Y:S01]  /*e7d0*/  FMNMX.FTZ R7, R121, R0, !PT ;  /* 0x0000000079077209 */ /* 0x004fe20007810000 */
[----:B------:R-:W-:Y:S02]  /*e7e0*/  WARPGROUP.DEPBAR.LE gsb0, 0x0 ;  /* 0x00008000000079c5 */ /* 0x000fe40000010000 */
[----:B------:R-:W-:-:S04]  /*e7f0*/  WARPGROUP.ARRIVE ;  /* 0x00000000000079c5 */ /* 0x000fc80000000000 */
[----:B------:R-:W2:Y:S01]  /*e800*/  MUFU.TANH R10, R10 ;  /* 0x0000000a000a7308 */ /* 0x000ea20000002400 */
[----:B0-----:R-:W-:Y:S01]  /*e810*/  FMNMX.FTZ R0, R150, R7, !PT ;  /* 0x0000000796007209 */ /* 0x001fe20007810000 */
[----:B------:R-:W-:Y:S01]  /*e820*/  HGMMA.64x192x16.F32 R24, R196, gdesc[UR8].tnspB, R24, gsb0 ;  /* 0x42e00008c4187df0 */ /* 0x000fe20008000818 */
[----:B------:R-:W-:Y:S01]  /*e830*/  UIADD3 UR10, UR15, 0x100, URZ ;  /* 0x000001000f0a7890 */ /* 0x000fe2000fffe03f */
[----:B------:R-:W-:-:S04]  /*e840*/  UMOV UR11, 0x40000040 ;  /* 0x40000040000b7882 */ /* 0x000fc80000000000 */
[----:B------:R-:W0:Y:S01]  /*e850*/  MUFU.TANH R11, R11 ;  /* 0x0000000b000b7308 */ /* 0x000e220000002400 */
[----:B-1----:R-:W-:-:S05]  /*e860*/  FMNMX.FTZ R0, R125, R0, !PT ;  /* 0x000000007d007209 */ /* 0x002fca0007810000 */
[----:B------:R-:W1:Y:S02]  /*e870*/  SHFL.BFLY PT, R7, R0, 0x2, 0x1f ;  /* 0x0c401f0000077f89 */ /* 0x000e6400000e0000 */
[----:B------:R-:W3:Y:S08]  /*e880*/  MUFU.TANH R13, R13 ;  /* 0x0000000d000d7308 */ /* 0x000ef00000002400 */
[----:B------:R-:W4:Y:S08]  /*e890*/  MUFU.TANH R15, R15 ;  /* 0x0000000f000f7308 */ /* 0x000f300000002400 */
[----:B------:R-:W5:Y:S01]  /*e8a0*/  MUFU.TANH R17, R17 ;  /* 0x0000001100117308 */ /* 0x000f620000002400 */
[----:B-1----:R-:W-:-:S07]  /*e8b0*/  FMNMX.FTZ R151, R0, R7, !PT ;  /* 0x0000000700977209 */ /* 0x002fce0007810000 */
[----:B------:R-:W1:Y:S01]  /*e8c0*/  MUFU.TANH R21, R21 ;  /* 0x0000001500157308 */ /* 0x000e620000002400 */
[----:B------:R-:W2:Y:S07]  /*e8d0*/  SHFL.BFLY PT, R0, R151, 0x1, 0x1f ;  /* 0x0c201f0097007f89 */ /* 0x000eae00000e0000 */
[----:B------:R-:W1:Y:S08]  /*e8e0*/  MUFU.TANH R160, R160 ;  /* 0x000000a000a07308 */ /* 0x000e700000002400 */
[----:B------:R-:W1:Y:S08]  /*e8f0*/  MUFU.TANH R163, R163 ;  /* 0x000000a300a37308 */ /* 0x000e700000002400 */
[----:B------:R-:W1:Y:S01]  /*e900*/  MUFU.TANH R152, R152 ;  /* 0x0000009800987308 */ /* 0x000e620000002400 */
[----:B--2---:R-:W-:-:S05]  /*e910*/  FMNMX.FTZ R7, R151, R0, !PT ;  /* 0x0000000097077209 */ /* 0x004fca0007810000 */
[C---:B------:R-:W-:Y:S01]  /*e920*/  FADD.FTZ R0, -R7.reuse, R9 ;  /* 0x0000000907007221 */ /* 0x040fe20000010100 */
[----:B------:R-:W-:Y:S01]  /*e930*/  FMUL.FTZ R9, R7, UR14 ;  /* 0x0000000e07097c20 */ /* 0x000fe20008410000 */
[----:B------:R-:W2:Y:S02]  /*e940*/  MUFU.TANH R154, R154 ;  /* 0x0000009a009a7308 */ /* 0x000ea40000002400 */
[----:B------:R-:W-:Y:S01]  /*e950*/  FMUL.FTZ R0, R0, UR14 ;  /* 0x0000000e00007c20 */ /* 0x000fe20008410000 */
[--C-:B------:R-:W-:Y:S01]  /*e960*/  FFMA.FTZ R200, R2, UR14, -R9.reuse ;  /* 0x0000000e02c87c23 */ /* 0x100fe20008010809 */
[----:B------:R-:W-:Y:S01]  /*e970*/  FMNMX.FTZ R2, R10, R8, !PT ;  /* 0x000000080a027209 */ /* 0x000fe20007810000 */
[--C-:B------:R-:W-:Y:S01]  /*e980*/  FFMA.FTZ R202, R12, UR14, -R9.reuse ;  /* 0x0000000e0cca7c23 */ /* 0x100fe20008010809 */
[--C-:B------:R-:W-:Y:S01]  /*e990*/  FFMA.FTZ R12, R153, UR14, -R9.reuse ;  /* 0x0000000e990c7c23 */ /* 0x100fe20008010809 */
[--C-:B------:R-:W-:Y:S01]  /*e9a0*/  FFMA.FTZ R151, R6, UR14, -R9.reuse ;  /* 0x0000000e06977c23 */ /* 0x100fe20008010809 */
[----:B0-----:R-:W-:Y:S01]  /*e9b0*/  FMNMX.FTZ R2, R11, R2, !PT ;  /* 0x000000020b027209 */ /* 0x001fe20007810000 */
[----:B------:R-:W0:Y:S01]  /*e9c0*/  MUFU.TANH R155, R155 ;  /* 0x0000009b009b7308 */ /* 0x000e220000002400 */
        /* <DEDUP_REMOVED lines=8> */
[----:B------:R-:W-:-:S02]  /*ea50*/  FFMA.FTZ R121, R121, UR14, -R9 ;  /* 0x0000000e79797c23 */ /* 0x000fc40008010809 */
[----:B-----5:R-:W-:-:S04]  /*ea60*/  FMNMX.FTZ R2, R17, R2, !PT ;  /* 0x0000000211027209 */ /* 0x020fc80007810000 */
[----:B-1----:R-:W-:Y:S01]  /*ea70*/  FMNMX.FTZ R165, R21, R2, !PT ;  /* 0x0000000215a57209 */ /* 0x002fe20007810000 */
[----:B------:R-:W1:Y:S03]  /*ea80*/  MUFU.TANH R144, R144 ;  /* 0x0000009000907308 */ /* 0x000e660000002400 */
[----:B------:R-:W-:-:S04]  /*ea90*/  FMNMX.FTZ R2, R160, R165, !PT ;  /* 0x000000a5a0027209 */ /* 0x000fc80007810000 */
[----:B------:R-:W-:Y:S01]  /*eaa0*/  FMNMX.FTZ R167, R163, R2, !PT ;  /* 0x00000002a3a77209 */ /* 0x000fe20007810000 */
[----:B------:R-:W4:Y:S03]  /*eab0*/  MUFU.TANH R146, R146 ;  /* 0x0000009200927308 */ /* 0x000f260000002400 */
[----:B------:R-:W-:-:S04]  /*eac0*/  FMNMX.FTZ R167, R152, R167, !PT ;  /* 0x000000a798a77209 */ /* 0x000fc80007810000 */
[----:B--2---:R-:W-:Y:S01]  /*ead0*/  FMNMX.FTZ R2, R154, R167, !PT ;  /* 0x000000a79a027209 */ /* 0x004fe20007810000 */
[----:B------:R-:W2:Y:S08]  /*eae0*/  MUFU.TANH R147, R147 ;  /* 0x0000009300937308 */ /* 0x000eb00000002400 */
        /* <DEDUP_REMOVED lines=9> */
[----:B------:R-:W-:Y:S08]  /*eb80*/  MUFU.TANH R122, R122 ;  /* 0x0000007a007a7308 */ /* 0x000ff00000002400 */
[----:B------:R-:W-:Y:S01]  /*eb90*/  MUFU.TANH R123, R123 ;  /* 0x0000007b007b7308 */ /* 0x000fe20000002400 */
[----:B------:R-:W-:-:S02]  /*eba0*/  WARPGROUP.DEPBAR.LE gsb0, 0x0 ;  /* 0x00008000000079c5 */ /* 0x000fc40000010000 */
[----:B------:R-:W-:Y:S01]  /*ebb0*/  WARPGROUP.ARRIVE ;  /* 0x00000000000079c5 */ /* 0x000fe20000000000 */
[----:B------:R-:W-:Y:S01]  /*ebc0*/  FFMA.FTZ R198, R161, UR14, -R9 ;  /* 0x0000000ea1c67c23 */ /* 0x000fe20008010809 */
[----:B0-----:R-:W-:-:S03]  /*ebd0*/  FMNMX.FTZ R161, R155, R2, !PT ;  /* 0x000000029ba17209 */ /* 0x001fc60007810000 */
[----:B------:R-:W-:Y:S01]  /*ebe0*/  MUFU.TANH R126, R126 ;  /* 0x0000007e007e7308 */ /* 0x000fe20000002400 */
[--C-:B------:R-:W-:Y:S01]  /*ebf0*/  FFMA.FTZ R196, R18, UR14, -R9.reuse ;  /* 0x0000000e12c47c23 */ /* 0x100fe20008010809 */
[----:B------:R-:W-:Y:S01]  /*ec00*/  FFMA.FTZ R18, R162, UR14, -R9 ;  /* 0x0000000ea2127c23 */ /* 0x000fe20008010809 */
[----:B------:R-:W-:Y:S01]  /*ec10*/  HGMMA.64x192x16.F32 R24, R192, gdesc[UR8].tnspB, R24, gsb0 ;  /* 0x42e00008c0187df0 */ /* 0x000fe20008000818 */
[----:B------:R-:W-:Y:S01]  /*ec20*/  UIADD3 UR10, UR15, 0x180, URZ ;  /* 0x000001800f0a7890 */ /* 0x000fe2000fffe03f */
[----:B---3--:R-:W-:Y:S01]  /*ec30*/  FMNMX.FTZ R161, R158, R161, !PT ;  /* 0x000000a19ea17209 */ /* 0x008fe20007810000 */
[----:B------:R-:W-:Y:S02]  /*ec40*/  UMOV UR11, 0x40000040 ;  /* 0x40000040000b7882 */ /* 0x000fe40000000000 */
[----:B------:R0:W-:Y:S01]  /*ec50*/  MUFU.EX2 R165, R20 ;  /* 0x0000001400a57308 */ /* 0x0001e20000000800 */
[----:B-1----:R-:W-:-:S04]  /*ec60*/  FMNMX.FTZ R161, R144, R161, !PT ;  /* 0x000000a190a17209 */ /* 0x002fc80007810000 */
[----:B----4-:R-:W-:-:S03]  /*ec70*/  FMNMX.FTZ R2, R146, R161, !PT ;  /* 0x000000a192027209 */ /* 0x010fc60007810000 */
[----:B------:R-:W-:Y:S01]  /*ec80*/  MUFU.TANH R127, R127 ;  /* 0x0000007f007f7308 */ /* 0x000fe20000002400 */
[----:B--2---:R-:W-:Y:S01]  /*ec90*/  FMNMX.FTZ R153, R147, R2, !PT ;  /* 0x0000000293997209 */ /* 0x004fe20007810000 */
[----:B0-----:R-:W-:-:S03]  /*eca0*/  FFMA.FTZ R20, R145, UR14, -R9 ;  /* 0x0000000e91147c23 */ /* 0x001fc60008010809 */
[----:B-----5:R-:W-:-:S03]  /*ecb0*/  FMNMX.FTZ R153, R124, R153, !PT ;  /* 0x000000997c997209 */ /* 0x020fc60007810000 */
[----:B------:R-:W-:Y:S01]  /*ecc0*/  MUFU.EX2 R0, R0 ;  /* 0x0000000000007308 */ /* 0x000fe20000000800 */
[----:B------:R-:W-:-:S04]  /*ecd0*/  FMNMX.FTZ R2, R138, R153, !PT ;  /* 0x000000998a027209 */ /* 0x000fc80007810000 */
[----:B------:R-:W-:-:S03]  /*ece0*/  FMNMX.FTZ R153, R139, R2, !PT ;  /* 0x000000028b997209 */ /* 0x000fc60007810000 */
[----:B------:R-:W0:Y:S01]  /*ecf0*/  MUFU.EX2 R200, R200 ;  /* 0x000000c800c87308 */ /* 0x000e220000000800 */
[----:B------:R-:W-:-:S04]  /*ed00*/  FMNMX.FTZ R2, R142, R153, !PT ;  /* 0x000000998e027209 */ /* 0x000fc80007810000 */
[----:B------:R-:W-:-:S03]  /*ed10*/  FMNMX.FTZ R157, R143, R2, !PT ;  /* 0x000000028f9d7209 */ /* 0x000fc60007810000 */
[----:B------:R-:W-:Y:S01]  /*ed20*/  MUFU.EX2 R153, R6 ;  /* 0x0000000600997308 */ /* 0x000fe20000000800 */
[----:B------:R-:W-:-:S04]  /*ed30*/  FMNMX.FTZ R2, R130, R157, !PT ;  /* 0x0000009d82027209 */ /* 0x000fc80007810000 */
[----:B------:R-:W-:-:S03]  /*ed40*/  FMNMX.FTZ R157, R131, R2, !PT ;  /* 0x00000002839d7209 */ /* 0x000fc60007810000 */
[----:B------:R-:W1:Y:S01]  /*ed50*/  MUFU.EX2 R151, R151 ;  /* 0x0000009700977308 */ /* 0x000e620000000800 */
[----:B------:R-:W-:Y:S01]  /*ed60*/  FMNMX.FTZ R2, R134, R157, !PT ;  /* 0x0000009d86027209 */ /* 0x000fe20007810000 */
[----:B0-----:R-:W-:-:S03]  /*ed70*/  FFMA.FTZ R4, R0, R4, R200 ;  /* 0x0000000400047223 */ /* 0x001fc600000100c8 */
[----:B------:R-:W-:-:S03]  /*ed80*/  FMNMX.FTZ R145, R135, R2, !PT ;  /* 0x0000000287917209 */ /* 0x000fc60007810000 */
[----:B------:R-:W-:Y:S01]  /*ed90*/  MUFU.EX2 R202, R202 ;  /* 0x000000ca00ca7308 */ /* 0x000fe20000000800 */
[----:B------:R-:W-:-:S04]  /*eda0*/  FMNMX.FTZ R2, R122, R145, !PT ;  /* 0x000000917a027209 */ /* 0x000fc80007810000 */
[----:B------:R-:W-:-:S03]  /*edb0*/  FMNMX.FTZ R145, R123, R2, !PT ;  /* 0x000000027b917209 */ /* 0x000fc60007810000 */
[----:B------:R-:W-:Y:S01]  /*edc0*/  MUFU.EX2 R166, R166 ;  /* 0x000000a600a67308 */ /* 0x000fe20000000800 */
[----:B------:R-:W-:Y:S02]  /*edd0*/  FMNMX.FTZ R2, R126, R145, !PT ;  /* 0x000000917e027209 */ /* 0x000fe40007810000 */
[----:B-1----:R-:W-:Y:S02]  /*ede0*/  F2FP.F16.F32.PACK_AB R200, R151, R200 ;  /* 0x000000c897c8723e */ /* 0x002fe400000000ff */
[----:B------:R-:W-:-:S03]  /*edf0*/  FMNMX.FTZ R2, R127, R2, !PT ;  /* 0x000000027f027209 */ /* 0x000fc60007810000 */
[----:B------:R-:W-:Y:S02]  /*ee00*/  MUFU.EX2 R196, R196 ;  /* 0x000000c400c47308 */ /* 0x000fe40000000800 */
        /* <DEDUP_REMOVED lines=11> */
[----:B------:R-:W-:-:S04]  /*eec0*/  FADD.FTZ R2, -R6, R8 ;  /* 0x0000000806027221 */ /* 0x000fc80000010100 */
[----:B------:R-:W-:-:S06]  /*eed0*/  FMUL.FTZ R2, R2, UR14 ;  /* 0x0000000e02027c20 */ /* 0x000fcc0008410000 */
[----:B------:R-:W-:Y:S01]  /*eee0*/  MUFU.EX2 R2, R2 ;  /* 0x0000000200027308 */ /* 0x000fe20000000800 */
[----:B------:R-:W-:Y:S02]  /*eef0*/  WARPGROUP.DEPBAR.LE gsb0, 0x0 ;  /* 0x00008000000079c5 */ /* 0x000fe40000010000 */
[----:B------:R-:W-:Y:S01]  /*ef00*/  WARPGROUP.ARRIVE ;  /* 0x00000000000079c5 */ /* 0x000fe20000000000 */
[--C-:B------:R-:W-:Y:S01]  /*ef10*/  FFMA.FTZ R192, R164, UR14, -R9.reuse ;  /* 0x0000000ea4c07c23 */ /* 0x100fe20008010809 */
[----:B------:R-:W-:-:S04]  /*ef20*/  FFMA.FTZ R194, R156, UR14, -R9 ;  /* 0x0000000e9cc27c23 */ /* 0x000fc80008010809 */
[----:B------:R-:W-:Y:S01]  /*ef30*/  HGMMA.64x192x16.F32 R24, R188, gdesc[UR8].tnspB, R24, gsb0 ;  /* 0x42e00008bc187df0 */ /* 0x000fe20008000818 */
[----:B------:R-:W-:Y:S01]  /*ef40*/  UIADD3 UR10, UR15, 0x200, URZ ;  /* 0x000002000f0a7890 */ /* 0x000fe2000fffe03f */
[----:B------:R-:W-:Y:S01]  /*ef50*/  MUFU.EX2 R192, R192 ;  /* 0x000000c000c07308 */ /* 0x000fe20000000800 */
[----:B------:R-:W-:-:S07]  /*ef60*/  UMOV UR11, 0x40000040 ;  /* 0x40000040000b7882 */ /* 0x000fce0000000000 */
[----:B------:R-:W-:Y:S01]  /*ef70*/  MUFU.EX2 R194, R194 ;  /* 0x000000c200c27308 */ /* 0x000fe20000000800 */
[----:B------:R-:W-:Y:S02]  /*ef80*/  WARPGROUP.DEPBAR.LE gsb0, 0x0 ;  /* 0x00008000000079c5 */ /* 0x000fe40000010000 */
[----:B------:R-:W-:Y:S01]  /*ef90*/  WARPGROUP.ARRIVE ;  /* 0x00000000000079c5 */ /* 0x000fe20000000000 */
[--C-:B------:R-:W-:Y:S01]  /*efa0*/  FFMA.FTZ R188, R159, UR14, -R9.reuse ;  /* 0x0000000e9fbc7c23 */ /* 0x100fe20008010809 */
[----:B------:R-:W-:-:S05]  /*efb0*/  FFMA.FTZ R190, R148, UR14, -R9 ;  /* 0x0000000e94be7c23 */ /* 0x000fca0008010809 */
        /* <DEDUP_REMOVED lines=8> */
[--C-:B------:R-:W-:Y:S01]  /*f040*/  FFMA.FTZ R136, R137, UR14, -R9.reuse ;  /* 0x0000000e89887c23 */ /* 0x100fe20008010809 */
[--C-:B------:R-:W-:Y:S01]  /*f050*/  FFMA.FTZ R186, R140, UR14, -R9.reuse ;  /* 0x0000000e8cba7c23 */ /* 0x100fe20008010809 */
[----:B------:R-:W-:Y:S01]  /*f060*/  FFMA.FTZ R137, R141, UR14, -R9 ;  /* 0x0000000e8d897c23 */ /* 0x000fe20008010809 */
[----:B------:R-:W-:Y:S02]  /*f070*/  IMAD.U32 R140, RZ, RZ, UR6 ;  /* 0x00000006ff8c7e24 */ /* 0x000fe4000f8e00ff */
[----:B------:R-:W-:Y:S01]  /*f080*/  HGMMA.64x192x16.F32 R24, R180, gdesc[UR8].tnspB, R24, gsb0 ;  /* 0x42e00008b4187df0 */ /* 0x000fe20008000818 */
[----:B------:R-:W-:Y:S01]  /*f090*/  UIADD3 UR10, UR15, 0x300, URZ ;  /* 0x000003000f0a7890 */ /* 0x000fe2000fffe03f */
[----:B------:R-:W-:Y:S01]  /*f0a0*/  MUFU.EX2 R184, R184 ;  /* 0x000000b800b87308 */ /* 0x000fe20000000800 */
[----:B------:R-:W-:Y:S01]  /*f0b0*/  UMOV UR11, 0x40000040 ;  /* 0x40000040000b7882 */ /* 0x000fe20000000000 */
[----:B------:R-:W-:-:S05]  /*f0c0*/  @!P1 VIADD R140, R140, 0x36860 ;  /* 0x000368608c8c9836 */ /* 0x000fca0000000000 */
[----:B------:R-:W-:Y:S01]  /*f0d0*/  @!P1 PRMT R140, RZ, 0x654, R140 ;  /* 0x00000654ff8c9816 */ /* 0x000fe2000000008c */
        /* <DEDUP_REMOVED lines=9> */
[----:B------:R-:W-:Y:S01]  /*f170*/  FMUL.FTZ R125, R6, UR14 ;  /* 0x0000000e067d7c20 */ /* 0x000fe20008410000 */
[----:B------:R-:W-:Y:S01]  /*f180*/  HGMMA.64x192x16.F32 R24, R176, gdesc[UR8].tnspB, R24, gsb0 ;  /* 0x42e00008b0187df0 */ /* 0x000fe20008000818 */
[--C-:B------:R-:W-:Y:S01]  /*f190*/  FFMA.FTZ R182, R132, UR14, -R9.reuse ;  /* 0x0000000e84b67c23 */ /* 0x100fe20008010809 */
[----:B------:R-:W-:Y:S01]  /*f1a0*/  FFMA.FTZ R132, R150, UR14, -R9 ;  /* 0x0000000e96847c23 */ /* 0x000fe20008010809 */
[--C-:B------:R-:W-:Y:S01]  /*f1b0*/  FFMA.FTZ R201, R10, UR14, -R125.reuse ;  /* 0x0000000e0ac97c23 */ /* 0x100fe2000801087d */
[--C-:B------:R-:W-:Y:S01]  /*f1c0*/  FFMA.FTZ R9, R11, UR14, -R125.reuse ;  /* 0x0000000e0b097c23 */ /* 0x100fe2000801087d */
[--C-:B------:R-:W-:Y:S01]  /*f1d0*/  FFMA.FTZ R203, R13, UR14, -R125.reuse ;  /* 0x0000000e0dcb7c23 */ /* 0x100fe2000801087d */
[----:B------:R0:W-:Y:S01]  /*f1e0*/  MUFU.EX2 R8, R133 ;  /* 0x0000008500087308 */ /* 0x0001e20000000800 */
[--C-:B------:R-:W-:Y:S01]  /*f1f0*/  FFMA.FTZ R10, R15, UR14, -R125.reuse ;  /* 0x0000000e0f0a7c23 */ /* 0x100fe2000801087d */
[--C-:B------:R-:W-:Y:S01]  /*f200*/  FFMA.FTZ R197, R17, UR14, -R125.reuse ;  /* 0x0000000e11c57c23 */ /* 0x100fe2000801087d */
[--C-:B------:R-:W-:Y:S01]  /*f210*/  FFMA.FTZ R11, R21, UR14, -R125.reuse ;  /* 0x0000000e150b7c23 */ /* 0x100fe2000801087d */
[--C-:B------:R-:W-:Y:S01]  /*f220*/  FFMA.FTZ R185, R138, UR14, -R125.reuse ;  /* 0x0000000e8ab97c23 */ /* 0x100fe2000801087d */
[--C-:B------:R-:W-:Y:S01]  /*f230*/  FFMA.FTZ R199, R160, UR14, -R125.reuse ;  /* 0x0000000ea0c77c23 */ /* 0x100fe2000801087d */
[--C-:B------:R-:W-:Y:S01]  /*f240*/  FFMA.FTZ R13, R163, UR14, -R125.reuse ;  /* 0x0000000ea30d7c23 */ /* 0x100fe2000801087d */
[----:B------:R-:W-:Y:S01]  /*f250*/  FFMA.FTZ R193, R152, UR14, -R125 ;  /* 0x0000000e98c17c23 */ /* 0x000fe2000801087d */
[----:B------:R-:W1:Y:S01]  /*f260*/  MUFU.EX2 R201, R201 ;  /* 0x000000c900c97308 */ /* 0x000e620000000800 */
[----:B0-----:R-:W-:-:S02]  /*f270*/  IMAD.U32 R133, RZ, RZ, UR36 ;  /* 0x00000024ff857e24 */ /* 0x001fc4000f8e00ff */
[--C-:B------:R-:W-:Y:S01]  /*f280*/  FFMA.FTZ R15, R154, UR14, -R125.reuse ;  /* 0x0000000e9a0f7c23 */ /* 0x100fe2000801087d */
[--C-:B------:R-:W-:Y:S01]  /*f290*/  FFMA.FTZ R195, R155, UR14, -R125.reuse ;  /* 0x0000000e9bc37c23 */ /* 0x100fe2000801087d */
[--C-:B------:R-:W-:Y:S01]  /*f2a0*/  FFMA.FTZ R17, R158, UR14, -R125.reuse ;  /* 0x0000000e9e117c23 */ /* 0x100fe2000801087d */
[--C-:B------:R-:W-:Y:S01]  /*f2b0*/  FFMA.FTZ R189, R144, UR14, -R125.reuse ;  /* 0x0000000e90bd7c23 */ /* 0x100fe2000801087d */
[----:B------:R-:W-:Y:S01]  /*f2c0*/  @!P1 LEA R133, R133, UR60, 0x3 ;  /* 0x0000003c85859c11 */ /* 0x000fe2000f8e18ff */
[--C-:B------:R-:W-:Y:S01]  /*f2d0*/  FFMA.FTZ R21, R146, UR14, -R125.reuse ;  /* 0x0000000e92157c23 */ /* 0x100fe2000801087d */
[----:B------:R-:W0:Y:S01]  /*f2e0*/  MUFU.EX2 R9, R9 ;  /* 0x0000000900097308 */ /* 0x000e220000000800 */
[--C-:B------:R-:W-:Y:S01]  /*f2f0*/  FFMA.FTZ R191, R147, UR14, -R125.reuse ;  /* 0x0000000e93bf7c23 */ /* 0x100fe2000801087d */
[--C-:B------:R-:W-:Y:S01]  /*f300*/  FFMA.FTZ R124, R124, UR14, -R125.reuse ;  /* 0x0000000e7c7c7c23 */ /* 0x100fe2000801087d */
[----:B------:R-:W-:Y:S02]  /*f310*/  @!P1 VIADD R133, R133, 0x36840 ;  /* 0x0003684085859836 */ /* 0x000fe40000000000 */
[--C-:B------:R-:W-:Y:S01]  /*f320*/  FFMA.FTZ R181, R130, UR14, -R125.reuse ;  /* 0x0000000e82b57c23 */ /* 0x100fe2000801087d */
[--C-:B------:R-:W-:Y:S01]  /*f330*/  FFMA.FTZ R187, R142, UR14, -R125.reuse ;  /* 0x0000000e8ebb7c23 */ /* 0x100fe2000801087d */
[--C-:B------:R-:W-:Y:S01]  /*f340*/  FFMA.FTZ R143, R143, UR14, -R125.reuse ;  /* 0x0000000e8f8f7c23 */ /* 0x100fe2000801087d */
[----:B------:R-:W-:Y:S01]  /*f350*/  FFMA.FTZ R131, R131, UR14, -R125 ;  /* 0x0000000e83837c23 */ /* 0x000fe2000801087d */
[----:B------:R-:W2:Y:S01]  /*f360*/  MUFU.EX2 R203, R203 ;  /* 0x000000cb00cb7308 */ /* 0x000ea20000000800 */
[----:B-1----:R-:W-:Y:S01]  /*f370*/  FFMA.FTZ R138, R2, R3, R201 ;  /* 0x00000003028a7223 */ /* 0x002fe200000100c9 */
[----:B------:R-:W-:Y:S01]  /*f380*/  @!P1 PRMT R133, RZ, 0x654, R133 ;  /* 0x00000654ff859816 */ /* 0x000fe20000000085 */
[----:B------:R-:W-:Y:S01]  /*f390*/  FADD.FTZ R3, R151, R4 ;  /* 0x0000000497037221 */ /* 0x000fe20000010000 */
[--C-:B------:R-:W-:Y:S01]  /*f3a0*/  FFMA.FTZ R4, R139, UR14, -R125.reuse ;  /* 0x0000000e8b047c23 */ /* 0x100fe2000801087d */
[--C-:B------:R-:W-:Y:S01]  /*f3b0*/  FFMA.FTZ R134, R134, UR14, -R125.reuse ;  /* 0x0000000e86867c23 */ /* 0x100fe2000801087d */
[----:B------:R-:W-:Y:S01]  /*f3c0*/  FFMA.FTZ R135, R135, UR14, -R125 ;  /* 0x0000000e87877c23 */ /* 0x000fe2000801087d */
[----:B------:R-:W-:Y:S01]  /*f3d0*/  FADD.FTZ R3, R202, R3 ;  /* 0x00000003ca037221 */ /* 0x000fe20000010000 */
[----:B------:R-:W1:Y:S01]  /*f3e0*/  MUFU.EX2 R10, R10 ;  /* 0x0000000a000a7308 */ /* 0x000e620000000800 */
[C---:B0-----:R-:W-:Y:S01]  /*f3f0*/  FADD.FTZ R138, R9.reuse, R138 ;  /* 0x0000008a098a7221 */ /* 0x041fe20000010000 */
[----:B------:R-:W-:Y:S01]  /*f400*/  F2FP.F16.F32.PACK_AB R201, R9, R201 ;  /* 0x000000c909c9723e */ /* 0x000fe200000000ff */
[----:B------:R-:W-:Y:S01]  /*f410*/  FADD.FTZ R3, R166, R3 ;  /* 0x00000003a6037221 */ /* 0x000fe20000010000 */
[--C-:B------:R-:W-:Y:S01]  /*f420*/  FFMA.FTZ R123, R123, UR14, -R125.reuse ;  /* 0x0000000e7b7b7c23 */ /* 0x100fe2000801087d */
[----:B------:R-:W-:Y:S01]  /*f430*/  FFMA.FTZ R126, R126, UR14, -R125 ;  /* 0x0000000e7e7e7c23 */ /* 0x000fe2000801087d */
[----:B------:R-:W-:-:S02]  /*f440*/  F2FP.F16.F32.PACK_AB R202, R166, R202 ;  /* 0x000000caa6ca723e */ /* 0x000fc400000000ff */
[----:B------:R-:W0:Y:S08]  /*f450*/  MUFU.EX2 R197, R197 ;  /* 0x000000c500c57308 */ /* 0x000e300000000800 */
[----:B------:R-:W3:Y:S08]  /*f460*/  MUFU.EX2 R11, R11 ;  /* 0x0000000b000b7308 */ /* 0x000ef00000000800 */
[----:B------:R-:W4:Y:S08]  /*f470*/  MUFU.EX2 R199, R199 ;  /* 0x000000c700c77308 */ /* 0x000f300000000800 */
[----:B------:R-:W5:Y:S08]  /*f480*/  MUFU.EX2 R13, R13 ;  /* 0x0000000d000d7308 */ /* 0x000f700000000800 */
        /* <DEDUP_REMOVED lines=17> */
[----:B------:R2:W-:Y:S05]  /*f5a0*/  @!P1 SYNCS.ARRIVE.TRANS64.RED.A1T0 RZ, [R133+URZ], RZ ;  /* 0x000000ff85ff99a7 */ /* 0x0005ea000810043f */
[----:B------:R-:W-:Y:S01]  /*f5b0*/  MUFU.EX2 R129, R129 ;  /* 0x0000008100817308 */ /* 0x000fe20000000800 */
[----:B------:R-:W-:Y:S01]  /*f5c0*/  F2FP.F16.F32.PACK_AB R176, R121, R120 ;  /* 0x0000007879b0723e */ /* 0x000fe200000000ff */
[----:B--2---:R-:W-:Y:S01]  /*f5d0*/  FADD.FTZ R133, R203, R138 ;  /* 0x0000008acb857221 */ /* 0x004fe20000010000 */
[----:B------:R2:W-:Y:S01]  /*f5e0*/  @!P1 SYNCS.ARRIVE.TRANS64.RED.A1T0 RZ, [R140+URZ], RZ ;  /* 0x000000ff8cff99a7 */ /* 0x0005e2000810043f */
[----:B-1----:R-:W-:-:S04]  /*f5f0*/  F2FP.F16.F32.PACK_AB R203, R10, R203 ;  /* 0x000000cb0acb723e */ /* 0x002fc800000000ff */
[----:B------:R-:W-:Y:S01]  /*f600*/  MUFU.EX2 R135, R135 ;  /* 0x0000008700877308 */ /* 0x000fe20000000800 */
[----:B------:R-:W-:-:S04]  /*f610*/  FADD.FTZ R138, R10, R133 ;  /* 0x000000850a8a7221 */ /* 0x000fc80000010000 */
[----:B0-----:R-:W-:Y:S01]  /*f620*/  FADD.FTZ R138, R197, R138 ;  /* 0x0000008ac58a7221 */ /* 0x001fe20000010000 */
[----:B--2---:R-:W-:Y:S01]  /*f630*/  FADD.FTZ R140, R196, R3 ;  /* 0x00000003c48c7221 */ /* 0x004fe20000010000 */
[C---:B---3--:R-:W-:Y:S01]  /*f640*/  F2FP.F16.F32.PACK_AB R197, R11.reuse, R197 ;  /* 0x000000c50bc5723e */ /* 0x048fe200000000ff */
[----:B------:R-:W-:Y:S01]  /*f650*/  MUFU.EX2 R10, R131 ;  /* 0x00000083000a7308 */ /* 0x000fe20000000800 */
[----:B------:R-:W-:Y:S01]  /*f660*/  FADD.FTZ R138, R11, R138 ;  /* 0x0000008a0b8a7221 */ /* 0x000fe20000010000 */
[C---:B------:R-:W-:Y:S01]  /*f670*/  FADD.FTZ R3, R165.reuse, R140 ;  /* 0x0000008ca5037221 */ /* 0x040fe20000010000 */
[----:B------:R-:W-:Y:S02]  /*f680*/  F2FP.F16.F32.PACK_AB R196, R165, R196 ;  /* 0x000000c4a5c4723e */ /* 0x000fe400000000ff */
[----:B----4-:R-:W-:Y:S01]  /*f690*/  FADD.FTZ R138, R199, R138 ;  /* 0x0000008ac78a7221 */ /* 0x010fe20000010000 */
[----:B------:R-:W-:Y:S01]  /*f6a0*/  FADD.FTZ R133, R198, R3 ;  /* 0x00000003c6857221 */ /* 0x000fe20000010000 */
[----:B------:R-:W-:Y:S01]  /*f6b0*/  FFMA.FTZ R3, R122, UR14, -R125 ;  /* 0x0000000e7a037c23 */ /* 0x000fe2000801087d */
[C---:B------:R-:W-:Y:S01]  /*f6c0*/  F2FP.F16.F32.PACK_AB R198, R18.reuse, R198 ;  /* 0x000000c612c6723e */ /* 0x040fe200000000ff */
[----:B-----5:R-:W-:Y:S01]  /*f6d0*/  FADD.FTZ R138, R13, R138 ;  /* 0x0000008a0d8a7221 */ /* 0x020fe20000010000 */
[----:B------:R-:W-:Y:S01]  /*f6e0*/  FADD.FTZ R133, R18, R133 ;  /* 0x0000008512857221 */ /* 0x000fe20000010000 */
[----:B------:R-:W-:Y:S01]  /*f6f0*/  MUFU.EX2 R122, R143 ;  /* 0x0000008f007a7308 */ /* 0x000fe20000000800 */
[----:B------:R-:W-:Y:S01]  /*f700*/  FFMA.FTZ R125, R127, UR14, -R125 ;  /* 0x0000000e7f7d7c23 */ /* 0x000fe2000801087d */
[----:B------:R-:W-:Y:S01]  /*f710*/  FADD.FTZ R138, R193, R138 ;  /* 0x0000008ac18a7221 */ /* 0x000fe20000010000 */
[----:B------:R-:W-:Y:S01]  /*f720*/  FADD.FTZ R133, R192, R133 ;  /* 0x00000085c0857221 */ /* 0x000fe20000010000 */
[----:B------:R-:W-:-:S02]  /*f730*/  F2FP.F16.F32.PACK_AB R192, R12, R192 ;  /* 0x000000c00cc0723e */ /* 0x000fc400000000ff */
[----:B------:R-:W-:Y:S01]  /*f740*/  FADD.FTZ R138, R15, R138 ;  /* 0x0000008a0f8a7221 */ /* 0x000fe20000010000 */
[----:B------:R-:W-:Y:S01]  /*f750*/  FADD.FTZ R133, R12, R133 ;  /* 0x000000850c857221 */ /* 0x000fe20000010000 */
[----:B------:R-:W-:Y:S01]  /*f760*/  MUFU.EX2 R3, R3 ;  /* 0x0000000300037308 */ /* 0x000fe20000000800 */
[----:B------:R-:W-:Y:S01]  /*f770*/  F2FP.F16.F32.PACK_AB R199, R13, R199 ;  /* 0x000000c70dc7723e */ /* 0x000fe200000000ff */
[----:B------:R-:W-:Y:S01]  /*f780*/  FADD.FTZ R138, R195, R138 ;  /* 0x0000008ac38a7221 */ /* 0x000fe20000010000 */
[----:B------:R-:W-:Y:S01]  /*f790*/  FADD.FTZ R130, R194, R133 ;  /* 0x00000085c2827221 */ /* 0x000fe20000010000 */
[----:B------:R-:W-:Y:S02]  /*f7a0*/  F2FP.F16.F32.PACK_AB R193, R15, R193 ;  /* 0x000000c10fc1723e */ /* 0x000fe400000000ff */
[----:B------:R-:W-:Y:S01]  /*f7b0*/  FADD.FTZ R138, R17, R138 ;  /* 0x0000008a118a7221 */ /* 0x000fe20000010000 */
[C---:B------:R-:W-:Y:S01]  /*f7c0*/  FADD.FTZ R9, R153.reuse, R130 ;  /* 0x0000008299097221 */ /* 0x040fe20000010000 */
[----:B------:R-:W0:Y:S01]  /*f7d0*/  MUFU.EX2 R123, R123 ;  /* 0x0000007b007b7308 */ /* 0x000e220000000800 */
[----:B------:R-:W-:Y:S01]  /*f7e0*/  F2FP.F16.F32.PACK_AB R194, R153, R194 ;  /* 0x000000c299c2723e */ /* 0x000fe200000000ff */
[----:B------:R-:W-:Y:S01]  /*f7f0*/  FADD.FTZ R138, R189, R138 ;  /* 0x0000008abd8a7221 */ /* 0x000fe20000010000 */
[----:B------:R-:W-:Y:S01]  /*f800*/  FADD.FTZ R9, R188, R9 ;  /* 0x00000009bc097221 */ /* 0x000fe20000010000 */
[----:B------:R-:W-:-:S02]  /*f810*/  F2FP.F16.F32.PACK_AB R195, R17, R195 ;  /* 0x000000c311c3723e */ /* 0x000fc400000000ff */
[----:B------:R-:W-:Y:S01]  /*f820*/  FADD.FTZ R138, R21, R138 ;  /* 0x0000008a158a7221 */ /* 0x000fe20000010000 */
[C---:B------:R-:W-:Y:S01]  /*f830*/  FADD.FTZ R9, R20.reuse, R9 ;  /* 0x0000000914097221 */ /* 0x040fe20000010000 */
[----:B------:R-:W1:Y:S01]  /*f840*/  MUFU.EX2 R132, R132 ;  /* 0x0000008400847308 */ /* 0x000e620000000800 */
[----:B------:R-:W-:Y:S01]  /*f850*/  F2FP.F16.F32.PACK_AB R188, R20, R188 ;  /* 0x000000bc14bc723e */ /* 0x000fe200000000ff */
[----:B------:R-:W-:Y:S01]  /*f860*/  FADD.FTZ R11, R191, R138 ;  /* 0x0000008abf0b7221 */ /* 0x000fe20000010000 */
[----:B------:R-:W-:Y:S01]  /*f870*/  FADD.FTZ R9, R190, R9 ;  /* 0x00000009be097221 */ /* 0x000fe20000010000 */
[----:B------:R-:W-:Y:S02]  /*f880*/  F2FP.F16.F32.PACK_AB R189, R21, R189 ;  /* 0x000000bd15bd723e */ /* 0x000fe400000000ff */
[----:B------:R-:W-:Y:S01]  /*f890*/  FADD.FTZ R12, R124, R11 ;  /* 0x0000000b7c0c7221 */ /* 0x000fe20000010000 */
[----:B------:R-:W-:Y:S01]  /*f8a0*/  FADD.FTZ R9, R14, R9 ;  /* 0x000000090e097221 */ /* 0x000fe20000010000 */
[----:B------:R-:W2:Y:S01]  /*f8b0*/  MUFU.EX2 R179, R126 ;  /* 0x0000007e00b37308 */ /* 0x000ea20000000800 */
[----:B0-----:R-:W-:Y:S01]  /*f8c0*/  F2FP.F16.F32.PACK_AB R177, R123, R3 ;  /* 0x000000037bb1723e */ /* 0x001fe200000000ff */
[----:B------:R-:W-:Y:S01]  /*f8d0*/  FADD.FTZ R11, R185, R12 ;  /* 0x0000000cb90b7221 */ /* 0x000fe20000010000 */
[----:B------:R-:W-:Y:S01]  /*f8e0*/  FADD.FTZ R9, R184, R9 ;  /* 0x00000009b8097221 */ /* 0x000fe20000010000 */
[----:B------:R-:W-:-:S02]  /*f8f0*/  F2FP.F16.F32.PACK_AB R185, R4, R185 ;  /* 0x000000b904b9723e */ /* 0x000fc400000000ff */
[----:B------:R-:W-:Y:S01]  /*f900*/  FADD.FTZ R12, R4, R11 ;  /* 0x0000000b040c7221 */ /* 0x000fe20000010000 */
[----:B------:R-:W-:Y:S01]  /*f910*/  FADD.FTZ R9, R136, R9 ;  /* 0x0000000988097221 */ /* 0x000fe20000010000 */
[----:B------:R-:W0:Y:S01]  /*f920*/  MUFU.EX2 R125, R125 ;  /* 0x0000007d007d7308 */ /* 0x000e220000000800 */
[----:B-1----:R-:W-:Y:S02]  /*f930*/  F2FP.F16.F32.PACK_AB R178, R8, R132 ;  /* 0x0000008408b2723e */ /* 0x002fe400000000ff */
        /* <DEDUP_REMOVED lines=25> */
[----:B--2---:R-:W-:Y:S01]  /*fad0*/  FADD.FTZ R12, R179, R12 ;  /* 0x0000000cb30c7221 */ /* 0x004fe20000010000 */
[----:B------:R-:W-:Y:S02]  /*fae0*/  F2FP.F16.F32.PACK_AB R183, R135, R134 ;  /* 0x0000008687b7723e */ /* 0x000fe400000000ff */
[----:B------:R-:W-:Y:S01]  /*faf0*/  FADD.FTZ R4, R8, R9 ;  /* 0x0000000908047221 */ /* 0x000fe20000010000 */
[C---:B0-----:R-:W-:Y:S01]  /*fb00*/  FADD.FTZ R3, R125.reuse, R12 ;  /* 0x0000000c7d037221 */ /* 0x041fe20000010000 */
[----:B------:R-:W-:Y:S01]  /*fb10*/  F2FP.F16.F32.PACK_AB R179, R125, R179 ;  /* 0x000000b37db3723e */ /* 0x000fe200000000ff */
[----:B------:R-:W-:Y:S02]  /*fb20*/  IMAD.MOV.U32 R8, RZ, RZ, R6 ;  /* 0x000000ffff087224 */ /* 0x000fe400078e0006 */
[----:B------:R-:W-:Y:S01]  /*fb30*/  IMAD.MOV.U32 R9, RZ, RZ, R7 ;  /* 0x000000ffff097224 */ /* 0x000fe200078e0007 */
[----:B------:R-:W-:Y:S06]  /*fb40*/  @P2 BRA `(.L_x_2274) ;  /* 0xffffffbc00042947 */ /* 0x000fec000383ffff */
.L_x_2265:
        /* <DEDUP_REMOVED lines=99> */
.L_x_2275:
[----:B------:R-:W-:Y:S01]  /*10180*/  R2UR UR4, R16 ;  /* 0x00000000100472ca */ /* 0x000fe200000e0000 */
[----:B------:R-:W-:-:S12]  /*10190*/  ULEA UR5, UR36, UR60, 0x3 ;  /* 0x0000003c24057291 */ /* 0x000fd8000f8e183f */
[----:B------:R-:W-:-:S05]  /*101a0*/  IMAD.U32 R0, RZ, RZ, UR4 ;  /* 0x00000004ff007e24 */ /* 0x000fca000f8e00ff */
[----:B------:R-:W-:-:S04]  /*101b0*/  SHF.L.U32 R0, R0, 0x1f, RZ ;  /* 0x0000001f00007819 */ /* 0x000fc800000006ff */
[----:B------:R0:W1:Y:S01]  /*101c0*/  SYNCS.PHASECHK.TRANS64.TRYWAIT P2, [UR5+0x36850], R0 ;  /* 0x03685000ff0075a7 */ /* 0x0000620008040145 */
[----:B------:R-:W-:Y:S05]  /*101d0*/  @!P0 BRA `(.L_x_2276) ;  /* 0x0000000000048947 */ /* 0x000fea0003800000 */
[----:B------:R-:W-:Y:S01]  /*101e0*/  BPT.TRAP 0x1 ;  /* 0x000000040000795c */ /* 0x000fe20000300000 */
.L_x_2276:
[----:B-1----:R-:W-:Y:S05]  /*101f0*/  @P2 BRA `(.L_x_2277) ;  /* 0x0000000000082947 */ /* 0x002fea0003800000 */
[----:B------:R-:W1:Y:S02]  /*10200*/  SYNCS.PHASECHK.TRANS64.TRYWAIT P0, [UR5+0x36850], R0 ;  /* 0x03685000ff0075a7 */ /* 0x000e640008000145 */
[----:B-1----:R-:W-:Y:S05]  /*10210*/  @!P0 BRA `(.L_x_2278) ;  /* 0x000000c000a48947 */ /* 0x002fea0003800000 */
.L_x_2277:
[----:B------:R-:W-:Y:S01]  /*10220*/  UIADD3 UR60, UR60, 0x400, URZ ;  /* 0x000004003c3c7890 */ /* 0x000fe2000fffe03f */
[----:B------:R-:W-:Y:S01]  /*10230*/  WARPGROUP.ARRIVE ;  /* 0x00000000000079c5 */ /* 0x000fe20000000000 */
[----:B------:R-:W-:Y:S01]  /*10240*/  UMOV UR7, 0x40000040 ;  /* 0x4000004000077882 */ /* 0x000fe20000000000 */
[----:B-1----:R-:W1:Y:S01]  /*10250*/  SHFL.BFLY PT, R5, R4, 0x2, 0x1f ;  /* 0x0c401f0004057f89 */ /* 0x002e6200000e0000 */
[----:B------:R-:W-:Y:S01]  /*10260*/  USHF.R.U32.HI UR60, URZ, 0x4, UR60 ;  /* 0x000000043f3c7899 */ /* 0x000fe2000801163c */
[----:B------:R-:W-:Y:S01]  /*10270*/  IMAD.U32 R11, RZ, RZ, UR5 ;  /* 0x00000005ff0b7e24 */ /* 0x000fe2000f8e00ff */
[----:B------:R-:W-:Y:S01]  /*10280*/  R2UR UR8, R234 ;  /* 0x00000000ea0872ca */ /* 0x000fe200000e0000 */
[----:B0-----:R-:W0:Y:S01]  /*10290*/  SHFL.BFLY PT, R0, R3, 0x2, 0x1f ;  /* 0x0c401f0003007f89 */ /* 0x001e2200000e0000 */
[----:B------:R-:W-:Y:S01]  /*102a0*/  ULOP3.LUT UR60, UR60, 0x3fff, URZ, 0xc0, !UPT ;  /* 0x00003fff3c3c7892 */ /* 0x000fe2000f8ec03f */
[----:B------:R-:W-:Y:S01]  /*102b0*/  @!P1 VIADD R11, R11, 0x36860 ;  /* 0x000368600b0b9836 */ /* 0x000fe20000000000 */
[----:B------:R-:W-:Y:S01]  /*102c0*/  R2UR UR5, R16 ;  /* 0x00000000100572ca */ /* 0x000fe200000e0000 */
[----:B------:R-:W-:Y:S01]  /*102d0*/  IMAD.MOV.U32 R8, RZ, RZ, RZ ;  /* 0x000000ffff087224 */ /* 0x000fe200078e00ff */
[----:B------:R-:W-:-:S02]  /*102e0*/  ULOP3.LUT UR4, UR60, 0x3800000, URZ, 0xfc, !UPT ;  /* 0x038000003c047892 */ /* 0x000fc4000f8efc3f */
[----:B------:R-:W-:Y:S02]  /*102f0*/  @!P1 PRMT R11, RZ, 0x654, R11 ;  /* 0x00000654ff0b9816 */ /* 0x000fe4000000000b */
[----:B------:R-:W-:Y:S02]  /*10300*/  UIMAD UR4, UR36, 0xa80, UR4 ;  /* 0x00000a80240478a4 */ /* 0x000fe4000f8e0204 */
[----:B------:R-:W-:Y:S02]  /*10310*/  UIADD3 UR36, UR36, 0x1, URZ ;  /* 0x0000000124247890 */ /* 0x000fe4000fffe03f */
[----:B------:R-:W-:Y:S02]  /*10320*/  UIADD3 UR8, UR8, 0x1, URZ ;  /* 0x0000000108087890 */ /* 0x000fe4000fffe03f */
[----:B------:R-:W-:Y:S01]  /*10330*/  UISETP.NE.AND UP0, UPT, UR36, 0x2, UPT ;  /* 0x000000022400788c */ /* 0x000fe2000bf05270 */
[----:B------:R-:W-:Y:S02]  /*10340*/  UMOV UR6, UR4 ;  /* 0x0000000400067c82 */ /* 0x000fe40008000000 */
[----:B------:R-:W-:Y:S01]  /*10350*/  HGMMA.64x192x16.F32 R24, R200, gdesc[UR4].tnspB, R24, gsb0 ;  /* 0x42e00004c8187df0 */ /* 0x000fe20008000818 */
[----:B------:R-:W-:Y:S01]  /*10360*/  UIADD3 UR6, UR4, 0x80, URZ ;  /* 0x0000008004067890 */ /* 0x000fe2000fffe03f */
[----:B-1----:R-:W-:Y:S01]  /*10370*/  FADD.FTZ R5, R5, R4 ;  /* 0x0000000405057221 */ /* 0x002fe20000010000 */
[----:B------:R-:W-:Y:S01]  /*10380*/  UMOV UR7, 0x40000040 ;  /* 0x4000004000077882 */ /* 0x000fe20000000000 */
[----:B------:R-:W-:-:S02]  /*10390*/  IMAD.U32 R4, RZ, RZ, UR14 ;  /* 0x0000000eff047e24 */ /* 0x000fc4000f8e00ff */
[----:B0-----:R-:W-:Y:S01]  /*103a0*/  FADD.FTZ R2, R0, R3 ;  /* 0x0000000300027221 */ /* 0x001fe20000010000 */
[----:B------:R-:W-:Y:S01]  /*103b0*/  IMAD.MOV.U32 R3, RZ, RZ, RZ ;  /* 0x000000ffff037224 */ /* 0x000fe200078e00ff */
[----:B------:R-:W0:Y:S01]  /*103c0*/  SHFL.BFLY PT, R0, R5, 0x1, 0x1f ;  /* 0x0c201f0005007f89 */ /* 0x000e2200000e0000 */
[----:B------:R-:W-:Y:S01]  /*103d0*/  IMAD.U32 R234, RZ, RZ, UR8 ;  /* 0x00000008ffea7e24 */ /* 0x000fe2000f8e00ff */
[----:B------:R-:W-:Y:S02]  /*103e0*/  USEL UR36, UR36, URZ, UP0 ;  /* 0x0000003f24247287 */ /* 0x000fe40008000000 */
[----:B------:R-:W1:Y:S01]  /*103f0*/  SHFL.BFLY PT, R9, R2, 0x1, 0x1f ;  /* 0x0c201f0002097f89 */ /* 0x000e6200000e0000 */
[----:B0-----:R-:W-:Y:S01]  /*10400*/  FADD.FTZ R12, R5, R0 ;  /* 0x00000000050c7221 */ /* 0x001fe20000010000 */
[----:B------:R-:W-:Y:S02]  /*10410*/  IMAD.U32 R5, RZ, RZ, UR14 ;  /* 0x0000000eff057e24 */ /* 0x000fe4000f8e00ff */
[----:B------:R-:W-:-:S02]  /*10420*/  IMAD.MOV.U32 R0, RZ, RZ, -0x800000 ;  /* 0xff800000ff007424 */ /* 0x000fc400078e00ff */
[----:B-1----:R-:W-:Y:S01]  /*10430*/  FADD.FTZ R13, R2, R9 ;  /* 0x00000009020d7221 */ /* 0x002fe20000010000 */
[----:B------:R-:W-:Y:S01]  /*10440*/  FSETP.NE.FTZ.AND P0, PT, R12, RZ, PT ;  /* 0x000000ff0c00720b */ /* 0x000fe20003f15000 */
[----:B------:R-:W-:-:S03]  /*10450*/  IMAD.MOV.U32 R2, RZ, RZ, -0x800000 ;  /* 0xff800000ff027424 */ /* 0x000fc600078e00ff */
[----:B------:R-:W-:-:S09]  /*10460*/  FSETP.NE.FTZ.AND P2, PT, R13, RZ, PT ;  /* 0x000000ff0d00720b */ /* 0x000fd20003f55000 */
[----:B------:R-:W0:Y:S01]  /*10470*/  @P0 MUFU.LG2 R9, R12 ;  /* 0x0000000c00090308 */ /* 0x000e220000000c00 */
[----:B------:R-:W-:-:S07]  /*10480*/  @P0 FMUL.FTZ R4, R4, 0.69314718246459960938 ;  /* 0x3f31721804040820 */ /* 0x000fce0000410000 */
[----:B------:R-:W1:Y:S08]  /*10490*/  @P2 MUFU.LG2 R10, R13 ;  /* 0x0000000d000a2308 */ /* 0x000e700000000c00 */
[----:B------:R2:W3:Y:S01]  /*104a0*/  @P0 MUFU.RCP R8, R12 ;  /* 0x0000000c00080308 */ /* 0x0004e20000001000 */
[----:B0-----:R-:W-:-:S04]  /*104b0*/  @P0 FMUL.FTZ R9, R9, 0.69314718246459960938 ;  /* 0x3f31721809090820 */ /* 0x001fc80000410000 */
[----:B------:R-:W-:Y:S01]  /*104c0*/  @P0 FFMA.FTZ R0, R4, R7, R9 ;  /* 0x0000000704000223 */ /* 0x000fe20000010009 */
[----:B------:R-:W-:Y:S02]  /*104d0*/  PLOP3.LUT P0, PT, PT, PT, PT, 0x8, 0x0 ;  /* 0x000000000000781c */ /* 0x000fe40003f0e170 */
[----:B------:R-:W0:Y:S01]  /*104e0*/  @P2 MUFU.RCP R3, R13 ;  /* 0x0000000d00032308 */ /* 0x000e220000001000 */
[----:B--2---:R-:W-:Y:S01]  /*104f0*/  @P2 FMUL.FTZ R12, R5, 0.69314718246459960938 ;  /* 0x3f317218050c2820 */ /* 0x004fe20000410000 */
        /* <DEDUP_REMOVED lines=29> */
[----:B------:R-:W-:-:S06]  /*106d0*/  ULOP3.LUT UR5, UR5, UR4, URZ, 0x3c, !UPT ;  /* 0x0000000405057292 */ /* 0x000fcc000f8e3c3f */
[----:B------:R-:W-:Y:S01]  /*106e0*/  IMAD.U32 R16, RZ, RZ, UR5 ;  /* 0x00000005ff107e24 */ /* 0x000fe2000f8e00ff */
[----:B------:R-:W-:Y:S02]  /*106f0*/  WARPGROUP.DEPBAR.LE gsb0, 0x0 ;  /* 0x00008000000079c5 */ /* 0x000fe40000010000 */
[----:B------:R-:W-:-:S06]  /*10700*/  WARPGROUP.ARRIVE ;  /* 0x00000000000079c5 */ /* 0x000fcc0000000000 */
[----:B------:R-:W-:Y:S03]  /*10710*/  HGMMA.64x192x16.F32 R24, R176, gdesc[UR4].tnspB, R24, gsb0 ;  /* 0x42e00004b0187df0 */ /* 0x000fe60008000818 */
[----:B------:R-:W-:Y:S02]  /*10720*/  WARPGROUP.DEPBAR.LE gsb0, 0x0 ;  /* 0x00008000000079c5 */ /* 0x000fe40000010000 */
[----:B------:R1:W-:Y:S01]  /*10730*/  @!P1 SYNCS.ARRIVE.TRANS64.RED.A1T0 RZ, [R11+URZ], RZ ;  /* 0x000000ff0bff99a7 */ /* 0x0003e2000810043f */
        /* <DEDUP_REMOVED lines=96> */
.L_x_2248:
        /* <DEDUP_REMOVED lines=17> */
[----:B------:R-:W-:Y:S01]  /*10e50*/  ULDC.64 UR24, c[0x0][0x208] ;  /* 0x0000820000187ab9 */ /* 0x000fe20000000a00 */
[----:B------:R-:W-:Y:S02]  /*10e60*/  R2UR UR21, R206 ;  /* 0x00000000ce1572ca */ /* 0x000fe400000e0000 */
[----:B------:R-:W-:Y:S02]  /*10e70*/  R2UR UR18, R23 ;  /* 0x00000000171272ca */ /* 0x000fe400000e0000 */
[----:B------:R-:W-:-:S02]  /*10e80*/  R2UR UR20, R209 ;  /* 0x00000000d11472ca */ /* 0x000fc400000e0000 */
[----:B------:R-:W-:-:S05]  /*10e90*/  R2UR UR23, R231 ;  /* 0x00000000e71772ca */ /* 0x000fca00000e0000 */
[----:B------:R-:W-:Y:S01]  /*10ea0*/  USHF.L.U64.HI UR16, UR19, 0x2, UR17 ;  /* 0x0000000213107899 */ /* 0x000fe20008010211 */
[----:B------:R-:W-:Y:S01]  /*10eb0*/  UMOV UR10, UR8 ;  /* 0x00000008000a7c82 */ /* 0x000fe20008000000 */
[----:B0-----:R-:W-:Y:S01]  /*10ec0*/  UMOV UR11, UR4 ;  /* 0x00000004000b7c82 */ /* 0x001fe20008000000 */
[----:B------:R-:W-:-:S04]  /*10ed0*/  USHF.L.U32 UR4, UR19, 0x2, URZ ;  /* 0x0000000213047899 */ /* 0x000fc8000800063f */
[----:B------:R-:W-:-:S04]  /*10ee0*/  UIADD3 UR9, UP0, UR4, UR14, URZ ;  /* 0x0000000e04097290 */ /* 0x000fc8000ff1e03f */
[----:B------:R-:W-:Y:S01]  /*10ef0*/  UIADD3.X UR12, UR16, UR15, URZ, UP0, !UPT ;  /* 0x0000000f100c7290 */ /* 0x000fe200087fe43f */
[----:B------:R-:W-:Y:S01]  /*10f00*/  BAR.SYNC.DEFER_BLOCKING 0x1, 0x100 ;  /* 0x0044000000007b1d */ /* 0x000fe20000010000 */
[----:B--2---:R-:W-:-:S03]  /*10f10*/  IMAD.WIDE R4, R3, R4, UR10 ;  /* 0x0000000a03047e25 */ /* 0x004fc6000f8e0204 */
[C---:B------:R-:W-:Y:S02]  /*10f20*/  LOP3.LUT R3, R4.reuse, 0x380, RZ, 0xc0, !PT ;  /* 0x0000038004037812 */ /* 0x040fe400078ec0ff */
[C---:B------:R-:W-:Y:S02]  /*10f30*/  IADD3 R6, P2, R4.reuse, 0x20, RZ ;  /* 0x0000002004067810 */ /* 0x040fe40007f5e0ff */
[C---:B------:R-:W-:Y:S02]  /*10f40*/  IADD3 R8, P1, R4.reuse, 0x40, RZ ;  /* 0x0000004004087810 */ /* 0x040fe40007f3e0ff */
[C---:B------:R-:W-:Y:S01]  /*10f50*/  IADD3 R17, P6, R4.reuse, 0x60, RZ ;  /* 0x0000006004117810 */ /* 0x040fe20007fde0ff */
[--C-:B------:R-:W-:Y:S01]  /*10f60*/  IMAD.X R11, RZ, RZ, R5.reuse, P2 ;  /* 0x000000ffff0b7224 */ /* 0x100fe200010e0605 */
[C---:B------:R-:W-:Y:S01]  /*10f70*/  IADD3 R133, P5, R4.reuse, 0x4000, RZ ;  /* 0x0000400004857810 */ /* 0x040fe20007fbe0ff */
[--C-:B------:R-:W-:Y:S01]  /*10f80*/  IMAD.X R13, RZ, RZ, R5.reuse, P1 ;  /* 0x000000ffff0d7224 */ /* 0x100fe200008e0605 */
[----:B------:R-:W-:Y:S01]  /*10f90*/  SHF.R.U64 R3, R3, 0x3, RZ ;  /* 0x0000000303037819 */ /* 0x000fe200000012ff */
[--C-:B------:R-:W-:Y:S01]  /*10fa0*/  IMAD.X R15, RZ, RZ, R5.reuse, P6 ;  /* 0x000000ffff0f7224 */ /* 0x100fe200030e0605 */
[C---:B------:R-:W-:Y:S01]  /*10fb0*/  IADD3 R22, P0, R4.reuse, 0x4020, RZ ;  /* 0x0000402004167810 */ /* 0x040fe20007f1e0ff */
[----:B------:R-:W-:Y:S01]  /*10fc0*/  IMAD.X R89, RZ, RZ, R5, P5 ;  /* 0x000000ffff597224 */ /* 0x000fe200028e0605 */
[----:B------:R-:W-:-:S02]  /*10fd0*/  IADD3 R135, P4, R4, 0x4040, RZ ;  /* 0x0000404004877810 */ /* 0x000fc40007f9e0ff */
        /* <DEDUP_REMOVED lines=10> */
[----:B------:R-:W-:Y:S01]  /*11080*/  LOP3.LUT R7, R8, 0x380, RZ, 0xc0, !PT ;  /* 0x0000038008077812 */ /* 0x000fe200078ec0ff */
[--C-:B------:R-:W-:Y:S01]  /*11090*/  IMAD.X R131, RZ, RZ, R5.reuse, P6 ;  /* 0x000000ffff837224 */ /* 0x100fe200030e0605 */
[----:B------:R-:W-:Y:S01]  /*110a0*/  LOP3.LUT R4, R3, R4, RZ, 0x3c, !PT ;  /* 0x0000000403047212 */ /* 0x000fe200078e3cff */
[----:B------:R-:W-:Y:S01]  /*110b0*/  IMAD.X R9, RZ, RZ, R5, P5 ;  /* 0x000000ffff097224 */ /* 0x000fe200028e0605 */
[----:B------:R-:W-:-:S02]  /*110c0*/  LOP3.LUT R3, R6, 0x380, RZ, 0xc0, !PT ;  /* 0x0000038006037812 */ /* 0x000fc400078ec0ff */
[----:B------:R-:W-:Y:S02]  /*110d0*/  SHF.R.U64 R7, R7, 0x3, RZ ;  /* 0x0000000307077819 */ /* 0x000fe400000012ff */
[----:B------:R-:W-:Y:S02]  /*110e0*/  SHF.R.U64 R3, R3, 0x3, RZ ;  /* 0x0000000303037819 */ /* 0x000fe400000012ff */
[----:B------:R-:W-:Y:S02]  /*110f0*/  LOP3.LUT R12, R7, R8, RZ, 0x3c, !PT ;  /* 0x00000008070c7212 */ /* 0x000fe400078e3cff */
[----:B------:R-:W-:Y:S02]  /*11100*/  LOP3.LUT R8, R137, 0x380, RZ, 0xc0, !PT ;  /* 0x0000038089087812 */ /* 0x000fe400078ec0ff */
[----:B------:R-:W-:Y:S02]  /*11110*/  LOP3.LUT R18, R133, 0x380, RZ, 0xc0, !PT ;  /* 0x0000038085127812 */ /* 0x000fe400078ec0ff */
[----:B------:R-:W-:-:S02]  /*11120*/  LOP3.LUT R10, R3, R6, RZ, 0x3c, !PT ;  /* 0x00000006030a7212 */ /* 0x000fc400078e3cff */
        /* <DEDUP_REMOVED lines=15> */
[----:B------:R-:W-:Y:S02]  /*11220*/  LOP3.LUT R3, R128, 0x380, RZ, 0xc0, !PT ;  /* 0x0000038080037812 */ /* 0x000fe400078ec0ff */
[----:B------:R-:W-:Y:S02]  /*11230*/  LOP3.LUT R14, R14, R17, RZ, 0x3c, !PT ;  /* 0x000000110e0e7212 */ /* 0x000fe400078e3cff */
[----:B------:R-:W-:-:S02]  /*11240*/  SHF.R.U64 R8, R8, 0x3, RZ ;  /* 0x0000000308087819 */ /* 0x000fc400000012ff */
[----:B------:R-:W-:Y:S02]  /*11250*/  SHF.R.U64 R18, R18, 0x3, RZ ;  /* 0x0000000312127819 */ /* 0x000fe400000012ff */
[----:B------:R-:W-:Y:S02]  /*11260*/  LOP3.LUT R92, R6, R135, RZ, 0x3c, !PT ;  /* 0x00000087065c7212 */ /* 0x000fe400078e3cff */
[----:B------:R-:W-:Y:S02]  /*11270*/  LOP3.LUT R94, R7, R94, RZ, 0x3c, !PT ;  /* 0x0000005e075e7212 */ /* 0x000fe400078e3cff */
[----:B------:R-:W-:Y:S02]  /*11280*/  MOV R17, R4 ;  /* 0x0000000400117202 */ /* 0x000fe40000000f00 */
[----:B------:R-:W-:Y:S02]  /*11290*/  SHF.R.U64 R3, R3, 0x3, RZ ;  /* 0x0000000303037819 */ /* 0x000fe400000012ff */
[----:B------:R-:W-:-:S02]  /*112a0*/  F2FP.F16.F32.PACK_AB R4, R25, R24 ;  /* 0x000000181904723e */ /* 0x000fc400000000ff */
[----:B------:R-:W-:Y:S02]  /*112b0*/  F2FP.F16.F32.PACK_AB R5, R27, R26 ;  /* 0x0000001a1b05723e */ /* 0x000fe400000000ff */
[----:B------:R-:W-:Y:S02]  /*112c0*/  F2FP.F16.F32.PACK_AB R6, R29, R28 ;  /* 0x0000001c1d06723e */ /* 0x000fe400000000ff */
[----:B------:R-:W-:Y:S02]  /*112d0*/  F2FP.F16.F32.PACK_AB R7, R31, R30 ;  /* 0x0000001e1f07723e */ /* 0x000fe400000000ff */
[----:B------:R-:W-:Y:S02]  /*112e0*/  LOP3.LUT R130, R8, R139, RZ, 0x3c, !PT ;  /* 0x0000008b08827212 */ /* 0x000fe400078e3cff */
[----:B------:R-:W-:Y:S01]  /*112f0*/  MOV R134, R12 ;  /* 0x0000000c00867202 */ /* 0x000fe20000000f00 */
[----:B------:R0:W-:Y:S01]  /*11300*/  STSM.16.M88.4 [R17], R4 ;  /* 0x0000000411007844 */ /* 0x0001e20000000200 */
        /* <DEDUP_REMOVED lines=8> */
[----:B------:R-:W-:Y:S01]  /*11390*/  MOV R132, R88 ;  /* 0x0000005800847202 */ /* 0x000fe20000000f00 */
[----:B------:R1:W-:Y:S01]  /*113a0*/  STSM.16.M88.4 [R135], R12 ;  /* 0x0000000c87007844 */ /* 0x0003e20000000200 */
[----:B------:R-:W-:Y:S02]  /*113b0*/  MOV R22, R90 ;  /* 0x0000005a00167202 */ /* 0x000fe40000000f00 */
[----:B------:R-:W-:Y:S02]  /*113c0*/  MOV R18, R92 ;  /* 0x0000005c00127202 */ /* 0x000fe40000000f00 */
[----:B------:R-:W-:Y:S02]  /*113d0*/  MOV R3, R94 ;  /* 0x0000005e00037202 */ /* 0x000fe40000000f00 */
[----:B------:R-:W-:-:S02]  /*113e0*/  F2FP.F16.F32.PACK_AB R88, R41, R40 ;  /* 0x000000282958723e */ /* 0x000fc400000000ff */
[----:B------:R-:W-:Y:S02]  /*113f0*/  F2FP.F16.F32.PACK_AB R89, R43, R42 ;  /* 0x0000002a2b59723e */ /* 0x000fe400000000ff */
[----:B------:R-:W-:Y:S02]  /*11400*/  F2FP.F16.F32.PACK_AB R90, R45, R44 ;  /* 0x0000002c2d5a723e */ /* 0x000fe400000000ff */
[----:B------:R-:W-:Y:S02]  /*11410*/  F2FP.F16.F32.PACK_AB R91, R47, R46 ;  /* 0x0000002e2f5b723e */ /* 0x000fe400000000ff */
[----:B------:R-:W-:Y:S02]  /*11420*/  F2FP.F16.F32.PACK_AB R92, R49, R48 ;  /* 0x00000030315c723e */ /* 0x000fe400000000ff */
[----:B------:R-:W-:Y:S01]  /*11430*/  F2FP.F16.F32.PACK_AB R93, R51, R50 ;  /* 0x00000032335d723e */ /* 0x000fe200000000ff */
[----:B------:R2:W-:Y:S01]  /*11440*/  STSM.16.M88.4 [R134], R88 ;  /* 0x0000005886007844 */ /* 0x0005e20000000200 */
[----:B------:R-:W-:-:S02]  /*11450*/  F2FP.F16.F32.PACK_AB R94, R53, R52 ;  /* 0x00000034355e723e */ /* 0x000fc400000000ff */
[----:B------:R-:W-:Y:S02]  /*11460*/  F2FP.F16.F32.PACK_AB R95, R55, R54 ;  /* 0x00000036375f723e */ /* 0x000fe400000000ff */
[----:B0-----:R-:W-:Y:S02]  /*11470*/  MOV R17, R8 ;  /* 0x0000000800117202 */ /* 0x001fe40000000f00 */
[----:B------:R-:W-:Y:S01]  /*11480*/  F2FP.F16.F32.PACK_AB R4, R57, R56 ;  /* 0x000000383904723e */ /* 0x000fe200000000ff */
[----:B------:R0:W-:Y:S01]  /*11490*/  STSM.16.M88.4 [R133], R92 ;  /* 0x0000005c85007844 */ /* 0x0001e20000000200 */
[----:B------:R-:W-:Y:S02]  /*114a0*/  F2FP.F16.F32.PACK_AB R5, R59, R58 ;  /* 0x0000003a3b05723e */ /* 0x000fe400000000ff */
[----:B------:R-:W-:Y:S02]  /*114b0*/  F2FP.F16.F32.PACK_AB R6, R61, R60 ;  /* 0x0000003c3d06723e */ /* 0x000fe400000000ff */
[----:B------:R-:W-:-:S02]  /*114c0*/  F2FP.F16.F32.PACK_AB R7, R63, R62 ;  /* 0x0000003e3f07723e */ /* 0x000fc400000000ff */
[----:B------:R-:W-:Y:S02]  /*114d0*/  F2FP.F16.F32.PACK_AB R8, R65, R64 ;  /* 0x000000404108723e */ /* 0x000fe400000000ff */
[----:B------:R-:W-:Y:S01]  /*114e0*/  F2FP.F16.F32.PACK_AB R9, R67, R66 ;  /* 0x000000424309723e */ /* 0x000fe200000000ff */
[----:B------:R3:W-:Y:S01]  /*114f0*/  STSM.16.M88.4 [R132], R4 ;  /* 0x0000000484007844 */ /* 0x0007e20000000200 */
[----:B------:R-:W-:Y:S02]  /*11500*/  F2FP.F16.F32.PACK_AB R10, R69, R68 ;  /* 0x00000044450a723e */ /* 0x000fe400000000ff */
[----:B------:R-:W-:Y:S02]  /*11510*/  F2FP.F16.F32.PACK_AB R11, R71, R70 ;  /* 0x00000046470b723e */ /* 0x000fe400000000ff */
[----:B-1----:R-:W-:Y:S02]  /*11520*/  F2FP.F16.F32.PACK_AB R12, R73, R72 ;  /* 0x00000048490c723e */ /* 0x002fe400000000ff */
[----:B------:R-:W-:Y:S01]  /*11530*/  F2FP.F16.F32.PACK_AB R13, R75, R74 ;  /* 0x0000004a4b0d723e */ /* 0x000fe200000000ff */
[----:B------:R-:W-:Y:S01]  /*11540*/  STSM.16.M88.4 [R22], R8 ;  /* 0x0000000816007844 */ /* 0x000fe20000000200 */
[----:B------:R-:W-:-:S02]  /*11550*/  F2FP.F16.F32.PACK_AB R14, R77, R76 ;  /* 0x0000004c4d0e723e */ /* 0x000fc400000000ff */
[----:B------:R-:W-:Y:S02]  /*11560*/  F2FP.F16.F32.PACK_AB R15, R79, R78 ;  /* 0x0000004e4f0f723e */ /* 0x000fe400000000ff */
[----:B--2---:R-:W-:Y:S02]  /*11570*/  F2FP.F16.F32.PACK_AB R88, R81, R80 ;  /* 0x000000505158723e */ /* 0x004fe400000000ff */
[----:B------:R-:W-:Y:S01]  /*11580*/  F2FP.F16.F32.PACK_AB R89, R83, R82 ;  /* 0x000000525359723e */ /* 0x000fe200000000ff */
[----:B------:R-:W-:Y:S01]  /*11590*/  STSM.16.M88.4 [R18], R12 ;  /* 0x0000000c12007844 */ /* 0x000fe20000000200 */
[----:B------:R-:W-:Y:S02]  /*115a0*/  F2FP.F16.F32.PACK_AB R90, R85, R84 ;  /* 0x00000054555a723e */ /* 0x000fe400000000ff */
[----:B------:R-:W-:Y:S02]  /*115b0*/  F2FP.F16.F32.PACK_AB R91, R87, R86 ;  /* 0x00000056575b723e */ /* 0x000fe400000000ff */
[----:B------:R-:W-:-:S02]  /*115c0*/  MOV R126, R126 ;  /* 0x0000007e007e7202 */ /* 0x000fc40000000f00 */
[----:B0-----:R-:W-:Y:S01]  /*115d0*/  F2FP.F16.F32.PACK_AB R92, R21, R20 ;  /* 0x00000014155c723e */ /* 0x001fe200000000ff */
[----:B------:R0:W-:Y:S01]  /*115e0*/  STSM.16.M88.4 [R3], R88 ;  /* 0x0000005803007844 */ /* 0x0001e20000000200 */
[----:B------:R-:W-:Y:S02]  /*115f0*/  F2FP.F16.F32.PACK_AB R93, R123, R122 ;  /* 0x0000007a7b5d723e */ /* 0x000fe400000000ff */
[----:B------:R-:W-:Y:S02]  /*11600*/  F2FP.F16.F32.PACK_AB R94, R121, R120 ;  /* 0x00000078795e723e */ /* 0x000fe400000000ff */
[----:B------:R-:W-:Y:S02]  /*11610*/  F2FP.F16.F32.PACK_AB R95, R125, R124 ;  /* 0x0000007c7d5f723e */ /* 0x000fe400000000ff */
[----:B------:R-:W-:Y:S02]  /*11620*/  MOV R128, R128 ;  /* 0x0000008000807202 */ /* 0x000fe40000000f00 */
[----:B---3--:R-:W-:Y:S01]  /*11630*/  F2FP.F16.F32.PACK_AB R4, R97, R96 ;  /* 0x000000606104723e */ /* 0x008fe200000000ff */
[----:B------:R-:W-:Y:S01]  /*11640*/  STSM.16.M88.4 [R126], R92 ;  /* 0x0000005c7e007844 */ /* 0x000fe20000000200 */
[----:B------:R-:W-:-:S02]  /*11650*/  F2FP.F16.F32.PACK_AB R5, R99, R98 ;  /* 0x000000626305723e */ /* 0x000fc400000000ff */
[----:B------:R-:W-:Y:S02]  /*11660*/  F2FP.F16.F32.PACK_AB R6, R101, R100 ;  /* 0x000000646506723e */ /* 0x000fe400000000ff */
[----:B------:R-:W-:Y:S01]  /*11670*/  F2FP.F16.F32.PACK_AB R7, R103, R102 ;  /* 0x000000666707723e */ /* 0x000fe200000000ff */
[----:B0-----:R-:W-:Y:S01]  /*11680*/  IMAD.U32 R88, RZ, RZ, UR9 ;  /* 0x00000009ff587e24 */ /* 0x001fe2000f8e00ff */
[----:B------:R-:W-:Y:S01]  /*11690*/  MOV R130, R130 ;  /* 0x0000008200827202 */ /* 0x000fe20000000f00 */
[----:B------:R-:W-:Y:S01]  /*116a0*/  IMAD.U32 R89, RZ, RZ, UR12 ;  /* 0x0000000cff597e24 */ /* 0x000fe2000f8e00ff */
[----:B------:R-:W-:Y:S01]  /*116b0*/  F2FP.F16.F32.PACK_AB R8, R105, R104 ;  /* 0x000000686908723e */ /* 0x000fe200000000ff */
[----:B------:R-:W-:Y:S01]  /*116c0*/  STSM.16.M88.4 [R128], R4 ;  /* 0x0000000480007844 */ /* 0x000fe20000000200 */
[----:B------:R-:W-:Y:S01]  /*116d0*/  F2FP.F16.F32.PACK_AB R9, R107, R106 ;  /* 0x0000006a6b09723e */ /* 0x000fe200000000ff */
[----:B------:R-:W-:Y:S01]  /*116e0*/  ULDC.64 UR12, c[0x0][0xc08] ;  /* 0x00030200000c7ab9 */ /* 0x000fe20000000a00 */
[----:B------:R-:W-:-:S02]  /*116f0*/  F2FP.F16.F32.PACK_AB R10, R109, R108 ;  /* 0x0000006c6d0a723e */ /* 0x000fc400000000ff */
[----:B------:R-:W-:Y:S02]  /*11700*/  F2FP.F16.F32.PACK_AB R11, R111, R110 ;  /* 0x0000006e6f0b723e */ /* 0x000fe400000000ff */
[----:B------:R-:W-:Y:S02]  /*11710*/  F2FP.F16.F32.PACK_AB R12, R113, R112 ;  /* 0x00000070710c723e */ /* 0x000fe400000000ff */
[----:B------:R-:W-:Y:S01]  /*11720*/  F2FP.F16.F32.PACK_AB R13, R115, R114 ;  /* 0x00000072730d723e */ /* 0x000fe200000000ff */
[----:B------:R-:W-:Y:S01]  /*11730*/  STSM.16.M88.4 [R130], R8 ;  /* 0x0000000882007844 */ /* 0x000fe20000000200 */
[----:B------:R-:W-:Y:S02]  /*11740*/  F2FP.F16.F32.PACK_AB R14, R117, R116 ;  /* 0x00000074750e723e */ /* 0x000fe400000000ff */
[----:B------:R-:W-:Y:S02]  /*11750*/  F2FP.F16.F32.PACK_AB R15, R119, R118 ;  /* 0x00000076770f723e */ /* 0x000fe400000000ff */
[----:B------:R-:W-:-:S03]  /*11760*/  ISETP.NE.U32.AND P0, PT, RZ, UR14, PT ;  /* 0x0000000eff007c0c */ /* 0x000fc6000bf05070 */
[----:B------:R0:W-:Y:S01]  /*11770*/  STSM.16.M88.4 [R17], R12 ;  /* 0x0000000c11007844 */ /* 0x0001e20000000200 */
[----:B------:R-:W-:Y:S01]  /*11780*/  BAR.SYNC.DEFER_BLOCKING 0x1, 0x100 ;  /* 0x0044000000007b1d */ /* 0x000fe20000010000 */
[----:B------:R-:W-:-:S07]  /*11790*/  ISETP.NE.AND.EX P0, PT, RZ, UR15, PT, P0 ;  /* 0x0000000fff007c0c */ /* 0x000fce000bf05300 */
[----:B0-----:R-:W0:Y:S06]  /*117a0*/  LDC R17, c[0x0][0xbe8] ;  /* 0x0002fa00ff117b82 */ /* 0x001e2c0000000800 */
[----:B------:R-:W2:Y:S01]  /*117b0*/  @P0 LDG.E R3, desc[UR24][R88.64] ;  /* 0x0000001858030981 */ /* 0x000ea2000c1e1900 */
[----:B------:R-:W-:-:S04]  /*117c0*/  UISETP.NE.U32.AND UP0, UPT, UR12, URZ, UPT ;  /* 0x0000003f0c00728c */ /* 0x000fc8000bf05070 */
[----:B------:R-:W-:-:S06]  /*117d0*/  UISETP.NE.AND.EX UP0, UPT, UR13, URZ, UPT, UP0 ;  /* 0x0000003f0d00728c */ /* 0x000fcc000bf05300 */
[----:B------:R-:W-:Y:S02]  /*117e0*/  PLOP3.LUT P4, PT, PT, PT, UP0, 0x80, 0x0 ;  /* 0x000000000000781c */ /* 0x000fe40003f8f008 */
[----:B0-----:R-:W-:-:S03]  /*117f0*/  ISETP.NE.AND P1, PT, R17, 0x1, PT ;  /* 0x000000011100780c */ /* 0x001fc60003f25270 */
[----:B------:R-:W-:-:S03]  /*11800*/  @UP0 UIADD3 UR12, UP1, UR4, UR12, URZ ;  /* 0x0000000c040c0290 */ /* 0x000fc6000ff3e03f */
[----:B------:R-:W-:Y:S01]  /*11810*/  ULDC UR4, c[0x0][0xa88] ;  /* 0x0002a20000047ab9 */ /* 0x000fe20000000800 */
[----:B------:R-:W-:Y:S01]  /*11820*/  @UP0 UIADD3.X UR13, UR16, UR13, URZ, UP1, !UPT ;  /* 0x0000000d100d0290 */ /* 0x000fe20008ffe43f */
[----:B------:R-:W-:Y:S01]  /*11830*/  IMAD.U32 R6, RZ, RZ, UR4 ;  /* 0x00000004ff067e24 */ /* 0x000fe2000f8e00ff */
[----:B------:R-:W-:Y:S01]  /*11840*/  UISETP.NE.AND UP0, UPT, UR21, URZ, UPT ;  /* 0x0000003f1500728c */ /* 0x000fe2000bf05270 */
[----:B------:R-:W-:Y:S01]  /*11850*/  IMAD.U32 R4, RZ, RZ, UR12 ;  /* 0x0000000cff047e24 */ /* 0x000fe2000f8e00ff */
[----:B------:R-:W-:Y:S02]  /*11860*/  ULDC UR4, c[0x0][0xad4] ;  /* 0x0002b50000047ab9 */ /* 0x000fe40000000800 */
[----:B------:R-:W0:Y:S01]  /*11870*/  @P1 LDC R7, c[0x0][0xbec] ;  /* 0x0002fb00ff071b82 */ /* 0x000e220000000800 */
[----:B------:R-:W-:Y:S01]  /*11880*/  USEL UR4, UR21, UR4, UP0 ;  /* 0x0000000415047287 */ /* 0x000fe20008000000 */
[----:B------:R-:W-:Y:S01]  /*11890*/  IMAD.U32 R5, RZ, RZ, UR13 ;  /* 0x0000000dff057e24 */ /* 0x000fe2000f8e00ff */
[----:B------:R-:W-:-:S02]  /*118a0*/  UMOV UR22, 0x9b8 ;  /* 0x000009b800167882 */ /* 0x000fc40000000000 */
[----:B------:R-:W-:-:S03]  /*118b0*/  UISETP.GT.AND UP1, UPT, UR4, 0x1, UPT ;  /* 0x000000010400788c */ /* 0x000fc6000bf24270 */
[----:B------:R-:W1:Y:S01]  /*118c0*/  @P1 LDC R9, c[0x0][0xbf0] ;  /* 0x0002fc00ff091b82 */ /* 0x000e620000000800 */
[----:B------:R-:W-:Y:S01]  /*118d0*/  USEL UR22, UR22, 0x978, UP1 ;  /* 0x0000097816167887 */ /* 0x000fe20008800000 */
[----:B------:R-:W-:Y:S01]  /*118e0*/  VIADD R14, R204, UR18 ;  /* 0x00000012cc0e7c36 */ /* 0x000fe20008000000 */
[----:B------:R-:W-:Y:S01]  /*118f0*/  UISETP.NE.U32.AND UP0, UPT, UR14, URZ, UPT ;  /* 0x0000003f0e00728c */ /* 0x000fe2000bf05070 */
[----:B------:R0:W5:Y:S01]  /*11900*/  @P4 LDG.E R6, desc[UR24][R4.64] ;  /* 0x0000001804064981 */ /* 0x000162000c1e1900 */
[----:B------:R-:W-:Y:S01]  /*11910*/  UMOV UR4, URZ ;  /* 0x0000003f00047c82 */ /* 0x000fe20008000000 */
[----:B------:R-:W-:Y:S02]  /*11920*/  USEL UR20, UR20, URZ, UP1 ;  /* 0x0000003f14147287 */ /* 0x000fe40008800000 */
[----:B------:R-:W-:-:S04]  /*11930*/  UISETP.NE.AND.EX UP0, UPT, UR15, URZ, UPT, UP0 ;  /* 0x0000003f0f00728c */ /* 0x000fc8000bf05300 */
        /* <DEDUP_REMOVED lines=9> */
[----:B------:R-:W-:Y:S02]  /*119d0*/  UIMAD.WIDE.U32 UR24, UR18, UR20, URZ ;  /* 0x00000014121872a5 */ /* 0x000fe4000f8e003f */
[----:B------:R-:W-:Y:S02]  /*119e0*/  UIMAD.WIDE.U32 UR12, UR16, UR9, URZ ;  /* 0x00000009100c72a5 */ /* 0x000fe4000f8e003f */
[----:B------:R-:W-:Y:S02]  /*119f0*/  UIMAD UR18, UR19, UR20, URZ ;  /* 0x00000014131272a4 */ /* 0x000fe4000f8e023f */
[----:B------:R-:W-:Y:S01]  /*11a00*/  UIMAD UR17, UR16, UR21, UR17 ;  /* 0x00000015101172a4 */ /* 0x000fe2000f8e0211 */
[----:B------:R-:W-:Y:S01]  /*11a10*/  IMAD.U32 R5, RZ, RZ, UR25 ;  /* 0x00000019ff057e24 */ /* 0x000fe2000f8e00ff */
[----:B------:R-:W-:Y:S02]  /*11a20*/  UIADD3 UR18, UR25, UR18, URZ ;  /* 0x0000001219127290 */ /* 0x000fe4000fffe03f */
[----:B------:R-:W-:-:S02]  /*11a30*/  UIADD3 UR23, UR15, UR23, URZ ;  /* 0x000000170f177290 */ /* 0x000fc4000fffe03f */
[----:B------:R-:W-:Y:S02]  /*11a40*/  UIADD3 UR17, UR13, UR17, URZ ;  /* 0x000000110d117290 */ /* 0x000fe4000fffe03f */
[----:B------:R-:W-:Y:S01]  /*11a50*/  IMAD.U32 R10, RZ, RZ, UR18 ;  /* 0x00000012ff0a7e24 */ /* 0x000fe2000f8e00ff */
[----:B--2---:R-:W-:Y:S01]  /*11a60*/  @P0 R2UR UR4, R3 ;  /* 0x00000000030402ca */ /* 0x004fe200000e0000 */
[----:B------:R-:W-:Y:S01]  /*11a70*/  IMAD.MOV.U32 R3, RZ, RZ, R14 ;  /* 0x000000ffff037224 */ /* 0x000fe200078e000e */
[----:B-1----:R-:W-:Y:S01]  /*11a80*/  @P1 SHF.R.U32.HI R3, RZ, R9, R4 ;  /* 0x00000009ff031219 */ /* 0x002fe20000011604 */
[----:B------:R-:W-:-:S03]  /*11a90*/  IMAD.U32 R4, RZ, RZ, UR24 ;  /* 0x00000018ff047e24 */ /* 0x000fc6000f8e00ff */
[--C-:B------:R-:W-:Y:S01]  /*11aa0*/  SHF.R.S32.HI R5, RZ, 0x1f, R3.reuse ;  /* 0x0000001fff057819 */ /* 0x100fe20000011403 */
[----:B------:R-:W-:-:S04]  /*11ab0*/  IMAD.MOV R8, RZ, RZ, -R3 ;  /* 0x000000ffff087224 */ /* 0x000fc800078e0a03 */
[----:B------:R-:W-:Y:S02]  /*11ac0*/  IMAD R7, R17, R8, R14 ;  /* 0x0000000811077224 */ /* 0x000fe400078e020e */
[----:B------:R-:W-:Y:S02]  /*11ad0*/  UIADD3 UR14, UP0, UP2, UR12, UR14, UR4 ;  /* 0x0000000e0c0e7290 */ /* 0x000fe4000fa1e004 */
[----:B------:R-:W-:Y:S01]  /*11ae0*/  USHF.R.S32.HI UR16, URZ, 0x1f, UR4 ;  /* 0x0000001f3f107899 */ /* 0x000fe20008011404 */
[----:B------:R-:W-:-:S03]  /*11af0*/  ULDC.64 UR12, c[0x0][UR22+0x210] ;  /* 0x00008400160c7abb */ /* 0x000fc60008000a00 */
[----:B------:R-:W-:Y:S01]  /*11b00*/  IADD3 R4, P2, P3, R3, UR14, R4 ;  /* 0x0000000e03047c10 */ /* 0x000fe2000fb5e004 */
[----:B------:R-:W-:Y:S01]  /*11b10*/  UIADD3.X UR14, UR17, UR23, UR16, UP0, UP2 ;  /* 0x00000017110e7290 */ /* 0x000fe200087e4410 */
[----:B------:R-:W-:Y:S01]  /*11b20*/  SHF.R.S32.HI R3, RZ, 0x1f, R7 ;  /* 0x0000001fff037819 */ /* 0x000fe20000011407 */
[----:B------:R-:W-:-:S04]  /*11b30*/  IMAD R8, R7, UR13, RZ ;  /* 0x0000000d07087c24 */ /* 0x000fc8000f8e02ff */
[----:B------:R-:W-:Y:S01]  /*11b40*/  IADD3.X R5, R5, UR14, R10, P2, P3 ;  /* 0x0000000e05057c10 */ /* 0x000fe200097e640a */
[----:B------:R-:W-:Y:S01]  /*11b50*/  IMAD R3, R3, UR12, R8 ;  /* 0x0000000c03037c24 */ /* 0x000fe2000f8e0208 */
        /* <DEDUP_REMOVED lines=13> */
.L_x_2281:
[----:B------:R-:W2:Y:S01]  /*11c30*/  LDL R3, [R1+0x48] ;  /* 0x0000480001037983 */ /* 0x000ea20000100800 */
[----:B------:R-:W-:Y:S02]  /*11c40*/  R2UR UR12, R23 ;  /* 0x00000000170c72ca */ /* 0x000fe400000e0000 */
[----:B------:R-:W-:Y:S01]  /*11c50*/  LOP3.LUT P0, RZ, R235, 0x3, RZ, 0xc0, !PT ;  /* 0x00000003ebff7812 */ /* 0x000fe2000780c0ff */
[----:B------:R-:W-:Y:S04]  /*11c60*/  SHFL.IDX PT, R4, R7, RZ, 0x1c1f ;  /* 0x001c1fff07047589 */ /* 0x000fe800000e0000 */
[----:B------:R-:W0:Y:S04]  /*11c70*/  SHFL.IDX PT, R5, R10, RZ, 0x1c1f ;  /* 0x001c1fff0a057589 */ /* 0x000e2800000e0000 */
[----:B------:R-:W-:Y:S04]  /*11c80*/  SHFL.IDX PT, R8, R7, 0x1, 0x1c1f ;  /* 0x003c1f0007087f89 */ /* 0x000fe800000e0000 */
[----:B------:R-:W1:Y:S01]  /*11c90*/  SHFL.IDX PT, R9, R10, 0x1, 0x1c1f ;  /* 0x003c1f000a097f89 */ /* 0x000e6200000e0000 */
[----:B--2---:R-:W-:Y:S01]  /*11ca0*/  VIADD R12, R3, UR12 ;  /* 0x0000000c030c7c36 */ /* 0x004fe20008000000 */
[----:B------:R-:W-:Y:S01]  /*11cb0*/  ULDC.64 UR12, c[0x0][0x208] ;  /* 0x00008200000c7ab9 */ /* 0x000fe20000000a00 */
[----:B-----5:R-:W-:-:S02]  /*11cc0*/  IMAD R3, R6, R17, RZ ;  /* 0x0000001106037224 */ /* 0x020fc400078e02ff */
[----:B------:R-:W-:-:S03]  /*11cd0*/  VIADD R6, R12, 0x8 ;  /* 0x000000080c067836 */ /* 0x000fc60000000000 */
[-C--:B------:R-:W-:Y:S02]  /*11ce0*/  ISETP.GE.OR P2, PT, R12, R3.reuse, P0 ;  /* 0x000000030c00720c */ /* 0x080fe40000746670 */
[----:B------:R-:W-:-:S11]  /*11cf0*/  ISETP.GE.OR P0, PT, R6, R3, P0 ;  /* 0x000000030600720c */ /* 0x000fd60000706670 */
[----:B0-----:R0:W-:Y:S04]  /*11d00*/  @!P2 ST.E desc[UR12][R4.64], R0 ;  /* 0x000000000400a985 */ /* 0x0011e8000c10190c */
[----:B-1----:R0:W-:Y:S01]  /*11d10*/  @!P0 ST.E desc[UR12][R8.64], R2 ;  /* 0x0000000208008985 */ /* 0x0021e2000c10190c */
[----:B------:R-:W-:-:S13]  /*11d20*/  PLOP3.LUT P0, PT, PT, PT, UP1, 0x80, 0x0 ;  /* 0x000000000000781c */ /* 0x000fda0003f0f018 */
[----:B0-----:R-:W-:Y:S05]  /*11d30*/  @P0 BRA `(.L_x_2282) ;  /* 0x0000000c00640947 */ /* 0x001fea0003800000 */
[----:B------:R-:W-:Y:S01]  /*11d40*/  IMAD.SHL.U32 R63, R205, 0x8, RZ ;  /* 0x00000008cd3f7824 */ /* 0x000fe200078e00ff */
[----:B------:R-:W0:Y:S01]  /*11d50*/  @P1 LDC R57, c[0x0][0xbec] ;  /* 0x0002fb00ff391b82 */ /* 0x000e220000000800 */
[----:B------:R-:W-:Y:S01]  /*11d60*/  IMAD.MOV.U32 R5, RZ, RZ, 0x2 ;  /* 0x00000002ff057424 */ /* 0x000fe200078e00ff */
[----:B------:R-:W-:Y:S01]  /*11d70*/  ULDC.64 UR12, c[0x0][0x208] ;  /* 0x00008200000c7ab9 */ /* 0x000fe20000000a00 */
[----:B------:R-:W-:Y:S01]  /*11d80*/  IMAD R4, R232, 0x40, R63 ;  /* 0x00000040e8047824 */ /* 0x000fe200078e023f */
[----:B------:R-:W-:Y:S01]  /*11d90*/  R2UR UR17, R23 ;  /* 0x00000000171172ca */ /* 0x000fe200000e0000 */
        /* <DEDUP_REMOVED lines=84> */
[----:B------:R-:W-:Y:S01]  /*122e0*/  UIADD3 UR11, UR11, UR12, URZ ;  /* 0x0000000c0b0b7290 */ /* 0x000fe2000fffe03f */
[----:B------:R-:W-:-:S02]  /*122f0*/  VIADD R18, R0, UR17 ;  /* 0x0000001100127c36 */ /* 0x000fc40008000000 */
[----:B------:R-:W-:Y:S02]  /*12300*/  ULDC.64 UR12, c[0x0][0xae8] ;  /* 0x0002ba00000c7ab9 */ /* 0x000fe40000000a00 */
[----:B------:R-:W-:Y:S01]  /*12310*/  UIMAD.WIDE.U32 UR10, UR18, UR12, UR10 ;  /* 0x0000000c120a72a5 */ /* 0x000fe2000f8e000a */
[----:B0-----:R-:W-:Y:S01]  /*12320*/  @P1 IMAD.HI.U32 R0, R18, R57, RZ ;  /* 0x0000003912001227 */ /* 0x001fe200078e00ff */
[----:B------:R-:W-:Y:S02]  /*12330*/  USHF.R.S32.HI UR4, URZ, 0x1f, UR9 ;  /* 0x0000001f3f047899 */ /* 0x000fe40008011409 */
[----:B------:R-:W-:Y:S01]  /*12340*/  UIMAD UR11, UR18, UR13, UR11 ;  /* 0x0000000d120b72a4 */ /* 0x000fe2000f8e020b */
[----:B------:R-:W-:Y:S02]  /*12350*/  IMAD.MOV.U32 R59, RZ, RZ, R18 ;  /* 0x000000ffff3b7224 */ /* 0x000fe400078e0012 */
[----:B------:R-:W-:Y:S01]  /*12360*/  ULDC.64 UR12, c[0x0][0xaf0] ;  /* 0x0002bc00000c7ab9 */ /* 0x000fe20000000a00 */
[----:B-1----:R-:W-:Y:S01]  /*12370*/  @P1 SHF.R.U32.HI R59, RZ, R61, R0 ;  /* 0x0000003dff3b1219 */ /* 0x002fe20000011600 */
[----:B------:R-:W-:-:S02]  /*12380*/  UIMAD UR4, UR4, UR12, URZ ;  /* 0x0000000c040472a4 */ /* 0x000fc4000f8e023f */
[----:B------:R-:W-:Y:S01]  /*12390*/  UIMAD.WIDE.U32 UR10, UR9, UR12, UR10 ;  /* 0x0000000c090a72a5 */ /* 0x000fe2000f8e000a */
[--C-:B------:R-:W-:Y:S01]  /*123a0*/  SHF.R.S32.HI R0, RZ, 0x1f, R59.reuse ;  /* 0x0000001fff007819 */ /* 0x100fe2000001143b */
[----:B------:R-:W-:Y:S01]  /*123b0*/  UIMAD UR4, UR9, UR13, UR4 ;  /* 0x0000000d090472a4 */ /* 0x000fe2000f8e0204 */
[----:B------:R-:W-:Y:S02]  /*123c0*/  IMAD.MOV R2, RZ, RZ, -R59 ;  /* 0x000000ffff027224 */ /* 0x000fe400078e0a3b */
[----:B------:R-:W-:Y:S01]  /*123d0*/  ULDC.64 UR12, c[0x0][0xae0] ;  /* 0x0002b800000c7ab9 */ /* 0x000fe20000000a00 */
[----:B------:R-:W-:Y:S01]  /*123e0*/  UIADD3 UR4, UR11, UR4, URZ ;  /* 0x000000040b047290 */ /* 0x000fe2000fffe03f */
[----:B------:R-:W-:Y:S02]  /*123f0*/  IMAD R0, R0, UR12, RZ ;  /* 0x0000000c00007c24 */ /* 0x000fe4000f8e02ff */
[----:B------:R-:W-:Y:S02]  /*12400*/  IMAD R17, R17, R2, R18 ;  /* 0x0000000211117224 */ /* 0x000fe400078e0212 */
[----:B------:R-:W-:-:S02]  /*12410*/  IMAD.U32 R57, RZ, RZ, UR11 ;  /* 0x0000000bff397e24 */ /* 0x000fc4000f8e00ff */
[----:B------:R-:W-:Y:S01]  /*12420*/  IMAD.U32 R56, RZ, RZ, UR10 ;  /* 0x0000000aff387e24 */ /* 0x000fe2000f8e00ff */
[----:B------:R-:W-:Y:S01]  /*12430*/  ULDC.64 UR10, c[0x0][0xad8] ;  /* 0x0002b600000a7ab9 */ /* 0x000fe20000000a00 */
[----:B------:R-:W-:Y:S02]  /*12440*/  IMAD.U32 R57, RZ, RZ, UR4 ;  /* 0x00000004ff397e24 */ /* 0x000fe4000f8e00ff */
[C---:B------:R-:W-:Y:S01]  /*12450*/  IMAD R61, R59.reuse, UR13, R0 ;  /* 0x0000000d3b3d7c24 */ /* 0x040fe2000f8e0200 */
[----:B------:R-:W-:Y:S01]  /*12460*/  SHF.R.S32.HI R0, RZ, 0x1f, R17 ;  /* 0x0000001fff007819 */ /* 0x000fe20000011411 */
[----:B------:R-:W-:-:S04]  /*12470*/  IMAD.WIDE.U32 R56, R59, UR12, R56 ;  /* 0x0000000c3b387c25 */ /* 0x000fc8000f8e0038 */
[----:B------:R-:W-:Y:S02]  /*12480*/  IMAD R2, R0, UR10, RZ ;  /* 0x0000000a00027c24 */ /* 0x000fe4000f8e02ff */
[----:B------:R-:W-:Y:S02]  /*12490*/  VIADD R18, R232, UR17 ;  /* 0x00000011e8127c36 */ /* 0x000fe40008000000 */
[----:B------:R-:W-:Y:S02]  /*124a0*/  IMAD.IADD R57, R57, 0x1, R61 ;  /* 0x0000000139397824 */ /* 0x000fe400078e023d */
[C---:B------:R-:W-:Y:S02]  /*124b0*/  IMAD R59, R17.reuse, UR11, R2 ;  /* 0x0000000b113b7c24 */ /* 0x040fe4000f8e0202 */
[C---:B------:R-:W-:Y:S01]  /*124c0*/  VIADD R2, R18.reuse, 0x40 ;  /* 0x0000004012027836 */ /* 0x040fe20000000000 */
[----:B------:R-:W-:Y:S01]  /*124d0*/  UIADD3 UR8, UR8, 0x36820, URZ ;  /* 0x0003682008087890 */ /* 0x000fe2000fffe03f */
[----:B------:R-:W-:Y:S01]  /*124e0*/  IMAD.WIDE.U32 R56, R17, UR10, R56 ;  /* 0x0000000a11387c25 */ /* 0x000fe2000f8e0038 */
[-C--:B------:R-:W-:Y:S01]  /*124f0*/  ISETP.GE.AND P2, PT, R18, R3.reuse, PT ;  /* 0x000000031200720c */ /* 0x080fe20003f46270 */
[----:B------:R-:W-:Y:S01]  /*12500*/  ULDC.64 UR10, c[0x0][0xa80] ;  /* 0x0002a000000a7ab9 */ /* 0x000fe20000000a00 */
[----:B------:R-:W-:Y:S01]  /*12510*/  ISETP.GE.AND P1, PT, R2, R3, PT ;  /* 0x000000030200720c */ /* 0x000fe20003f26270 */
[----:B------:R-:W-:Y:S01]  /*12520*/  IMAD.IADD R17, R57, 0x1, R59 ;  /* 0x0000000139117824 */ /* 0x000fe200078e023b */
[----:B------:R-:W-:Y:S01]  /*12530*/  UPRMT UR8, URZ, 0x654, UR8 ;  /* 0x000006543f087896 */ /* 0x000fe20008000008 */
[----:B------:R-:W-:Y:S01]  /*12540*/  LEA R2, P3, R56, UR10, 0x1 ;  /* 0x0000000a38027c11 */ /* 0x000fe2000f8608ff */
[----:B------:R-:W-:-:S03]  /*12550*/  VIADD R0, R18, 0x20 ;  /* 0x0000002012007836 */ /* 0x000fc60000000000 */
[----:B------:R-:W-:Y:S01]  /*12560*/  LEA.HI.X R17, R56, UR11, R17, 0x1, P3 ;  /* 0x0000000b38117c11 */ /* 0x000fe200098f0c11 */
[C---:B------:R-:W-:Y:S01]  /*12570*/  VIADD R65, R63.reuse, 0x40 ;  /* 0x000000403f417836 */ /* 0x040fe20000000000 */
[----:B------:R-:W-:Y:S01]  /*12580*/  ISETP.GE.AND P0, PT, R0, R3, PT ;  /* 0x000000030000720c */ /* 0x000fe20003f06270 */
[----:B------:R-:W-:Y:S01]  /*12590*/  VIADD R67, R63, 0x80 ;  /* 0x000000803f437836 */ /* 0x000fe20000000000 */
[----:B--2---:R-:W-:Y:S01]  /*125a0*/  SYNCS.ARRIVE.TRANS64.RED.A1T0 RZ, [UR8], RZ ;  /* 0x000000ffffff79a7 */ /* 0x004fe20008100408 */
[----:B------:R0:W1:Y:S01]  /*125b0*/  SHFL.IDX PT, R60, R2, RZ, 0x181f ;  /* 0x00181fff023c7589 */ /* 0x00006200000e0000 */
[----:B------:R-:W-:Y:S03]  /*125c0*/  BSSY B1, `(.L_x_2283) ;  /* 0x0000014000017945 */ /* 0x000fe60003800000 */
[----:B------:R0:W2:Y:S01]  /*125d0*/  SHFL.IDX PT, R0, R17, RZ, 0x181f ;  /* 0x00181fff11007589 */ /* 0x0000a200000e0000 */
[----:B------:R-:W-:-:S02]  /*125e0*/  SHF.R.S32.HI R62, RZ, 0x1f, R63 ;  /* 0x0000001fff3e7819 */ /* 0x000fc4000001143f */
        /* <DEDUP_REMOVED lines=17> */
.L_x_2284:
[----:B------:R-:W-:Y:S05]  /*12700*/  BSYNC B1 ;  /* 0x0000000000017941 */ /* 0x000fea0003800000 */
.L_x_2283:
[----:B--2---:R2:W4:Y:S01]  /*12710*/  SHFL.IDX PT, R0, R17, 0x1, 0x181f ;  /* 0x00381f0011007f89 */ /* 0x00452200000e0000 */
[----:B------:R-:W-:Y:S03]  /*12720*/  BSSY B1, `(.L_x_2285) ;  /* 0x0000011000017945 */ /* 0x000fe60003800000 */
[----:B---3-5:R2:W3:Y:S01]  /*12730*/  SHFL.IDX PT, R24, R2, 0x1, 0x181f ;  /* 0x00381f0002187f89 */ /* 0x0284e200000e0000 */
[----:B------:R-:W-:Y:S05]  /*12740*/  @P0 BRA `(.L_x_2286) ;  /* 0x0000000000380947 */ /* 0x000fea0003800000 */
[----:B------:R-:W-:Y:S01]  /*12750*/  ULDC UR4, c[0x0][0xac8] ;  /* 0x0002b20000047ab9 */ /* 0x000fe20000000800 */
[----:B------:R-:W-:Y:S01]  /*12760*/  ULDC.64 UR8, c[0x0][0x208] ;  /* 0x0000820000087ab9 */ /* 0x000fe20000000a00 */
[----:B------:R-:W-:Y:S02]  /*12770*/  ISETP.GE.AND P4, PT, R63, UR4, PT ;  /* 0x000000043f007c0c */ /* 0x000fe4000bf86270 */
[----:B------:R-:W-:Y:S02]  /*12780*/  ISETP.GE.AND P5, PT, R65, UR4, PT ;  /* 0x0000000441007c0c */ /* 0x000fe4000bfa6270 */
[----:B------:R-:W-:-:S09]  /*12790*/  ISETP.GE.AND P6, PT, R67, UR4, PT ;  /* 0x0000000443007c0c */ /* 0x000fd2000bfc6270 */
[-C--:B---3--:R-:W-:Y:S02]  /*127a0*/  @!P4 LEA R4, P0, R63, R24.reuse, 0x1 ;  /* 0x000000183f04c211 */ /* 0x088fe400078008ff */
        /* <DEDUP_REMOVED lines=8> */
.L_x_2286:
[----:B------:R-:W-:Y:S05]  /*12830*/  BSYNC B1 ;  /* 0x0000000000017941 */ /* 0x000fea0003800000 */
.L_x_2285:
[----:B----4-:R4:W0:Y:S01]  /*12840*/  SHFL.IDX PT, R0, R17, 0x2, 0x181f ;  /* 0x00581f0011007f89 */ /* 0x01082200000e0000 */
[----:B------:R-:W-:Y:S03]  /*12850*/  BSSY B1, `(.L_x_2287) ;  /* 0x0000011000017945 */ /* 0x000fe60003800000 */
[----:B---3--:R4:W3:Y:S01]  /*12860*/  SHFL.IDX PT, R8, R2, 0x2, 0x181f ;  /* 0x00581f0002087f89 */ /* 0x0088e200000e0000 */
        /* <DEDUP_REMOVED lines=15> */
.L_x_2288:
[----:B------:R-:W-:Y:S05]  /*12960*/  BSYNC B1 ;  /* 0x0000000000017941 */ /* 0x000fea0003800000 */
.L_x_2287:
[----:B0-----:R-:W-:Y:S01]  /*12970*/  VIADD R0, R18, 0x60 ;  /* 0x0000006012007836 */ /* 0x001fe20000000000 */
[----:B--2-4-:R-:W4:Y:S04]  /*12980*/  SHFL.IDX PT, R17, R17, 0x3, 0x181f ;  /* 0x00781f0011117f89 */ /* 0x014f2800000e0000 */
[----:B------:R-:W-:Y:S01]  /*12990*/  ISETP.GE.AND P0, PT, R0, R3, PT ;  /* 0x000000030000720c */ /* 0x000fe20003f06270 */
[----:B------:R0:W2:-:S12]  /*129a0*/  SHFL.IDX PT, R6, R2, 0x3, 0x181f ;  /* 0x00781f0002067f89 */ /* 0x00009800000e0000 */
[----:B0-----:R-:W-:Y:S05]  /*129b0*/  @P0 BRA `(.L_x_2289) ;  /* 0x0000002000640947 */ /* 0x001fea0003800000 */
[----:B------:R-:W-:Y:S01]  /*129c0*/  ULDC UR4, c[0x0][0xac8] ;  /* 0x0002b20000047ab9 */ /* 0x000fe20000000800 */
[----:B------:R-:W-:Y:S01]  /*129d0*/  ULDC.64 UR8, c[0x0][0x208] ;  /* 0x0000820000087ab9 */ /* 0x000fe20000000a00 */
[----:B------:R-:W-:Y:S02]  /*129e0*/  ISETP.GE.AND P2, PT, R63, UR4, PT ;  /* 0x000000043f007c0c */ /* 0x000fe4000bf46270 */
[----:B------:R-:W-:-:S11]  /*129f0*/  ISETP.GE.AND P3, PT, R65, UR4, PT ;  /* 0x0000000441007c0c */ /* 0x000fd6000bf66270 */
[-C--:B--2---:R-:W-:Y:S02]  /*12a00*/  @!P2 LEA R2, P0, R63, R6.reuse, 0x1 ;  /* 0x000000063f02a211 */ /* 0x084fe400078008ff */
[----:B------:R-:W-:Y:S02]  /*12a10*/  @!P3 LEA R4, P1, R65, R6, 0x1 ;  /* 0x000000064104b211 */ /* 0x000fe400078208ff */
[-C--:B----4-:R-:W-:Y:S02]  /*12a20*/  @!P2 LEA.HI.X R3, R63, R17.reuse, R62, 0x1, P0 ;  /* 0x000000113f03a211 */ /* 0x090fe400000f0c3e */
        /* <DEDUP_REMOVED lines=10> */
.L_x_2282:
        /* <DEDUP_REMOVED lines=43> */
[----:B------:R-:W-:Y:S01]  /*12d80*/  IMAD R17, R17, R2, R14 ;  /* 0x0000000211117224 */ /* 0x000fe200078e020e */
[----:B------:R-:W-:Y:S01]  /*12d90*/  SHF.R.S32.HI R129, RZ, 0x1f, R223 ;  /* 0x0000001fff817819 */ /* 0x000fe200000114df */
[----:B------:R-:W-:Y:S01]  /*12da0*/  IMAD R0, R0, UR12, RZ ;  /* 0x0000000c00007c24 */ /* 0x000fe2000f8e02ff */
        /* <DEDUP_REMOVED lines=25> */
[----:B------:R-:W-:Y:S01]  /*12f40*/  VIADD R7, R19, 0x20 ;  /* 0x0000002013077836 */ /* 0x000fe20000000000 */
[----:B------:R-:W-:Y:S01]  /*12f50*/  ISETP.GE.AND P4, PT, R230, UR4, PT ;  /* 0x00000004e6007c0c */ /* 0x000fe2000bf86270 */
[----:B------:R-:W-:Y:S01]  /*12f60*/  ULDC.64 UR8, c[0x0][0x208] ;  /* 0x0000820000087ab9 */ /* 0x000fe20000000a00 */
[----:B------:R-:W-:Y:S02]  /*12f70*/  ISETP.GE.AND P3, PT, R229, UR4, PT ;  /* 0x00000004e5007c0c */ /* 0x000fe4000bf66270 */
[----:B------:R-:W-:Y:S02]  /*12f80*/  ISETP.GE.AND P5, PT, R19, UR4, PT ;  /* 0x0000000413007c0c */ /* 0x000fe4000bfa6270 */
[----:B------:R-:W-:Y:S02]  /*12f90*/  ISETP.GE.AND P0, PT, R7, UR4, PT ;  /* 0x0000000407007c0c */ /* 0x000fe4000bf06270 */
[----:B------:R-:W-:-:S02]  /*12fa0*/  ISETP.GE.AND P1, PT, R208, UR4, PT ;  /* 0x00000004d0007c0c */ /* 0x000fc4000bf26270 */
[----:B------:R-:W-:Y:S02]  /*12fb0*/  SHF.R.S32.HI R9, RZ, 0x1f, R7 ;  /* 0x0000001fff097819 */ /* 0x000fe40000011407 */
[----:B------:R-:W-:Y:S02]  /*12fc0*/  SHF.R.S32.HI R17, RZ, 0x1f, R207 ;  /* 0x0000001fff117819 */ /* 0x000fe400000114cf */
[CC--:B-1----:R-:W-:Y:S02]  /*12fd0*/  @!P4 LEA R12, P6, R230.reuse, R4.reuse, 0x2 ;  /* 0x00000004e60cc211 */ /* 0x0c2fe400078c10ff */
[----:B------:R-:W-:Y:S01]  /*12fe0*/  @!P3 LEA R14, P2, R229, R4, 0x2 ;  /* 0x00000004e50eb211 */ /* 0x000fe200078410ff */
[----:B--2---:R-:W-:Y:S01]  /*12ff0*/  @!P5 IMAD.WIDE R10, R19, 0x4, R4 ;  /* 0x00000004130ad825 */ /* 0x004fe200078e0204 */
[-C--:B------:R-:W-:Y:S02]  /*13000*/  @!P4 LEA.HI.X R13, R230, R5.reuse, R136, 0x2, P6 ;  /* 0x00000005e60dc211 */ /* 0x080fe400030f1488 */
[----:B------:R-:W-:-:S02]  /*13010*/  @!P3 LEA.HI.X R15, R229, R5, R135, 0x2, P2 ;  /* 0x00000005e50fb211 */ /* 0x000fc400010f1487 */
[----:B------:R-:W-:Y:S01]  /*13020*/  ISETP.GE.AND P2, PT, R207, UR4, PT ;  /* 0x00000004cf007c0c */ /* 0x000fe2000bf46270 */
[----:B------:R1:W-:Y:S01]  /*13030*/  @!P5 ST.E.64 desc[UR8][R10.64], R24 ;  /* 0x000000180a00d985 */ /* 0x0003e2000c101b08 */
[CC--:B------:R-:W-:Y:S02]  /*13040*/  @!P0 LEA R8, P6, R7.reuse, R4.reuse, 0x2 ;  /* 0x0000000407088211 */ /* 0x0c0fe400078c10ff */
[----:B------:R-:W-:Y:S01]  /*13050*/  @!P1 LEA R22, P5, R208, R4, 0x2 ;  /* 0x00000004d0169211 */ /* 0x000fe200078a10ff */
[----:B------:R2:W-:Y:S01]  /*13060*/  @!P4 ST.E.64 desc[UR8][R12.64], R28 ;  /* 0x0000001c0c00c985 */ /* 0x0005e2000c101b08 */
[----:B------:R-:W-:Y:S02]  /*13070*/  @!P0 LEA.HI.X R9, R7, R5, R9, 0x2, P6 ;  /* 0x0000000507098211 */ /* 0x000fe400030f1409 */
[----:B------:R-:W-:Y:S01]  /*13080*/  SHF.R.S32.HI R7, RZ, 0x1f, R208 ;  /* 0x0000001fff077819 */ /* 0x000fe200000114d0 */
[----:B------:R3:W-:Y:S01]  /*13090*/  @!P3 ST.E.64 desc[UR8][R14.64], R32 ;  /* 0x000000200e00b985 */ /* 0x0007e2000c101b08 */
[----:B------:R-:W-:-:S02]  /*130a0*/  ISETP.GE.AND P3, PT, R228, UR4, PT ;  /* 0x00000004e4007c0c */ /* 0x000fc4000bf66270 */
[----:B------:R-:W-:Y:S02]  /*130b0*/  ISETP.GE.AND P4, PT, R227, UR4, PT ;  /* 0x00000004e3007c0c */ /* 0x000fe4000bf86270 */
[-C--:B------:R-:W-:Y:S02]  /*130c0*/  @!P1 LEA.HI.X R23, R208, R5.reuse, R7, 0x2, P5 ;  /* 0x00000005d0179211 */ /* 0x080fe400028f1407 */
[----:B------:R-:W-:Y:S02]  /*130d0*/  ISETP.GE.AND P5, PT, R226, UR4, PT ;  /* 0x00000004e2007c0c */ /* 0x000fe4000bfa6270 */
[CC--:B------:R-:W-:Y:S01]  /*130e0*/  @!P2 LEA R88, P6, R207.reuse, R4.reuse, 0x2 ;  /* 0x00000004cf58a211 */ /* 0x0c0fe200078c10ff */
[----:B------:R-:W-:Y:S03]  /*130f0*/  @!P1 ST.E.64 desc[UR8][R22.64], R36 ;  /* 0x0000002416009985 */ /* 0x000fe6000c101b08 */
[----:B------:R-:W-:Y:S01]  /*13100*/  @!P2 LEA.HI.X R89, R207, R5, R17, 0x2, P6 ;  /* 0x00000005cf59a211 */ /* 0x000fe200030f1411 */
[----:B------:R4:W-:Y:S01]  /*13110*/  @!P0 ST.E.64 desc[UR8][R8.64], R40 ;  /* 0x0000002808008985 */ /* 0x0009e2000c101b08 */
[----:B-1----:R-:W-:-:S02]  /*13120*/  @!P3 LEA R10, P1, R228, R4, 0x2 ;  /* 0x00000004e40ab211 */ /* 0x002fc400078210ff */
[----:B------:R-:W-:Y:S01]  /*13130*/  ISETP.GE.AND P0, PT, R225, UR4, PT ;  /* 0x00000004e1007c0c */ /* 0x000fe2000bf06270 */
[----:B------:R-:W-:Y:S01]  /*13140*/  @!P2 ST.E.64 desc[UR8][R88.64], R44 ;  /* 0x0000002c5800a985 */ /* 0x000fe2000c101b08 */
[-C--:B------:R-:W-:Y:S02]  /*13150*/  @!P3 LEA.HI.X R11, R228, R5.reuse, R134, 0x2, P1 ;  /* 0x00000005e40bb211 */ /* 0x080fe400008f1486 */
[----:B------:R-:W-:Y:S02]  /*13160*/  ISETP.GE.AND P1, PT, R224, UR4, PT ;  /* 0x00000004e0007c0c */ /* 0x000fe4000bf26270 */
[CC--:B--2---:R-:W-:Y:S01]  /*13170*/  @!P4 LEA R12, P2, R227.reuse, R4.reuse, 0x2 ;  /* 0x00000004e30cc211 */ /* 0x0c4fe200078410ff */
[----:B------:R1:W-:Y:S01]  /*13180*/  @!P3 ST.E.64 desc[UR8][R10.64], R48 ;  /* 0x000000300a00b985 */ /* 0x0003e2000c101b08 */
[----:B---3--:R-:W-:Y:S02]  /*13190*/  @!P5 LEA R14, P6, R226, R4, 0x2 ;  /* 0x00000004e20ed211 */ /* 0x008fe400078c10ff */
[----:B------:R-:W-:-:S02]  /*131a0*/  @!P4 LEA.HI.X R13, R227, R5, R133, 0x2, P2 ;  /* 0x00000005e30dc211 */ /* 0x000fc400010f1485 */
[----:B------:R-:W-:Y:S02]  /*131b0*/  ISETP.GE.AND P2, PT, R223, UR4, PT ;  /* 0x00000004df007c0c */ /* 0x000fe4000bf46270 */
[----:B------:R-:W-:Y:S01]  /*131c0*/  @!P5 LEA.HI.X R15, R226, R5, R132, 0x2, P6 ;  /* 0x00000005e20fd211 */ /* 0x000fe200030f1484 */
[----:B------:R2:W-:Y:S01]  /*131d0*/  @!P4 ST.E.64 desc[UR8][R12.64], R52 ;  /* 0x000000340c00c985 */ /* 0x0005e2000c101b08 */
[-C--:B----4-:R-:W-:Y:S02]  /*131e0*/  @!P0 LEA R8, P6, R225, R4.reuse, 0x2 ;  /* 0x00000004e1088211 */ /* 0x090fe400078c10ff */
[----:B------:R-:W-:Y:S01]  /*131f0*/  @!P1 LEA R22, P3, R224, R4, 0x2 ;  /* 0x00000004e0169211 */ /* 0x000fe200078610ff */
[----:B------:R3:W-:Y:S01]  /*13200*/  @!P5 ST.E.64 desc[UR8][R14.64], R56 ;  /* 0x000000380e00d985 */ /* 0x0007e2000c101b08 */
[----:B------:R-:W-:Y:S02]  /*13210*/  ISETP.GE.AND P5, PT, R222, UR4, PT ;  /* 0x00000004de007c0c */ /* 0x000fe4000bfa6270 */
[----:B------:R-:W-:-:S02]  /*13220*/  ISETP.GE.AND P4, PT, R221, UR4, PT ;  /* 0x00000004dd007c0c */ /* 0x000fc4000bf86270 */
[-C--:B------:R-:W-:Y:S02]  /*13230*/  @!P1 LEA.HI.X R23, R224, R5.reuse, R130, 0x2, P3 ;  /* 0x00000005e0179211 */ /* 0x080fe400018f1482 */
[----:B------:R-:W-:Y:S02]  /*13240*/  ISETP.GE.AND P3, PT, R220, UR4, PT ;  /* 0x00000004dc007c0c */ /* 0x000fe4000bf66270 */
[----:B------:R-:W-:Y:S02]  /*13250*/  @!P0 LEA.HI.X R9, R225, R5, R131, 0x2, P6 ;  /* 0x00000005e1098211 */ /* 0x000fe400030f1483 */
[----:B------:R-:W-:-:S03]  /*13260*/  @!P2 LEA R24, P6, R223, R4, 0x2 ;  /* 0x00000004df18a211 */ /* 0x000fc600078c10ff */
[----:B------:R4:W-:Y:S01]  /*13270*/  @!P0 ST.E.64 desc[UR8][R8.64], R60 ;  /* 0x0000003c08008985 */ /* 0x0009e2000c101b08 */
[-C--:B------:R-:W-:Y:S02]  /*13280*/  @!P2 LEA.HI.X R25, R223, R5.reuse, R129, 0x2, P6 ;  /* 0x00000005df19a211 */ /* 0x080fe400030f1481 */
[CC--:B-1----:R-:W-:Y:S01]  /*13290*/  @!P5 LEA R10, P6, R222.reuse, R4.reuse, 0x2 ;  /* 0x00000004de0ad211 */ /* 0x0c2fe200078c10ff */
[----:B------:R1:W-:Y:S01]  /*132a0*/  @!P1 ST.E.64 desc[UR8][R22.64], R64 ;  /* 0x0000004016009985 */ /* 0x0003e2000c101b08 */
[-C--:B--2---:R-:W-:Y:S02]  /*132b0*/  @!P4 LEA R12, P0, R221, R4.reuse, 0x2 ;  /* 0x00000004dd0cc211 */ /* 0x084fe400078010ff */
[----:B------:R-:W-:Y:S01]  /*132c0*/  @!P5 LEA.HI.X R11, R222, R5, R128, 0x2, P6 ;  /* 0x00000005de0bd211 */ /* 0x000fe200030f1480 */
[----:B------:R2:W-:Y:S01]  /*132d0*/  @!P2 ST.E.64 desc[UR8][R24.64], R68 ;  /* 0x000000441800a985 */ /* 0x0005e2000c101b08 */
[----:B------:R-:W-:Y:S02]  /*132e0*/  ISETP.GE.AND P2, PT, R219, UR4, PT ;  /* 0x00000004db007c0c */ /* 0x000fe4000bf46270 */
[----:B---3--:R-:W-:Y:S01]  /*132f0*/  @!P3 LEA R14, P6, R220, R4, 0x2 ;  /* 0x00000004dc0eb211 */ /* 0x008fe200078c10ff */
[----:B------:R3:W-:Y:S01]  /*13300*/  @!P5 ST.E.64 desc[UR8][R10.64], R72 ;  /* 0x000000480a00d985 */ /* 0x0007e2000c101b08 */
[----:B------:R-:W-:-:S02]  /*13310*/  ISETP.GE.AND P1, PT, R218, UR4, PT ;  /* 0x00000004da007c0c */ /* 0x000fc4000bf26270 */
[-C--:B------:R-:W-:Y:S02]  /*13320*/  @!P4 LEA.HI.X R13, R221, R5.reuse, R127, 0x2, P0 ;  /* 0x00000005dd0dc211 */ /* 0x080fe400000f147f */
[----:B------:R-:W-:Y:S02]  /*13330*/  ISETP.GE.AND P0, PT, R217, UR4, PT ;  /* 0x00000004d9007c0c */ /* 0x000fe4000bf06270 */
[----:B------:R-:W-:Y:S01]  /*13340*/  @!P3 LEA.HI.X R15, R220, R5, R126, 0x2, P6 ;  /* 0x00000005dc0fb211 */ /* 0x000fe200030f147e */
[----:B------:R5:W-:Y:S02]  /*13350*/  @!P4 ST.E.64 desc[UR8][R12.64], R76 ;  /* 0x0000004c0c00c985 */ /* 0x000be4000c101b08 */
[----:B----4-:R-:W-:Y:S02]  /*13360*/  @!P2 LEA R8, P4, R219, R4, 0x2 ;  /* 0x00000004db08a211 */ /* 0x010fe400078810ff */
[----:B------:R-:W-:Y:S01]  /*13370*/  @!P3 ST.E.64 desc[UR8][R14.64], R80 ;  /* 0x000000500e00b985 */ /* 0x000fe2000c101b08 */
[----:B------:R-:W-:-:S02]  /*13380*/  ISETP.GE.AND P3, PT, R216, UR4, PT ;  /* 0x00000004d8007c0c */ /* 0x000fc4000bf66270 */
[CC--:B-1----:R-:W-:Y:S02]  /*13390*/  @!P1 LEA R22, P5, R218.reuse, R4.reuse, 0x2 ;  /* 0x00000004da169211 */ /* 0x0c2fe400078a10ff */
[-C--:B------:R-:W-:Y:S02]  /*133a0*/  @!P2 LEA.HI.X R9, R219, R5.reuse, R95, 0x2, P4 ;  /* 0x00000005db09a211 */ /* 0x080fe400020f145f */
[----:B--2---:R-:W-:Y:S02]  /*133b0*/  @!P0 LEA R24, P6, R217, R4, 0x2 ;  /* 0x00000004d9188211 */ /* 0x004fe400078c10ff */
[----:B------:R-:W-:Y:S01]  /*133c0*/  ISETP.GE.AND P4, PT, R215, UR4, PT ;  /* 0x00000004d7007c0c */ /* 0x000fe2000bf86270 */
[----:B------:R1:W-:Y:S01]  /*133d0*/  @!P2 ST.E.64 desc[UR8][R8.64], R84 ;  /* 0x000000540800a985 */ /* 0x0003e2000c101b08 */
[-C--:B------:R-:W-:Y:S02]  /*133e0*/  @!P1 LEA.HI.X R23, R218, R5.reuse, R94, 0x2, P5 ;  /* 0x00000005da179211 */ /* 0x080fe400028f145e */
[----:B------:R-:W-:-:S02]  /*133f0*/  @!P0 LEA.HI.X R25, R217, R5, R93, 0x2, P6 ;  /* 0x00000005d9198211 */ /* 0x000fc400030f145d */
[----:B------:R-:W-:Y:S01]  /*13400*/  ISETP.GE.AND P2, PT, R214, UR4, PT ;  /* 0x00000004d6007c0c */ /* 0x000fe2000bf46270 */
[----:B------:R2:W-:Y:S01]  /*13410*/  @!P1 ST.E.64 desc[UR8][R22.64], R20 ;  /* 0x0000001416009985 */ /* 0x0005e2000c101b08 */
[----:B---3--:R-:W-:Y:S02]  /*13420*/  @!P3 LEA R10, P5, R216, R4, 0x2 ;  /* 0x00000004d80ab211 */ /* 0x008fe400078a10ff */
[----:B------:R-:W-:Y:S01]  /*13430*/  ISETP.GE.AND P1, PT, R213, UR4, PT ;  /* 0x00000004d5007c0c */ /* 0x000fe2000bf26270 */
[----:B------:R3:W-:Y:S01]  /*13440*/  @!P0 ST.E.64 desc[UR8][R24.64], R120 ;  /* 0x0000007818008985 */ /* 0x0007e2000c101b08 */
[----:B------:R-:W-:Y:S02]  /*13450*/  ISETP.GE.AND P0, PT, R212, UR4, PT ;  /* 0x00000004d4007c0c */ /* 0x000fe4000bf06270 */
[----:B------:R-:W-:Y:S02]  /*13460*/  @!P3 LEA.HI.X R11, R216, R5, R92, 0x2, P5 ;  /* 0x00000005d80bb211 */ /* 0x000fe400028f145c */
[----:B------:R-:W-:-:S02]  /*13470*/  ISETP.GE.AND P5, PT, R211, UR4, PT ;  /* 0x00000004d3007c0c */ /* 0x000fc4000bfa6270 */
[CC--:B-----5:R-:W-:Y:S01]  /*13480*/  @!P4 LEA R12, P6, R215.reuse, R4.reuse, 0x2 ;  /* 0x00000004d70cc211 */ /* 0x0e0fe200078c10ff */
[----:B------:R3:W-:Y:S01]  /*13490*/  @!P3 ST.E.64 desc[UR8][R10.64], R96 ;  /* 0x000000600a00b985 */ /* 0x0007e2000c101b08 */
[CC--:B-1----:R-:W-:Y:S02]  /*134a0*/  @!P2 LEA R8, P3, R214.reuse, R4.reuse, 0x2 ;  /* 0x00000004d608a211 */ /* 0x0c2fe400078610ff */
[-C--:B------:R-:W-:Y:S02]  /*134b0*/  @!P4 LEA.HI.X R13, R215, R5.reuse, R91, 0x2, P6 ;  /* 0x00000005d70dc211 */ /* 0x080fe400030f145b */
[-C--:B------:R-:W-:Y:S02]  /*134c0*/  @!P1 LEA R14, P6, R213, R4.reuse, 0x2 ;  /* 0x00000004d50e9211 */ /* 0x080fe400078c10ff */
[----:B------:R-:W-:Y:S01]  /*134d0*/  @!P2 LEA.HI.X R9, R214, R5, R90, 0x2, P3 ;  /* 0x00000005d609a211 */ /* 0x000fe200018f145a */
[----:B------:R3:W-:Y:S01]  /*134e0*/  @!P4 ST.E.64 desc[UR8][R12.64], R100 ;  /* 0x000000640c00c985 */ /* 0x0007e2000c101b08 */
[----:B--2---:R-:W-:-:S02]  /*134f0*/  @!P0 LEA R20, P4, R212, R4, 0x2 ;  /* 0x00000004d4148211 */ /* 0x004fc400078810ff */
        /* <DEDUP_REMOVED lines=8> */
.L_x_2291:
[----:B------:R-:W-:Y:S05]  /*13580*/  BSYNC B1 ;  /* 0x0000000000017941 */ /* 0x000fea0003800000 */
.L_x_2290:
[----:B------:R-:W-:Y:S01]  /*13590*/  ISETP.GE.AND P0, PT, R6, R3, PT ;  /* 0x000000030600720c */ /* 0x000fe20003f06270 */
[----:B--23--:R2:W3:Y:S04]  /*135a0*/  SHFL.IDX PT, R5, R2, 0x1, 0x1c1f ;  /* 0x003c1f0002057f89 */ /* 0x00c4e800000e0000 */
[----:B-1----:R2:W1:Y:S08]  /*135b0*/  SHFL.IDX PT, R4, R0, 0x1, 0x1c1f ;  /* 0x003c1f0000047f89 */ /* 0x00247000000e0000 */
[----:B--2---:R-:W-:Y:S05]  /*135c0*/  @P0 BRA `(.L_x_2289) ;  /* 0x0000001400600947 */ /* 0x004fea0003800000 */
[----:B------:R-:W-:Y:S01]  /*135d0*/  ULDC UR4, c[0x0][0xac8] ;  /* 0x0002b20000047ab9 */ /* 0x000fe20000000800 */
[C---:B------:R-:W-:Y:S01]  /*135e0*/  VIADD R13, R19.reuse, 0x20 ;  /* 0x00000020130d7836 */ /* 0x040fe20000000000 */
[----:B------:R-:W-:Y:S01]  /*135f0*/  ISETP.GE.AND P2, PT, R230, UR4, PT ;  /* 0x00000004e6007c0c */ /* 0x000fe2000bf46270 */
[----:B------:R-:W-:Y:S01]  /*13600*/  ULDC.64 UR8, c[0x0][0x208] ;  /* 0x0000820000087ab9 */ /* 0x000fe20000000a00 */
[----:B------:R-:W-:Y:S02]  /*13610*/  ISETP.GE.AND P1, PT, R19, UR4, PT ;  /* 0x0000000413007c0c */ /* 0x000fe4000bf26270 */
[----:B------:R-:W-:Y:S02]  /*13620*/  ISETP.GE.AND P5, PT, R229, UR4, PT ;  /* 0x00000004e5007c0c */ /* 0x000fe4000bfa6270 */
[----:B------:R-:W-:Y:S02]  /*13630*/  ISETP.GE.AND P4, PT, R208, UR4, PT ;  /* 0x00000004d0007c0c */ /* 0x000fe4000bf86270 */
[----:B------:R-:W-:-:S02]  /*13640*/  ISETP.GE.AND P3, PT, R13, UR4, PT ;  /* 0x000000040d007c0c */ /* 0x000fc4000bf66270 */
[----:B------:R-:W-:Y:S02]  /*13650*/  SHF.R.S32.HI R11, RZ, 0x1f, R208 ;  /* 0x0000001fff0b7819 */ /* 0x000fe400000114d0 */
[----:B0-----:R-:W-:Y:S02]  /*13660*/  SHF.R.S32.HI R0, RZ, 0x1f, R13 ;  /* 0x0000001fff007819 */ /* 0x001fe4000001140d */
[CC--:B-1----:R-:W-:Y:S01]  /*13670*/  @!P2 LEA R6, P0, R230.reuse, R4.reuse, 0x2 ;  /* 0x00000004e606a211 */ /* 0x0c2fe200078010ff */
[----:B---3--:R-:W-:Y:S02]  /*13680*/  @!P1 IMAD.WIDE R2, R19, 0x4, R4 ;  /* 0x0000000413029825 */ /* 0x008fe400078e0204 */
[----:B------:R-:W-:Y:S02]  /*13690*/  @!P5 LEA R8, P6, R229, R4, 0x2 ;  /* 0x00000004e508d211 */ /* 0x000fe400078c10ff */
[----:B------:R-:W-:Y:S01]  /*136a0*/  @!P2 LEA.HI.X R7, R230, R5, R136, 0x2, P0 ;  /* 0x00000005e607a211 */ /* 0x000fe200000f1488 */
[----:B------:R0:W-:Y:S01]  /*136b0*/  @!P1 ST.E.64 desc[UR8][R2.64], R26 ;  /* 0x0000001a02009985 */ /* 0x0001e2000c101b08 */
[----:B------:R-:W-:-:S02]  /*136c0*/  ISETP.GE.AND P0, PT, R207, UR4, PT ;  /* 0x00000004cf007c0c */ /* 0x000fc4000bf06270 */
[-C--:B------:R-:W-:Y:S01]  /*136d0*/  @!P5 LEA.HI.X R9, R229, R5.reuse, R135, 0x2, P6 ;  /* 0x00000005e509d211 */ /* 0x080fe200030f1487 */
[----:B------:R1:W-:Y:S01]  /*136e0*/  @!P2 ST.E.64 desc[UR8][R6.64], R30 ;  /* 0x0000001e0600a985 */ /* 0x0003e2000c101b08 */
[-C--:B------:R-:W-:Y:S02]  /*136f0*/  @!P4 LEA R10, P2, R208, R4.reuse, 0x2 ;  /* 0x00000004d00ac211 */ /* 0x080fe400078410ff */
[----:B------:R-:W-:Y:S01]  /*13700*/  ISETP.GE.AND P1, PT, R228, UR4, PT ;  /* 0x00000004e4007c0c */ /* 0x000fe2000bf26270 */
[----:B------:R2:W-:Y:S01]  /*13710*/  @!P5 ST.E.64 desc[UR8][R8.64], R34 ;  /* 0x000000220800d985 */ /* 0x0005e2000c101b08 */
[-C--:B------:R-:W-:Y:S02]  /*13720*/  @!P4 LEA.HI.X R11, R208, R5.reuse, R11, 0x2, P2 ;  /* 0x00000005d00bc211 */ /* 0x080fe400010f140b */
[----:B------:R-:W-:Y:S02]  /*13730*/  @!P3 LEA R12, P6, R13, R4, 0x2 ;  /* 0x000000040d0cb211 */ /* 0x000fe400078c10ff */
[----:B------:R-:W-:Y:S01]  /*13740*/  ISETP.GE.AND P2, PT, R227, UR4, PT ;  /* 0x00000004e3007c0c */ /* 0x000fe2000bf46270 */
[----:B------:R3:W-:Y:S01]  /*13750*/  @!P4 ST.E.64 desc[UR8][R10.64], R38 ;  /* 0x000000260a00c985 */ /* 0x0007e2000c101b08 */
[----:B------:R-:W-:-:S02]  /*13760*/  @!P3 LEA.HI.X R13, R13, R5, R0, 0x2, P6 ;  /* 0x000000050d0db211 */ /* 0x000fc400030f1400 */
[----:B------:R-:W-:Y:S02]  /*13770*/  SHF.R.S32.HI R0, RZ, 0x1f, R207 ;  /* 0x0000001fff007819 */ /* 0x000fe400000114cf */
[CC--:B0-----:R-:W-:Y:S01]  /*13780*/  @!P0 LEA R2, P4, R207.reuse, R4.reuse, 0x2 ;  /* 0x00000004cf028211 */ /* 0x0c1fe200078810ff */
[----:B------:R0:W-:Y:S01]  /*13790*/  @!P3 ST.E.64 desc[UR8][R12.64], R42 ;  /* 0x0000002a0c00b985 */ /* 0x0001e2000c101b08 */
[----:B------:R-:W-:Y:S02]  /*137a0*/  ISETP.GE.AND P3, PT, R226, UR4, PT ;  /* 0x00000004e2007c0c */ /* 0x000fe4000bf66270 */
[----:B------:R-:W-:Y:S02]  /*137b0*/  @!P0 LEA.HI.X R3, R207, R5, R0, 0x2, P4 ;  /* 0x00000005cf038211 */ /* 0x000fe400020f1400 */
        /* <DEDUP_REMOVED lines=9> */
[----:B---3--:R-:W-:Y:S01]  /*13850*/  @!P4 LEA R10, P0, R225, R4, 0x2 ;  /* 0x00000004e10ac211 */ /* 0x008fe200078010ff */
        /* <DEDUP_REMOVED lines=11> */
[-C--:B----4-:R-:W-:Y:S02]  /*13910*/  @!P1 LEA R6, P3, R222, R4.reuse, 0x2 ;  /* 0x00000004de069211 */ /* 0x090fe400078610ff */
        /* <DEDUP_REMOVED lines=51> */
.L_x_2280:
        /* <DEDUP_REMOVED lines=38> */
.L_x_2292:
        /* <DEDUP_REMOVED lines=9> */
[----:B------:R-:W-:Y:S02]  /*13f40*/  IMAD.U32 R4, RZ, RZ, UR8 ;  /* 0x00000008ff047e24 */ /* 0x000fe4000f8e00ff */
[----:B-1---5:R-:W-:-:S03]  /*13f50*/  IMAD R2, R0, R9, RZ ;  /* 0x0000000900027224 */ /* 0x022fc600078e02ff */
        /* <DEDUP_REMOVED lines=18> */
[----:B------:R-:W-:Y:S02]  /*14080*/  UIMAD.WIDE.U32 UR10, UR8, UR20, URZ ;  /* 0x00000014080a72a5 */ /* 0x000fe4000f8e003f */
[----:B------:R-:W-:Y:S01]  /*14090*/  UIMAD UR20, UR9, UR20, URZ ;  /* 0x00000014091472a4 */ /* 0x000fe2000f8e023f */
        /* <DEDUP_REMOVED lines=14> */
[----:B------:R-:W-:Y:S01]  /*14180*/  IADD3 R2, P0, P1, R5, UR10, R2 ;  /* 0x0000000a05027c10 */ /* 0x000fe2000f91e002 */
[----:B------:R-:W-:Y:S01]  /*14190*/  IMAD R7, R9, R7, R4 ;  /* 0x0000000709077224 */ /* 0x000fe200078e0204 */
[----:B------:R-:W-:Y:S01]  /*141a0*/  SHF.R.S32.HI R5, RZ, 0x1f, R5 ;  /* 0x0000001fff057819 */ /* 0x000fe20000011405 */
[----:B------:R-:W-:Y:S01]  /*141b0*/  UIADD3.X UR10, UR15, UR20, UR21, UP1, UP2 ;  /* 0x000000140f0a7290 */ /* 0x000fe20008fe4415 */
[----:B------:R-:W-:Y:S01]  /*141c0*/  IMAD.U32 R6, RZ, RZ, UR16 ;  /* 0x00000010ff067e24 */ /* 0x000fe2000f8e00ff */
        /* <DEDUP_REMOVED lines=14> */
.L_x_2294:
[----:B------:R-:W-:Y:S05]  /*142b0*/  BSYNC B1 ;  /* 0x0000000000017941 */ /* 0x000fea0003800000 */
.L_x_2293:
        /* <DEDUP_REMOVED lines=14> */
[----:B------:R-:W-:Y:S02]  /*143a0*/  ULDC.64 UR10, c[0x0][0xae8] ;  /* 0x0002ba00000a7ab9 */ /* 0x000fe40000000a00 */
[----:B------:R-:W-:Y:S01]  /*143b0*/  UIMAD.WIDE.U32 UR8, UR17, UR10, UR8 ;  /* 0x0000000a110872a5 */ /* 0x000fe2000f8e0008 */
[----:B------:R-:W-:Y:S02]  /*143c0*/  VIADD R6, R2, UR16 ;  /* 0x0000001002067c36 */ /* 0x000fe40008000000 */
[----:B------:R-:W-:Y:S01]  /*143d0*/  VIADD R8, R232, UR16 ;  /* 0x00000010e8087c36 */ /* 0x000fe20008000000 */
[----:B------:R-:W-:Y:S01]  /*143e0*/  UIMAD UR9, UR17, UR11, UR9 ;  /* 0x0000000b110972a4 */ /* 0x000fe2000f8e0209 */
[----:B0-----:R-:W-:Y:S02]  /*143f0*/  IMAD.MOV.U32 R5, RZ, RZ, R6 ;  /* 0x000000ffff057224 */ /* 0x001fe400078e0006 */
[----:B------:R-:W-:Y:S01]  /*14400*/  ULDC.64 UR10, c[0x0][0xaf0] ;  /* 0x0002bc00000a7ab9 */ /* 0x000fe20000000a00 */
[----:B-1----:R-:W-:Y:S01]  /*14410*/  ISETP.NE.AND P0, PT, R11, 0x1, PT ;  /* 0x000000010b00780c */ /* 0x002fe20003f05270 */
[----:B------:R-:W-:-:S04]  /*14420*/  UIMAD UR13, UR13, UR10, URZ ;  /* 0x0000000a0d0d72a4 */ /* 0x000fc8000f8e023f */
[----:B------:R-:W-:Y:S02]  /*14430*/  UIMAD UR4, UR12, UR11, UR13 ;  /* 0x0000000b0c0472a4 */ /* 0x000fe4000f8e020d */
[----:B------:R-:W-:-:S03]  /*14440*/  UIMAD.WIDE.U32 UR12, UR12, UR10, UR8 ;  /* 0x0000000a0c0c72a5 */ /* 0x000fc6000f8e0008 */
[----:B------:R-:W-:Y:S01]  /*14450*/  ULDC.64 UR8, c[0x0][0xae0] ;  /* 0x0002b80000087ab9 */ /* 0x000fe20000000a00 */
[----:B------:R-:W-:Y:S02]  /*14460*/  UIADD3 UR4, UR13, UR4, URZ ;  /* 0x000000040d047290 */ /* 0x000fe4000fffe03f */
[----:B------:R-:W0:Y:S08]  /*14470*/  @P0 LDC R3, c[0x0][0xbec] ;  /* 0x0002fb00ff030b82 */ /* 0x000e300000000800 */
        /* <DEDUP_REMOVED lines=9> */
[----:B------:R-:W-:Y:S02]  /*14510*/  IMAD.U32 R2, RZ, RZ, UR12 ;  /* 0x0000000cff027e24 */ /* 0x000fe4000f8e00ff */
[C---:B------:R-:W-:Y:S01]  /*14520*/  IMAD R9, R5.reuse, UR9, R4 ;  /* 0x0000000905097c24 */ /* 0x040fe2000f8e0204 */
[----:B------:R-:W-:Y:S01]  /*14530*/  SHF.R.S32.HI R4, RZ, 0x1f, R7 ;  /* 0x0000001fff047819 */ /* 0x000fe20000011407 */
[----:B------:R-:W-:Y:S01]  /*14540*/  IMAD.WIDE.U32 R2, R5, UR8, R2 ;  /* 0x0000000805027c25 */ /* 0x000fe2000f8e0002 */
[----:B------:R-:W-:-:S03]  /*14550*/  ULDC.64 UR8, c[0x0][0xad8] ;  /* 0x0002b60000087ab9 */ /* 0x000fc60000000a00 */
[----:B------:R-:W-:Y:S02]  /*14560*/  IMAD.IADD R3, R3, 0x1, R9 ;  /* 0x0000000103037824 */ /* 0x000fe400078e0209 */
[----:B------:R-:W-:Y:S02]  /*14570*/  IMAD R6, R4, UR8, RZ ;  /* 0x0000000804067c24 */ /* 0x000fe4000f8e02ff */
[----:B-----5:R-:W-:Y:S02]  /*14580*/  IMAD R11, R0, R11, RZ ;  /* 0x0000000b000b7224 */ /* 0x020fe400078e02ff */
[C---:B------:R-:W-:Y:S02]  /*14590*/  VIADD R4, R8.reuse, 0x40 ;  /* 0x0000004008047836 */ /* 0x040fe40000000000 */
[C---:B------:R-:W-:Y:S01]  /*145a0*/  IMAD R5, R7.reuse, UR9, R6 ;  /* 0x0000000907057c24 */ /* 0x040fe2000f8e0206 */
[-C--:B------:R-:W-:Y:S01]  /*145b0*/  ISETP.GE.AND P2, PT, R8, R11.reuse, PT ;  /* 0x0000000b0800720c */ /* 0x080fe20003f46270 */
[----:B------:R-:W-:Y:S01]  /*145c0*/  IMAD.WIDE.U32 R2, R7, UR8, R2 ;  /* 0x0000000807027c25 */ /* 0x000fe2000f8e0002 */
[----:B------:R-:W-:Y:S01]  /*145d0*/  ULDC.64 UR8, c[0x0][0xa80] ;  /* 0x0002a00000087ab9 */ /* 0x000fe20000000a00 */
[----:B------:R-:W-:-:S02]  /*145e0*/  ISETP.GE.AND P1, PT, R4, R11, PT ;  /* 0x0000000b0400720c */ /* 0x000fc40003f26270 */
[----:B------:R-:W-:Y:S01]  /*145f0*/  IMAD.IADD R3, R3, 0x1, R5 ;  /* 0x0000000103037824 */ /* 0x000fe200078e0205 */
[----:B------:R-:W-:Y:S01]  /*14600*/  LEA R4, P3, R2, UR8, 0x1 ;  /* 0x0000000802047c11 */ /* 0x000fe2000f8608ff */
[----:B------:R-:W-:Y:S02]  /*14610*/  VIADD R0, R8, 0x20 ;  /* 0x0000002008007836 */ /* 0x000fe40000000000 */
[----:B------:R-:W-:Y:S01]  /*14620*/  IMAD.SHL.U32 R7, R205, 0x8, RZ ;  /* 0x00000008cd077824 */ /* 0x000fe200078e00ff */
[----:B------:R-:W-:Y:S02]  /*14630*/  LEA.HI.X R5, R2, UR9, R3, 0x1, P3 ;  /* 0x0000000902057c11 */ /* 0x000fe400098f0c03 */
[----:B------:R-:W-:Y:S01]  /*14640*/  ISETP.GE.AND P0, PT, R0, R11, PT ;  /* 0x0000000b0000720c */ /* 0x000fe20003f06270 */
[C---:B------:R-:W-:Y:S01]  /*14650*/  VIADD R9, R7.reuse, 0x80 ;  /* 0x0000008007097836 */ /* 0x040fe20000000000 */
[----:B------:R0:W1:Y:S01]  /*14660*/  SHFL.IDX PT, R2, R4, RZ, 0x181f ;  /* 0x00181fff04027589 */ /* 0x00006200000e0000 */
[----:B------:R-:W-:Y:S01]  /*14670*/  VIADD R13, R7, 0x40 ;  /* 0x00000040070d7836 */ /* 0x000fe20000000000 */
[----:B------:R-:W-:-:S02]  /*14680*/  SHF.R.S32.HI R10, RZ, 0x1f, R7 ;  /* 0x0000001fff0a7819 */ /* 0x000fc40000011407 */
        /* <DEDUP_REMOVED lines=18> */
.L_x_2296:
[----:B------:R-:W-:Y:S05]  /*147b0*/  BSYNC B1 ;  /* 0x0000000000017941 */ /* 0x000fea0003800000 */
.L_x_2295:
        /* <DEDUP_REMOVED lines=18> */
.L_x_2298:
[----:B------:R-:W-:Y:S05]  /*148e0*/  BSYNC B1 ;  /* 0x0000000000017941 */ /* 0x000fea0003800000 */
.L_x_2297:
        /* <DEDUP_REMOVED lines=18> */
.L_x_2300:
[----:B------:R-:W-:Y:S05]  /*14a10*/  BSYNC B1 ;  /* 0x0000000000017941 */ /* 0x000fea0003800000 */
.L_x_2299:
        /* <DEDUP_REMOVED lines=19> */
.L_x_2289:
[----:B------:R-:W-:Y:S05]  /*14b50*/  BSYNC B0 ;  /* 0x0000000000007941 */ /* 0x000fea0003800000 */
.L_x_2279:
[----:B------:R-:W-:Y:S02]  /*14b60*/  ULDC UR4, c[0x0][0xc3c] ;  /* 0x00030f0000047ab9 */ /* 0x000fe40000000800 */
[----:B------:R-:W-:-:S06]  /*14b70*/  UISETP.GE.AND UP0, UPT, UR7, UR4, UPT ;  /* 0x000000040700728c */ /* 0x000fcc000bf06270 */
[----:B------:R-:W-:-:S13]  /*14b80*/  PLOP3.LUT P0, PT, PT, PT, UP0, 0x80, 0x0 ;  /* 0x000000000000781c */ /* 0x000fda0003f0f008 */
[----:B------:R-:W-:Y:S05]  /*14b90*/  @!P0 BRA `(.L_x_2301) ;  /* 0xfffffec4004c8947 */ /* 0x000fea000383ffff */
[----:B------:R-:W-:Y:S05]  /*14ba0*/  EXIT ;  /* 0x000000000000794d */ /* 0x000fea0003800000 */
.L_x_2242:
        /* <DEDUP_REMOVED lines=18> */
.L_x_2302:
[----:B0-----:R-:W0:Y:S01]  /*14cd0*/  S2R R0, SR_TID.X ;  /* 0x0000000000007919 */ /* 0x001e220000002100 */
[----:B------:R-:W-:Y:S01]  /*14ce0*/  ULDC UR4, c[0x0][0xc3c] ;  /* 0x00030f0000047ab9 */ /* 0x000fe20000000800 */
[----:B------:R-:W-:Y:S01]  /*14cf0*/  ULDC.64 UR6, c[0x0][0x208] ;  /* 0x0000820000067ab9 */ /* 0x000fe20000000a00 */
        /* <DEDUP_REMOVED lines=8> */
[----:B-1----:R-:W-:-:S04]  /*14d80*/  @!P1 IMAD.WIDE.U32 R2, R0, 0x4, R4 ;  /* 0x0000000400029825 */ /* 0x002fc800078e0004 */
[----:B------:R-:W-:-:S06]  /*14d90*/  IMAD.MOV.U32 R5, RZ, RZ, RZ ;  /* 0x000000ffff057224 */ /* 0x000fcc00078e00ff */
        /* <DEDUP_REMOVED lines=32> */
.L_x_2306:
        /* <DEDUP_REMOVED lines=40> */
.L_x_2304:
        /* <DEDUP_REMOVED lines=10> */
[----:B------:R-:W-:-:S06]  /*152c0*/  VIADD R8, R10, 0xffffffff ;  /* 0xffffffff0a087836 */ /* 0x000fcc0000000000 */
[----:B------:R3:W4:Y:S02]  /*152d0*/  SHFL.IDX PT, R8, R3, R8, 0x1f ;  /* 0x00001f0803087589 */ /* 0x00072400000e0000 */
.L_x_2307:
[----:B---34-:R-:W-:Y:S01]  /*152e0*/  IMAD R3, R8, UR5, R9 ;  /* 0x0000000508037c24 */ /* 0x018fe2000f8e0209 */
[----:B-1----:R-:W-:Y:S01]  /*152f0*/  ISETP.NE.AND P0, PT, R7, 0x1, PT ;  /* 0x000000010700780c */ /* 0x002fe20003f05270 */
[----:B------:R-:W-:-:S03]  /*15300*/  VIADD R13, R10, UR4 ;  /* 0x000000040a0d7c36 */ /* 0x000fc60008000000 */
[----:B------:R1:W-:Y:S01]  /*15310*/  STL [R1], R3 ;  /* 0x0000000301007387 */ /* 0x0003e20000100800 */
[----:B0-----:R-:W-:-:S03]  /*15320*/  IADD3 R5, -R3, UR6, RZ ;  /* 0x0000000603057c10 */ /* 0x001fc6000fffe1ff */
[----:B------:R1:W-:Y:S05]  /*15330*/  STL [R1+0xc], R13 ;  /* 0x00000c0d01007387 */ /* 0x0003ea0000100800 */
[----:B------:R-:W-:Y:S05]  /*15340*/  @!P0 BRA `(.L_x_2308) ;  /* 0x0000000000e08947 */ /* 0x000fea0003800000 */
[----:B--2---:R-:W-:Y:S01]  /*15350*/  IABS R6, R4 ;  /* 0x0000000400067213 */ /* 0x004fe20000000000 */
[----:B------:R-:W-:Y:S01]  /*15360*/  IMAD.MOV.U32 R2, RZ, RZ, RZ ;  /* 0x000000ffff027224 */ /* 0x000fe200078e00ff */
[----:B------:R-:W-:Y:S02]  /*15370*/  IABS R8, R7 ;  /* 0x0000000700087213 */ /* 0x000fe40000000000 */
[----:B------:R-:W0:Y:S08]  /*15380*/  I2F.RP R9, R6 ;  /* 0x0000000600097306 */ /* 0x000e300000209400 */
[----:B------:R-:W-:Y:S08]  /*15390*/  I2F.RP R12, R8 ;  /* 0x00000008000c7306 */ /* 0x000ff00000209400 */
[----:B0-----:R-:W1:Y:S02]  /*153a0*/  MUFU.RCP R9, R9 ;  /* 0x0000000900097308 */ /* 0x001e640000001000 */
[----:B-1----:R-:W-:-:S06]  /*153b0*/  VIADD R3, R9, 0xffffffe ;  /* 0x0ffffffe09037836 */ /* 0x002fcc0000000000 */
[----:B------:R-:W0:Y:S02]  /*153c0*/  F2I.FTZ.U32.TRUNC.NTZ R3, R3 ;  /* 0x0000000300037305 */ /* 0x000e24000021f000 */
[----:B0-----:R-:W-:-:S04]  /*153d0*/  IMAD.MOV R11, RZ, RZ, -R3 ;  /* 0x000000ffff0b7224 */ /* 0x001fc800078e0a03 */
[----:B------:R-:W-:-:S04]  /*153e0*/  IMAD R11, R11, R6, RZ ;  /* 0x000000060b0b7224 */ /* 0x000fc800078e02ff */
[----:B------:R-:W-:Y:S01]  /*153f0*/  IMAD.HI.U32 R10, R3, R11, R2 ;  /* 0x0000000b030a7227 */ /* 0x000fe200078e0002 */
[----:B------:R-:W-:Y:S01]  /*15400*/  IABS R11, R5 ;  /* 0x00000005000b7213 */ /* 0x000fe20000000000 */
[----:B------:R-:W0:Y:S01]  /*15410*/  MUFU.RCP R2, R12 ;  /* 0x0000000c00027308 */ /* 0x000e220000001000 */
[----:B------:R-:W-:-:S03]  /*15420*/  IABS R3, R4 ;  /* 0x0000000400037213 */ /* 0x000fc60000000000 */
[----:B------:R-:W-:-:S04]  /*15430*/  IMAD.HI.U32 R9, R10, R11, RZ ;  /* 0x0000000b0a097227 */ /* 0x000fc800078e00ff */
[----:B------:R-:W-:-:S04]  /*15440*/  IMAD.MOV R14, RZ, RZ, -R3 ;  /* 0x000000ffff0e7224 */ /* 0x000fc800078e0a03 */
[----:B------:R-:W-:Y:S02]  /*15450*/  IMAD R11, R9, R14, R11 ;  /* 0x0000000e090b7224 */ /* 0x000fe400078e020b */
[----:B0-----:R-:W-:-:S03]  /*15460*/  VIADD R3, R2, 0xffffffe ;  /* 0x0ffffffe02037836 */ /* 0x001fc60000000000 */
[----:B------:R-:W-:Y:S01]  /*15470*/  ISETP.GT.U32.AND P1, PT, R6, R11, PT ;  /* 0x0000000b0600720c */ /* 0x000fe20003f24070 */
[----:B------:R-:W-:Y:S02]  /*15480*/  IMAD.MOV.U32 R2, RZ, RZ, RZ ;  /* 0x000000ffff027224 */ /* 0x000fe400078e00ff */
[----:B------:R-:W0:Y:S10]  /*15490*/  F2I.FTZ.U32.TRUNC.NTZ R3, R3 ;  /* 0x0000000300037305 */ /* 0x000e34000021f000 */
[----:B------:R-:W-:-:S02]  /*154a0*/  @!P1 IMAD.IADD R11, R11, 0x1, -R6 ;  /* 0x000000010b0b9824 */ /* 0x000fc400078e0a06 */
[----:B------:R-:W-:Y:S01]  /*154b0*/  @!P1 VIADD R9, R9, 0x1 ;  /* 0x0000000109099836 */ /* 0x000fe20000000000 */
[----:B------:R-:W-:Y:S02]  /*154c0*/  ISETP.NE.AND P1, PT, R4, RZ, PT ;  /* 0x000000ff0400720c */ /* 0x000fe40003f25270 */
[----:B------:R-:W-:Y:S01]  /*154d0*/  ISETP.GE.U32.AND P0, PT, R11, R6, PT ;  /* 0x000000060b00720c */ /* 0x000fe20003f06070 */
[----:B0-----:R-:W-:-:S04]  /*154e0*/  IMAD.MOV R11, RZ, RZ, -R3 ;  /* 0x000000ffff0b7224 */ /* 0x001fc800078e0a03 */
[----:B------:R-:W-:-:S04]  /*154f0*/  IMAD R11, R11, R8, RZ ;  /* 0x000000080b0b7224 */ /* 0x000fc800078e02ff */
[----:B------:R-:W-:Y:S01]  /*15500*/  IMAD.HI.U32 R6, R3, R11, R2 ;  /* 0x0000000b03067227 */ /* 0x000fe200078e0002 */
[----:B------:R-:W-:-:S03]  /*15510*/  LOP3.LUT R2, R5, R4, RZ, 0x3c, !PT ;  /* 0x0000000405027212 */ /* 0x000fc600078e3cff */
[----:B------:R-:W-:Y:S01]  /*15520*/  @P0 VIADD R9, R9, 0x1 ;  /* 0x0000000109090836 */ /* 0x000fe20000000000 */
[----:B------:R-:W-:Y:S02]  /*15530*/  ISETP.GE.AND P2, PT, R2, RZ, PT ;  /* 0x000000ff0200720c */ /* 0x000fe40003f46270 */
[----:B------:R-:W-:-:S05]  /*15540*/  IABS R2, R7 ;  /* 0x0000000700027213 */ /* 0x000fca0000000000 */
[----:B------:R-:W-:-:S06]  /*15550*/  IMAD.MOV R2, RZ, RZ, -R2 ;  /* 0x000000ffff027224 */ /* 0x000fcc00078e0a02 */
[----:B------:R-:W-:Y:S01]  /*15560*/  @!P2 IMAD.MOV R9, RZ, RZ, -R9 ;  /* 0x000000ffff09a224 */ /* 0x000fe200078e0a09 */
[----:B------:R-:W-:-:S04]  /*15570*/  @!P1 LOP3.LUT R9, RZ, R4, RZ, 0x33, !PT ;  /* 0x00000004ff099212 */ /* 0x000fc800078e33ff */
[----:B------:R-:W-:-:S05]  /*15580*/  IABS R3, R9 ;  /* 0x0000000900037213 */ /* 0x000fca0000000000 */
[----:B------:R-:W-:-:S04]  /*15590*/  IMAD.HI.U32 R6, R6, R3, RZ ;  /* 0x0000000306067227 */ /* 0x000fc800078e00ff */
        /* <DEDUP_REMOVED lines=11> */
[--C-:B------:R-:W-:Y:S02]  /*15650*/  IMAD.MOV R2, RZ, RZ, -R6.reuse ;  /* 0x000000ffff027224 */ /* 0x100fe400078e0a06 */
[C---:B------:R-:W-:Y:S02]  /*15660*/  IMAD R6, R7.reuse, 0x1000000, R6 ;  /* 0x0100000007067824 */ /* 0x040fe400078e0206 */
[--C-:B------:R-:W-:Y:S02]  /*15670*/  IMAD R7, R7, R2, R9.reuse ;  /* 0x0000000207077224 */ /* 0x100fe400078e0209 */
[----:B------:R-:W-:Y:S02]  /*15680*/  IMAD.MOV R2, RZ, RZ, -R9 ;  /* 0x000000ffff027224 */ /* 0x000fe400078e0a09 */
[----:B------:R-:W-:Y:S02]  /*15690*/  IMAD R3, R7, 0x10000, R6 ;  /* 0x0001000007037824 */ /* 0x000fe400078e0206 */
[----:B------:R-:W-:-:S03]  /*156a0*/  IMAD R2, R4, R2, R5 ;  /* 0x0000000204027224 */ /* 0x000fc600078e0205 */
[----:B------:R0:W-:Y:S01]  /*156b0*/  STL [R1+0x8], R3 ;  /* 0x0000080301007387 */ /* 0x0001e20000100800 */
[----:B------:R-:W-:Y:S05]  /*156c0*/  BRA `(.L_x_2309) ;  /* 0x0000000000f87947 */ /* 0x000fea0003800000 */
.L_x_2308:
[----:B-1----:R-:W0:Y:S01]  /*156d0*/  LDC.64 R2, c[0x0][0xc90] ;  /* 0x00032400ff027b82 */ /* 0x002e220000000a00 */
[----:B------:R-:W-:Y:S01]  /*156e0*/  ULDC.64 UR6, c[0x0][0x208] ;  /* 0x0000820000067ab9 */ /* 0x000fe20000000a00 */
[----:B0-----:R-:W-:-:S05]  /*156f0*/  IMAD.WIDE R2, R13, 0x4, R2 ;  /* 0x000000040d027825 */ /* 0x001fca00078e0202 */
[----:B------:R0:W2:Y:S02]  /*15700*/  LDG.E R7, desc[UR6][R2.64] ;  /* 0x0000000602077981 */ /* 0x0000a4000c1e1900 */
        /* <DEDUP_REMOVED lines=29> */
[----:B------:R-:W-:-:S04]  /*158e0*/  VIADDMNMX R7, R10, UR5, R7, PT ;  /* 0x000000050a077c46 */ /* 0x000fc8000b800107 */
[-C--:B------:R-:W-:Y:S02]  /*158f0*/  IABS R9, R7.reuse ;  /* 0x0000000700097213 */ /* 0x080fe40000000000 */
        /* <DEDUP_REMOVED lines=11> */
[----:B------:R-:W-:Y:S02]  /*159b0*/  LOP3.LUT R3, R5, R7, RZ, 0x3c, !PT ;  /* 0x0000000705037212 */ /* 0x000fe400078e3cff */
[----:B------:R-:W-:Y:S01]  /*159c0*/  IADD3 R5, R8, 0x1000000, R5 ;  /* 0x0100000008057810 */ /* 0x000fe20007ffe005 */
        /* <DEDUP_REMOVED lines=10> */
[----:B------:R-:W-:Y:S01]  /*15a70*/  @!P1 LOP3.LUT R2, RZ, R7, RZ, 0x33, !PT ;  /* 0x00000007ff029212 */ /* 0x000fe200078e33ff */
[----:B------:R-:W-:-:S04]  /*15a80*/  IMAD.MOV R7, RZ, RZ, -R7 ;  /* 0x000000ffff077224 */ /* 0x000fc800078e0a07 */
[----:B------:R-:W-:-:S05]  /*15a90*/  IMAD R3, R2, R7, R5 ;  /* 0x0000000702037224 */ /* 0x000fca00078e0205 */
[----:B------:R1:W-:Y:S02]  /*15aa0*/  STL [R1+0x8], R3 ;  /* 0x0000080301007387 */ /* 0x0003e40000100800 */
.L_x_2309:
[----:B01----:R-:W-:-:S05]  /*15ab0*/  LOP3.LUT R3, RZ, R2, RZ, 0x33, !PT ;  /* 0x00000002ff037212 */ /* 0x003fca00078e33ff */
[----:B------:R-:W-:-:S05]  /*15ac0*/  IMAD.IADD R2, R4, 0x1, R3 ;  /* 0x0000000104027824 */ /* 0x000fca00078e0203 */
[----:B------:R1:W-:Y:S01]  /*15ad0*/  STL [R1+0x4], R2 ;  /* 0x0000040201007387 */ /* 0x0003e20000100800 */
[----:B------:R-:W-:Y:S05]  /*15ae0*/  BRA `(.L_x_2310) ;  /* 0x0000000000107947 */ /* 0x000fea0003800000 */
.L_x_2305:
[----:B------:R-:W-:Y:S01]  /*15af0*/  IMAD.U32 R2, RZ, RZ, UR6 ;  /* 0x00000006ff027e24 */ /* 0x000fe2000f8e00ff */
[----:B------:R0:W-:Y:S04]  /*15b00*/  STL [R1+0x4], RZ ;  /* 0x000004ff01007387 */ /* 0x0001e80000100800 */
[----:B------:R0:W-:Y:S04]  /*15b10*/  STL [R1+0x8], RZ ;  /* 0x000008ff01007387 */ /* 0x0001e80000100800 */
[----:B------:R0:W-:Y:S02]  /*15b20*/  STL [R1], R2 ;  /* 0x0000000201007387 */ /* 0x0001e40000100800 */
.L_x_2310:
        /* <DEDUP_REMOVED lines=10> */
.L_x_2303:
[----:B0-2---:R-:W2:Y:S01]  /*15bd0*/  LDL R0, [R1+0xc] ;  /* 0x00000c0001007983 */ /* 0x005ea20000100800 */
[----:B------:R-:W-:Y:S01]  /*15be0*/  ULDC UR4, c[0x0][0xc3c] ;  /* 0x00030f0000047ab9 */ /* 0x000fe20000000800 */
[----:B------:R-:W-:Y:S02]  /*15bf0*/  IMAD.MOV.U32 R19, RZ, RZ, RZ ;  /* 0x000000ffff137224 */ /* 0x000fe400078e00ff */
[----:B------:R0:W-:Y:S01]  /*15c00*/  STL [R1+0x58], RZ ;  /* 0x000058ff01007387 */ /* 0x0001e20000100800 */
[----:B--2---:R-:W-:Y:S01]  /*15c10*/  ISETP.GE.AND P0, PT, R0, UR4, PT ;  /* 0x0000000400007c0c */ /* 0x004fe2000bf06270 */
[----:B------:R-:W-:-:S05]  /*15c20*/  IMAD.MOV.U32 R0, RZ, RZ, 0x1 ;  /* 0x00000001ff007424 */ /* 0x000fca00078e00ff */
[----:B------:R0:W-:Y:S07]  /*15c30*/  STL [R1+0x14], R0 ;  /* 0x0000140001007387 */ /* 0x0001ee0000100800 */
[----:B------:R-:W-:Y:S05]  /*15c40*/  @P0 BRA `(.L_x_2311) ;  /* 0x0000006000980947 */ /* 0x000fea0003800000 */
[----:B---3--:R-:W2:Y:S01]  /*15c50*/  S2R R5, SR_TID.X ;  /* 0x0000000000057919 */ /* 0x008ea20000002100 */
[----:B------:R-:W3:Y:S01]  /*15c60*/  S2UR UR5, SR_CgaCtaId ;  /* 0x00000000000579c3 */ /* 0x000ee20000008800 */
[----:B------:R-:W-:Y:S01]  /*15c70*/  UMOV UR4, 0x400 ;  /* 0x0000040000047882 */ /* 0x000fe20000000000 */
[----:B------:R-:W-:Y:S01]  /*15c80*/  BSSY B8, `(.L_x_2311) ;  /* 0x0000622000087945 */ /* 0x000fe20003800000 */
[----:B------:R-:W-:Y:S01]  /*15c90*/  IMAD.MOV.U32 R19, RZ, RZ, RZ ;  /* 0x000000ffff137224 */ /* 0x000fe200078e00ff */
[----:B------:R-:W-:Y:S01]  /*15ca0*/  ULDC UR38, c[0x0][0xc] ;  /* 0x0000030000267ab9 */ /* 0x000fe20000000800 */
[----:B------:R-:W-:Y:S01]  /*15cb0*/  ULDC.64 UR36, c[0x0][0x198] ;  /* 0x0000660000247ab9 */ /* 0x000fe20000000a00 */
[----:B---3--:R-:W-:-:S06]  /*15cc0*/  ULEA UR4, UR5, UR4, 0x18 ;  /* 0x0000000405047291 */ /* 0x008fcc000f8ec03f */
[----:B------:R-:W-:Y:S01]  /*15cd0*/  IMAD.U32 R18, RZ, RZ, UR4 ;  /* 0x00000004ff127e24 */ /* 0x000fe2000f8e00ff */
[C---:B--2---:R-:W-:Y:S01]  /*15ce0*/  LOP3.LUT R4, R5.reuse, 0x7f, RZ, 0xc0, !PT ;  /* 0x0000007f05047812 */ /* 0x044fe200078ec0ff */
[----:B0-----:R-:W-:-:S05]  /*15cf0*/  IMAD.SHL.U32 R0, R5, 0x8, RZ ;  /* 0x0000000805007824 */ /* 0x001fca00078e00ff */
[C---:B-1----:R-:W-:Y:S02]  /*15d00*/  LOP3.LUT R2, R0.reuse, 0x1f8, RZ, 0xc0, !PT ;  /* 0x000001f800027812 */ /* 0x042fe400078ec0ff */
        /* <DEDUP_REMOVED lines=14> */
.L_x_2419:
        /* <DEDUP_REMOVED lines=52> */
[----:B------:R-:W-:Y:S01]  /*16130*/  IMAD.MOV.U32 R10, RZ, RZ, R9 ;  /* 0x000000ffff0a7224 */ /* 0x000fe200078e0009 */
[----:B------:R-:W-:Y:S06]  /*16140*/  @P2 BRA `(.L_x_2312) ;  /* 0x0000000000182947 */ /* 0x000fec0003800000 */
[----:B------:R-:W-:Y:S05]  /*16150*/  @!P1 BRA `(.L_x_2312) ;  /* 0x0000000000149947 */ /* 0x000fea0003800000 */
[----:B------:R-:W-:Y:S02]  /*16160*/  ULDC.64 UR4, c[0x0][0x208] ;  /* 0x0000820000047ab9 */ /* 0x000fe40000000a00 */
[----:B------:R-:W2:Y:S04]  /*16170*/  LDG.E R7, desc[UR4][R2.64] ;  /* 0x0000000402077981 */ /* 0x000ea8000c1e1900 */
[----:B------:R-:W2:Y:S02]  /*16180*/  LDG.E R2, desc[UR4][R2.64+0x4] ;  /* 0x0000040402027981 */ /* 0x000ea4000c1e1900 */
[----:B--2---:R-:W-:-:S05]  /*16190*/  IMAD.IADD R10, R2, 0x1, -R7 ;  /* 0x00000001020a7824 */ /* 0x004fca00078e0a07 */
[----:B------:R1:W-:Y:S02]  /*161a0*/  STL [R1+0x38], R10 ;  /* 0x0000380a01007387 */ /* 0x0003e40000100800 */
.L_x_2312:
[----:B------:R-:W0:Y:S01]  /*161b0*/  LDL.LU R3, [R1+0x8] ;  /* 0x0000080001037983 */ /* 0x000e220000300800 */
[----:B------:R-:W-:Y:S02]  /*161c0*/  ULDC.64 UR4, c[0x0][0xa20] ;  /* 0x0002880000047ab9 */ /* 0x000fe40000000a00 */
[----:B------:R-:W-:-:S04]  /*161d0*/  ISETP.NE.U32.AND P1, PT, RZ, UR4, PT ;  /* 0x00000004ff007c0c */ /* 0x000fc8000bf25070 */
[----:B------:R-:W-:Y:S02]  /*161e0*/  ISETP.NE.AND.EX P1, PT, RZ, UR5, PT, P1 ;  /* 0x00000005ff007c0c */ /* 0x000fe4000bf25310 */
[C---:B0-----:R-:W-:Y:S02]  /*161f0*/  LOP3.LUT R9, R3.reuse, 0xff000000, RZ, 0xc0, !PT ;  /* 0xff00000003097812 */ /* 0x041fe400078ec0ff */
[C---:B------:R-:W-:Y:S02]  /*16200*/  LOP3.LUT R2, R3.reuse, 0xff0000, RZ, 0xc0, !PT ;  /* 0x00ff000003027812 */ /* 0x040fe400078ec0ff */
        /* <DEDUP_REMOVED lines=13> */
.L_x_2313:
[----:B------:R-:W-:Y:S05]  /*162e0*/  @!P0 BRA `(.L_x_2314) ;  /* 0x0000000000108947 */ /* 0x000fea0003800000 */
[----:B------:R-:W-:Y:S02]  /*162f0*/  ULDC.64 UR4, c[0x0][0x208] ;  /* 0x0000820000047ab9 */ /* 0x000fe40000000a00 */
[----:B------:R-:W2:Y:S04]  /*16300*/  LDG.E R6, desc[UR4][R4.64] ;  /* 0x0000000404067981 */ /* 0x000ea8000c1e1900 */
[----:B------:R-:W2:Y:S02]  /*16310*/  LDG.E R4, desc[UR4][R4.64+0x4] ;  /* 0x0000040404047981 */ /* 0x000ea4000c1e1900 */
[----:B--2---:R-:W-:-:S07]  /*16320*/  IMAD.IADD R6, R4, 0x1, -R6 ;  /* 0x0000000104067824 */ /* 0x004fce00078e0a06 */
.L_x_2314:
[----:B0-----:R-:W3:Y:S01]  /*16330*/  LDL R2, [R1+0x4] ;  /* 0x0000040001027983 */ /* 0x001ee20000100800 */
[----:B-----5:R-:W-:Y:S01]  /*16340*/  IMAD.IADD R6, R6, 0x1, -R0 ;  /* 0x0000000106067824 */ /* 0x020fe200078e0a00 */
[----:B------:R-:W-:Y:S01]  /*16350*/  BSSY B0, `(.L_x_2315) ;  /* 0x000003c000007945 */ /* 0x000fe20003800000 */
[----:B------:R-:W0:Y:S01]  /*16360*/  LDC R0, c[0x0][0x448] ;  /* 0x00011200ff007b82 */ /* 0x000e220000000800 */
[----:B------:R-:W-:Y:S02]  /*16370*/  IMAD.MOV.U32 R4, RZ, RZ, RZ ;  /* 0x000000ffff047224 */ /* 0x000fe400078e00ff */
[----:B------:R-:W-:Y:S02]  /*16380*/  VIADD R5, R6, 0x6f ;  /* 0x0000006f06057836 */ /* 0x000fe40000000000 */
[----:B--2---:R-:W-:Y:S02]  /*16390*/  IMAD.MOV.U32 R7, RZ, RZ, RZ ;  /* 0x000000ffff077224 */ /* 0x004fe400078e00ff */
[----:B------:R-:W-:Y:S01]  /*163a0*/  IMAD.HI R4, R5, -0x6db6db6d, R4 ;  /* 0x9249249305047827 */ /* 0x000fe200078e0204 */
[----:B0-----:R-:W-:-:S13]  /*163b0*/  ISETP.NE.AND P0, PT, R0, 0x1, PT ;  /* 0x000000010000780c */ /* 0x001fda0003f05270 */
[----:B------:R-:W0:Y:S08]  /*163c0*/  @P0 LDC R0, c[0x0][0x44c] ;  /* 0x00011300ff000b82 */ /* 0x000e300000000800 */
[----:B------:R-:W2:Y:S01]  /*163d0*/  @P0 LDC R3, c[0x0][0x450] ;  /* 0x00011400ff030b82 */ /* 0x000ea20000000800 */
[----:B---3--:R-:W-:-:S04]  /*163e0*/  IMAD.SHL.U32 R2, R2, 0x80, RZ ;  /* 0x0000008002027824 */ /* 0x008fc800078e00ff */
[----:B------:R-:W-:-:S04]  /*163f0*/  VIADD R2, R2, 0x7f ;  /* 0x0000007f02027836 */ /* 0x000fc80000000000 */
[----:B0-----:R-:W-:-:S05]  /*16400*/  @P0 IMAD.HI.U32 R0, R2, R0, RZ ;  /* 0x0000000002000227 */ /* 0x001fca00078e00ff */
[----:B--2---:R-:W-:Y:S02]  /*16410*/  @P0 SHF.R.U32.HI R2, RZ, R3, R0 ;  /* 0x00000003ff020219 */ /* 0x004fe40000011600 */
[----:B------:R-:W-:Y:S02]  /*16420*/  IADD3 R3, R6, 0x70, -R10 ;  /* 0x0000007006037810 */ /* 0x000fe40007ffe80a */
[----:B------:R-:W-:Y:S02]  /*16430*/  SHF.R.U32.HI R0, RZ, 0x1f, R4 ;  /* 0x0000001fff007819 */ /* 0x000fe40000011604 */
[----:B-1----:R-:W-:Y:S01]  /*16440*/  LOP3.LUT R10, R9, 0xff, RZ, 0xc0, !PT ;  /* 0x000000ff090a7812 */ /* 0x002fe200078ec0ff */
[----:B------:R-:W-:Y:S01]  /*16450*/  IMAD.IADD R3, R3, 0x1, R2 ;  /* 0x0000000103037824 */ /* 0x000fe200078e0202 */
[----:B------:R-:W-:Y:S01]  /*16460*/  LEA.HI.SX32 R0, R4, R0, 0x1a ;  /* 0x0000000004007211 */ /* 0x000fe200078fd2ff */
[----:B------:R-:W-:-:S04]  /*16470*/  IMAD.MOV.U32 R2, RZ, RZ, RZ ;  /* 0x000000ffff027224 */ /* 0x000fc800078e00ff */
[----:B------:R-:W-:-:S05]  /*16480*/  IMAD.HI R2, R3, -0x6db6db6d, R2 ;  /* 0x9249249303027827 */ /* 0x000fca00078e0202 */
[----:B------:R-:W-:-:S04]  /*16490*/  SHF.R.U32.HI R3, RZ, 0x1f, R2 ;  /* 0x0000001fff037819 */ /* 0x000fc80000011602 */
[----:B------:R-:W-:-:S04]  /*164a0*/  LEA.HI.SX32 R3, R2, R3, 0x1a ;  /* 0x0000000302037211 */ /* 0x000fc800078fd2ff */
[----:B------:R-:W-:Y:S02]  /*164b0*/  VIMNMX R8, R0, R3, PT ;  /* 0x0000000300087248 */ /* 0x000fe40003fe0100 */
[----:B------:R-:W-:Y:S01]  /*164c0*/  SHF.R.U32.HI R0, RZ, 0x10, R9 ;  /* 0x00000010ff007819 */ /* 0x000fe20000011609 */
[----:B------:R-:W-:Y:S01]  /*164d0*/  IMAD.MOV.U32 R9, RZ, RZ, R7 ;  /* 0x000000ffff097224 */ /* 0x000fe200078e0007 */
[----:B------:R-:W-:Y:S01]  /*164e0*/  ISETP.GE.AND P1, PT, R8, 0x1, PT ;  /* 0x000000010800780c */ /* 0x000fe20003f26270 */
[----:B------:R0:W-:Y:S01]  /*164f0*/  STL [R1+0x30], R8 ;  /* 0x0000300801007387 */ /* 0x0001e20000100800 */
[----:B------:R-:W-:-:S03]  /*16500*/  ISETP.NE.AND P0, PT, R0, RZ, PT ;  /* 0x000000ff0000720c */ /* 0x000fc60003f05270 */
[----:B------:R0:W-:Y:S04]  /*16510*/  STL [R1+0x3c], R7 ;  /* 0x00003c0701007387 */ /* 0x0001e80000100800 */
[----:B------:R0:W-:Y:S06]  /*16520*/  STL [R1+0x48], R10 ;  /* 0x0000480a01007387 */ /* 0x0001ec0000100800 */
[----:B------:R-:W1:Y:S01]  /*16530*/  @!P0 LDC R0, c[0x0][0x9f0] ;  /* 0x00027c00ff008b82 */ /* 0x000e620000000800 */
[----:B------:R-:W-:Y:S05]  /*16540*/  @!P1 BRA `(.L_x_2316) ;  /* 0x0000000000709947 */ /* 0x000fea0003800000 */
[----:B-1----:R-:W-:-:S04]  /*16550*/  IABS R4, R0 ;  /* 0x0000000000047213 */ /* 0x002fc80000000000 */
[----:B------:R-:W1:Y:S08]  /*16560*/  I2F.RP R2, R4 ;  /* 0x0000000400027306 */ /* 0x000e700000209400 */
[----:B-1----:R-:W1:Y:S02]  /*16570*/  MUFU.RCP R2, R2 ;  /* 0x0000000200027308 */ /* 0x002e640000001000 */
[----:B-1----:R-:W-:-:S06]  /*16580*/  VIADD R2, R2, 0xffffffe ;  /* 0x0ffffffe02027836 */ /* 0x002fcc0000000000 */
[----:B------:R-:W1:Y:S02]  /*16590*/  F2I.FTZ.U32.TRUNC.NTZ R3, R2 ;  /* 0x0000000200037305 */ /* 0x000e64000021f000 */
[----:B-1----:R-:W-:-:S04]  /*165a0*/  IMAD.MOV R2, RZ, RZ, -R3 ;  /* 0x000000ffff027224 */ /* 0x002fc800078e0a03 */
[----:B------:R-:W-:Y:S02]  /*165b0*/  IMAD R5, R2, R4, RZ ;  /* 0x0000000402057224 */ /* 0x000fe400078e02ff */
[----:B------:R-:W-:-:S04]  /*165c0*/  IMAD.MOV.U32 R2, RZ, RZ, RZ ;  /* 0x000000ffff027224 */ /* 0x000fc800078e00ff */
[----:B0-----:R-:W-:Y:S01]  /*165d0*/  IMAD.HI.U32 R7, R3, R5, R2 ;  /* 0x0000000503077227 */ /* 0x001fe200078e0002 */
        /* <DEDUP_REMOVED lines=19> */
.L_x_2316:
[----:B------:R-:W-:Y:S05]  /*16710*/  BSYNC B0 ;  /* 0x0000000000007941 */ /* 0x000fea0003800000 */
.L_x_2315:
[----:B-1----:R-:W-:Y:S01]  /*16720*/  IMAD.MOV.U32 R0, RZ, RZ, R9 ;  /* 0x000000ffff007224 */ /* 0x002fe200078e0009 */
[----:B------:R-:W-:Y:S03]  /*16730*/  BSSY B7, `(.L_x_2317) ;  /* 0x0000455000077945 */ /* 0x000fe60003800000 */
[----:B------:R-:W-:-:S05]  /*16740*/  IMAD R2, R10, R0, RZ ;  /* 0x000000000a027224 */ /* 0x000fca00078e02ff */
[----:B------:R-:W-:Y:S01]  /*16750*/  VIADDMNMX R0, R2, R0, R8, PT ;  /* 0x0000000002007246 */ /* 0x000fe20003800108 */
[----:B------:R1:W-:Y:S03]  /*16760*/  STL [R1+0x28], R2 ;  /* 0x0000280201007387 */ /* 0x0003e60000100800 */
[----:B------:R-:W-:Y:S01]  /*16770*/  ISETP.GT.AND P0, PT, R0, R2, PT ;  /* 0x000000020000720c */ /* 0x000fe20003f04270 */
[----:B------:R1:W-:-:S12]  /*16780*/  STL [R1+0x40], R0 ;  /* 0x0000400001007387 */ /* 0x0003d80000100800 */
[----:B------:R-:W-:Y:S05]  /*16790*/  @P0 BRA `(.L_x_2318) ;  /* 0x00000000004c0947 */ /* 0x000fea0003800000 */
[----:B-1----:R-:W1:Y:S02]  /*167a0*/  S2R R0, SR_TID.X ;  /* 0x0000000000007919 */ /* 0x002e640000002100 */
[----:B-1----:R-:W-:-:S04]  /*167b0*/  LOP3.LUT R0, R0, 0x7f, RZ, 0xc0, !PT ;  /* 0x0000007f00007812 */ /* 0x002fc800078ec0ff */
[----:B------:R-:W-:-:S13]  /*167c0*/  ISETP.NE.AND P0, PT, R0, RZ, PT ;  /* 0x000000ff0000720c */ /* 0x000fda0003f05270 */
[----:B------:R-:W-:Y:S05]  /*167d0*/  @P0 BRA `(.L_x_2319) ;  /* 0x0000004400280947 */ /* 0x000fea0003800000 */
[----:B------:R-:W1:Y:S01]  /*167e0*/  S2R R5, SR_LANEID ;  /* 0x0000000000057919 */ /* 0x000e620000000000 */
[----:B------:R-:W-:Y:S01]  /*167f0*/  VOTEU.ANY UR4, UPT, PT ;  /* 0x0000000000047886 */ /* 0x000fe200038e0100 */
[----:B------:R-:W3:Y:S01]  /*16800*/  LDC.64 R2, c[0x0][0xc60] ;  /* 0x00031800ff027b82 */ /* 0x000ee20000000a00 */
[----:B------:R-:W1:Y:S01]  /*16810*/  FLO.U32 R0, UR4 ;  /* 0x0000000400007d00 */ /* 0x000e6200080e0000 */
[----:B------:R-:W-:Y:S01]  /*16820*/  ULDC.64 UR6, c[0x0][0x208] ;  /* 0x0000820000067ab9 */ /* 0x000fe20000000a00 */
[----:B-1----:R-:W-:-:S06]  /*16830*/  ISETP.EQ.U32.AND P0, PT, R0, R5, PT ;  /* 0x000000050000720c */ /* 0x002fcc0003f02070 */
[----:B------:R-:W3:Y:S07]  /*16840*/  POPC R5, UR4 ;  /* 0x0000000400057d09 */ /* 0x000eee0008000000 */
[----:B---3--:R-:W3:Y:S01]  /*16850*/  @P0 ATOMG.E.ADD.STRONG.GPU PT, R3, desc[UR6][R2.64], R5 ;  /* 0x00000005020309a8 */ /* 0x008ee200081ee1c6 */
[----:B------:R-:W1:Y:S02]  /*16860*/  S2R R4, SR_LTMASK ;  /* 0x0000000000047919 */ /* 0x000e640000003900 */
[----:B-1----:R-:W-:-:S04]  /*16870*/  LOP3.LUT R4, R4, UR4, RZ, 0xc0, !PT ;  /* 0x0000000404047c12 */ /* 0x002fc8000f8ec0ff */
[----:B0-----:R-:W0:Y:S01]  /*16880*/  POPC R7, R4 ;  /* 0x0000000400077309 */ /* 0x001e220000000000 */
[----:B---3--:R-:W0:Y:S02]  /*16890*/  SHFL.IDX PT, R0, R3, R0, 0x1f ;  /* 0x00001f0003007589 */ /* 0x008e2400000e0000 */
[----:B0-----:R-:W-:-:S05]  /*168a0*/  IADD3 R0, R0, UR38, R7 ;  /* 0x0000002600007c10 */ /* 0x001fca000fffe007 */
[----:B------:R3:W-:Y:S01]  /*168b0*/  STL [R1], R0 ;  /* 0x0000000001007387 */ /* 0x0007e20000100800 */
[----:B------:R-:W-:Y:S05]  /*168c0*/  BRA `(.L_x_2319) ;  /* 0x0000004000ec7947 */ /* 0x000fea0003800000 */
.L_x_2318:
[----:B-1----:R-:W-:Y:S01]  /*168d0*/  VIADD R0, R18, 0x21400 ;  /* 0x0002140012007836 */ /* 0x002fe20000000000 */
[----:B------:R-:W-:Y:S04]  /*168e0*/  BSSY B6, `(.L_x_2320) ;  /* 0x0000013000067945 */ /* 0x000fe80003800000 */
[----:B------:R-:W-:-:S13]  /*168f0*/  LOP3.LUT P0, RZ, R0, 0x3ff, RZ, 0xc0, !PT ;  /* 0x000003ff00ff7812 */ /* 0x000fda000780c0ff */
[----:B------:R-:W-:Y:S05]  /*16900*/  @!P0 BRA `(.L_x_2321) ;  /* 0x0000000000408947 */ /* 0x000fea0003800000 */
[----:B------:R-:W-:Y:S01]  /*16910*/  MOV R2, 0x0 ;  /* 0x0000000000027802 */ /* 0x000fe20000000f00 */
[----:B------:R-:W-:Y:S01]  /*16920*/  ULDC.64 UR6, c[0x4][0xa8] ;  /* 0x01002a0000067ab9 */ /* 0x000fe20000000a00 */
[----:B------:R-:W-:Y:S01]  /*16930*/  ULDC.64 UR8, c[0x4][0xb0] ;  /* 0x01002c0000087ab9 */ /* 0x000fe20000000a00 */
[----:B------:R-:W-:Y:S01]  /*16940*/  ULDC.64 UR4, c[0x4][0x8] ;  /* 0x0100020000047ab9 */ /* 0x000fe20000000a00 */
[----:B------:R-:W-:Y:S02]  /*16950*/  IMAD.U32 R4, RZ, RZ, UR6 ;  /* 0x00000006ff047e24 */ /* 0x000fe4000f8e00ff */
[----:B------:R-:W1:Y:S01]  /*16960*/  LDC.64 R2, c[0x4][R2] ;  /* 0x0100000002027b82 */ /* 0x000e620000000a00 */
        /* <DEDUP_REMOVED lines=9> */
[----:B-12---:R-:W-:Y:S05]  /*16a00*/  CALL.ABS.NOINC R2 ;  /* 0x0000000002007343 */ /* 0x006fea0003c00000 */
.L_x_2321:
[----:B------:R-:W-:Y:S05]  /*16a10*/  BSYNC B6 ;  /* 0x0000000000067941 */ /* 0x000fea0003800000 */
.L_x_2320:
        /* <DEDUP_REMOVED lines=8> */
[----:B------:R1:W3:Y:S01]  /*16aa0*/  LDC.64 R2, c[0x4][R0] ;  /* 0x0100000000027b82 */ /* 0x0002e20000000a00 */
[----:B------:R-:W-:Y:S02]  /*16ab0*/  IMAD.U32 R4, RZ, RZ, UR6 ;  /* 0x00000006ff047e24 */ /* 0x000fe4000f8e00ff */
[----:B------:R-:W-:Y:S02]  /*16ac0*/  IMAD.U32 R5, RZ, RZ, UR7 ;  /* 0x00000007ff057e24 */ /* 0x000fe4000f8e00ff */
[----:B------:R-:W-:Y:S02]  /*16ad0*/  IMAD.U32 R6, RZ, RZ, UR8 ;  /* 0x00000008ff067e24 */ /* 0x000fe4000f8e00ff */
[----:B0-----:R-:W-:-:S02]  /*16ae0*/  IMAD.U32 R7, RZ, RZ, UR9 ;  /* 0x00000009ff077e24 */ /* 0x001fc4000f8e00ff */
[----:B------:R-:W-:Y:S02]  /*16af0*/  IMAD.U32 R10, RZ, RZ, UR4 ;  /* 0x00000004ff0a7e24 */ /* 0x000fe4000f8e00ff */
[----:B------:R-:W-:Y:S02]  /*16b00*/  IMAD.U32 R11, RZ, RZ, UR5 ;  /* 0x00000005ff0b7e24 */ /* 0x000fe4000f8e00ff */
[----:B------:R-:W-:Y:S02]  /*16b10*/  IMAD.MOV.U32 R8, RZ, RZ, 0x70 ;  /* 0x00000070ff087424 */ /* 0x000fe400078e00ff */
[----:B------:R-:W-:Y:S02]  /*16b20*/  IMAD.MOV.U32 R12, RZ, RZ, 0x1 ;  /* 0x00000001ff0c7424 */ /* 0x000fe400078e00ff */
[----:B-1----:R-:W-:-:S07]  /*16b30*/  IMAD.MOV.U32 R13, RZ, RZ, RZ ;  /* 0x000000ffff0d7224 */ /* 0x002fce00078e00ff */
[----:B------:R-:W-:-:S07]  /*16b40*/  LEPC R20, `(.L_x_2324) ;  /* 0x000000001014794e */ /* 0x000fce0000000000 */
[----:B--23--:R-:W-:Y:S05]  /*16b50*/  CALL.ABS.NOINC R2 ;  /* 0x0000000002007343 */ /* 0x00cfea0003c00000 */
.L_x_2324:
        /* <DEDUP_REMOVED lines=16> */
.L_x_2323:
[----:B------:R-:W-:Y:S05]  /*16c60*/  BSYNC B6 ;  /* 0x0000000000067941 */ /* 0x000fea0003800000 */
.L_x_2322:
[----:B------:R-:W3:Y:S01]  /*16c70*/  LDL.LU R4, [R1+0x1c] ;  /* 0x00001c0001047983 */ /* 0x000ee20000300800 */
[----:B------:R-:W-:-:S03]  /*16c80*/  ULDC.64 UR4, c[0x0][0x9f8] ;  /* 0x00027e0000047ab9 */ /* 0x000fc60000000a00 */
[----:B0-----:R-:W4:Y:S01]  /*16c90*/  LDL R7, [R1+0x10] ;  /* 0x0000100001077983 */ /* 0x001f220000100800 */
        /* <DEDUP_REMOVED lines=22> */
.L_x_2435:
        /* <DEDUP_REMOVED lines=9> */
.L_x_2438:
[----:B------:R-:W-:Y:S05]  /*16e90*/  @!P6 BRA `(.L_x_2326) ;  /* 0x000000040024e947 */ /* 0x000fea0003800000 */
[----:B------:R-:W-:-:S04]  /*16ea0*/  ISETP.NE.U32.AND P0, PT, R2, RZ, PT ;  /* 0x000000ff0200720c */ /* 0x000fc80003f05070 */
[----:B------:R-:W-:-:S13]  /*16eb0*/  ISETP.NE.AND.EX P0, PT, R3, RZ, PT, P0 ;  /* 0x000000ff0300720c */ /* 0x000fda0003f05300 */
[----:B------:R-:W-:Y:S05]  /*16ec0*/  @!P0 BRA `(.L_x_2328) ;  /* 0x0000000000548947 */ /* 0x000fea0003800000 */
[----:B------:R-:W0:Y:S01]  /*16ed0*/  LDC R6, c[0x0][0x43c] ;  /* 0x00010f00ff067b82 */ /* 0x000e220000000800 */
[----:B--2---:R-:W-:Y:S01]  /*16ee0*/  IMAD.MOV.U32 R9, RZ, RZ, R0 ;  /* 0x000000ffff097224 */ /* 0x004fe200078e0000 */
        /* <DEDUP_REMOVED lines=19> */
.L_x_2328:
[----:B0-----:R-:W4:Y:S01]  /*17020*/  LDL R2, [R1+0x14] ;  /* 0x0000140001027983 */ /* 0x001f220000100800 */
[----:B---3--:R-:W-:Y:S01]  /*17030*/  IMAD R0, R19, 0x8, R18 ;  /* 0x0000000813007824 */ /* 0x008fe200078e0212 */
[----:B----4-:R-:W-:-:S04]  /*17040*/  SHF.L.U32 R2, R2, 0x1f, RZ ;  /* 0x0000001f02027819 */ /* 0x010fc800000006ff */
[----:B------:R-:W0:Y:S02]  /*17050*/  SYNCS.PHASECHK.TRANS64.TRYWAIT P0, [R0+URZ+0x36840], R2 ;  /* 0x03684002000075a7 */ /* 0x000e24000800017f */
[----:B0-----:R-:W-:Y:S05]  /*17060*/  @!P0 BRA `(.L_x_2329) ;  /* 0x00000054007c8947 */ /* 0x001fea0003800000 */
.L_x_2439:
        /* <DEDUP_REMOVED lines=11> */
.L_x_2330:
        /* <DEDUP_REMOVED lines=33> */
.L_x_2326:
        /* <DEDUP_REMOVED lines=39> */
[----:B0-2---:R-:W-:Y:S05]  /*175a0*/  CALL.ABS.NOINC R2 ;  /* 0x0000000002007343 */ /* 0x005fea0003c00000 */
.L_x_2332:
[----:B------:R-:W-:Y:S05]  /*175b0*/  BSYNC B6 ;  /* 0x0000000000067941 */ /* 0x000fea0003800000 */
.L_x_2331:
[----:B0-----:R-:W3:Y:S01]  /*175c0*/  LDL.LU R0, [R1+0x44] ;  /* 0x0000440001007983 */ /* 0x001ee20000300800 */
[----:B------:R-:W-:Y:S01]  /*175d0*/  ULDC.64 UR4, c[0x0][0x2d8] ;  /* 0x0000b60000047ab9 */ /* 0x000fe20000000a00 */
[----:B------:R-:W0:Y:S01]  /*175e0*/  LDC R7, c[0x0][0x448] ;  /* 0x00011200ff077b82 */ /* 0x000e220000000800 */
[----:B------:R-:W-:Y:S01]  /*175f0*/  ULDC.64 UR6, c[0x0][0x280] ;  /* 0x0000a00000067ab9 */ /* 0x000fe20000000a00 */
[----:B------:R-:W4:Y:S04]  /*17600*/  LDL.LU R5, [R1+0x34] ;  /* 0x0000340001057983 */ /* 0x000f280000300800 */
[----:B------:R-:W4:Y:S04]  /*17610*/  LDL.LU.64 R2, [R1+0x50] ;  /* 0x0000500001027983 */ /* 0x000f280000300a00 */
[----:B------:R-:W3:Y:S04]  /*17620*/  LDL.LU R4, [R1+0x2c] ;  /* 0x00002c0001047983 */ /* 0x000ee80000300800 */
[----:B--2---:R-:W2:Y:S01]  /*17630*/  LDL R9, [R1+0x4] ;  /* 0x0000040001097983 */ /* 0x004ea20000100800 */
[----:B------:R-:W1:Y:S01]  /*17640*/  S2R R10, SR_TID.X ;  /* 0x00000000000a7919 */ /* 0x000e620000002100 */
[----:B0-----:R-:W-:-:S13]  /*17650*/  ISETP.NE.AND P0, PT, R7, 0x1, PT ;  /* 0x000000010700780c */ /* 0x001fda0003f05270 */
[----:B------:R-:W0:Y:S01]  /*17660*/  @P0 LDC R6, c[0x0][0x450] ;  /* 0x00011400ff060b82 */ /* 0x000e220000000800 */
[----:B-1----:R-:W-:-:S05]  /*17670*/  IMAD.SHL.U32 R10, R10, 0x8, RZ ;  /* 0x000000080a0a7824 */ /* 0x002fca00078e00ff */
[----:B------:R-:W-:-:S04]  /*17680*/  LOP3.LUT R10, R10, 0x38, RZ, 0xc0, !PT ;  /* 0x000000380a0a7812 */ /* 0x000fc800078ec0ff */
[C---:B------:R-:W-:Y:S02]  /*17690*/  LOP3.LUT R11, R10.reuse, 0x40, RZ, 0xfc, !PT ;  /* 0x000000400a0b7812 */ /* 0x040fe400078efcff */
        /* <DEDUP_REMOVED lines=10> */
[----:B------:R-:W3:Y:S02]  /*17740*/  S2R R4, SR_TID.X ;  /* 0x0000000000047919 */ /* 0x000ee40000002100 */
[----:B------:R-:W-:Y:S01]  /*17750*/  IMAD.IADD R3, R3, 0x1, R0 ;  /* 0x0000000103037824 */ /* 0x000fe200078e0200 */
[----:B-1----:R-:W-:-:S04]  /*17760*/  LOP3.LUT R5, R5, 0x7f, RZ, 0xc0, !PT ;  /* 0x0000007f05057812 */ /* 0x002fc800078ec0ff */
[----:B------:R-:W-:Y:S01]  /*17770*/  SHF.R.U32.HI R5, RZ, 0x3, R5 ;  /* 0x00000003ff057819 */ /* 0x000fe20000011605 */
[----:B---3--:R-:W-:-:S05]  /*17780*/  IMAD.SHL.U32 R4, R4, 0x10, RZ ;  /* 0x0000001004047824 */ /* 0x008fca00078e00ff */
[----:B------:R-:W-:Y:S02]  /*17790*/  LOP3.LUT R4, R5, 0x70, R4, 0xf8, !PT ;  /* 0x0000007005047812 */ /* 0x000fe400078ef804 */
[----:B------:R-:W1:Y:S03]  /*177a0*/  @P0 LDC R5, c[0x0][0x44c] ;  /* 0x00011300ff050b82 */ /* 0x000e660000000800 */
[----:B--2---:R-:W-:-:S04]  /*177b0*/  IMAD R0, R9, 0x80, R4 ;  /* 0x0000008009007824 */ /* 0x004fc800078e0204 */
[----:B------:R-:W-:Y:S02]  /*177c0*/  IMAD.MOV.U32 R4, RZ, RZ, R0 ;  /* 0x000000ffff047224 */ /* 0x000fe400078e0000 */
[----:B-1----:R-:W-:-:S05]  /*177d0*/  @P0 IMAD.HI.U32 R5, R0, R5, RZ ;  /* 0x0000000500050227 */ /* 0x002fca00078e00ff */
[----:B0-----:R-:W-:-:S05]  /*177e0*/  @P0 SHF.R.U32.HI R4, RZ, R6, R5 ;  /* 0x00000006ff040219 */ /* 0x001fca0000011605 */
[----:B------:R-:W-:Y:S02]  /*177f0*/  IMAD.MOV R5, RZ, RZ, -R4 ;  /* 0x000000ffff057224 */ /* 0x000fe400078e0a04 */
[----:B------:R-:W-:-:S04]  /*17800*/  IMAD.WIDE.U32 R2, R4, UR4, R2 ;  /* 0x0000000404027c25 */ /* 0x000fc8000f8e0002 */
[----:B------:R-:W-:Y:S01]  /*17810*/  IMAD R0, R7, R5, R0 ;  /* 0x0000000507007224 */ /* 0x000fe200078e0200 */
[----:B------:R-:W-:-:S05]  /*17820*/  SHF.R.S32.HI R5, RZ, 0x1f, R4 ;  /* 0x0000001fff057819 */ /* 0x000fca0000011404 */
[----:B------:R-:W-:-:S04]  /*17830*/  IMAD R5, R5, UR4, RZ ;  /* 0x0000000405057c24 */ /* 0x000fc8000f8e02ff */
[----:B------:R-:W-:Y:S01]  /*17840*/  IMAD R4, R4, UR5, R5 ;  /* 0x0000000504047c24 */ /* 0x000fe2000f8e0205 */
[----:B------:R-:W-:Y:S01]  /*17850*/  ULDC.64 UR4, c[0x0][0x2c8] ;  /* 0x0000b20000047ab9 */ /* 0x000fe20000000a00 */
[----:B------:R-:W0:Y:S02]  /*17860*/  S2R R5, SR_TID.X ;  /* 0x0000000000057919 */ /* 0x000e240000002100 */
        /* <DEDUP_REMOVED lines=9> */
[----:B------:R-:W-:Y:S01]  /*17900*/  IMAD.IADD R0, R3, 0x1, R0 ;  /* 0x0000000103007824 */ /* 0x000fe200078e0200 */
[----:B------:R-:W-:Y:S01]  /*17910*/  ISETP.GE.AND P1, PT, R11, UR4, PT ;  /* 0x000000040b007c0c */ /* 0x000fe2000bf26270 */
[----:B0-----:R-:W-:-:S05]  /*17920*/  IMAD.SHL.U32 R8, R5, 0x8, RZ ;  /* 0x0000000805087824 */ /* 0x001fca00078e00ff */
[----:B------:R-:W-:-:S04]  /*17930*/  LOP3.LUT R8, R8, 0x38, RZ, 0xc0, !PT ;  /* 0x0000003808087812 */ /* 0x000fc800078ec0ff */
[----:B------:R-:W-:Y:S01]  /*17940*/  ISETP.GE.AND P2, PT, R8, UR4, PT ;  /* 0x0000000408007c0c */ /* 0x000fe2000bf46270 */
[----:B------:R-:W-:Y:S01]  /*17950*/  UMOV UR4, 0xffffffff ;  /* 0xffffffff00047882 */ /* 0x000fe20000000000 */
[----:B------:R-:W-:Y:S02]  /*17960*/  LEA.HI.X R3, R2, UR7, R0, 0x1, P3 ;  /* 0x0000000702037c11 */ /* 0x000fe400098f0c00 */
[----:B-1----:R-:W-:Y:S09]  /*17970*/  BRA.DIV UR4, `(.L_x_2333) ;  /* 0x0000004e044c7947 */ /* 0x002ff2000b800000 */
[----:B------:R-:W0:Y:S02]  /*17980*/  S2R R6, SR_TID.X ;  /* 0x0000000000067919 */ /* 0x000e240000002100 */
[----:B0-----:R-:W-:-:S04]  /*17990*/  LOP3.LUT R6, R6, 0x7f, RZ, 0xc0, !PT ;  /* 0x0000007f06067812 */ /* 0x001fc800078ec0ff */
[----:B------:R-:W-:Y:S02]  /*179a0*/  SHF.R.U32.HI R9, RZ, 0x3, R6 ;  /* 0x00000003ff097819 */ /* 0x000fe40000011606 */
[----:B------:R-:W2:Y:S04]  /*179b0*/  LDL.LU R6, [R1+0x4] ;  /* 0x0000040001067983 */ /* 0x000ea80000300800 */
[----:B------:R-:W3:Y:S01]  /*179c0*/  LDL.LU R8, [R1+0x38] ;  /* 0x0000380001087983 */ /* 0x000ee20000300800 */
[----:B------:R-:W-:Y:S01]  /*179d0*/  ULDC.64 UR4, c[0x0][0x208] ;  /* 0x0000820000047ab9 */ /* 0x000fe20000000a00 */
[----:B--2---:R-:W-:Y:S02]  /*179e0*/  IMAD R2, R6, 0x80, R9 ;  /* 0x0000008006027824 */ /* 0x004fe400078e0209 */
[----:B------:R-:W0:Y:S01]  /*179f0*/  S2R R6, SR_TID.X ;  /* 0x0000000000067919 */ /* 0x000e220000002100 */
[----:B---3--:R-:W-:-:S02]  /*17a00*/  IMAD R0, R8, R7, RZ ;  /* 0x0000000708007224 */ /* 0x008fc400078e02ff */
[----:B------:R-:W1:Y:S01]  /*17a10*/  SHFL.IDX PT, R7, R4, RZ, 0x181f ;  /* 0x00181fff04077589 */ /* 0x000e6200000e0000 */
[C---:B------:R-:W-:Y:S02]  /*17a20*/  VIADD R5, R2.reuse, 0x10 ;  /* 0x0000001002057836 */ /* 0x040fe40000000000 */
[-C--:B------:R-:W-:Y:S01]  /*17a30*/  ISETP.GE.AND P4, PT, R2, R0.reuse, PT ;  /* 0x000000000200720c */ /* 0x080fe20003f86270 */
[----:B------:R-:W-:Y:S02]  /*17a40*/  SHFL.IDX PT, R9, R3, 0x1, 0x181f ;  /* 0x00381f0003097f89 */ /* 0x000fe400000e0000 */
[----:B------:R-:W-:Y:S02]  /*17a50*/  ISETP.GE.AND P3, PT, R5, R0, PT ;  /* 0x000000000500720c */ /* 0x000fe40003f66270 */
[----:B------:R-:W-:Y:S01]  /*17a60*/  SHFL.IDX PT, R5, R4, 0x1, 0x181f ;  /* 0x00381f0004057f89 */ /* 0x000fe200000e0000 */
[----:B0-----:R-:W-:-:S03]  /*17a70*/  IMAD.SHL.U32 R11, R6, 0x8, RZ ;  /* 0x00000008060b7824 */ /* 0x001fc600078e00ff */
[----:B------:R-:W0:Y:S02]  /*17a80*/  SHFL.IDX PT, R6, R3, RZ, 0x181f ;  /* 0x00181fff03067589 */ /* 0x000e2400000e0000 */
[----:B------:R-:W-:-:S04]  /*17a90*/  LOP3.LUT R11, R11, 0x38, RZ, 0xc0, !PT ;  /* 0x000000380b0b7812 */ /* 0x000fc800078ec0ff */
[----:B-1----:R-:W-:-:S05]  /*17aa0*/  @!P4 LEA R7, P5, R11, R7, 0x1 ;  /* 0x000000070b07c211 */ /* 0x002fca00078a08ff */
[----:B0-----:R-:W-:Y:S01]  /*17ab0*/  @!P4 IMAD.X R6, RZ, RZ, R6, P5 ;  /* 0x000000ffff06c224 */ /* 0x001fe200028e0606 */
[----:B------:R-:W-:-:S04]  /*17ac0*/  @!P3 LEA R8, P5, R11, R5, 0x1 ;  /* 0x000000050b08b211 */ /* 0x000fc800078a08ff */
[----:B------:R-:W-:Y:S01]  /*17ad0*/  @!P4 LOP3.LUT R7, R7, R6, RZ, 0x3c, !PT ;  /* 0x000000060707c212 */ /* 0x000fe200078e3cff */
[----:B------:R-:W-:-:S03]  /*17ae0*/  @!P3 IMAD.X R5, RZ, RZ, R9, P5 ;  /* 0x000000ffff05b224 */ /* 0x000fc600028e0609 */
[----:B------:R-:W-:-:S04]  /*17af0*/  @!P4 LOP3.LUT R6, R7, R6, RZ, 0x3c, !PT ;  /* 0x000000060706c212 */ /* 0x000fc800078e3cff */
[----:B------:R-:W-:-:S05]  /*17b00*/  @!P4 LOP3.LUT R7, R7, R6, RZ, 0x3c, !PT ;  /* 0x000000060707c212 */ /* 0x000fca00078e3cff */
[----:B-----5:R-:W-:Y:S04]  /*17b10*/  @!P4 LDGSTS.E.BYPASS.LTC128B.128 [R10+0x15400], desc[UR4][R6.64], !P2 ;  /* 0x15400000060acfae */ /* 0x020fe8000d101d44 */
[----:B------:R-:W-:Y:S04]  /*17b20*/  @!P4 LDGSTS.E.BYPASS.LTC128B.128 [R10+0x19400], desc[UR4][R6.64+0x80], !P1 ;  /* 0x19400080060acfae */ /* 0x000fe8000c901d44 */
[----:B------:R0:W-:Y:S02]  /*17b30*/  @!P4 LDGSTS.E.BYPASS.LTC128B.128 [R10+0x1d400], desc[UR4][R6.64+0x100], !P0 ;  /* 0x1d400100060acfae */ /* 0x0001e4000c101d44 */
[----:B0-----:R-:W-:-:S02]  /*17b40*/  @!P3 IMAD.MOV.U32 R6, RZ, RZ, R8 ;  /* 0x000000ffff06b224 */ /* 0x001fc400078e0008 */
[----:B------:R-:W-:Y:S01]  /*17b50*/  @!P3 IMAD.MOV.U32 R7, RZ, RZ, R5 ;  /* 0x000000ffff07b224 */ /* 0x000fe200078e0005 */
[----:B------:R-:W-:Y:S01]  /*17b60*/  SHFL.IDX PT, R8, R3, 0x2, 0x181f ;  /* 0x00581f0003087f89 */ /* 0x000fe200000e0000 */
[----:B------:R-:W-:-:S03]  /*17b70*/  VIADD R5, R2, 0x20 ;  /* 0x0000002002057836 */ /* 0x000fc60000000000 */
        /* <DEDUP_REMOVED lines=58> */
.L_x_2456:
        /* <DEDUP_REMOVED lines=16> */
.L_x_2335:
[----:B------:R-:W-:Y:S05]  /*18020*/  BSYNC B0 ;  /* 0x0000000000007941 */ /* 0x000fea0003800000 */
.L_x_2334:
[----:B------:R-:W-:Y:S01]  /*18030*/  NOP ;  /* 0x0000000000007918 */ /* 0x000fe20000000000 */
[----:B------:R-:W-:Y:S01]  /*18040*/  PLOP3.LUT P0, PT, PT, PT, PT, 0x80, 0x0 ;  /* 0x000000000000781c */ /* 0x000fe20003f0f070 */
[----:B0-----:R-:W-:-:S12]  /*18050*/  VIADD R6, R18, 0x36800 ;  /* 0x0003680012067836 */ /* 0x001fd80000000000 */
.L_x_2336:
        /* <DEDUP_REMOVED lines=18> */
.L_x_2457:
[----:B------:R-:W-:Y:S05]  /*18180*/  BSYNC B0 ;  /* 0x0000000000007941 */ /* 0x000fea0003800000 */
.L_x_2337:
        /* <DEDUP_REMOVED lines=55> */
.L_x_2345:
[----:B------:R-:W-:Y:S01]  /*18500*/  IMAD R3, R9, 0x8, R18 ;  /* 0x0000000809037824 */ /* 0x000fe200078e0212 */
[----:B------:R-:W-:Y:S01]  /*18510*/  SHF.L.U32 R2, R13, 0x1f, RZ ;  /* 0x0000001f0d027819 */ /* 0x000fe200000006ff */
[----:B------:R-:W-:Y:S03]  /*18520*/  BSSY B3, `(.L_x_2346) ;  /* 0x0000003000037945 */ /* 0x000fe60003800000 */
[----:B------:R-:W1:Y:S02]  /*18530*/  SYNCS.PHASECHK.TRANS64.TRYWAIT P0, [R3+URZ+0x36840], R2 ;  /* 0x03684002030075a7 */ /* 0x000e64000800017f */
[----:B-1----:R-:W-:Y:S05]  /*18540*/  @!P0 BRA `(.L_x_2347) ;  /* 0x0000004c00648947 */ /* 0x002fea0003800000 */
.L_x_2458:
[----:B------:R-:W-:Y:S05]  /*18550*/  BSYNC B3 ;  /* 0x0000000000037941 */ /* 0x000fea0003800000 */
.L_x_2346:
        /* <DEDUP_REMOVED lines=12> */
.L_x_2349:
[----:B------:R-:W-:Y:S05]  /*18620*/  BSYNC B3 ;  /* 0x0000000000037941 */ /* 0x000fea0003800000 */
.L_x_2348:
        /* <DEDUP_REMOVED lines=12> */
.L_x_2350:
        /* <DEDUP_REMOVED lines=16> */
.L_x_2351:
        /* <DEDUP_REMOVED lines=16> */
.L_x_2352:
        /* <DEDUP_REMOVED lines=16> */
.L_x_2459:
[----:B------:R-:W-:Y:S05]  /*189f0*/  BSYNC B3 ;  /* 0x0000000000037941 */ /* 0x000fea0003800000 */
.L_x_2353:
        /* <DEDUP_REMOVED lines=12> */
.L_x_2356:
[----:B------:R-:W-:Y:S05]  /*18ac0*/  BSYNC B3 ;  /* 0x0000000000037941 */ /* 0x000fea0003800000 */
.L_x_2355:
        /* <DEDUP_REMOVED lines=13> */
.L_x_2357:
        /* <DEDUP_REMOVED lines=15> */
.L_x_2358:
        /* <DEDUP_REMOVED lines=15> */
.L_x_2359:
        /* <DEDUP_REMOVED lines=12> */
.L_x_2344:
[----:B------:R-:W-:Y:S05]  /*18e40*/  BSYNC B1 ;  /* 0x0000000000017941 */ /* 0x000fea0003800000 */
.L_x_2343:
[----:B0-----:R-:W2:Y:S01]  /*18e50*/  LDL.LU R0, [R1+0x40] ;  /* 0x0000400001007983 */ /* 0x001ea20000300800 */
[----:B------:R-:W-:-:S03]  /*18e60*/  IMAD.MOV.U32 R19, RZ, RZ, R9 ;  /* 0x000000ffff137224 */ /* 0x000fc600078e0009 */
[----:B------:R0:W-:Y:S02]  /*18e70*/  STL [R1+0x14], R13 ;  /* 0x0000140d01007387 */ /* 0x0001e40000100800 */
[----:B0-2---:R-:W-:-:S07]  /*18e80*/  VIADD R0, R0, 0xfffffffd ;  /* 0xfffffffd00007836 */ /* 0x005fce0000000000 */
.L_x_2342:
[----:B------:R-:W-:Y:S05]  /*18e90*/  BSYNC B2 ;  /* 0x0000000000027941 */ /* 0x000fea0003800000 */
.L_x_2341:
[----:B------:R-:W-:Y:S01]  /*18ea0*/  VIADD R12, R12, 0xfffffffe ;  /* 0xfffffffe0c0c7836 */ /* 0x000fe20000000000 */
[----:B------:R-:W-:-:S04]  /*18eb0*/  LOP3.LUT R4, RZ, R4, RZ, 0x33, !PT ;  /* 0x00000004ff047212 */ /* 0x000fc800078e33ff */
[----:B------:R-:W-:-:S13]  /*18ec0*/  ISETP.NE.AND P0, PT, R12, R4, PT ;  /* 0x000000040c00720c */ /* 0x000fda0003f05270 */
[----:B------:R-:W-:Y:S05]  /*18ed0*/  @!P0 BRA `(.L_x_2340) ;  /* 0x0000001400cc8947 */ /* 0x000fea0003800000 */
[----:B------:R-:W-:-:S07]  /*18ee0*/  IMAD.MOV.U32 R9, RZ, RZ, R17 ;  /* 0x000000ffff097224 */ /* 0x000fce00078e0011 */
.L_x_2394:
        /* <DEDUP_REMOVED lines=36> */
.L_x_2362:
[----:B------:R-:W-:Y:S01]  /*19130*/  IMAD R3, R4, 0x8, R18 ;  /* 0x0000000804037824 */ /* 0x000fe200078e0212 */
[----:B------:R-:W-:Y:S01]  /*19140*/  SHF.L.U32 R2, R5, 0x1f, RZ ;  /* 0x0000001f05027819 */ /* 0x000fe200000006ff */
[----:B------:R-:W-:Y:S03]  /*19150*/  BSSY B2, `(.L_x_2363) ;  /* 0x0000003000027945 */ /* 0x000fe60003800000 */
[----:B------:R-:W1:Y:S02]  /*19160*/  SYNCS.PHASECHK.TRANS64.TRYWAIT P0, [R3+URZ+0x36840], R2 ;  /* 0x03684002030075a7 */ /* 0x000e64000800017f */
[----:B-1----:R-:W-:Y:S05]  /*19170*/  @!P0 BRA `(.L_x_2364) ;  /* 0x0000004000808947 */ /* 0x002fea0003800000 */
.L_x_2460:
[----:B------:R-:W-:Y:S05]  /*19180*/  BSYNC B2 ;  /* 0x0000000000027941 */ /* 0x000fea0003800000 */
.L_x_2363:
        /* <DEDUP_REMOVED lines=12> */
.L_x_2366:
[----:B------:R-:W-:Y:S05]  /*19250*/  BSYNC B2 ;  /* 0x0000000000027941 */ /* 0x000fea0003800000 */
.L_x_2365:
        /* <DEDUP_REMOVED lines=12> */
.L_x_2367:
        /* <DEDUP_REMOVED lines=16> */
.L_x_2368:
        /* <DEDUP_REMOVED lines=16> */
.L_x_2369:
        /* <DEDUP_REMOVED lines=16> */
.L_x_2461:
[----:B------:R-:W-:Y:S05]  /*19620*/  BSYNC B2 ;  /* 0x0000000000027941 */ /* 0x000fea0003800000 */
.L_x_2370:
        /* <DEDUP_REMOVED lines=11> */
.L_x_2373:
[----:B------:R-:W-:Y:S05]  /*196e0*/  BSYNC B2 ;  /* 0x0000000000027941 */ /* 0x000fea0003800000 */
.L_x_2372:
        /* <DEDUP_REMOVED lines=12> */
.L_x_2374:
        /* <DEDUP_REMOVED lines=15> */
.L_x_2375:
        /* <DEDUP_REMOVED lines=15> */
.L_x_2376:
        /* <DEDUP_REMOVED lines=12> */
.L_x_2361:
[----:B------:R-:W-:Y:S05]  /*19a50*/  BSYNC B1 ;  /* 0x0000000000017941 */ /* 0x000fea0003800000 */
.L_x_2360:
        /* <DEDUP_REMOVED lines=36> */
.L_x_2379:
[----:B------:R-:W-:Y:S01]  /*19ca0*/  IMAD R2, R19, 0x8, R18 ;  /* 0x0000000813027824 */ /* 0x000fe200078e0212 */
[----:B------:R-:W-:Y:S01]  /*19cb0*/  SHF.L.U32 R3, R12, 0x1f, RZ ;  /* 0x0000001f0c037819 */ /* 0x000fe200000006ff */
[----:B------:R-:W-:Y:S03]  /*19cc0*/  BSSY B2, `(.L_x_2380) ;  /* 0x0000003000027945 */ /* 0x000fe60003800000 */
[----:B------:R-:W2:Y:S02]  /*19cd0*/  SYNCS.PHASECHK.TRANS64.TRYWAIT P0, [R2+URZ+0x36840], R3 ;  /* 0x03684003020075a7 */ /* 0x000ea4000800017f */
[----:B--2---:R-:W-:Y:S05]  /*19ce0*/  @!P0 BRA `(.L_x_2381) ;  /* 0x0000003400cc8947 */ /* 0x004fea0003800000 */
.L_x_2462:
[----:B------:R-:W-:Y:S05]  /*19cf0*/  BSYNC B2 ;  /* 0x0000000000027941 */ /* 0x000fea0003800000 */
.L_x_2380:
        /* <DEDUP_REMOVED lines=12> */
.L_x_2383:
[----:B------:R-:W-:Y:S05]  /*19dc0*/  BSYNC B2 ;  /* 0x0000000000027941 */ /* 0x000fea0003800000 */
.L_x_2382:
        /* <DEDUP_REMOVED lines=13> */
.L_x_2384:
        /* <DEDUP_REMOVED lines=16> */
.L_x_2385:
        /* <DEDUP_REMOVED lines=16> */
.L_x_2386:
        /* <DEDUP_REMOVED lines=15> */
.L_x_2463:
[----:B------:R-:W-:Y:S05]  /*1a190*/  BSYNC B2 ;  /* 0x0000000000027941 */ /* 0x000fea0003800000 */
.L_x_2387:
        /* <DEDUP_REMOVED lines=11> */
.L_x_2390:
[----:B------:R-:W-:Y:S05]  /*1a250*/  BSYNC B2 ;  /* 0x0000000000027941 */ /* 0x000fea0003800000 */
.L_x_2389:
        /* <DEDUP_REMOVED lines=12> */
.L_x_2391:
        /* <DEDUP_REMOVED lines=15> */
.L_x_2392:
        /* <DEDUP_REMOVED lines=15> */
.L_x_2393:
        /* <DEDUP_REMOVED lines=12> */
.L_x_2378:
[----:B------:R-:W-:Y:S05]  /*1a5c0*/  BSYNC B1 ;  /* 0x0000000000017941 */ /* 0x000fea0003800000 */
.L_x_2377:
[----:B------:R-:W2:Y:S01]  /*1a5d0*/  LDL R2, [R1+0x28] ;  /* 0x0000280001027983 */ /* 0x000ea20000100800 */
[----:B------:R-:W-:Y:S01]  /*1a5e0*/  VIADD R0, R0, 0xfffffffe ;  /* 0xfffffffe00007836 */ /* 0x000fe20000000000 */
[----:B--2---:R-:W-:-:S13]  /*1a5f0*/  ISETP.GT.AND P0, PT, R7, R2, PT ;  /* 0x000000020700720c */ /* 0x004fda0003f04270 */
[----:B------:R-:W-:Y:S05]  /*1a600*/  @P0 BRA `(.L_x_2394) ;  /* 0xffffffe800380947 */ /* 0x000fea000383ffff */
.L_x_2340:
[----:B------:R-:W-:Y:S05]  /*1a610*/  BSYNC B0 ;  /* 0x0000000000007941 */ /* 0x000fea0003800000 */
.L_x_2339:
        /* <DEDUP_REMOVED lines=19> */
.L_x_2396:
[----:B------:R-:W-:Y:S05]  /*1a750*/  BSYNC B0 ;  /* 0x0000000000007941 */ /* 0x000fea0003800000 */
.L_x_2395:
        /* <DEDUP_REMOVED lines=11> */
.L_x_2464:
[----:B------:R-:W-:Y:S05]  /*1a810*/  BSYNC B1 ;  /* 0x0000000000017941 */ /* 0x000fea0003800000 */
.L_x_2399:
        /* <DEDUP_REMOVED lines=9> */
.L_x_2402:
[----:B------:R-:W-:Y:S05]  /*1a8b0*/  BSYNC B1 ;  /* 0x0000000000017941 */ /* 0x000fea0003800000 */
.L_x_2401:
        /* <DEDUP_REMOVED lines=12> */
.L_x_2403:
        /* <DEDUP_REMOVED lines=15> */
.L_x_2404:
        /* <DEDUP_REMOVED lines=15> */
.L_x_2405:
        /* <DEDUP_REMOVED lines=10> */
.L_x_2398:
[----:B------:R-:W-:Y:S05]  /*1ac00*/  BSYNC B0 ;  /* 0x0000000000007941 */ /* 0x000fea0003800000 */
.L_x_2397:
[----:B------:R-:W2:Y:S01]  /*1ac10*/  LDL.LU R4, [R1+0x14] ;  /* 0x0000140001047983 */ /* 0x000ea20000300800 */
[----:B------:R-:W-:-:S05]  /*1ac20*/  VIADD R19, R19, 0x1 ;  /* 0x0000000113137836 */ /* 0x000fca0000000000 */
[----:B------:R-:W-:-:S04]  /*1ac30*/  ISETP.NE.AND P0, PT, R19, 0x2, PT ;  /* 0x000000021300780c */ /* 0x000fc80003f05270 */
[----:B------:R-:W-:Y:S02]  /*1ac40*/  SEL R0, RZ, 0x1, P0 ;  /* 0x00000001ff007807 */ /* 0x000fe40000000000 */
[----:B------:R-:W-:Y:S02]  /*1ac50*/  SEL R19, R19, RZ, P0 ;  /* 0x000000ff13137207 */ /* 0x000fe40000000000 */
[----:B--2---:R-:W-:-:S05]  /*1ac60*/  LOP3.LUT R4, R4, R0, RZ, 0x3c, !PT ;  /* 0x0000000004047212 */ /* 0x004fca00078e3cff */
[----:B------:R2:W-:Y:S02]  /*1ac70*/  STL [R1+0x14], R4 ;  /* 0x0000140401007387 */ /* 0x0005e40000100800 */
.L_x_2319:
[----:B------:R-:W-:Y:S05]  /*1ac80*/  BSYNC B7 ;  /* 0x0000000000077941 */ /* 0x000fea0003800000 */
.L_x_2317:
        /* <DEDUP_REMOVED lines=14> */
.L_x_2406:
[----:B------:R-:W0:Y:S01]  /*1ad70*/  S2R R0, SR_TID.X ;  /* 0x0000000000007919 */ /* 0x000e220000002100 */
[----:B------:R-:W-:Y:S01]  /*1ad80*/  UMOV UR4, 0xffffffff ;  /* 0xffffffff00047882 */ /* 0x000fe20000000000 */
[----:B0-----:R-:W-:-:S04]  /*1ad90*/  LOP3.LUT R10, R0, 0x1f, RZ, 0xc0, !PT ;  /* 0x0000001f000a7812 */ /* 0x001fc800078ec0ff */
[----:B------:R-:W-:Y:S01]  /*1ada0*/  ISETP.NE.AND P0, PT, R10, 0x1f, PT ;  /* 0x0000001f0a00780c */ /* 0x000fe20003f05270 */
[----:B------:R-:W-:-:S12]  /*1adb0*/  BRA.DIV UR4, `(.L_x_2408) ;  /* 0x0000002604d47947 */ /* 0x000fd8000b800000 */
[----:B------:R-:W3:Y:S01]  /*1adc0*/  LDL.LU R3, [R1] ;  /* 0x0000000001037983 */ /* 0x000ee20000300800 */
[----:B------:R-:W-:-:S03]  /*1add0*/  ULDC UR4, c[0x0][0xc3c] ;  /* 0x00030f0000047ab9 */ /* 0x000fc60000000800 */
[----:B-1----:R-:W4:Y:S01]  /*1ade0*/  LDL R8, [R1+0xc] ;  /* 0x00000c0001087983 */ /* 0x002f220000100800 */
[----:B------:R-:W-:Y:S01]  /*1adf0*/  ULDC.64 UR6, c[0x0][0x208] ;  /* 0x0000820000067ab9 */ /* 0x000fe20000000a00 */
[----:B----4-:R-:W-:Y:S02]  /*1ae00*/  IMAD.IADD R0, R8, 0x1, R10 ;  /* 0x0000000108007824 */ /* 0x010fe400078e020a */
[----:B---3--:R-:W-:-:S03]  /*1ae10*/  IMAD.MOV.U32 R8, RZ, RZ, R3 ;  /* 0x000000ffff087224 */ /* 0x008fc600078e0003 */
[----:B------:R-:W-:-:S13]  /*1ae20*/  ISETP.GE.OR P1, PT, R0, UR4, !P0 ;  /* 0x0000000400007c0c */ /* 0x000fda000c726670 */
[----:B------:R-:W0:Y:S08]  /*1ae30*/  @!P1 LDC.64 R2, c[0x0][0xc80] ;  /* 0x00032000ff029b82 */ /* 0x000e300000000a00 */
[----:B------:R-:W1:Y:S01]  /*1ae40*/  @!P1 LDC.64 R6, c[0x0][0xc78] ;  /* 0x00031e00ff069b82 */ /* 0x000e620000000a00 */
[----:B0-----:R-:W-:-:S05]  /*1ae50*/  @!P1 IMAD.WIDE R2, R0, 0x4, R2 ;  /* 0x0000000400029825 */ /* 0x001fca00078e0202 */
[----:B------:R1:W3:Y:S02]  /*1ae60*/  @!P1 LDG.E R5, desc[UR6][R2.64] ;  /* 0x0000000602059981 */ /* 0x0002e4000c1e1900 */
[----:B-1----:R-:W-:-:S06]  /*1ae70*/  @!P1 IMAD.WIDE R2, R0, 0x4, R6 ;  /* 0x0000000400029825 */ /* 0x002fcc00078e0206 */
[----:B------:R-:W4:Y:S01]  /*1ae80*/  @!P1 LDG.E R2, desc[UR6][R2.64] ;  /* 0x0000000602029981 */ /* 0x000f22000c1e1900 */
[----:B------:R-:W-:Y:S02]  /*1ae90*/  CS2R R6, SRZ ;  /* 0x0000000000067805 */ /* 0x000fe4000001ff00 */
[C---:B------:R-:W-:Y:S02]  /*1aea0*/  ISETP.GE.U32.AND P2, PT, R10.reuse, 0x2, PT ;  /* 0x000000020a00780c */ /* 0x040fe40003f46070 */
[C---:B------:R-:W-:Y:S01]  /*1aeb0*/  ISETP.GE.U32.AND P3, PT, R10.reuse, 0x4, PT ;  /* 0x000000040a00780c */ /* 0x040fe20003f66070 */
[----:B--2---:R-:W-:Y:S01]  /*1aec0*/  SHFL.IDX PT, R4, R8, RZ, 0x1f ;  /* 0x00001fff08047589 */ /* 0x004fe200000e0000 */
[C---:B------:R-:W-:Y:S02]  /*1aed0*/  ISETP.GE.U32.AND P4, PT, R10.reuse, 0x8, PT ;  /* 0x000000080a00780c */ /* 0x040fe40003f86070 */
[----:B------:R-:W-:Y:S01]  /*1aee0*/  ISETP.GE.U32.AND P5, PT, R10, 0x10, PT ;  /* 0x000000100a00780c */ /* 0x000fe20003fa6070 */
[----:B------:R-:W-:Y:S01]  /*1aef0*/  SHFL.IDX PT, R0, R8, 0x1, 0x1f ;  /* 0x00201f0008007f89 */ /* 0x000fe200000e0000 */
[----:B---3--:R-:W-:-:S02]  /*1af00*/  @!P1 IMAD.MOV.U32 R6, RZ, RZ, R5 ;  /* 0x000000ffff069224 */ /* 0x008fc400078e0005 */
[----:B----4-:R-:W-:Y:S01]  /*1af10*/  @!P1 IMAD.MOV.U32 R7, RZ, RZ, R2 ;  /* 0x000000ffff079224 */ /* 0x010fe200078e0002 */
[----:B------:R-:W-:-:S03]  /*1af20*/  ISETP.NE.AND P1, PT, R10, RZ, PT ;  /* 0x000000ff0a00720c */ /* 0x000fc60003f25270 */
[----:B------:R-:W-:-:S05]  /*1af30*/  IMAD R2, R7, R6, RZ ;  /* 0x0000000607027224 */ /* 0x000fca00078e02ff */
[----:B------:R-:W0:Y:S02]  /*1af40*/  SHFL.UP PT, R3, R2, 0x1, RZ ;  /* 0x0420000002037989 */ /* 0x000e2400000e00ff */
[----:B0-----:R-:W-:-:S05]  /*1af50*/  SEL R5, R3, RZ, P1 ;  /* 0x000000ff03057207 */ /* 0x001fca0000800000 */
[----:B------:R-:W-:Y:S02]  /*1af60*/  IMAD.IADD R2, R2, 0x1, R5 ;  /* 0x0000000102027824 */ /* 0x000fe400078e0205 */
[----:B------:R-:W-:-:S03]  /*1af70*/  IMAD.MOV.U32 R5, RZ, RZ, RZ ;  /* 0x000000ffff057224 */ /* 0x000fc600078e00ff */
        /* <DEDUP_REMOVED lines=13> */
.L_x_2474:
[----:B------:R-:W-:Y:S02]  /*1b050*/  ULDC UR4, c[0x0][0xc38] ;  /* 0x00030e0000047ab9 */ /* 0x000fe40000000800 */
[----:B------:R-:W-:-:S04]  /*1b060*/  IMAD.U32 R8, RZ, RZ, UR4 ;  /* 0x00000004ff087e24 */ /* 0x000fc8000f8e00ff */
[----:B-1----:R-:W-:-:S04]  /*1b070*/  IMAD R9, R9, R8, RZ ;  /* 0x0000000809097224 */ /* 0x002fc800078e02ff */
[----:B------:R-:W-:-:S05]  /*1b080*/  IMAD.IADD R0, R0, 0x1, R9 ;  /* 0x0000000100007824 */ /* 0x000fca00078e0209 */
[----:B------:R-:W-:-:S13]  /*1b090*/  ISETP.GT.AND P6, PT, R0, R4, PT ;  /* 0x000000040000720c */ /* 0x000fda0003fc4270 */
[----:B------:R-:W-:Y:S05]  /*1b0a0*/  @P6 BRA `(.L_x_2409) ;  /* 0x0000000000b06947 */ /* 0x000fea0003800000 */
.L_x_2412:
        /* <DEDUP_REMOVED lines=38> */
.L_x_2482:
[----:B------:R-:W-:Y:S02]  /*1b310*/  ULDC UR4, c[0x0][0xc38] ;  /* 0x00030e0000047ab9 */ /* 0x000fe40000000800 */
[----:B------:R-:W-:-:S04]  /*1b320*/  IMAD.U32 R8, RZ, RZ, UR4 ;  /* 0x00000004ff087e24 */ /* 0x000fc8000f8e00ff */
[----:B-1----:R-:W-:-:S04]  /*1b330*/  IMAD R9, R9, R8, RZ ;  /* 0x0000000809097224 */ /* 0x002fc800078e02ff */
[----:B------:R-:W-:-:S05]  /*1b340*/  IMAD.IADD R0, R9, 0x1, R0 ;  /* 0x0000000109007824 */ /* 0x000fca00078e0200 */
[----:B------:R-:W-:-:S13]  /*1b350*/  ISETP.GT.AND P6, PT, R0, R4, PT ;  /* 0x000000040000720c */ /* 0x000fda0003fc4270 */
[----:B------:R-:W-:Y:S05]  /*1b360*/  @!P6 BRA `(.L_x_2412) ;  /* 0xfffffffc0050e947 */ /* 0x000fea000383ffff */
.L_x_2409:
        /* <DEDUP_REMOVED lines=12> */
.L_x_2487:
[----:B------:R-:W-:-:S13]  /*1b430*/  ISETP.NE.AND P0, PT, R3, RZ, PT ;  /* 0x000000ff0300720c */ /* 0x000fda0003f05270 */
[----:B------:R-:W-:Y:S05]  /*1b440*/  @!P0 BRA `(.L_x_2414) ;  /* 0x0000000000148947 */ /* 0x000fea0003800000 */
[----:B------:R-:W-:Y:S01]  /*1b450*/  UMOV UR4, 0xffffffff ;  /* 0xffffffff00047882 */ /* 0x000fe20000000000 */
[----:B---3--:R-:W-:Y:S02]  /*1b460*/  VIADD R10, R10, 0xffffffff ;  /* 0xffffffff0a0a7836 */ /* 0x008fe40000000000 */
[----:B------:R-:W-:Y:S05]  /*1b470*/  BRA.DIV UR4, `(.L_x_2415) ;  /* 0x0000002a04c47947 */ /* 0x000fea000b800000 */
[----:B0-----:R0:W1:Y:S02]  /*1b480*/  SHFL.IDX PT, R2, R2, R10, 0x1f ;  /* 0x00001f0a02027589 */ /* 0x00106400000e0000 */
.L_x_2490:
[----:B-1----:R-:W-:-:S07]  /*1b490*/  IMAD.MOV.U32 R5, RZ, RZ, R2 ;  /* 0x000000ffff057224 */ /* 0x002fce00078e0002 */
.L_x_2414:
[----:B0-----:R-:W-:Y:S01]  /*1b4a0*/  IMAD R2, R5, R8, R9 ;  /* 0x0000000805027224 */ /* 0x001fe200078e0209 */
[----:B------:R-:W-:-:S03]  /*1b4b0*/  ISETP.NE.AND P0, PT, R7, 0x1, PT ;  /* 0x000000010700780c */ /* 0x000fc60003f05270 */
[----:B------:R-:W-:Y:S01]  /*1b4c0*/  IMAD.IADD R4, R4, 0x1, -R2 ;  /* 0x0000000104047824 */ /* 0x000fe200078e0a02 */
[----:B------:R0:W-:Y:S09]  /*1b4d0*/  STL [R1], R2 ;  /* 0x0000000201007387 */ /* 0x0001f20000100800 */
[----:B------:R-:W-:Y:S05]  /*1b4e0*/  @!P0 BRA `(.L_x_2416) ;  /* 0x0000000000e48947 */ /* 0x000fea0003800000 */
[----:B------:R-:W-:-:S04]  /*1b4f0*/  IABS R5, R0 ;  /* 0x0000000000057213 */ /* 0x000fc80000000000 */
        /* <DEDUP_REMOVED lines=25> */
[----:B---3--:R-:W-:Y:S02]  /*1b690*/  IMAD R6, R2, R5, RZ ;  /* 0x0000000502067224 */ /* 0x008fe400078e02ff */
        /* <DEDUP_REMOVED lines=30> */
.L_x_2416:
[----:B------:R-:W2:Y:S01]  /*1b880*/  LDL R5, [R1+0xc] ;  /* 0x00000c0001057983 */ /* 0x000ea20000100800 */
[----:B0-----:R-:W2:Y:S01]  /*1b890*/  LDC.64 R2, c[0x0][0xc90] ;  /* 0x00032400ff027b82 */ /* 0x001ea20000000a00 */
[----:B------:R-:W-:Y:S01]  /*1b8a0*/  ULDC.64 UR4, c[0x0][0x208] ;  /* 0x0000820000047ab9 */ /* 0x000fe20000000a00 */
[----:B--2---:R-:W-:-:S05]  /*1b8b0*/  IMAD.WIDE R2, R5, 0x4, R2 ;  /* 0x0000000405027825 */ /* 0x004fca00078e0202 */
[----:B---3--:R-:W2:Y:S02]  /*1b8c0*/  LDG.E R6, desc[UR4][R2.64] ;  /* 0x0000000402067981 */ /* 0x008ea4000c1e1900 */
        /* <DEDUP_REMOVED lines=59> */
.L_x_2417:
[----:B0-----:R-:W-:-:S05]  /*1bc80*/  LOP3.LUT R3, RZ, R4, RZ, 0x33, !PT ;  /* 0x00000004ff037212 */ /* 0x001fca00078e33ff */
[----:B------:R-:W-:-:S05]  /*1bc90*/  IMAD.IADD R0, R0, 0x1, R3 ;  /* 0x0000000100007824 */ /* 0x000fca00078e0203 */
[----:B------:R2:W-:Y:S01]  /*1bca0*/  STL [R1+0x4], R0 ;  /* 0x0000040001007387 */ /* 0x0005e20000100800 */
[----:B------:R-:W-:Y:S05]  /*1bcb0*/  BRA `(.L_x_2418) ;  /* 0x0000000000287947 */ /* 0x000fea0003800000 */
.L_x_2410:
[----:B------:R-:W-:Y:S01]  /*1bcc0*/  UMOV UR4, URZ ;  /* 0x0000003f00047c82 */ /* 0x000fe20008000000 */
[----:B------:R-:W-:Y:S01]  /*1bcd0*/  ULDC UR6, c[0x0][0xc3c] ;  /* 0x00030f0000067ab9 */ /* 0x000fe20000000800 */
[----:B------:R-:W-:Y:S01]  /*1bce0*/  UMOV UR5, URZ ;  /* 0x0000003f00057c82 */ /* 0x000fe20008000000 */
[----:B------:R-:W-:Y:S01]  /*1bcf0*/  IMAD.U32 R3, RZ, RZ, UR4 ;  /* 0x00000004ff037e24 */ /* 0x000fe2000f8e00ff */
[----:B------:R0:W-:Y:S01]  /*1bd00*/  STL [R1], R4 ;  /* 0x0000000401007387 */ /* 0x0001e20000100800 */
[----:B------:R-:W-:Y:S02]  /*1bd10*/  IMAD.U32 R0, RZ, RZ, UR6 ;  /* 0x00000006ff007e24 */ /* 0x000fe4000f8e00ff */
[----:B------:R-:W-:Y:S01]  /*1bd20*/  IMAD.U32 R2, RZ, RZ, UR5 ;  /* 0x00000005ff027e24 */ /* 0x000fe2000f8e00ff */
[----:B------:R0:W-:Y:S04]  /*1bd30*/  STL [R1+0x4], R3 ;  /* 0x0000040301007387 */ /* 0x0001e80000100800 */
[----:B------:R0:W-:Y:S04]  /*1bd40*/  STL [R1+0xc], R0 ;  /* 0x00000c0001007387 */ /* 0x0001e80000100800 */
[----:B------:R0:W-:Y:S02]  /*1bd50*/  STL [R1+0x8], R2 ;  /* 0x0000080201007387 */ /* 0x0001e40000100800 */
.L_x_2418:
[----:B0-----:R-:W3:Y:S04]  /*1bd60*/  LDL R3, [R1+0x8] ;  /* 0x0000080001037983 */ /* 0x001ee80000100800 */
[----:B-1----:R-:W4:Y:S04]  /*1bd70*/  LDL R2, [R1+0xc] ;  /* 0x00000c0001027983 */ /* 0x002f280000100800 */
[----:B------:R-:W5:Y:S04]  /*1bd80*/  LDL R4, [R1] ;  /* 0x0000000001047983 */ /* 0x000f680000100800 */
[----:B------:R-:W5:Y:S01]  /*1bd90*/  LDL R5, [R1+0x4] ;  /* 0x0000040001057983 */ /* 0x000f620000100800 */
[----:B------:R-:W-:Y:S05]  /*1bda0*/  WARPSYNC.ALL ;  /* 0x0000000000007948 */ /* 0x000fea0003800000 */
[----:B--2---:R-:W0:Y:S02]  /*1bdb0*/  S2R R0, SR_TID.X ;  /* 0x0000000000007919 */ /* 0x004e240000002100 */
        /* <DEDUP_REMOVED lines=10> */
.L_x_2407:
[----:B------:R-:W2:Y:S01]  /*1be60*/  LDL R0, [R1+0xc] ;  /* 0x00000c0001007983 */ /* 0x000ea20000100800 */
[----:B------:R-:W-:Y:S02]  /*1be70*/  ULDC UR4, c[0x0][0xc3c] ;  /* 0x00030f0000047ab9 */ /* 0x000fe40000000800 */
[----:B--2---:R-:W-:-:S13]  /*1be80*/  ISETP.GE.AND P0, PT, R0, UR4, PT ;  /* 0x0000000400007c0c */ /* 0x004fda000bf06270 */
[----:B------:R-:W-:Y:S05]  /*1be90*/  @!P0 BRA `(.L_x_2419) ;  /* 0xffffff9c00d48947 */ /* 0x000fea000383ffff */
[----:B------:R-:W-:Y:S05]  /*1bea0*/  BSYNC B8 ;  /* 0x0000000000087941 */ /* 0x000fea0003800000 */
.L_x_2311:
[----:B0-----:R-:W2:Y:S01]  /*1beb0*/  LDL.LU R0, [R1+0x58] ;  /* 0x0000580001007983 */ /* 0x001ea20000300800 */
[----:B------:R-:W-:Y:S01]  /*1bec0*/  BSSY B0, `(.L_x_2420) ;  /* 0x000000b000007945 */ /* 0x000fe20003800000 */
[----:B-1-3--:R-:W0:Y:S01]  /*1bed0*/  S2R R5, SR_CgaCtaId ;  /* 0x0000000000057919 */ /* 0x00ae220000008800 */
        /* <DEDUP_REMOVED lines=9> */
.L_x_2491:
[----:B------:R-:W-:Y:S05]  /*1bf70*/  BSYNC B0 ;  /* 0x0000000000007941 */ /* 0x000fea0003800000 */
.L_x_2420:
[----:B------:R-:W-:-:S03]  /*1bf80*/  UMOV UR4, 0xffffffff ;  /* 0xffffffff00047882 */ /* 0x000fc60000000000 */
[----:B------:R-:W-:Y:S05]  /*1bf90*/  BRA.DIV UR4, `(.L_x_2422) ;  /* 0x00000022043c7947 */ /* 0x000fea000b800000 */
[----:B------:R-:W1:Y:S02]  /*1bfa0*/  S2R R2, SR_TID.X ;  /* 0x0000000000027919 */ /* 0x000e640000002100 */
[----:B-1----:R-:W-:-:S04]  /*1bfb0*/  SHF.R.U32.HI R2, RZ, 0x5, R2 ;  /* 0x00000005ff027819 */ /* 0x002fc80000011602 */
[----:B------:R-:W-:-:S05]  /*1bfc0*/  LOP3.LUT R2, R2, 0x3, RZ, 0xc0, !PT ;  /* 0x0000000302027812 */ /* 0x000fca00078ec0ff */
[----:B------:R1:W2:Y:S02]  /*1bfd0*/  SHFL.IDX PT, R14, R2, RZ, 0x1f ;  /* 0x00001fff020e7589 */ /* 0x0002a400000e0000 */
.L_x_2494:
[----:B--2---:R-:W-:Y:S01]  /*1bfe0*/  ISETP.NE.AND P0, PT, R14, RZ, PT ;  /* 0x000000ff0e00720c */ /* 0x004fe20003f05270 */
[----:B------:R-:W-:-:S12]  /*1bff0*/  BSSY B0, `(.L_x_2423) ;  /* 0x0000027000007945 */ /* 0x000fd80003800000 */
[----:B------:R-:W-:Y:S05]  /*1c000*/  @P0 BRA `(.L_x_2424) ;  /* 0x0000000000940947 */ /* 0x000fea0003800000 */
[----:B------:R-:W-:-:S03]  /*1c010*/  UMOV UR4, 0xffffffff ;  /* 0xffffffff00047882 */ /* 0x000fc60000000000 */
[----:B------:R-:W-:Y:S05]  /*1c020*/  BRA.DIV UR4, `(.L_x_2425) ;  /* 0x00000022044c7947 */ /* 0x000fea000b800000 */
[----:B------:R-:W-:-:S13]  /*1c030*/  ELECT P6, URZ, PT ;  /* 0x00000000003f782f */ /* 0x000fda00038c0000 */
.L_x_2497:
        /* <DEDUP_REMOVED lines=8> */
.L_x_2426:
        /* <DEDUP_REMOVED lines=13> */
.L_x_2498:
[----:B------:R-:W1:Y:S02]  /*1c190*/  SYNCS.PHASECHK.TRANS64.TRYWAIT P0, [R7+URZ], R2 ;  /* 0x00000002070075a7 */ /* 0x000e64000800017f */
[----:B-1----:R-:W-:Y:S05]  /*1c1a0*/  @!P0 BRA `(.L_x_2428) ;  /* 0x0000002000208947 */ /* 0x002fea0003800000 */
.L_x_2499:
[----:B------:R-:W-:Y:S05]  /*1c1b0*/  @!P2 BRA `(.L_x_2429) ;  /* 0x000000000004a947 */ /* 0x000fea0003800000 */
[----:B------:R-:W-:Y:S01]  /*1c1c0*/  BPT.TRAP 0x1 ;  /* 0x000000040000795c */ /* 0x000fe20000300000 */
.L_x_2429:
[----:B------:R-:W-:-:S04]  /*1c1d0*/  VIADD R0, R0, 0x36860 ;  /* 0x0003686000007836 */ /* 0x000fc80000000000 */
[----:B------:R-:W-:-:S04]  /*1c1e0*/  IMAD R4, R19, 0x8, R0 ;  /* 0x0000000813047824 */ /* 0x000fc800078e0200 */
[----:B------:R-:W2:Y:S02]  /*1c1f0*/  SYNCS.PHASECHK.TRANS64.TRYWAIT P0, [R4+URZ], R5 ;  /* 0x00000005040075a7 */ /* 0x000ea4000800017f */
[----:B--2---:R-:W-:Y:S05]  /*1c200*/  @!P0 BRA `(.L_x_2430) ;  /* 0x00000020001c8947 */ /* 0x004fea0003800000 */
.L_x_2500:
[----:B------:R-:W-:-:S07]  /*1c210*/  IMAD R3, R3, 0x8, R0 ;  /* 0x0000000803037824 */ /* 0x000fce00078e0200 */
.L_x_2431:
[----:B---3--:R3:W4:Y:S02]  /*1c220*/  SYNCS.PHASECHK.TRANS64.TRYWAIT P0, [R3+URZ], R2 ;  /* 0x00000002030075a7 */ /* 0x008724000800017f */
[----:B----4-:R-:W-:Y:S05]  /*1c230*/  @!P0 NANOSLEEP.SYNCS 0x989680 ;  /* 0x009896800000895d */ /* 0x010fea0003900000 */
[----:B------:R-:W4:Y:S02]  /*1c240*/  @!P0 SYNCS.PHASECHK.TRANS64 P0, [R3+URZ], R2 ;  /* 0x00000002030085a7 */ /* 0x000f24000800007f */
[----:B----4-:R-:W-:Y:S05]  /*1c250*/  @!P0 BRA `(.L_x_2431) ;  /* 0xfffffffc00f08947 */ /* 0x010fea000383ffff */
.L_x_2424:
[----:B------:R-:W-:Y:S05]  /*1c260*/  BSYNC B0 ;  /* 0x0000000000007941 */ /* 0x000fea0003800000 */
.L_x_2423:
[----:B------:R-:W-:Y:S05]  /*1c270*/  EXIT ;  /* 0x000000000000794d */ /* 0x000fea0003800000 */
.L_x_2250:
[----:B0-----:R-:W-:-:S04]  /*1c280*/  IMAD.U32 R3, RZ, RZ, UR60 ;  /* 0x0000003cff037e24 */ /* 0x001fc8000f8e00ff */
[----:B------:R0:W1:Y:S03]  /*1c290*/  SYNCS.PHASECHK.TRANS64.TRYWAIT P1, [R3+URZ+0x36800], R0 ;  /* 0x03680000030075a7 */ /* 0x000066000802017f */
[----:B-1----:R-:W-:Y:S05]  /*1c2a0*/  @!P1 NANOSLEEP.SYNCS 0x989680 ;  /* 0x009896800000995d */ /* 0x002fea0003900000 */
[----:B------:R-:W1:Y:S02]  /*1c2b0*/  @!P1 SYNCS.PHASECHK.TRANS64 P1, [R3+URZ+0x36800], R0 ;  /* 0x03680000030095a7 */ /* 0x000e64000802007f */
[----:B-1----:R-:W-:Y:S05]  /*1c2c0*/  @!P1 BRA `(.L_x_2250) ;  /* 0xfffffffc00ec9947 */ /* 0x002fea000383ffff */
[----:B------:R-:W-:Y:S05]  /*1c2d0*/  BRA `(.L_x_2432) ;  /* 0xfffffe5c00b87947 */ /* 0x000fea000383ffff */
.L_x_2254:
[----:B-1----:R1:W2:Y:S02]  /*1c2e0*/  SYNCS.PHASECHK.TRANS64.TRYWAIT P2, [R0+URZ+0x36830], R3 ;  /* 0x03683003000075a7 */ /* 0x0022a4000804017f */
[----:B--2---:R-:W-:Y:S05]  /*1c2f0*/  @!P2 NANOSLEEP.SYNCS 0x989680 ;  /* 0x009896800000a95d */ /* 0x004fea0003900000 */
[----:B------:R-:W2:Y:S02]  /*1c300*/  @!P2 SYNCS.PHASECHK.TRANS64 P2, [R0+URZ+0x36830], R3 ;  /* 0x036830030000a5a7 */ /* 0x000ea4000804007f */
[----:B--2---:R-:W-:Y:S05]  /*1c310*/  @!P2 BRA `(.L_x_2254) ;  /* 0xfffffffc00f0a947 */ /* 0x004fea000383ffff */
[----:B------:R-:W-:Y:S05]  /*1c320*/  BRA `(.L_x_2253) ;  /* 0xfffffe5c00e07947 */ /* 0x000fea000383ffff */
.L_x_2259:
[----:B-1----:R-:W-:-:S04]  /*1c330*/  IMAD.U32 R7, RZ, RZ, UR39 ;  /* 0x00000027ff077e24 */ /* 0x002fc8000f8e00ff */
[----:B------:R1:W2:Y:S03]  /*1c340*/  SYNCS.PHASECHK.TRANS64.TRYWAIT P3, [R7+URZ+0x36830], R6 ;  /* 0x03683006070075a7 */ /* 0x0002a6000806017f */
[----:B--2---:R-:W-:Y:S05]  /*1c350*/  @!P3 NANOSLEEP.SYNCS 0x989680 ;  /* 0x009896800000b95d */ /* 0x004fea0003900000 */
[----:B------:R-:W2:Y:S02]  /*1c360*/  @!P3 SYNCS.PHASECHK.TRANS64 P3, [R7+URZ+0x36830], R6 ;  /* 0x036830060700b5a7 */ /* 0x000ea4000806007f */
[----:B--2---:R-:W-:Y:S05]  /*1c370*/  @!P3 BRA `(.L_x_2259) ;  /* 0xfffffffc00ecb947 */ /* 0x004fea000383ffff */
[----:B------:R-:W-:Y:S05]  /*1c380*/  BRA `(.L_x_2258) ;  /* 0xfffffea800287947 */ /* 0x000fea000383ffff */
.L_x_2263:
[----:B---3--:R-:W-:-:S04]  /*1c390*/  IMAD.U32 R2, RZ, RZ, UR6 ;  /* 0x00000006ff027e24 */ /* 0x008fc8000f8e00ff */
[----:B------:R3:W4:Y:S03]  /*1c3a0*/  SYNCS.PHASECHK.TRANS64.TRYWAIT P3, [R2+URZ+0x36850], R0 ;  /* 0x03685000020075a7 */ /* 0x000726000806017f */
[----:B----4-:R-:W-:Y:S05]  /*1c3b0*/  @!P3 NANOSLEEP.SYNCS 0x989680 ;  /* 0x009896800000b95d */ /* 0x010fea0003900000 */
[----:B------:R-:W4:Y:S02]  /*1c3c0*/  @!P3 SYNCS.PHASECHK.TRANS64 P3, [R2+URZ+0x36850], R0 ;  /* 0x036850000200b5a7 */ /* 0x000f24000806007f */
[----:B----4-:R-:W-:Y:S05]  /*1c3d0*/  @!P3 BRA `(.L_x_2263) ;  /* 0xfffffffc00ecb947 */ /* 0x010fea000383ffff */
[----:B------:R-:W-:Y:S05]  /*1c3e0*/  BRA `(.L_x_2262) ;  /* 0xfffffecc00bc7947 */ /* 0x000fea000383ffff */
.L_x_2269:
[----:B-1----:R-:W-:-:S04]  /*1c3f0*/  IMAD.U32 R7, RZ, RZ, UR6 ;  /* 0x00000006ff077e24 */ /* 0x002fc8000f8e00ff */
[----:B------:R1:W2:Y:S03]  /*1c400*/  SYNCS.PHASECHK.TRANS64.TRYWAIT P2, [R7+URZ+0x36830], R6 ;  /* 0x03683006070075a7 */ /* 0x0002a6000804017f */
[----:B--2---:R-:W-:Y:S05]  /*1c410*/  @!P2 NANOSLEEP.SYNCS 0x989680 ;  /* 0x009896800000a95d */ /* 0x004fea0003900000 */
[----:B------:R-:W2:Y:S02]  /*1c420*/  @!P2 SYNCS.PHASECHK.TRANS64 P2, [R7+URZ+0x36830], R6 ;  /* 0x036830060700a5a7 */ /* 0x000ea4000804007f */
[----:B--2---:R-:W-:Y:S05]  /*1c430*/  @!P2 BRA `(.L_x_2269) ;  /* 0xfffffffc00eca947 */ /* 0x004fea000383ffff */
[----:B------:R-:W-:Y:S05]  /*1c440*/  BRA `(.L_x_2268) ;  /* 0xfffffef4000c7947 */ /* 0x000fea000383ffff */
.L_x_2273:
[----:B-1----:R-:W-:-:S04]  /*1c450*/  IMAD.U32 R2, RZ, RZ, UR6 ;  /* 0x00000006ff027e24 */ /* 0x002fc8000f8e00ff */
[----:B------:R1:W2:Y:S03]  /*1c460*/  SYNCS.PHASECHK.TRANS64.TRYWAIT P2, [R2+URZ+0x36850], R0 ;  /* 0x03685000020075a7 */ /* 0x0002a6000804017f */
[----:B--2---:R-:W-:Y:S05]  /*1c470*/  @!P2 NANOSLEEP.SYNCS 0x989680 ;  /* 0x009896800000a95d */ /* 0x004fea0003900000 */
[----:B------:R-:W2:Y:S02]  /*1c480*/  @!P2 SYNCS.PHASECHK.TRANS64 P2, [R2+URZ+0x36850], R0 ;  /* 0x036850000200a5a7 */ /* 0x000ea4000804007f */
[----:B--2---:R-:W-:Y:S05]  /*1c490*/  @!P2 BRA `(.L_x_2273) ;  /* 0xfffffffc00eca947 */ /* 0x004fea000383ffff */
[----:B------:R-:W-:Y:S05]  /*1c4a0*/  BRA `(.L_x_2272) ;  /* 0xffffff1800cc7947 */ /* 0x000fea000383ffff */
.L_x_2278:
[----:B-1----:R-:W-:-:S04]  /*1c4b0*/  IMAD.U32 R5, RZ, RZ, UR5 ;  /* 0x00000005ff057e24 */ /* 0x002fc8000f8e00ff */
[----:B------:R1:W2:Y:S03]  /*1c4c0*/  SYNCS.PHASECHK.TRANS64.TRYWAIT P0, [R5+URZ+0x36850], R0 ;  /* 0x03685000050075a7 */ /* 0x0002a6000800017f */
[----:B--2---:R-:W-:Y:S05]  /*1c4d0*/  @!P0 NANOSLEEP.SYNCS 0x989680 ;  /* 0x009896800000895d */ /* 0x004fea0003900000 */
[----:B------:R-:W2:Y:S02]  /*1c4e0*/  @!P0 SYNCS.PHASECHK.TRANS64 P0, [R5+URZ+0x36850], R0 ;  /* 0x03685000050085a7 */ /* 0x000ea4000800007f */
[----:B--2---:R-:W-:Y:S05]  /*1c4f0*/  @!P0 BRA `(.L_x_2278) ;  /* 0xfffffffc00ec8947 */ /* 0x004fea000383ffff */
[----:B------:R-:W-:Y:S05]  /*1c500*/  BRA `(.L_x_2277) ;  /* 0xffffff3c00447947 */ /* 0x000fea000383ffff */
.L_x_2325:
[----:B------:R-:W0:Y:S01]  /*1c510*/  S2R R4, SR_TID.X ;  /* 0x0000000000047919 */ /* 0x000e220000002100 */
[----:B------:R-:W-:Y:S01]  /*1c520*/  BSSY B0, `(.L_x_2433) ;  /* 0x000000a000007945 */ /* 0x000fe20003800000 */
[----:B------:R-:W-:Y:S02]  /*1c530*/  IMAD.MOV.U32 R12, RZ, RZ, RZ ;  /* 0x000000ffff0c7224 */ /* 0x000fe400078e00ff */
[----:B------:R-:W-:Y:S02]  /*1c540*/  IMAD.MOV.U32 R11, RZ, RZ, 0x1f ;  /* 0x0000001fff0b7424 */ /* 0x000fe400078e00ff */
[----:B------:R-:W-:Y:S01]  /*1c550*/  IMAD.MOV.U32 R15, RZ, RZ, -0x1 ;  /* 0xffffffffff0f7424 */ /* 0x000fe200078e00ff */
[----:B0-----:R-:W-:-:S04]  /*1c560*/  SHF.R.U32.HI R4, RZ, 0x5, R4 ;  /* 0x00000005ff047819 */ /* 0x001fc80000011604 */
[----:B------:R-:W-:-:S05]  /*1c570*/  LOP3.LUT R4, R4, 0x3, RZ, 0xc0, !PT ;  /* 0x0000000304047812 */ /* 0x000fca00078ec0ff */
[----:B------:R-:W-:-:S07]  /*1c580*/  IMAD.MOV.U32 R13, RZ, RZ, R4 ;  /* 0x000000ffff0d7224 */ /* 0x000fce00078e0004 */
[----:B--2---:R-:W-:Y:S05]  /*1c590*/  WARPSYNC.COLLECTIVE R15, `(.L_x_2434) ;  /* 0x000000000f087348 */ /* 0x004fea0003c00000 */
[----:B------:R0:W1:Y:S02]  /*1c5a0*/  SHFL.IDX P6, R14, R13, R12, R11 ;  /* 0x0000000c0d0e7389 */ /* 0x00006400000c000b */
[----:B012---:R-:W-:Y:S01]  /*1c5b0*/  ENDCOLLECTIVE ;  /* 0x000000000000791b */ /* 0x007fe20003800000 */
.L_x_2434:
[----:B------:R-:W-:Y:S05]  /*1c5c0*/  BSYNC B0 ;  /* 0x0000000000007941 */ /* 0x000fea0003800000 */
.L_x_2433:
[----:B------:R-:W-:Y:S05]  /*1c5d0*/  BRA `(.L_x_2435) ;  /* 0xffffffa800087947 */ /* 0x000fea000383ffff */
.L_x_2327:
[----:B------:R-:W-:Y:S01]  /*1c5e0*/  BSSY B0, `(.L_x_2436) ;  /* 0x0000006000007945 */ /* 0x000fe20003800000 */
[----:B------:R-:W-:-:S07]  /*1c5f0*/  IMAD.MOV.U32 R15, RZ, RZ, -0x1 ;  /* 0xffffffffff0f7424 */ /* 0x000fce00078e00ff */
[----:B--23--:R-:W-:Y:S05]  /*1c600*/  WARPSYNC.COLLECTIVE R15, `(.L_x_2437) ;  /* 0x000000000f0c7348 */ /* 0x00cfea0003c00000 */
[----:B------:R-:W-:Y:S02]  /*1c610*/  ELECT P6, UR62, PT ;  /* 0x00000000003e782f */ /* 0x000fe400038c0000 */
[----:B------:R-:W-:Y:S01]  /*1c620*/  MOV R14, UR62 ;  /* 0x0000003e000e7c02 */ /* 0x000fe20008000f00 */
[----:B--23--:R-:W-:Y:S10]  /*1c630*/  ENDCOLLECTIVE ;  /* 0x000000000000791b */ /* 0x00cff40003800000 */
.L_x_2437:
[----:B------:R-:W-:Y:S05]  /*1c640*/  BSYNC B0 ;  /* 0x0000000000007941 */ /* 0x000fea0003800000 */
.L_x_2436:
[----:B------:R-:W-:Y:S05]  /*1c650*/  BRA `(.L_x_2438) ;  /* 0xffffffa8000c7947 */ /* 0x000fea000383ffff */
.L_x_2329:
[----:B0-----:R0:W1:Y:S02]  /*1c660*/  SYNCS.PHASECHK.TRANS64.TRYWAIT P0, [R0+URZ+0x36840], R2 ;  /* 0x03684002000075a7 */ /* 0x001064000800017f */
[----:B-1----:R-:W-:Y:S05]  /*1c670*/  @!P0 NANOSLEEP.SYNCS 0x989680 ;  /* 0x009896800000895d */ /* 0x002fea0003900000 */
[----:B------:R-:W1:Y:S02]  /*1c680*/  @!P0 SYNCS.PHASECHK.TRANS64 P0, [R0+URZ+0x36840], R2 ;  /* 0x03684002000085a7 */ /* 0x000e64000800007f */
[----:B-1----:R-:W-:Y:S05]  /*1c690*/  @!P0 BRA `(.L_x_2329) ;  /* 0xfffffffc00f08947 */ /* 0x002fea000383ffff */
[----:B------:R-:W-:Y:S05]  /*1c6a0*/  BRA `(.L_x_2439) ;  /* 0xffffffa800707947 */ /* 0x000fea000383ffff */
.L_x_2333:
[----:B------:R-:W2:Y:S01]  /*1c6b0*/  LDL.LU R11, [R1+0x38] ;  /* 0x00003800010b7983 */ /* 0x000ea20000300800 */
[----:B------:R-:W-:Y:S01]  /*1c6c0*/  IMAD.MOV.U32 R13, RZ, RZ, R3 ;  /* 0x000000ffff0d7224 */ /* 0x000fe200078e0003 */
[----:B------:R-:W-:Y:S01]  /*1c6d0*/  LOP3.LUT R5, R5, 0x7f, RZ, 0xc0, !PT ;  /* 0x0000007f05057812 */ /* 0x000fe200078ec0ff */
[----:B------:R-:W-:Y:S02]  /*1c6e0*/  IMAD.MOV.U32 R12, RZ, RZ, RZ ;  /* 0x000000ffff0c7224 */ /* 0x000fe400078e00ff */
[----:B------:R-:W-:Y:S01]  /*1c6f0*/  IMAD.MOV.U32 R15, RZ, RZ, -0x1 ;  /* 0xffffffffff0f7424 */ /* 0x000fe200078e00ff */
[----:B------:R-:W-:-:S05]  /*1c700*/  SHF.R.U32.HI R5, RZ, 0x3, R5 ;  /* 0x00000003ff057819 */ /* 0x000fca0000011605 */
[----:B------:R-:W-:-:S04]  /*1c710*/  IMAD R2, R9, 0x80, R5 ;  /* 0x0000008009027824 */ /* 0x000fc800078e0205 */
[----:B------:R-:W-:Y:S02]  /*1c720*/  VIADD R5, R2, 0x10 ;  /* 0x0000001002057836 */ /* 0x000fe40000000000 */
[----:B--2---:R-:W-:Y:S02]  /*1c730*/  IMAD R0, R11, R7, RZ ;  /* 0x000000070b007224 */ /* 0x004fe400078e02ff */
[----:B------:R-:W-:-:S03]  /*1c740*/  IMAD.MOV.U32 R11, RZ, RZ, 0x181f ;  /* 0x0000181fff0b7424 */ /* 0x000fc600078e00ff */
[----:B------:R-:W-:-:S13]  /*1c750*/  ISETP.GE.AND P3, PT, R2, R0, PT ;  /* 0x000000000200720c */ /* 0x000fda0003f66270 */
[----:B-----5:R-:W-:Y:S05]  /*1c760*/  WARPSYNC.COLLECTIVE R15, `(.L_x_2440) ;  /* 0x000000000f087348 */ /* 0x020fea0003c00000 */
[----:B------:R0:W1:Y:S02]  /*1c770*/  SHFL.IDX P6, R14, R13, R12, R11 ;  /* 0x0000000c0d0e7389 */ /* 0x00006400000c000b */
[----:B01---5:R-:W-:Y:S01]  /*1c780*/  ENDCOLLECTIVE ;  /* 0x000000000000791b */ /* 0x023fe20003800000 */
.L_x_2440:
[----:B------:R-:W-:Y:S02]  /*1c790*/  IMAD.MOV.U32 R13, RZ, RZ, R4 ;  /* 0x000000ffff0d7224 */ /* 0x000fe400078e0004 */
[----:B------:R-:W-:-:S07]  /*1c7a0*/  IMAD.MOV.U32 R6, RZ, RZ, R14 ;  /* 0x000000ffff067224 */ /* 0x000fce00078e000e */
[----:B------:R-:W-:Y:S05]  /*1c7b0*/  WARPSYNC.COLLECTIVE R15, `(.L_x_2441) ;  /* 0x000000000f087348 */ /* 0x000fea0003c00000 */
[----:B------:R0:W1:Y:S02]  /*1c7c0*/  SHFL.IDX P6, R14, R13, R12, R11 ;  /* 0x0000000c0d0e7389 */ /* 0x00006400000c000b */
[----:B01----:R-:W-:Y:S01]  /*1c7d0*/  ENDCOLLECTIVE ;  /* 0x000000000000791b */ /* 0x003fe20003800000 */
.L_x_2441:
        /* <DEDUP_REMOVED lines=19> */
.L_x_2442:
[----:B------:R-:W-:Y:S02]  /*1c910*/  IMAD.MOV.U32 R13, RZ, RZ, R4 ;  /* 0x000000ffff0d7224 */ /* 0x000fe400078e0004 */
[----:B------:R-:W-:-:S07]  /*1c920*/  IMAD.MOV.U32 R9, RZ, RZ, R14 ;  /* 0x000000ffff097224 */ /* 0x000fce00078e000e */
[----:B------:R-:W-:Y:S05]  /*1c930*/  WARPSYNC.COLLECTIVE R15, `(.L_x_2443) ;  /* 0x000000000f087348 */ /* 0x000fea0003c00000 */
[----:B------:R0:W1:Y:S02]  /*1c940*/  SHFL.IDX P6, R14, R13, R12, R11 ;  /* 0x0000000c0d0e7389 */ /* 0x00006400000c000b */
[----:B01----:R-:W-:Y:S01]  /*1c950*/  ENDCOLLECTIVE ;  /* 0x000000000000791b */ /* 0x003fe20003800000 */
.L_x_2443:
        /* <DEDUP_REMOVED lines=20> */
.L_x_2444:
[----:B------:R-:W-:Y:S02]  /*1caa0*/  IMAD.MOV.U32 R13, RZ, RZ, R4 ;  /* 0x000000ffff0d7224 */ /* 0x000fe400078e0004 */
[----:B------:R-:W-:-:S05]  /*1cab0*/  IMAD.SHL.U32 R9, R9, 0x8, RZ ;  /* 0x0000000809097824 */ /* 0x000fca00078e00ff */
[----:B------:R-:W-:Y:S01]  /*1cac0*/  LOP3.LUT R9, R9, 0x38, RZ, 0xc0, !PT ;  /* 0x0000003809097812 */ /* 0x000fe200078ec0ff */
[----:B------:R-:W-:-:S07]  /*1cad0*/  IMAD.MOV.U32 R8, RZ, RZ, R14 ;  /* 0x000000ffff087224 */ /* 0x000fce00078e000e */
[----:B------:R-:W-:Y:S05]  /*1cae0*/  WARPSYNC.COLLECTIVE R15, `(.L_x_2445) ;  /* 0x000000000f087348 */ /* 0x000fea0003c00000 */
[----:B------:R0:W1:Y:S02]  /*1caf0*/  SHFL.IDX P6, R14, R13, R12, R11 ;  /* 0x0000000c0d0e7389 */ /* 0x00006400000c000b */
[----:B01----:R-:W-:Y:S01]  /*1cb00*/  ENDCOLLECTIVE ;  /* 0x000000000000791b */ /* 0x003fe20003800000 */
.L_x_2445:
        /* <DEDUP_REMOVED lines=19> */
.L_x_2446:
[----:B------:R-:W-:Y:S02]  /*1cc40*/  IMAD.MOV.U32 R13, RZ, RZ, R4 ;  /* 0x000000ffff0d7224 */ /* 0x000fe400078e0004 */
[----:B------:R-:W-:-:S07]  /*1cc50*/  IMAD.MOV.U32 R6, RZ, RZ, R14 ;  /* 0x000000ffff067224 */ /* 0x000fce00078e000e */
[----:B------:R-:W-:Y:S05]  /*1cc60*/  WARPSYNC.COLLECTIVE R15, `(.L_x_2447) ;  /* 0x000000000f087348 */ /* 0x000fea0003c00000 */
[----:B------:R0:W1:Y:S02]  /*1cc70*/  SHFL.IDX P6, R14, R13, R12, R11 ;  /* 0x0000000c0d0e7389 */ /* 0x00006400000c000b */
[----:B01----:R-:W-:Y:S01]  /*1cc80*/  ENDCOLLECTIVE ;  /* 0x000000000000791b */ /* 0x003fe20003800000 */
.L_x_2447:
        /* <DEDUP_REMOVED lines=19> */
.L_x_2448:
[----:B------:R-:W-:Y:S02]  /*1cdc0*/  IMAD.MOV.U32 R13, RZ, RZ, R4 ;  /* 0x000000ffff0d7224 */ /* 0x000fe400078e0004 */
[----:B------:R-:W-:-:S07]  /*1cdd0*/  IMAD.MOV.U32 R6, RZ, RZ, R14 ;  /* 0x000000ffff067224 */ /* 0x000fce00078e000e */
[----:B------:R-:W-:Y:S05]  /*1cde0*/  WARPSYNC.COLLECTIVE R15, `(.L_x_2449) ;  /* 0x000000000f087348 */ /* 0x000fea0003c00000 */
[----:B------:R0:W1:Y:S02]  /*1cdf0*/  SHFL.IDX P6, R14, R13, R12, R11 ;  /* 0x0000000c0d0e7389 */ /* 0x00006400000c000b */
[----:B01----:R-:W-:Y:S01]  /*1ce00*/  ENDCOLLECTIVE ;  /* 0x000000000000791b */ /* 0x003fe20003800000 */
.L_x_2449:
        /* <DEDUP_REMOVED lines=19> */
.L_x_2450:
[----:B------:R-:W-:Y:S02]  /*1cf40*/  IMAD.MOV.U32 R13, RZ, RZ, R4 ;  /* 0x000000ffff0d7224 */ /* 0x000fe400078e0004 */
[----:B------:R-:W-:-:S07]  /*1cf50*/  IMAD.MOV.U32 R6, RZ, RZ, R14 ;  /* 0x000000ffff067224 */ /* 0x000fce00078e000e */
[----:B------:R-:W-:Y:S05]  /*1cf60*/  WARPSYNC.COLLECTIVE R15, `(.L_x_2451) ;  /* 0x000000000f087348 */ /* 0x000fea0003c00000 */
[----:B------:R0:W1:Y:S02]  /*1cf70*/  SHFL.IDX P6, R14, R13, R12, R11 ;  /* 0x0000000c0d0e7389 */ /* 0x00006400000c000b */
[----:B01----:R-:W-:Y:S01]  /*1cf80*/  ENDCOLLECTIVE ;  /* 0x000000000000791b */ /* 0x003fe20003800000 */
.L_x_2451:
        /* <DEDUP_REMOVED lines=17> */
.L_x_2452:
[----:B------:R-:W-:-:S05]  /*1d0a0*/  VIADD R7, R2, 0x60 ;  /* 0x0000006002077836 */ /* 0x000fca0000000000 */
[----:B------:R-:W-:Y:S01]  /*1d0b0*/  ISETP.GE.AND P4, PT, R7, R0, PT ;  /* 0x000000000700720c */ /* 0x000fe20003f86270 */
[----:B------:R-:W-:Y:S02]  /*1d0c0*/  IMAD.MOV.U32 R13, RZ, RZ, R4 ;  /* 0x000000ffff0d7224 */ /* 0x000fe400078e0004 */
[----:B------:R-:W-:-:S10]  /*1d0d0*/  IMAD.MOV.U32 R6, RZ, RZ, R14 ;  /* 0x000000ffff067224 */ /* 0x000fd400078e000e */
[----:B------:R-:W-:Y:S05]  /*1d0e0*/  WARPSYNC.COLLECTIVE R15, `(.L_x_2453) ;  /* 0x000000000f087348 */ /* 0x000fea0003c00000 */
[----:B------:R0:W1:Y:S02]  /*1d0f0*/  SHFL.IDX P6, R14, R13, R12, R11 ;  /* 0x0000000c0d0e7389 */ /* 0x00006400000c000b */
[----:B01----:R-:W-:Y:S01]  /*1d100*/  ENDCOLLECTIVE ;  /* 0x000000000000791b */ /* 0x003fe20003800000 */
.L_x_2453:
        /* <DEDUP_REMOVED lines=17> */
.L_x_2454:
[----:B------:R-:W-:Y:S02]  /*1d220*/  IMAD.MOV.U32 R13, RZ, RZ, R4 ;  /* 0x000000ffff0d7224 */ /* 0x000fe400078e0004 */
[----:B------:R-:W-:-:S07]  /*1d230*/  IMAD.MOV.U32 R5, RZ, RZ, R14 ;  /* 0x000000ffff057224 */ /* 0x000fce00078e000e */
[----:B------:R-:W-:Y:S05]  /*1d240*/  WARPSYNC.COLLECTIVE R15, `(.L_x_2455) ;  /* 0x000000000f087348 */ /* 0x000fea0003c00000 */
[----:B------:R0:W1:Y:S02]  /*1d250*/  SHFL.IDX P6, R14, R13, R12, R11 ;  /* 0x0000000c0d0e7389 */ /* 0x00006400000c000b */
[----:B01----:R-:W-:Y:S01]  /*1d260*/  ENDCOLLECTIVE ;  /* 0x000000000000791b */ /* 0x003fe20003800000 */
.L_x_2455:
[----:B------:R-:W-:Y:S01]  /*1d270*/  IMAD.MOV.U32 R3, RZ, RZ, R14 ;  /* 0x000000ffff037224 */ /* 0x000fe200078e000e */
[----:B------:R-:W-:Y:S06]  /*1d280*/  BRA `(.L_x_2456) ;  /* 0xffffffac00247947 */ /* 0x000fec000383ffff */
.L_x_2338:
[----:B0-----:R0:W3:Y:S02]  /*1d290*/  SYNCS.PHASECHK.TRANS64.TRYWAIT P0, [R18+URZ+0x36820], R0 ;  /* 0x03682000120075a7 */ /* 0x0010e4000800017f */
[----:B---3--:R-:W-:Y:S05]  /*1d2a0*/  @!P0 NANOSLEEP.SYNCS 0x989680 ;  /* 0x009896800000895d */ /* 0x008fea0003900000 */
[----:B------:R-:W3:Y:S02]  /*1d2b0*/  @!P0 SYNCS.PHASECHK.TRANS64 P0, [R18+URZ+0x36820], R0 ;  /* 0x03682000120085a7 */ /* 0x000ee4000800007f */
[----:B---3--:R-:W-:Y:S05]  /*1d2c0*/  @!P0 BRA `(.L_x_2338) ;  /* 0xfffffffc00f08947 */ /* 0x008fea000383ffff */
[----:B------:R-:W-:Y:S05]  /*1d2d0*/  BRA `(.L_x_2457) ;  /* 0xffffffac00a87947 */ /* 0x000fea000383ffff */
.L_x_2347:
[----:B-1----:R1:W2:Y:S02]  /*1d2e0*/  SYNCS.PHASECHK.TRANS64.TRYWAIT P0, [R3+URZ+0x36840], R2 ;  /* 0x03684002030075a7 */ /* 0x0022a4000800017f */
[----:B--2---:R-:W-:Y:S05]  /*1d2f0*/  @!P0 NANOSLEEP.SYNCS 0x989680 ;  /* 0x009896800000895d */ /* 0x004fea0003900000 */
[----:B------:R-:W2:Y:S02]  /*1d300*/  @!P0 SYNCS.PHASECHK.TRANS64 P0, [R3+URZ+0x36840], R2 ;  /* 0x03684002030085a7 */ /* 0x000ea4000800007f */
[----:B--2---:R-:W-:Y:S05]  /*1d310*/  @!P0 BRA `(.L_x_2347) ;  /* 0xfffffffc00f08947 */ /* 0x004fea000383ffff */
[----:B------:R-:W-:Y:S05]  /*1d320*/  BRA `(.L_x_2458) ;  /* 0xffffffb000887947 */ /* 0x000fea000383ffff */
.L_x_2354:
[----:B-1----:R1:W2:Y:S02]  /*1d330*/  SYNCS.PHASECHK.TRANS64.TRYWAIT P0, [R3+URZ+0x60], R2 ;  /* 0x00006002030075a7 */ /* 0x0022a4000800017f */
[----:B--2---:R-:W-:Y:S05]  /*1d340*/  @!P0 NANOSLEEP.SYNCS 0x989680 ;  /* 0x009896800000895d */ /* 0x004fea0003900000 */
[----:B------:R-:W2:Y:S02]  /*1d350*/  @!P0 SYNCS.PHASECHK.TRANS64 P0, [R3+URZ+0x60], R2 ;  /* 0x00006002030085a7 */ /* 0x000ea4000800007f */
[----:B--2---:R-:W-:Y:S05]  /*1d360*/  @!P0 BRA `(.L_x_2354) ;  /* 0xfffffffc00f08947 */ /* 0x004fea000383ffff */
[----:B------:R-:W-:Y:S05]  /*1d370*/  BRA `(.L_x_2459) ;  /* 0xffffffb4009c7947 */ /* 0x000fea000383ffff */
.L_x_2364:
[----:B-1----:R1:W2:Y:S02]  /*1d380*/  SYNCS.PHASECHK.TRANS64.TRYWAIT P0, [R3+URZ+0x36840], R2 ;  /* 0x03684002030075a7 */ /* 0x0022a4000800017f */
[----:B--2---:R-:W-:Y:S05]  /*1d390*/  @!P0 NANOSLEEP.SYNCS 0x989680 ;  /* 0x009896800000895d */ /* 0x004fea0003900000 */
[----:B------:R-:W2:Y:S02]  /*1d3a0*/  @!P0 SYNCS.PHASECHK.TRANS64 P0, [R3+URZ+0x36840], R2 ;  /* 0x03684002030085a7 */ /* 0x000ea4000800007f */
[----:B--2---:R-:W-:Y:S05]  /*1d3b0*/  @!P0 BRA `(.L_x_2364) ;  /* 0xfffffffc00f08947 */ /* 0x004fea000383ffff */
[----:B------:R-:W-:Y:S05]  /*1d3c0*/  BRA `(.L_x_2460) ;  /* 0xffffffbc006c7947 */ /* 0x000fea000383ffff */
.L_x_2371:
[----:B0-----:R0:W1:Y:S02]  /*1d3d0*/  SYNCS.PHASECHK.TRANS64.TRYWAIT P0, [R2+URZ+0x60], R3 ;  /* 0x00006003020075a7 */ /* 0x001064000800017f */
[----:B-1----:R-:W-:Y:S05]  /*1d3e0*/  @!P0 NANOSLEEP.SYNCS 0x989680 ;  /* 0x009896800000895d */ /* 0x002fea0003900000 */
[----:B------:R-:W1:Y:S02]  /*1d3f0*/  @!P0 SYNCS.PHASECHK.TRANS64 P0, [R2+URZ+0x60], R3 ;  /* 0x00006003020085a7 */ /* 0x000e64000800007f */
[----:B-1----:R-:W-:Y:S05]  /*1d400*/  @!P0 BRA `(.L_x_2371) ;  /* 0xfffffffc00f08947 */ /* 0x002fea000383ffff */
[----:B------:R-:W-:Y:S05]  /*1d410*/  BRA `(.L_x_2461) ;  /* 0xffffffc000807947 */ /* 0x000fea000383ffff */
.L_x_2381:
[----:B--2---:R2:W3:Y:S02]  /*1d420*/  SYNCS.PHASECHK.TRANS64.TRYWAIT P0, [R2+URZ+0x36840], R3 ;  /* 0x03684003020075a7 */ /* 0x0044e4000800017f */
[----:B---3--:R-:W-:Y:S05]  /*1d430*/  @!P0 NANOSLEEP.SYNCS 0x989680 ;  /* 0x009896800000895d */ /* 0x008fea0003900000 */
[----:B------:R-:W3:Y:S02]  /*1d440*/  @!P0 SYNCS.PHASECHK.TRANS64 P0, [R2+URZ+0x36840], R3 ;  /* 0x03684003020085a7 */ /* 0x000ee4000800007f */
[----:B---3--:R-:W-:Y:S05]  /*1d450*/  @!P0 BRA `(.L_x_2381) ;  /* 0xfffffffc00f08947 */ /* 0x008fea000383ffff */
[----:B------:R-:W-:Y:S05]  /*1d460*/  BRA `(.L_x_2462) ;  /* 0xffffffc800207947 */ /* 0x000fea000383ffff */
.L_x_2388:
[----:B0-----:R0:W1:Y:S02]  /*1d470*/  SYNCS.PHASECHK.TRANS64.TRYWAIT P0, [R2+URZ+0x60], R5 ;  /* 0x00006005020075a7 */ /* 0x001064000800017f */
[----:B-1----:R-:W-:Y:S05]  /*1d480*/  @!P0 NANOSLEEP.SYNCS 0x989680 ;  /* 0x009896800000895d */ /* 0x002fea0003900000 */
[----:B------:R-:W1:Y:S02]  /*1d490*/  @!P0 SYNCS.PHASECHK.TRANS64 P0, [R2+URZ+0x60], R5 ;  /* 0x00006005020085a7 */ /* 0x000e64000800007f */
[----:B-1----:R-:W-:Y:S05]  /*1d4a0*/  @!P0 BRA `(.L_x_2388) ;  /* 0xfffffffc00f08947 */ /* 0x002fea000383ffff */
[----:B------:R-:W-:Y:S05]  /*1d4b0*/  BRA `(.L_x_2463) ;  /* 0xffffffcc00347947 */ /* 0x000fea000383ffff */
.L_x_2400:
[----:B--2---:R2:W3:Y:S02]  /*1d4c0*/  SYNCS.PHASECHK.TRANS64.TRYWAIT P0, [R0+URZ+0x36860], R2 ;  /* 0x03686002000075a7 */ /* 0x0044e4000800017f */
[----:B---3--:R-:W-:Y:S05]  /*1d4d0*/  @!P0 NANOSLEEP.SYNCS 0x989680 ;  /* 0x009896800000895d */ /* 0x008fea0003900000 */
[----:B------:R-:W3:Y:S02]  /*1d4e0*/  @!P0 SYNCS.PHASECHK.TRANS64 P0, [R0+URZ+0x36860], R2 ;  /* 0x03686002000085a7 */ /* 0x000ee4000800007f */
[----:B---3--:R-:W-:Y:S05]  /*1d4f0*/  @!P0 BRA `(.L_x_2400) ;  /* 0xfffffffc00f08947 */ /* 0x008fea000383ffff */
[----:B------:R-:W-:Y:S05]  /*1d500*/  BRA `(.L_x_2464) ;  /* 0xffffffd000c07947 */ /* 0x000fea000383ffff */
.L_x_2408:
[----:B------:R-:W3:Y:S01]  /*1d510*/  LDL R0, [R1] ;  /* 0x0000000001007983 */ /* 0x000ee20000100800 */
[----:B------:R-:W-:Y:S01]  /*1d520*/  BSSY B0, `(.L_x_2465) ;  /* 0x0000008000007945 */ /* 0x000fe20003800000 */
[----:B------:R-:W-:Y:S02]  /*1d530*/  IMAD.MOV.U32 R12, RZ, RZ, RZ ;  /* 0x000000ffff0c7224 */ /* 0x000fe400078e00ff */
[----:B------:R-:W-:Y:S02]  /*1d540*/  IMAD.MOV.U32 R11, RZ, RZ, 0x1f ;  /* 0x0000001fff0b7424 */ /* 0x000fe400078e00ff */
[----:B------:R-:W-:Y:S02]  /*1d550*/  IMAD.MOV.U32 R15, RZ, RZ, -0x1 ;  /* 0xffffffffff0f7424 */ /* 0x000fe400078e00ff */
[----:B---3--:R-:W-:-:S07]  /*1d560*/  IMAD.MOV.U32 R13, RZ, RZ, R0 ;  /* 0x000000ffff0d7224 */ /* 0x008fce00078e0000 */
[----:B-12---:R-:W-:Y:S05]  /*1d570*/  WARPSYNC.COLLECTIVE R15, `(.L_x_2466) ;  /* 0x000000000f087348 */ /* 0x006fea0003c00000 */
[----:B------:R0:W3:Y:S02]  /*1d580*/  SHFL.IDX P6, R14, R13, R12, R11 ;  /* 0x0000000c0d0e7389 */ /* 0x0000e400000c000b */
[----:B0123--:R-:W-:Y:S01]  /*1d590*/  ENDCOLLECTIVE ;  /* 0x000000000000791b */ /* 0x00ffe20003800000 */
.L_x_2466:
[----:B------:R-:W-:Y:S05]  /*1d5a0*/  BSYNC B0 ;  /* 0x0000000000007941 */ /* 0x000fea0003800000 */
.L_x_2465:
        /* <DEDUP_REMOVED lines=9> */
.L_x_2467:
        /* <DEDUP_REMOVED lines=12> */
[----:B------:R-:W-:Y:S02]  /*1d700*/  CS2R R6, SRZ ;  /* 0x0000000000067805 */ /* 0x000fe4000001ff00 */
[C---:B------:R-:W-:Y:S02]  /*1d710*/  ISETP.GE.U32.AND P2, PT, R10.reuse, 0x2, PT ;  /* 0x000000020a00780c */ /* 0x040fe40003f46070 */
[C---:B------:R-:W-:Y:S02]  /*1d720*/  ISETP.GE.U32.AND P3, PT, R10.reuse, 0x4, PT ;  /* 0x000000040a00780c */ /* 0x040fe40003f66070 */
[C---:B------:R-:W-:Y:S02]  /*1d730*/  ISETP.GE.U32.AND P4, PT, R10.reuse, 0x8, PT ;  /* 0x000000080a00780c */ /* 0x040fe40003f86070 */
[----:B------:R-:W-:Y:S01]  /*1d740*/  ISETP.GE.U32.AND P5, PT, R10, 0x10, PT ;  /* 0x000000100a00780c */ /* 0x000fe20003fa6070 */
[----:B--2---:R-:W-:-:S02]  /*1d750*/  @!P1 IMAD.MOV.U32 R6, RZ, RZ, R5 ;  /* 0x000000ffff069224 */ /* 0x004fc400078e0005 */
[----:B------:R-:W-:Y:S02]  /*1d760*/  IMAD.MOV.U32 R5, RZ, RZ, RZ ;  /* 0x000000ffff057224 */ /* 0x000fe400078e00ff */
[----:B---3--:R-:W-:Y:S01]  /*1d770*/  @!P1 IMAD.MOV.U32 R7, RZ, RZ, R2 ;  /* 0x000000ffff079224 */ /* 0x008fe200078e0002 */
[----:B------:R-:W-:-:S03]  /*1d780*/  ISETP.NE.AND P1, PT, R10, RZ, PT ;  /* 0x000000ff0a00720c */ /* 0x000fc60003f25270 */
[----:B------:R-:W-:-:S04]  /*1d790*/  IMAD R2, R7, R6, RZ ;  /* 0x0000000607027224 */ /* 0x000fc800078e02ff */
[----:B------:R-:W-:-:S07]  /*1d7a0*/  IMAD.MOV.U32 R13, RZ, RZ, R2 ;  /* 0x000000ffff0d7224 */ /* 0x000fce00078e0002 */
[----:B------:R-:W-:Y:S05]  /*1d7b0*/  WARPSYNC.COLLECTIVE R15, `(.L_x_2468) ;  /* 0x000000000f087348 */ /* 0x000fea0003c00000 */
[----:B------:R0:W1:Y:S02]  /*1d7c0*/  SHFL.UP P6, R14, R13, R12, R11 ;  /* 0x0400000c0d0e7389 */ /* 0x00006400000c000b */
[----:B01----:R-:W-:Y:S01]  /*1d7d0*/  ENDCOLLECTIVE ;  /* 0x000000000000791b */ /* 0x003fe20003800000 */
.L_x_2468:
        /* <DEDUP_REMOVED lines=8> */
.L_x_2469:
        /* <DEDUP_REMOVED lines=8> */
.L_x_2470:
        /* <DEDUP_REMOVED lines=8> */
.L_x_2471:
        /* <DEDUP_REMOVED lines=8> */
.L_x_2472:
        /* <DEDUP_REMOVED lines=9> */
.L_x_2473:
[----:B------:R-:W-:Y:S01]  /*1da70*/  IMAD.MOV.U32 R9, RZ, RZ, R14 ;  /* 0x000000ffff097224 */ /* 0x000fe200078e000e */
[----:B------:R-:W-:Y:S06]  /*1da80*/  BRA `(.L_x_2474) ;  /* 0xffffffd400707947 */ /* 0x000fec000383ffff */
.L_x_2411:
        /* <DEDUP_REMOVED lines=8> */
.L_x_2476:
[----:B------:R-:W-:Y:S05]  /*1db10*/  BSYNC B0 ;  /* 0x0000000000007941 */ /* 0x000fea0003800000 */
.L_x_2475:
        /* <DEDUP_REMOVED lines=10> */
.L_x_2477:
        /* <DEDUP_REMOVED lines=8> */
.L_x_2478:
        /* <DEDUP_REMOVED lines=8> */
.L_x_2479:
        /* <DEDUP_REMOVED lines=8> */
.L_x_2480:
        /* <DEDUP_REMOVED lines=9> */
.L_x_2481:
[----:B------:R-:W-:Y:S01]  /*1ddd0*/  IMAD.MOV.U32 R9, RZ, RZ, R14 ;  /* 0x000000ffff097224 */ /* 0x000fe200078e000e */
[----:B------:R-:W-:Y:S06]  /*1dde0*/  BRA `(.L_x_2482) ;  /* 0xffffffd400487947 */ /* 0x000fec000383ffff */
.L_x_2413:
[----:B------:R-:W-:Y:S01]  /*1ddf0*/  BSSY B0, `(.L_x_2483) ;  /* 0x0000006000007945 */ /* 0x000fe20003800000 */
[----:B------:R-:W-:Y:S01]  /*1de00*/  PLOP3.LUT P6, PT, P6, PT, PT, 0x8, 0x0 ;  /* 0x000000000000781c */ /* 0x000fe200037ce170 */
[----:B------:R-:W-:-:S12]  /*1de10*/  IMAD.MOV.U32 R15, RZ, RZ, -0x1 ;  /* 0xffffffffff0f7424 */ /* 0x000fd800078e00ff */
[----:B0-----:R-:W-:Y:S05]  /*1de20*/  WARPSYNC.COLLECTIVE R15, `(.L_x_2484) ;  /* 0x000000000f087348 */ /* 0x001fea0003c00000 */
[----:B------:R-:W-:Y:S01]  /*1de30*/  VOTE.ANY R14, PT, P6 ;  /* 0x00000000000e7806 */ /* 0x000fe200030e0100 */
[----:B0-----:R-:W-:Y:S06]  /*1de40*/  ENDCOLLECTIVE ;  /* 0x000000000000791b */ /* 0x001fec0003800000 */
.L_x_2484:
[----:B------:R-:W-:Y:S05]  /*1de50*/  BSYNC B0 ;  /* 0x0000000000007941 */ /* 0x000fea0003800000 */
.L_x_2483:
        /* <DEDUP_REMOVED lines=10> */
.L_x_2485:
[----:B------:R-:W-:Y:S02]  /*1df00*/  IMAD.MOV.U32 R13, RZ, RZ, R7 ;  /* 0x000000ffff0d7224 */ /* 0x000fe400078e0007 */
[----:B------:R-:W-:-:S07]  /*1df10*/  IMAD.MOV.U32 R0, RZ, RZ, R14 ;  /* 0x000000ffff007224 */ /* 0x000fce00078e000e */
[----:B------:R-:W-:Y:S05]  /*1df20*/  WARPSYNC.COLLECTIVE R15, `(.L_x_2486) ;  /* 0x000000000f087348 */ /* 0x000fea0003c00000 */
[----:B------:R0:W1:Y:S02]  /*1df30*/  SHFL.IDX P6, R14, R13, R12, R11 ;  /* 0x0000000c0d0e7389 */ /* 0x00006400000c000b */
[----:B01----:R-:W-:Y:S01]  /*1df40*/  ENDCOLLECTIVE ;  /* 0x000000000000791b */ /* 0x003fe20003800000 */
.L_x_2486:
[----:B------:R-:W-:Y:S02]  /*1df50*/  IMAD.MOV.U32 R7, RZ, RZ, R14 ;  /* 0x000000ffff077224 */ /* 0x000fe400078e000e */
[----:B------:R-:W-:-:S05]  /*1df60*/  IMAD.IADD R6, R10, 0x1, R16 ;  /* 0x000000010a067824 */ /* 0x000fca00078e0210 */
[----:B------:R0:W-:Y:S01]  /*1df70*/  STL [R1+0xc], R6 ;  /* 0x00000c0601007387 */ /* 0x0001e20000100800 */
[----:B------:R-:W-:Y:S05]  /*1df80*/  BRA `(.L_x_2487) ;  /* 0xffffffd400287947 */ /* 0x000fea000383ffff */
.L_x_2415:
        /* <DEDUP_REMOVED lines=8> */
.L_x_2489:
[----:B------:R-:W-:Y:S05]  /*1e010*/  BSYNC B0 ;  /* 0x0000000000007941 */ /* 0x000fea0003800000 */
.L_x_2488:
[----:B------:R-:W-:Y:S01]  /*1e020*/  IMAD.MOV.U32 R2, RZ, RZ, R14 ;  /* 0x000000ffff027224 */ /* 0x000fe200078e000e */
[----:B------:R-:W-:Y:S06]  /*1e030*/  BRA `(.L_x_2490) ;  /* 0xffffffd400147947 */ /* 0x000fec000383ffff */
.L_x_2421:
[----:B0-----:R0:W1:Y:S02]  /*1e040*/  SYNCS.PHASECHK.TRANS64.TRYWAIT P0, [R0+URZ+0x36820], R3 ;  /* 0x03682003000075a7 */ /* 0x001064000800017f */
[----:B-1----:R-:W-:Y:S05]  /*1e050*/  @!P0 NANOSLEEP.SYNCS 0x989680 ;  /* 0x009896800000895d */ /* 0x002fea0003900000 */
[----:B------:R-:W1:Y:S02]  /*1e060*/  @!P0 SYNCS.PHASECHK.TRANS64 P0, [R0+URZ+0x36820], R3 ;  /* 0x03682003000085a7 */ /* 0x000e64000800007f */
[----:B-1----:R-:W-:Y:S05]  /*1e070*/  @!P0 BRA `(.L_x_2421) ;  /* 0xfffffffc00f08947 */ /* 0x002fea000383ffff */
[----:B------:R-:W-:Y:S05]  /*1e080*/  BRA `(.L_x_2491) ;  /* 0xffffffdc00b87947 */ /* 0x000fea000383ffff */
.L_x_2422:
        /* <DEDUP_REMOVED lines=11> */
.L_x_2493:
[----:B------:R-:W-:Y:S05]  /*1e140*/  BSYNC B0 ;  /* 0x0000000000007941 */ /* 0x000fea0003800000 */
.L_x_2492:
[----:B------:R-:W-:Y:S05]  /*1e150*/  BRA `(.L_x_2494) ;  /* 0xffffffdc00a07947 */ /* 0x000fea000383ffff */
.L_x_2425:
[----:B------:R-:W-:Y:S01]  /*1e160*/  BSSY B1, `(.L_x_2495) ;  /* 0x0000006000017945 */ /* 0x000fe20003800000 */
[----:B------:R-:W-:-:S07]  /*1e170*/  IMAD.MOV.U32 R15, RZ, RZ, -0x1 ;  /* 0xffffffffff0f7424 */ /* 0x000fce00078e00ff */
[----:B01----:R-:W-:Y:S05]  /*1e180*/  WARPSYNC.COLLECTIVE R15, `(.L_x_2496) ;  /* 0x000000000f0c7348 */ /* 0x003fea0003c00000 */
[----:B------:R-:W-:Y:S02]  /*1e190*/  ELECT P6, UR62, PT ;  /* 0x00000000003e782f */ /* 0x000fe400038c0000 */
[----:B------:R-:W-:Y:S01]  /*1e1a0*/  MOV R14, UR62 ;  /* 0x0000003e000e7c02 */ /* 0x000fe20008000f00 */
[----:B01----:R-:W-:Y:S10]  /*1e1b0*/  ENDCOLLECTIVE ;  /* 0x000000000000791b */ /* 0x003ff40003800000 */
.L_x_2496:
[----:B------:R-:W-:Y:S05]  /*1e1c0*/  BSYNC B1 ;  /* 0x0000000000017941 */ /* 0x000fea0003800000 */
.L_x_2495:
[----:B------:R-:W-:Y:S05]  /*1e1d0*/  BRA `(.L_x_2497) ;  /* 0xffffffdc00987947 */ /* 0x000fea000383ffff */
.L_x_2427:
[----:B0-----:R0:W1:Y:S02]  /*1e1e0*/  SYNCS.PHASECHK.TRANS64.TRYWAIT P0, [R6+URZ], R5 ;  /* 0x00000005060075a7 */ /* 0x001064000800017f */
[----:B-1----:R-:W-:Y:S05]  /*1e1f0*/  @!P0 NANOSLEEP.SYNCS 0x989680 ;  /* 0x009896800000895d */ /* 0x002fea0003900000 */
[----:B------:R-:W1:Y:S02]  /*1e200*/  @!P0 SYNCS.PHASECHK.TRANS64 P0, [R6+URZ], R5 ;  /* 0x00000005060085a7 */ /* 0x000e64000800007f */
[----:B-1----:R-:W-:Y:S05]  /*1e210*/  @!P0 BRA `(.L_x_2427) ;  /* 0xfffffffc00f08947 */ /* 0x002fea000383ffff */
[----:B------:R-:W-:Y:S05]  /*1e220*/  BRA `(.L_x_2498) ;  /* 0xffffffdc00d87947 */ /* 0x000fea000383ffff */
.L_x_2428:
[----:B-1----:R1:W2:Y:S02]  /*1e230*/  SYNCS.PHASECHK.TRANS64.TRYWAIT P0, [R7+URZ], R2 ;  /* 0x00000002070075a7 */ /* 0x0022a4000800017f */
[----:B--2---:R-:W-:Y:S05]  /*1e240*/  @!P0 NANOSLEEP.SYNCS 0x989680 ;  /* 0x009896800000895d */ /* 0x004fea0003900000 */
[----:B------:R-:W2:Y:S02]  /*1e250*/  @!P0 SYNCS.PHASECHK.TRANS64 P0, [R7+URZ], R2 ;  /* 0x00000002070085a7 */ /* 0x000ea4000800007f */
[----:B--2---:R-:W-:Y:S05]  /*1e260*/  @!P0 BRA `(.L_x_2428) ;  /* 0xfffffffc00f08947 */ /* 0x004fea000383ffff */
[----:B------:R-:W-:Y:S05]  /*1e270*/  BRA `(.L_x_2499) ;  /* 0xffffffdc00cc7947 */ /* 0x000fea000383ffff */
.L_x_2430:
[----:B--2---:R2:W3:Y:S02]  /*1e280*/  SYNCS.PHASECHK.TRANS64.TRYWAIT P0, [R4+URZ], R5 ;  /* 0x00000005040075a7 */ /* 0x0044e4000800017f */
[----:B---3--:R-:W-:Y:S05]  /*1e290*/  @!P0 NANOSLEEP.SYNCS 0x989680 ;  /* 0x009896800000895d */ /* 0x008fea0003900000 */
[----:B------:R-:W3:Y:S02]  /*1e2a0*/  @!P0 SYNCS.PHASECHK.TRANS64 P0, [R4+URZ], R5 ;  /* 0x00000005040085a7 */ /* 0x000ee4000800007f */
[----:B---3--:R-:W-:Y:S05]  /*1e2b0*/  @!P0 BRA `(.L_x_2430) ;  /* 0xfffffffc00f08947 */ /* 0x008fea000383ffff */
[----:B------:R-:W-:Y:S05]  /*1e2c0*/  BRA `(.L_x_2500) ;  /* 0xffffffdc00d07947 */ /* 0x000fea000383ffff */
.L_x_2501:
        /* <DEDUP_REMOVED lines=11> */
.L_x_3030:


//--------------------- .text._ZN7cutlass13device_kernelIN5flash11enable_sm90INS1_16FlashAttnFwdSm90INS1_25CollectiveMainloopFwdSm90ILi2EN4cute5tupleIJNS5_1CILi1EEES8_S8_EEENS6_IJNS7_ILi128EEENS7_ILi112EEENS7_ILi192EEEEEELi192ENS_6half_tEfNS_4arch4Sm90ELb1ELb0ELb1ELb1ELb0ELb1ELb0ELb1ELb1ELb1ELb1ELb0EEENS1_21CollectiveEpilogueFwdINS6_IJSA_SC_SB_EEES9_SE_SG_Li256ELb1ELb1ELb1ELb0EEENS1_36VarlenDynamicPersistentTileSchedulerILi128ELi112ELi256ELi128ELb1ELb1ELb1ELb1ELb1ELb1EEEEEEEEEvNT_6ParamsE --------------------------
	.section	.text._ZN7cutlass13device_kernelIN5flash11enable_sm90INS1_16FlashAttnFwdSm90INS1_25CollectiveMainloopFwdSm90ILi2EN4cute5tupleIJNS5_1CILi1EEES8_S8_EEENS6_IJNS7_ILi128EEENS7_ILi112EEENS7_ILi192EEEEEELi192ENS_6half_tEfNS_4arch4Sm90ELb1ELb0ELb1ELb1ELb0ELb1ELb0ELb1ELb1ELb1ELb1ELb0EEENS1_21CollectiveEpilogueFwdINS6_IJSA_SC_SB_EEES9_SE_SG_Li256ELb1ELb1ELb1ELb0EEENS1_36VarlenDynamicPersistentTileSchedulerILi128ELi112ELi256ELi128ELb1ELb1ELb1ELb1ELb1ELb1EEEEEEEEEvNT_6ParamsE,"ax",@progbits
	.align	128
.text._ZN7cutlass13device_kernelIN5flash11enable_sm90INS1_16FlashAttnFwdSm90INS1_25CollectiveMainloopFwdSm90ILi2EN4cute5tupleIJNS5_1CILi1EEES8_S8_EEENS6_IJNS7_ILi128EEENS7_ILi112EEENS7_ILi192EEEEEELi192ENS_6half_tEfNS_4arch4Sm90ELb1ELb0ELb1ELb1ELb0ELb1ELb0ELb1ELb1ELb1ELb1ELb0EEENS1_21CollectiveEpilogueFwdINS6_IJSA_SC_SB_EEES9_SE_SG_Li256ELb1ELb1ELb1ELb0EEENS1_36VarlenDynamicPersistentTileSchedulerILi128ELi112ELi256ELi128ELb1ELb1ELb1ELb1ELb1ELb1EEEEEEEEEvNT_6ParamsE:
        .type           _ZN7cutlass13device_kernelIN5flash11enable_sm90INS1_16FlashAttnFwdSm90INS1_25CollectiveMainloopFwdSm90ILi2EN4cute5tupleIJNS5_1CILi1EEES8_S8_EEENS6_IJNS7_ILi128EEENS7_ILi112EEENS7_ILi192EEEEEELi192ENS_6half_tEfNS_4arch4Sm90ELb1ELb0ELb1ELb1ELb0ELb1ELb0ELb1ELb1ELb1ELb1ELb0EEENS1_21CollectiveEpilogueFwdINS6_IJSA_SC_SB_EEES9_SE_SG_Li256ELb1ELb1ELb1ELb0EEENS1_36VarlenDynamicPersistentTileSchedulerILi128ELi112ELi256ELi128ELb1ELb1ELb1ELb1ELb1ELb1EEEEEEEEEvNT_6ParamsE,@function
        .size           _ZN7cutlass13device_kernelIN5flash11enable_sm90INS1_16FlashAttnFwdSm90INS1_25CollectiveMainloopFwdSm90ILi2EN4cute5tupleIJNS5_1CILi1EEES8_S8_EEENS6_IJNS7_ILi128EEENS7_ILi112EEENS7_ILi192EEEEEELi192ENS_6half_tEfNS_4arch4Sm90ELb1ELb0ELb1ELb1ELb0ELb1ELb0ELb1ELb1ELb1ELb1ELb0EEENS1_21CollectiveEpilogueFwdINS6_IJSA_SC_SB_EEES9_SE_SG_Li256ELb1ELb1ELb1ELb0EEENS1_36VarlenDynamicPersistentTileSchedulerILi128ELi112ELi256ELi128ELb1ELb1ELb1ELb1ELb1ELb1EEEEEEEEEvNT_6ParamsE,(.L_x_3031 - _ZN7cutlass13device_kernelIN5flash11enable_sm90INS1_16FlashAttnFwdSm90INS1_25CollectiveMainloopFwdSm90ILi2EN4cute5tupleIJNS5_1CILi1EEES8_S8_EEENS6_IJNS7_ILi128EEENS7_ILi112EEENS7_ILi192EEEEEELi192ENS_6half_tEfNS_4arch4Sm90ELb1ELb0ELb1ELb1ELb0ELb1ELb0ELb1ELb1ELb1ELb1ELb0EEENS1_21CollectiveEpilogueFwdINS6_IJSA_SC_SB_EEES9_SE_SG_Li256ELb1ELb1ELb1ELb0EEENS1_36VarlenDynamicPersistentTileSchedulerILi128ELi112ELi256ELi128ELb1ELb1ELb1ELb1ELb1ELb1EEEEEEEEEvNT_6ParamsE)
        .other          _ZN7cutlass13device_kernelIN5flash11enable_sm90INS1_16FlashAttnFwdSm90INS1_25CollectiveMainloopFwdSm90ILi2EN4cute5tupleIJNS5_1CILi1EEES8_S8_EEENS6_IJNS7_ILi128EEENS7_ILi112EEENS7_ILi192EEEEEELi192ENS_6half_tEfNS_4arch4Sm90ELb1ELb0ELb1ELb1ELb0ELb1ELb0ELb1ELb1ELb1ELb1ELb0EEENS1_21CollectiveEpilogueFwdINS6_IJSA_SC_SB_EEES9_SE_SG_Li256ELb1ELb1ELb1ELb0EEENS1_36VarlenDynamicPersistentTileSchedulerILi128ELi112ELi256ELi128ELb1ELb1ELb1ELb1ELb1ELb1EEEEEEEEEvNT_6ParamsE,@"STO_CUDA_ENTRY STV_DEFAULT"
_ZN7cutlass13device_kernelIN5flash11enable_sm90INS1_16FlashAttnFwdSm90INS1_25CollectiveMainloopFwdSm90ILi2EN4cute5tupleIJNS5_1CILi1EEES8_S8_EEENS6_IJNS7_ILi128EEENS7_ILi112EEENS7_ILi192EEEEEELi192ENS_6half_tEfNS_4arch4Sm90ELb1ELb0ELb1ELb1ELb0ELb1ELb0ELb1ELb1ELb1ELb1ELb0EEENS1_21CollectiveEpilogueFwdINS6_IJSA_SC_SB_EEES9_SE_SG_Li256ELb1ELb1ELb1ELb0EEENS1_36VarlenDynamicPersistentTileSchedulerILi128ELi112ELi256ELi128ELb1ELb1ELb1ELb1ELb1ELb1EEEEEEEEEvNT_6ParamsE:
        /* <DEDUP_REMOVED lines=24> */
.L_x_2503:
[----:B------:R-:W-:Y:S05]  /*0180*/  BSYNC B0 ;  /* 0x0000000000007941 */ /* 0x000fea0003800000 */
.L_x_2502:
        /* <DEDUP_REMOVED lines=41> */
.L_x_2504:
        /* <DEDUP_REMOVED lines=22> */
.L_x_2505:
        /* <DEDUP_REMOVED lines=18> */
.L_x_2506:
        /* <DEDUP_REMOVED lines=22> */
.L_x_2507:
        /* <DEDUP_REMOVED lines=22> */
.L_x_2508:
        /* <DEDUP_REMOVED lines=10> */
.L_x_2511:
        /* <DEDUP_REMOVED lines=9> */
[----:B------:R-:W-:Y:S01]  /*0a90*/  IMAD.U32 R16, RZ, RZ, UR4 ;  /* 0x00000004ff107e24 */ /* 0x000fe2000f8e00ff */
[----:B------:R-:W-:-:S04]  /*0aa0*/  ULDC UR4, c[0x0][0xc3c] ;  /* 0x00030f0000047ab9 */ /* 0x000fc80000000800 */
[----:B------:R-:W1:Y:S01]  /*0ab0*/  LDS.128 R12, [R16+0x368d0] ;  /* 0x0368d000100c7984 */ /* 0x000e620000000c00 */
[----:B------:R-:W-:Y:S06]  /*0ac0*/  BAR.ARV 0x4, 0x180 ;  /* 0x0106000000007b1d */ /* 0x000fec0000002000 */
[----:B-1----:R-:W-:-:S13]  /*0ad0*/  ISETP.GE.AND P0, PT, R15, UR4, PT ;  /* 0x000000040f007c0c */ /* 0x002fda000bf06270 */
[----:B------:R-:W-:Y:S05]  /*0ae0*/  @P0 BRA `(.L_x_2512) ;  /* 0x00000300005c0947 */ /* 0x000fea0003800000 */
[----:B------:R-:W2:Y:S01]  /*0af0*/  LDL R0, [R1+0x78] ;  /* 0x0000780001007983 */ /* 0x000ea20000100800 */
[----:B------:R-:W-:Y:S01]  /*0b00*/  VIADD R6, R6, 0xffffff80 ;  /* 0xffffff8006067836 */ /* 0x000fe20000000000 */
[----:B------:R-:W-:Y:S01]  /*0b10*/  R2UR UR4, R16 ;  /* 0x00000000100472ca */ /* 0x000fe200000e0000 */
[----:B------:R-:W-:Y:S01]  /*0b20*/  IMAD.MOV.U32 R17, RZ, RZ, RZ ;  /* 0x000000ffff117224 */ /* 0x000fe200078e00ff */
[----:B------:R-:W-:Y:S02]  /*0b30*/  MOV R235, RZ ;  /* 0x000000ff00eb7202 */ /* 0x000fe40000000f00 */
[----:B------:R-:W-:Y:S02]  /*0b40*/  CS2R R208, SRZ ;  /* 0x0000000000d07805 */ /* 0x000fe4000001ff00 */
[----:B------:R-:W-:Y:S01]  /*0b50*/  SHF.R.S32.HI R3, RZ, 0x1f, R6 ;  /* 0x0000001fff037819 */ /* 0x000fe20000011406 */
[----:B------:R-:W-:-:S03]  /*0b60*/  IMAD.MOV.U32 R205, RZ, RZ, RZ ;  /* 0x000000ffffcd7224 */ /* 0x000fc600078e00ff */
[----:B0-----:R-:W-:-:S04]  /*0b70*/  LEA.HI R2, R3, R6, RZ, 0x4 ;  /* 0x0000000603027211 */ /* 0x001fc800078f20ff */
[----:B------:R-:W-:Y:S01]  /*0b80*/  SHF.R.S32.HI R7, RZ, 0x4, R2 ;  /* 0x00000004ff077819 */ /* 0x000fe20000011402 */
[----:B------:R-:W-:-:S03]  /*0b90*/  UIADD3 UR4, UR4, 0x15400, URZ ;  /* 0x0001540004047890 */ /* 0x000fc6000fffe03f */
[----:B------:R-:W-:-:S04]  /*0ba0*/  LEA.HI R4, R2, R7, RZ, 0x1 ;  /* 0x0000000702047211 */ /* 0x000fc800078f08ff */
[----:B------:R-:W-:-:S04]  /*0bb0*/  LOP3.LUT R4, R4, 0x1ffffffe, RZ, 0xc0, !PT ;  /* 0x1ffffffe04047812 */ /* 0x000fc800078ec0ff */
[----:B------:R-:W-:Y:S02]  /*0bc0*/  IADD3 R7, R7, -R4, RZ ;  /* 0x8000000407077210 */ /* 0x000fe40007ffe0ff */
[----:B------:R-:W-:-:S04]  /*0bd0*/  LEA.HI R4, R3, R6, RZ, 0x5 ;  /* 0x0000000603047211 */ /* 0x000fc800078f28ff */
[----:B------:R-:W-:-:S05]  /*0be0*/  SHF.R.S32.HI R4, RZ, 0x5, R4 ;  /* 0x00000005ff047819 */ /* 0x000fca0000011404 */
[----:B------:R-:W-:Y:S01]  /*0bf0*/  IMAD.SHL.U32 R220, R4, 0x200, RZ ;  /* 0x0000020004dc7824 */ /* 0x000fe200078e00ff */
[----:B--2---:R-:W-:Y:S02]  /*0c00*/  R2UR UR5, R0 ;  /* 0x00000000000572ca */ /* 0x004fe400000e0000 */
[----:B------:R-:W-:-:S04]  /*0c10*/  LEA.HI R0, R3, R6, RZ, 0x7 ;  /* 0x0000000603007211 */ /* 0x000fc800078f38ff */
[----:B------:R-:W-:-:S05]  /*0c20*/  LOP3.LUT R5, R0, 0xffffff80, RZ, 0xc0, !PT ;  /* 0xffffff8000057812 */ /* 0x000fca00078ec0ff */
[----:B------:R-:W-:Y:S02]  /*0c30*/  IMAD.IADD R21, R6, 0x1, -R5 ;  /* 0x0000000106157824 */ /* 0x000fe400078e0a05 */
[----:B------:R-:W-:-:S03]  /*0c40*/  ULOP3.LUT UR5, UR5, 0x1, URZ, 0xfc, !UPT ;  /* 0x0000000105057892 */ /* 0x000fc6000f8efc3f */
[----:B------:R-:W-:Y:S01]  /*0c50*/  SHF.R.S32.HI R9, RZ, 0x1f, R21 ;  /* 0x0000001fff097819 */ /* 0x000fe20000011415 */
[----:B------:R-:W-:Y:S03]  /*0c60*/  STL [R1+0x6c], R21 ;  /* 0x00006c1501007387 */ /* 0x000fe60000100800 */
[CC--:B------:R-:W-:Y:S02]  /*0c70*/  LEA.HI R12, R9.reuse, R21.reuse, RZ, 0x2 ;  /* 0x00000015090c7211 */ /* 0x0c0fe400078f10ff */
[----:B------:R-:W-:Y:S02]  /*0c80*/  LEA.HI R9, R9, R21, RZ, 0x5 ;  /* 0x0000001509097211 */ /* 0x000fe400078f28ff */
[--C-:B------:R-:W-:Y:S02]  /*0c90*/  SHF.R.S32.HI R8, RZ, 0x2, R12.reuse ;  /* 0x00000002ff087819 */ /* 0x100fe4000001140c */
[----:B------:R-:W-:-:S02]  /*0ca0*/  SHF.R.S32.HI R5, RZ, 0x1f, R12 ;  /* 0x0000001fff057819 */ /* 0x000fc4000001140c */
[----:B------:R-:W-:Y:S02]  /*0cb0*/  LOP3.LUT R12, R12, 0x7ffffffc, RZ, 0xc0, !PT ;  /* 0x7ffffffc0c0c7812 */ /* 0x000fe400078ec0ff */
[----:B------:R-:W-:-:S03]  /*0cc0*/  LEA.HI R5, R5, R8, RZ, 0x3 ;  /* 0x0000000805057211 */ /* 0x000fc600078f18ff */
[----:B------:R-:W-:Y:S01]  /*0cd0*/  IMAD.IADD R12, R21, 0x1, -R12 ;  /* 0x00000001150c7824 */ /* 0x000fe200078e0a0c */
[----:B------:R-:W-:Y:S02]  /*0ce0*/  LOP3.LUT R11, R5, 0xfffffff8, RZ, 0xc0, !PT ;  /* 0xfffffff8050b7812 */ /* 0x000fe400078ec0ff */
[----:B------:R-:W-:Y:S01]  /*0cf0*/  SHF.R.S32.HI R5, RZ, 0x7, R0 ;  /* 0x00000007ff057819 */ /* 0x000fe20000011400 */
[----:B------:R-:W-:Y:S02]  /*0d00*/  IMAD.SHL.U32 R227, R12, 0x2, RZ ;  /* 0x000000020ce37824 */ /* 0x000fe400078e00ff */
[----:B------:R-:W-:Y:S01]  /*0d10*/  IMAD.IADD R11, R8, 0x1, -R11 ;  /* 0x00000001080b7824 */ /* 0x000fe200078e0a0b */
[----:B------:R-:W-:Y:S01]  /*0d20*/  LEA.HI R8, R3, R6, RZ, 0x2 ;  /* 0x0000000603087211 */ /* 0x000fe200078f10ff */
[C---:B------:R-:W-:Y:S01]  /*0d30*/  VIADD R30, R227.reuse, 0x10 ;  /* 0x00000010e31e7836 */ /* 0x040fe20000000000 */
[----:B------:R-:W-:Y:S01]  /*0d40*/  LOP3.LUT R3, R2, 0x3fffff0, RZ, 0xc0, !PT ;  /* 0x03fffff002037812 */ /* 0x000fe200078ec0ff */
[C---:B------:R-:W-:Y:S01]  /*0d50*/  VIADD R27, R227.reuse, 0x28 ;  /* 0x00000028e31b7836 */ /* 0x040fe20000000000 */
[----:B------:R-:W-:Y:S01]  /*0d60*/  LEA.HI R0, R0, R5, RZ, 0x1 ;  /* 0x0000000500007211 */ /* 0x000fe200078f08ff */
[C---:B------:R-:W-:Y:S01]  /*0d70*/  VIADD R28, R227.reuse, 0x20 ;  /* 0x00000020e31c7836 */ /* 0x040fe20000000000 */
[----:B------:R-:W-:Y:S01]  /*0d80*/  SHF.R.S32.HI R2, RZ, 0x5, R9 ;  /* 0x00000005ff027819 */ /* 0x000fe20000011409 */
[----:B------:R-:W-:Y:S01]  /*0d90*/  IMAD.IADD R3, R6, 0x1, -R3 ;  /* 0x0000000106037824 */ /* 0x000fe200078e0a03 */
[----:B------:R-:W-:Y:S01]  /*0da0*/  LOP3.LUT R0, R0, 0x3fffffe, RZ, 0xc0, !PT ;  /* 0x03fffffe00007812 */ /* 0x000fe200078ec0ff */
[----:B------:R-:W-:Y:S01]  /*0db0*/  VIADD R24, R227, 0x40 ;  /* 0x00000040e3187836 */ /* 0x000fe20000000000 */
[--C-:B------:R-:W-:Y:S01]  /*0dc0*/  SHF.R.S32.HI R204, RZ, 0x2, R8.reuse ;  /* 0x00000002ffcc7819 */ /* 0x100fe20000011408 */
[----:B------:R-:W-:Y:S01]  /*0dd0*/  IMAD R10, R4, 0x10, R3 ;  /* 0x00000010040a7824 */ /* 0x000fe200078e0203 */
[----:B------:R-:W-:Y:S01]  /*0de0*/  SHF.R.S32.HI R3, RZ, 0x1f, R8 ;  /* 0x0000001fff037819 */ /* 0x000fe20000011408 */
[----:B------:R-:W-:Y:S01]  /*0df0*/  IMAD.IADD R0, R5, 0x1, -R0 ;  /* 0x0000000105007824 */ /* 0x000fe200078e0a00 */
[----:B------:R-:W-:Y:S01]  /*0e00*/  IADD3 R236, R204, 0x40, RZ ;  /* 0x00000040ccec7810 */ /* 0x000fe20007ffe0ff */
[----:B------:R-:W-:Y:S01]  /*0e10*/  IMAD R11, R2, 0x10, R11 ;  /* 0x00000010020b7824 */ /* 0x000fe200078e020b */
[----:B------:R-:W-:Y:S01]  /*0e20*/  LOP3.LUT R9, R8, 0xfffffffc, RZ, 0xc0, !PT ;  /* 0xfffffffc08097812 */ /* 0x000fe200078ec0ff */
[----:B------:R-:W-:Y:S01]  /*0e30*/  IMAD.U32 R5, RZ, RZ, UR4 ;  /* 0x00000004ff057e24 */ /* 0x000fe2000f8e00ff */
[----:B------:R-:W-:Y:S01]  /*0e40*/  LEA.HI R3, R3, R204, RZ, 0x3 ;  /* 0x000000cc03037211 */ /* 0x000fe200078f18ff */
[----:B------:R-:W-:Y:S01]  /*0e50*/  IMAD R20, R0, 0x40, R11 ;  /* 0x0000004000147824 */ /* 0x000fe200078e020b */
[----:B------:R-:W-:Y:S01]  /*0e60*/  IADD3 R6, R6, -R9, RZ ;  /* 0x8000000906067210 */ /* 0x000fe20007ffe0ff */
[----:B------:R-:W-:Y:S01]  /*0e70*/  IMAD.U32 R0, RZ, RZ, UR5 ;  /* 0x00000005ff007e24 */ /* 0x000fe2000f8e00ff */
[----:B------:R-:W-:Y:S01]  /*0e80*/  LOP3.LUT R3, R3, 0xfffffff8, RZ, 0xc0, !PT ;  /* 0xfffffff803037812 */ /* 0x000fe200078ec0ff */
[----:B------:R-:W-:Y:S01]  /*0e90*/  IMAD.SHL.U32 R217, R236, 0x40, RZ ;  /* 0x00000040ecd97824 */ /* 0x000fe200078e00ff */
[----:B------:R-:W-:Y:S01]  /*0ea0*/  STL [R1+0x70], R20 ;  /* 0x0000701401007387 */ /* 0x000fe20000100800 */
[----:B------:R-:W-:Y:S01]  /*0eb0*/  IMAD R2, R10, 0x8, R7 ;  /* 0x000000080a027824 */ /* 0x000fe200078e0207 */
[----:B------:R-:W-:Y:S01]  /*0ec0*/  SHF.R.S32.HI R7, RZ, 0x1f, R236 ;  /* 0x0000001fff077819 */ /* 0x000fe200000114ec */
[----:B------:R-:W-:Y:S01]  /*0ed0*/  IMAD.IADD R3, R204, 0x1, -R3 ;  /* 0x00000001cc037824 */ /* 0x000fe200078e0a03 */
[----:B------:R0:W-:Y:S01]  /*0ee0*/  STL [R1+0x44], R0 ;  /* 0x0000440001007387 */ /* 0x0001e20000100800 */
[----:B------:R-:W-:Y:S01]  /*0ef0*/  LOP3.LUT R217, R217, 0x1c0, RZ, 0xc0, !PT ;  /* 0x000001c0d9d97812 */ /* 0x000fe200078ec0ff */
[C---:B------:R-:W-:Y:S01]  /*0f00*/  IMAD.SHL.U32 R22, R6.reuse, 0x4, RZ ;  /* 0x0000000406167824 */ /* 0x040fe200078e00ff */
[----:B------:R-:W-:Y:S01]  /*0f10*/  LEA.HI R7, R7, R236, RZ, 0x3 ;  /* 0x000000ec07077211 */ /* 0x000fe200078f18ff */
[----:B------:R1:W-:Y:S01]  /*0f20*/  STL [R1+0x4c], R5 ;  /* 0x00004c0501007387 */ /* 0x0003e20000100800 */
[----:B------:R-:W-:Y:S01]  /*0f30*/  IMAD.SHL.U32 R3, R3, 0x40, RZ ;  /* 0x0000004003037824 */ /* 0x000fe200078e00ff */
[----:B------:R-:W-:Y:S01]  /*0f40*/  IADD3 R31, R227, 0x8, RZ ;  /* 0x00000008e31f7810 */ /* 0x000fe20007ffe0ff */
[----:B------:R-:W-:Y:S01]  /*0f50*/  IMAD.MOV.U32 R10, RZ, RZ, R14 ;  /* 0x000000ffff0a7224 */ /* 0x000fe200078e000e */
[----:B------:R-:W-:Y:S01]  /*0f60*/  SHF.L.U32 R7, R7, 0x6, RZ ;  /* 0x0000000607077819 */ /* 0x000fe200000006ff */
[----:B------:R-:W-:Y:S01]  /*0f70*/  IMAD.MOV.U32 R11, RZ, RZ, R15 ;  /* 0x000000ffff0b7224 */ /* 0x000fe200078e000f */
[----:B0-----:R-:W-:Y:S01]  /*0f80*/  LEA.HI R0, R6, R6, RZ, 0x1 ;  /* 0x0000000606007211 */ /* 0x001fe200078f08ff */
[----:B------:R-:W-:Y:S01]  /*0f90*/  VIADD R14, R227, 0x58 ;  /* 0x00000058e30e7836 */ /* 0x000fe20000000000 */
[----:B------:R-:W-:Y:S01]  /*0fa0*/  LOP3.LUT R218, R3, 0x1c0, RZ, 0xc0, !PT ;  /* 0x000001c003da7812 */ /* 0x000fe200078ec0ff */
[----:B------:R-:W-:Y:S01]  /*0fb0*/  IMAD.MOV.U32 R9, RZ, RZ, R13 ;  /* 0x000000ffff097224 */ /* 0x000fe200078e000d */
[----:B-1----:R-:W-:Y:S01]  /*0fc0*/  LOP3.LUT R5, R0, 0x1ffffffe, RZ, 0xc0, !PT ;  /* 0x1ffffffe00057812 */ /* 0x002fe200078ec0ff */
[----:B------:R-:W-:Y:S01]  /*0fd0*/  IMAD.SHL.U32 R18, R6, 0x8, RZ ;  /* 0x0000000806127824 */ /* 0x000fe200078e00ff */
[----:B------:R-:W-:Y:S01]  /*0fe0*/  SHF.R.U32.HI R0, RZ, 0x3, R217 ;  /* 0x00000003ff007819 */ /* 0x000fe200000116d9 */
[----:B------:R-:W-:Y:S01]  /*0ff0*/  IMAD.SHL.U32 R0, R2, 0x8, RZ ;  /* 0x0000000802007824 */ /* 0x000fe200078e00ff */
[C---:B------:R-:W-:Y:S01]  /*1000*/  IADD3 R25, R227.reuse, 0x38, RZ ;  /* 0x00000038e3197810 */ /* 0x040fe20007ffe0ff */
[----:B------:R-:W-:Y:S01]  /*1010*/  IMAD.IADD R5, R6, 0x1, -R5 ;  /* 0x0000000106057824 */ /* 0x000fe200078e0a05 */
[C---:B------:R-:W-:Y:S01]  /*1020*/  IADD3 R213, R22.reuse, 0x20, RZ ;  /* 0x0000002016d57810 */ /* 0x040fe20007ffe0ff */
[C---:B------:R-:W-:Y:S01]  /*1030*/  VIADD R15, R227.reuse, 0x50 ;  /* 0x00000050e30f7836 */ /* 0x040fe20000000000 */
[----:B------:R0:W-:Y:S01]  /*1040*/  STL [R1+0x74], R0 ;  /* 0x0000740001007387 */ /* 0x0001e20000100800 */
[----:B------:R-:W-:Y:S01]  /*1050*/  VIADD R8, R227, 0x70 ;  /* 0x00000070e3087836 */ /* 0x000fe20000000000 */
[----:B------:R-:W-:Y:S01]  /*1060*/  LOP3.LUT R221, R7, 0xfffffe00, RZ, 0xc0, !PT ;  /* 0xfffffe0007dd7812 */ /* 0x000fe200078ec0ff */
[C---:B------:R-:W-:Y:S01]  /*1070*/  VIADD R29, R227.reuse, 0x18 ;  /* 0x00000018e31d7836 */ /* 0x040fe20000000000 */
[----:B------:R-:W-:Y:S01]  /*1080*/  SHF.R.S32.HI R2, RZ, 0x1f, R30 ;  /* 0x0000001fff027819 */ /* 0x000fe2000001141e */
        /* <DEDUP_REMOVED lines=12> */
[C---:B0-----:R-:W-:Y:S01]  /*1150*/  VIADD R0, R227.reuse, 0x90 ;  /* 0x00000090e3007836 */ /* 0x041fe20000000000 */
[----:B------:R-:W-:Y:S01]  /*1160*/  SHF.R.S32.HI R2, RZ, 0x1f, R14 ;  /* 0x0000001fff027819 */ /* 0x000fe2000001140e */
[C---:B------:R-:W-:Y:S01]  /*1170*/  VIADD R212, R22.reuse, 0x40 ;  /* 0x0000004016d47836 */ /* 0x040fe20000000000 */
[----:B------:R-:W-:Y:S01]  /*1180*/  SHF.R.S32.HI R7, RZ, 0x1f, R15 ;  /* 0x0000001fff077819 */ /* 0x000fe2000001140f */
[C---:B------:R-:W-:Y:S01]  /*1190*/  VIADD R215, R22.reuse, 0x10 ;  /* 0x0000001016d77836 */ /* 0x040fe20000000000 */
[----:B------:R-:W-:Y:S01]  /*11a0*/  SHF.R.S32.HI R2, RZ, 0x1f, R8 ;  /* 0x0000001fff027819 */ /* 0x000fe20000011408 */
[C---:B------:R-:W-:Y:S01]  /*11b0*/  VIADD R214, R22.reuse, 0x30 ;  /* 0x0000003016d67836 */ /* 0x040fe20000000000 */
[----:B------:R-:W-:Y:S01]  /*11c0*/  SHF.R.U32.HI R219, RZ, 0x3, R218 ;  /* 0x00000003ffdb7819 */ /* 0x000fe200000116da */
[C---:B------:R-:W-:Y:S01]  /*11d0*/  VIADD R216, R22.reuse, 0x50 ;  /* 0x0000005016d87836 */ /* 0x040fe20000000000 */
[----:B------:R-:W-:Y:S01]  /*11e0*/  IADD3 R237, R227, 0x98, RZ ;  /* 0x00000098e3ed7810 */ /* 0x000fe20007ffe0ff */
[C---:B------:R-:W-:Y:S01]  /*11f0*/  IMAD.IADD R206, R22.reuse, 0x1, R213 ;  /* 0x0000000116ce7824 */ /* 0x040fe200078e02d5 */
[----:B------:R-:W-:Y:S01]  /*1200*/  SHF.R.S32.HI R29, RZ, 0x1f, R29 ;  /* 0x0000001fff1d7819 */ /* 0x000fe2000001141d */
[----:B------:R-:W-:Y:S01]  /*1210*/  IMAD.IADD R207, R22, 0x1, R212 ;  /* 0x0000000116cf7824 */ /* 0x000fe200078e02d4 */
[----:B------:R-:W-:Y:S01]  /*1220*/  SHF.R.S32.HI R26, RZ, 0x1f, R26 ;  /* 0x0000001fff1a7819 */ /* 0x000fe2000001141a */
[----:B------:R-:W-:Y:S01]  /*1230*/  IMAD R229, R5, 0x8, R20 ;  /* 0x0000000805e57824 */ /* 0x000fe200078e0214 */
[----:B------:R-:W-:-:S02]  /*1240*/  SHF.R.S32.HI R21, RZ, 0x1f, R21 ;  /* 0x0000001fff157819 */ /* 0x000fc40000011415 */
[----:B------:R-:W-:Y:S02]  /*1250*/  SHF.R.S32.HI R13, RZ, 0x1f, R13 ;  /* 0x0000001fff0d7819 */ /* 0x000fe4000001140d */
[----:B------:R-:W-:Y:S02]  /*1260*/  SHF.R.S32.HI R7, RZ, 0x1f, R12 ;  /* 0x0000001fff077819 */ /* 0x000fe4000001140c */
[----:B------:R-:W-:Y:S02]  /*1270*/  SHF.R.S32.HI R6, RZ, 0x1f, R6 ;  /* 0x0000001fff067819 */ /* 0x000fe40000011406 */
[----:B------:R-:W-:Y:S02]  /*1280*/  SHF.R.S32.HI R4, RZ, 0x1f, R4 ;  /* 0x0000001fff047819 */ /* 0x000fe40000011404 */
[----:B------:R-:W-:Y:S02]  /*1290*/  SHF.R.S32.HI R2, RZ, 0x1f, R3 ;  /* 0x0000001fff027819 */ /* 0x000fe40000011403 */
[----:B------:R-:W-:-:S07]  /*12a0*/  SHF.R.S32.HI R0, RZ, 0x1f, R0 ;  /* 0x0000001fff007819 */ /* 0x000fce0000011400 */
.L_x_2743:
        /* <DEDUP_REMOVED lines=14> */
[----:B--2---:R-:W-:Y:S01]  /*1390*/  SHF.R.S32.HI R0, RZ, 0x1f, R232 ;  /* 0x0000001fff007819 */ /* 0x004fe200000114e8 */
[C---:B------:R-:W-:Y:S02]  /*13a0*/  IMAD.SHL.U32 R233, R232.reuse, 0x4, RZ ;  /* 0x00000004e8e97824 */ /* 0x040fe400078e00ff */
[C---:B---3--:R-:W-:Y:S02]  /*13b0*/  @P2 LEA R2, P3, R232.reuse, UR4, 0x2 ;  /* 0x00000004e8022c11 */ /* 0x048fe4000f8610ff */
[C-C-:B------:R-:W-:Y:S01]  /*13c0*/  SHF.L.U64.HI R234, R232.reuse, 0x2, R0.reuse ;  /* 0x00000002e8ea7819 */ /* 0x140fe20000010200 */
[----:B------:R0:W-:Y:S01]  /*13d0*/  STL [R1+0x68], R0 ;  /* 0x0000680001007387 */ /* 0x0001e20000100800 */
[----:B------:R-:W-:Y:S01]  /*13e0*/  @P2 LEA.HI.X R3, R232, UR5, R0, 0x2, P3 ;  /* 0x00000005e8032c11 */ /* 0x000fe200098f1400 */
[----:B------:R-:W-:Y:S01]  /*13f0*/  ULDC UR4, c[0x0][0x288] ;  /* 0x0000a20000047ab9 */ /* 0x000fe20000000800 */
[----:B----4-:R-:W-:-:S03]  /*1400*/  IADD3 R6, P4, R233, UR6, RZ ;  /* 0x00000006e9067c10 */ /* 0x010fc6000ff9e0ff */
[----:B------:R1:W5:Y:S01]  /*1410*/  @P2 LDG.E R8, desc[UR60][R2.64] ;  /* 0x0000003c02082981 */ /* 0x000362000c1e1900 */
[----:B------:R-:W-:Y:S01]  /*1420*/  @P1 IADD3 R4, P2, R233, UR8, RZ ;  /* 0x00000008e9041c10 */ /* 0x000fe2000ff5e0ff */
[----:B------:R-:W-:Y:S01]  /*1430*/  IMAD.U32 R224, RZ, RZ, UR4 ;  /* 0x00000004ffe07e24 */ /* 0x000fe2000f8e00ff */
[C---:B------:R-:W-:Y:S01]  /*1440*/  IADD3.X R7, R234.reuse, UR7, RZ, P4, !PT ;  /* 0x00000007ea077c10 */ /* 0x040fe2000a7fe4ff */
[----:B------:R-:W-:Y:S01]  /*1450*/  ULDC.64 UR4, c[0x0][0x418] ;  /* 0x0001060000047ab9 */ /* 0x000fe20000000a00 */
[----:B------:R-:W-:Y:S01]  /*1460*/  @P1 IADD3.X R5, R234, UR9, RZ, P2, !PT ;  /* 0x00000009ea051c10 */ /* 0x000fe200097fe4ff */
[----:B------:R-:W-:Y:S02]  /*1470*/  ULDC.64 UR6, c[0x0][0xa20] ;  /* 0x0002880000067ab9 */ /* 0x000fe40000000a00 */
[----:B------:R2:W5:Y:S04]  /*1480*/  @P0 LDG.E R26, desc[UR60][R6.64] ;  /* 0x0000003c061a0981 */ /* 0x000568000c1e1900 */
[----:B------:R2:W5:Y:S01]  /*1490*/  @P1 LDG.E R224, desc[UR60][R4.64] ;  /* 0x0000003c04e01981 */ /* 0x000562000c1e1900 */
[----:B------:R-:W-:Y:S01]  /*14a0*/  UISETP.NE.U32.AND UP0, UPT, UR4, URZ, UPT ;  /* 0x0000003f0400728c */ /* 0x000fe2000bf05070 */
[----:B-1----:R-:W-:-:S02]  /*14b0*/  LOP3.LUT R2, R10, 0xff000000, RZ, 0xc0, !PT ;  /* 0xff0000000a027812 */ /* 0x002fc400078ec0ff */
[----:B------:R-:W-:Y:S01]  /*14c0*/  ULDC UR4, c[0x0][0x424] ;  /* 0x0001090000047ab9 */ /* 0x000fe20000000800 */
[----:B------:R-:W-:Y:S01]  /*14d0*/  UISETP.NE.AND.EX UP0, UPT, UR5, URZ, UPT, UP0 ;  /* 0x0000003f0500728c */ /* 0x000fe2000bf05300 */
[----:B------:R-:W-:Y:S02]  /*14e0*/  ISETP.NE.U32.AND P2, PT, RZ, UR6, PT ;  /* 0x00000006ff007c0c */ /* 0x000fe4000bf45070 */
[----:B------:R-:W-:Y:S01]  /*14f0*/  ULDC UR5, c[0x0][0x2f0] ;  /* 0x0000bc0000057ab9 */ /* 0x000fe20000000800 */
[----:B------:R-:W-:Y:S01]  /*1500*/  USEL UR4, UR4, 0x1, UP0 ;  /* 0x0000000104047887 */ /* 0x000fe20008000000 */
[----:B0-----:R-:W-:Y:S02]  /*1510*/  LOP3.LUT R0, R10, 0xff0000, RZ, 0xc0, !PT ;  /* 0x00ff00000a007812 */ /* 0x001fe400078ec0ff */
[----:B------:R-:W-:Y:S01]  /*1520*/  SHF.R.U32.HI R3, RZ, 0x8, R2 ;  /* 0x00000008ff037819 */ /* 0x000fe20000011602 */
[----:B------:R-:W-:Y:S01]  /*1530*/  UIMAD UR4, UR4, UR5, URZ ;  /* 0x00000005040472a4 */ /* 0x000fe2000f8e023f */
[----:B------:R-:W-:-:S02]  /*1540*/  ISETP.NE.AND.EX P2, PT, RZ, UR7, PT, P2 ;  /* 0x00000007ff007c0c */ /* 0x000fc4000bf45320 */
[----:B------:R-:W-:Y:S01]  /*1550*/  ULDC UR5, c[0x0][0x348] ;  /* 0x0000d20000057ab9 */ /* 0x000fe20000000800 */
[----:B------:R-:W-:Y:S02]  /*1560*/  LEA.HI R231, R0, R3, RZ, 0x10 ;  /* 0x0000000300e77211 */ /* 0x000fe400078f80ff */
        /* <DEDUP_REMOVED lines=11> */
.L_x_2513:
[----:B------:R-:W-:Y:S02]  /*1620*/  IMAD.U32 R2, RZ, RZ, UR5 ;  /* 0x00000005ff027e24 */ /* 0x000fe4000f8e00ff */
[----:B------:R-:W-:Y:S01]  /*1630*/  IMAD.U32 R27, RZ, RZ, UR4 ;  /* 0x00000004ff1b7e24 */ /* 0x000fe2000f8e00ff */
[----:B------:R-:W-:Y:S06]  /*1640*/  @!P2 BRA `(.L_x_2514) ;  /* 0x000000000010a947 */ /* 0x000fec0003800000 */
[----:B------:R-:W-:-:S04]  /*1650*/  IADD3 R4, P0, R233, UR6, RZ ;  /* 0x00000006e9047c10 */ /* 0x000fc8000ff1e0ff */
[----:B------:R-:W-:-:S05]  /*1660*/  IADD3.X R5, R234, UR7, RZ, P0, !PT ;  /* 0x00000007ea057c10 */ /* 0x000fca00087fe4ff */
[----:B------:R0:W5:Y:S01]  /*1670*/  LDG.E R27, desc[UR60][R4.64] ;  /* 0x0000003c041b7981 */ /* 0x000162000c1e1900 */
[----:B------:R-:W-:Y:S05]  /*1680*/  BRA `(.L_x_2515) ;  /* 0x0000000000107947 */ /* 0x000fea0003800000 */
.L_x_2514:
[----:B------:R-:W-:Y:S05]  /*1690*/  @!P0 BRA `(.L_x_2515) ;  /* 0x00000000000c8947 */ /* 0x000fea0003800000 */
[----:B------:R-:W2:Y:S04]  /*16a0*/  LDG.E R0, desc[UR60][R6.64] ;  /* 0x0000003c06007981 */ /* 0x000ea8000c1e1900 */
[----:B------:R-:W2:Y:S02]  /*16b0*/  LDG.E R27, desc[UR60][R6.64+0x4] ;  /* 0x0000043c061b7981 */ /* 0x000ea4000c1e1900 */
[----:B--2---:R-:W-:-:S07]  /*16c0*/  IMAD.IADD R27, R27, 0x1, -R0 ;  /* 0x000000011b1b7824 */ /* 0x004fce00078e0a00 */
.L_x_2515:
[----:B------:R-:W-:Y:S01]  /*16d0*/  ULDC.64 UR4, c[0x0][0xa10] ;  /* 0x0002840000047ab9 */ /* 0x000fe20000000a00 */
[----:B------:R-:W1:Y:S01]  /*16e0*/  LDC R10, c[0x0][0x448] ;  /* 0x00011200ff0a7b82 */ /* 0x000e620000000800 */
[----:B------:R-:W-:-:S04]  /*16f0*/  ISETP.NE.U32.AND P0, PT, RZ, UR4, PT ;  /* 0x00000004ff007c0c */ /* 0x000fc8000bf05070 */
[----:B------:R-:W-:Y:S01]  /*1700*/  ISETP.NE.AND.EX P0, PT, RZ, UR5, PT, P0 ;  /* 0x00000005ff007c0c */ /* 0x000fe2000bf05300 */
[----:B------:R-:W-:-:S12]  /*1710*/  ULDC.64 UR4, c[0x0][0xa30] ;  /* 0x00028c0000047ab9 */ /* 0x000fd80000000a00 */
[----:B0-----:R-:W0:Y:S02]  /*1720*/  @P0 LDC.64 R4, c[0x0][0xa10] ;  /* 0x00028400ff040b82 */ /* 0x001e240000000a00 */
[----:B0-----:R-:W-:-:S05]  /*1730*/  @P0 IMAD.WIDE R4, R232, 0x4, R4 ;  /* 0x00000004e8040825 */ /* 0x001fca00078e0204 */
[----:B------:R-:W2:Y:S04]  /*1740*/  @P0 LDG.E R0, desc[UR60][R4.64] ;  /* 0x0000003c04000981 */ /* 0x000ea8000c1e1900 */
[----:B------:R0:W2:Y:S01]  /*1750*/  @P0 LDG.E R3, desc[UR60][R4.64+0x4] ;  /* 0x0000043c04030981 */ /* 0x0000a2000c1e1900 */
[----:B------:R-:W-:Y:S01]  /*1760*/  ISETP.NE.U32.AND P1, PT, RZ, UR4, PT ;  /* 0x00000004ff007c0c */ /* 0x000fe2000bf25070 */
[----:B-----5:R-:W-:-:S03]  /*1770*/  IMAD.MOV.U32 R145, RZ, RZ, R27 ;  /* 0x000000ffff917224 */ /* 0x020fc600078e001b */
[----:B------:R-:W-:-:S13]  /*1780*/  ISETP.NE.AND.EX P1, PT, RZ, UR5, PT, P1 ;  /* 0x00000005ff007c0c */ /* 0x000fda000bf25310 */
[----:B------:R-:W-:-:S04]  /*1790*/  @P1 IADD3 R6, P2, R233, UR4, RZ ;  /* 0x00000004e9061c10 */ /* 0x000fc8000ff5e0ff */
[----:B------:R-:W-:-:S05]  /*17a0*/  @P1 IADD3.X R7, R234, UR5, RZ, P2, !PT ;  /* 0x00000005ea071c10 */ /* 0x000fca00097fe4ff */
[----:B------:R3:W5:Y:S01]  /*17b0*/  @P1 LDG.E R145, desc[UR60][R6.64] ;  /* 0x0000003c06911981 */ /* 0x000762000c1e1900 */
[----:B-1----:R-:W-:Y:S01]  /*17c0*/  ISETP.NE.AND P1, PT, R10, 0x1, PT ;  /* 0x000000010a00780c */ /* 0x002fe20003f25270 */
[----:B------:R-:W-:Y:S01]  /*17d0*/  IMAD.SHL.U32 R226, R9, 0x80, RZ ;  /* 0x0000008009e27824 */ /* 0x000fe200078e00ff */
[----:B------:R-:W-:Y:S01]  /*17e0*/  LOP3.LUT R13, R231, 0xff, RZ, 0xc0, !PT ;  /* 0x000000ffe70d7812 */ /* 0x000fe200078ec0ff */
[----:B------:R-:W-:Y:S01]  /*17f0*/  IMAD.IADD R9, R27, 0x1, -R8 ;  /* 0x000000011b097824 */ /* 0x000fe200078e0a08 */
[----:B------:R-:W-:Y:S01]  /*1800*/  BSSY B0, `(.L_x_2516) ;  /* 0x0000036000007945 */ /* 0x000fe20003800000 */
[----:B------:R-:W-:Y:S02]  /*1810*/  SHF.R.U32.HI R231, RZ, 0x10, R231 ;  /* 0x00000010ffe77819 */ /* 0x000fe400000116e7 */
[----:B0-----:R-:W-:Y:S01]  /*1820*/  IADD3 R4, R226, 0x7f, RZ ;  /* 0x0000007fe2047810 */ /* 0x001fe20007ffe0ff */
[----:B------:R0:W-:Y:S01]  /*1830*/  STL [R1+0x48], R13 ;  /* 0x0000480d01007387 */ /* 0x0001e20000100800 */
[----:B---3--:R-:W-:-:S04]  /*1840*/  IMAD.MOV.U32 R6, RZ, RZ, RZ ;  /* 0x000000ffff067224 */ /* 0x008fc800078e00ff */
[----:B------:R-:W1:Y:S08]  /*1850*/  @P1 LDC R11, c[0x0][0x44c] ;  /* 0x00011300ff0b1b82 */ /* 0x000e700000000800 */
[----:B------:R-:W3:Y:S01]  /*1860*/  @P1 LDC R5, c[0x0][0x450] ;  /* 0x00011400ff051b82 */ /* 0x000ee20000000800 */
[----:B--2---:R-:W-:Y:S02]  /*1870*/  @P0 IMAD.IADD R2, R3, 0x1, -R0 ;  /* 0x0000000103020824 */ /* 0x004fe400078e0a00 */
[----:B-1----:R-:W-:-:S04]  /*1880*/  @P1 IMAD.HI.U32 R0, R4, R11, RZ ;  /* 0x0000000b04001227 */ /* 0x002fc800078e00ff */
[----:B------:R-:W-:Y:S01]  /*1890*/  IMAD.IADD R228, R9, 0x1, R2 ;  /* 0x0000000109e47824 */ /* 0x000fe200078e0202 */
[----:B---3--:R-:W-:Y:S01]  /*18a0*/  @P1 SHF.R.U32.HI R4, RZ, R5, R0 ;  /* 0x00000005ff041219 */ /* 0x008fe20000011600 */
[----:B------:R-:W-:Y:S02]  /*18b0*/  IMAD.MOV.U32 R0, RZ, RZ, RZ ;  /* 0x000000ffff007224 */ /* 0x000fe400078e00ff */
[C---:B------:R-:W-:Y:S01]  /*18c0*/  VIADD R5, R228.reuse, 0x6f ;  /* 0x0000006fe4057836 */ /* 0x040fe20000000000 */
[----:B------:R-:W-:-:S05]  /*18d0*/  IADD3 R150, R228, 0x70, -R224 ;  /* 0x00000070e4967810 */ /* 0x000fca0007ffe8e0 */
[----:B------:R-:W-:Y:S01]  /*18e0*/  IMAD.IADD R7, R150, 0x1, R4 ;  /* 0x0000000196077824 */ /* 0x000fe200078e0204 */
[----:B------:R-:W-:-:S03]  /*18f0*/  MOV R4, RZ ;  /* 0x000000ff00047202 */ /* 0x000fc60000000f00 */
[----:B------:R-:W-:-:S04]  /*1900*/  IMAD.HI R6, R7, -0x6db6db6d, R6 ;  /* 0x9249249307067827 */ /* 0x000fc800078e0206 */
[----:B------:R-:W-:Y:S01]  /*1910*/  IMAD.HI R4, R5, -0x6db6db6d, R4 ;  /* 0x9249249305047827 */ /* 0x000fe200078e0204 */
[----:B------:R-:W-:-:S04]  /*1920*/  SHF.R.U32.HI R3, RZ, 0x1f, R6 ;  /* 0x0000001fff037819 */ /* 0x000fc80000011606 */
[----:B------:R-:W-:Y:S02]  /*1930*/  SHF.R.U32.HI R151, RZ, 0x1f, R4 ;  /* 0x0000001fff977819 */ /* 0x000fe40000011604 */
[----:B------:R-:W-:Y:S02]  /*1940*/  LEA.HI.SX32 R6, R6, R3, 0x1a ;  /* 0x0000000306067211 */ /* 0x000fe400078fd2ff */
[----:B------:R-:W-:-:S04]  /*1950*/  LEA.HI.SX32 R151, R4, R151, 0x1a ;  /* 0x0000009704977211 */ /* 0x000fc800078fd2ff */
[----:B------:R-:W-:-:S04]  /*1960*/  VIMNMX R10, R151, R6, PT ;  /* 0x00000006970a7248 */ /* 0x000fc80003fe0100 */
[----:B------:R-:W-:-:S13]  /*1970*/  ISETP.GE.AND P0, PT, R10, 0x1, PT ;  /* 0x000000010a00780c */ /* 0x000fda0003f06270 */
[----:B0-----:R-:W-:Y:S05]  /*1980*/  @!P0 BRA `(.L_x_2517) ;  /* 0x0000000000748947 */ /* 0x001fea0003800000 */
[----:B------:R-:W-:Y:S01]  /*1990*/  ISETP.NE.AND P0, PT, R231, RZ, PT ;  /* 0x000000ffe700720c */ /* 0x000fe20003f05270 */
[----:B------:R-:W-:-:S03]  /*19a0*/  ULDC UR4, c[0x0][0x9f0] ;  /* 0x00027c0000047ab9 */ /* 0x000fc60000000800 */
[----:B------:R-:W-:-:S04]  /*19b0*/  SEL R11, R231, UR4, P0 ;  /* 0x00000004e70b7c07 */ /* 0x000fc80008000000 */
[-C--:B------:R-:W-:Y:S02]  /*19c0*/  IABS R6, R11.reuse ;  /* 0x0000000b00067213 */ /* 0x080fe40000000000 */
        /* <DEDUP_REMOVED lines=10> */
[----:B0-----:R-:W-:Y:S01]  /*1a70*/  MOV R4, RZ ;  /* 0x000000ff00047202 */ /* 0x001fe20000000f00 */
[----:B-1----:R-:W-:-:S04]  /*1a80*/  IMAD.MOV R7, RZ, RZ, -R5 ;  /* 0x000000ffff077224 */ /* 0x002fc800078e0a05 */
        /* <DEDUP_REMOVED lines=13> */
.L_x_2517:
[----:B------:R-:W-:Y:S05]  /*1b60*/  BSYNC B0 ;  /* 0x0000000000007941 */ /* 0x000fea0003800000 */
.L_x_2516:
        /* <DEDUP_REMOVED lines=10> */
[----:B------:R-:W-:-:S06]  /*1c10*/  IMAD.MOV.U32 R24, RZ, RZ, R125 ;  /* 0x000000ffff187224 */ /* 0x000fcc00078e007d */
        /* <DEDUP_REMOVED lines=26> */
[----:B-1---5:R-:W-:Y:S05]  /*1dc0*/  CALL.ABS.NOINC R14 ;  /* 0x000000000e007343 */ /* 0x022fea0003c00000 */
.L_x_2520:
[----:B------:R-:W-:Y:S05]  /*1dd0*/  BSYNC B6 ;  /* 0x0000000000067941 */ /* 0x000fea0003800000 */
.L_x_2519:
        /* <DEDUP_REMOVED lines=20> */
.L_x_2522:
[----:B------:R-:W-:Y:S05]  /*1f20*/  BSYNC B6 ;  /* 0x0000000000067941 */ /* 0x000fea0003800000 */
.L_x_2521:
[----:B------:R-:W-:Y:S01]  /*1f30*/  ULDC.64 UR4, c[0x0][0x9f8] ;  /* 0x00027e0000047ab9 */ /* 0x000fe20000000a00 */
[----:B------:R-:W-:Y:S01]  /*1f40*/  IMAD.MOV.U32 R6, RZ, RZ, R232 ;  /* 0x000000ffff067224 */ /* 0x000fe200078e00e8 */
[----:B------:R-:W-:Y:S01]  /*1f50*/  ISETP.NE.U32.AND P0, PT, RZ, UR4, PT ;  /* 0x00000004ff007c0c */ /* 0x000fe2000bf05070 */
[----:B------:R-:W2:Y:S01]  /*1f60*/  LDL.LU R20, [R1+0x20] ;  /* 0x0000200001147983 */ /* 0x000ea20000300800 */
[----:B------:R-:W-:Y:S01]  /*1f70*/  ULDC UR6, c[0x0][0x2f4] ;  /* 0x0000bd0000067ab9 */ /* 0x000fe20000000800 */
[----:B------:R-:W0:Y:S01]  /*1f80*/  LDC.64 R114, c[0x0][0x300] ;  /* 0x0000c000ff727b82 */ /* 0x000e220000000a00 */
[----:B------:R-:W-:Y:S01]  /*1f90*/  ISETP.NE.AND.EX P0, PT, RZ, UR5, PT, P0 ;  /* 0x00000005ff007c0c */ /* 0x000fe2000bf05300 */
[----:B------:R-:W1:Y:S01]  /*1fa0*/  S2R R3, SR_TID.X ;  /* 0x0000000000037919 */ /* 0x000e620000002100 */
[----:B------:R-:W-:Y:S01]  /*1fb0*/  VIADD R0, R18, 0x60 ;  /* 0x0000006012007836 */ /* 0x000fe20000000000 */
[----:B------:R-:W-:Y:S01]  /*1fc0*/  IADD3 R121, R26, R27, RZ ;  /* 0x0000001b1a797210 */ /* 0x000fe20007ffe0ff */
[----:B------:R-:W-:-:S03]  /*1fd0*/  ULDC.64 UR8, c[0x0][0xa08] ;  /* 0x0002820000087ab9 */ /* 0x000fc60000000a00 */
[----:B------:R-:W3:Y:S06]  /*1fe0*/  LDC.64 R108, c[0x0][0x3f8] ;  /* 0x0000fe00ff6c7b82 */ /* 0x000eec0000000a00 */
[----:B------:R-:W-:Y:S02]  /*1ff0*/  @P0 IADD3 R4, P1, R233, UR4, RZ ;  /* 0x00000004e9040c10 */ /* 0x000fe4000ff3e0ff */
[----:B------:R-:W-:Y:S01]  /*2000*/  SHF.R.S32.HI R19, RZ, 0x1f, R18 ;  /* 0x0000001fff137819 */ /* 0x000fe20000011412 */
[----:B------:R-:W4:Y:S01]  /*2010*/  LDC.64 R102, c[0x0][0x408] ;  /* 0x00010200ff667b82 */ /* 0x000f220000000a00 */
[----:B------:R-:W-:Y:S01]  /*2020*/  @P0 IADD3.X R5, R234, UR5, RZ, P1, !PT ;  /* 0x00000005ea050c10 */ /* 0x000fe20008ffe4ff */
[----:B------:R-:W-:-:S04]  /*2030*/  ULDC.64 UR4, c[0x0][0x330] ;  /* 0x0000cc0000047ab9 */ /* 0x000fc80000000a00 */
[----:B------:R1:W2:Y:S01]  /*2040*/  @P0 LDG.E R6, desc[UR60][R4.64] ;  /* 0x0000003c04060981 */ /* 0x0002a2000c1e1900 */
[----:B------:R-:W-:Y:S01]  /*2050*/  ISETP.GE.AND P1, PT, R206, UR6, PT ;  /* 0x00000006ce007c0c */ /* 0x000fe2000bf26270 */
[----:B------:R-:W-:Y:S01]  /*2060*/  IMAD.WIDE.U32 R116, R230, UR4, R18 ;  /* 0x00000004e6747c25 */ /* 0x000fe2000f8e0012 */
[----:B------:R-:W-:Y:S01]  /*2070*/  ISETP.GE.AND P0, PT, R18, UR6, PT ;  /* 0x0000000612007c0c */ /* 0x000fe2000bf06270 */
[----:B------:R-:W0:Y:S01]  /*2080*/  LDC R15, c[0x0][0x3f4] ;  /* 0x0000fd00ff0f7b82 */ /* 0x000e220000000800 */
[----:B------:R-:W-:Y:S01]  /*2090*/  SEL R7, RZ, 0xffffffff, P1 ;  /* 0xffffffffff077807 */ /* 0x000fe20000800000 */
[----:B------:R-:W-:Y:S01]  /*20a0*/  IMAD R117, R230, UR5, R117 ;  /* 0x00000005e6757c24 */ /* 0x000fe2000f8e0275 */
[----:B------:R-:W-:Y:S01]  /*20b0*/  ISETP.GE.AND P1, PT, R0, UR6, PT ;  /* 0x0000000600007c0c */ /* 0x000fe2000bf26270 */
[----:B------:R-:W-:Y:S01]  /*20c0*/  ULDC.64 UR4, c[0x0][0x308] ;  /* 0x0000c20000047ab9 */ /* 0x000fe20000000a00 */
[----:B------:R-:W-:Y:S01]  /*20d0*/  SHF.R.S32.HI R13, RZ, 0x1f, R121 ;  /* 0x0000001fff0d7819 */ /* 0x000fe20000011479 */
[----:B-1----:R-:W-:Y:S01]  /*20e0*/  IMAD.SHL.U32 R4, R7, 0x2, RZ ;  /* 0x0000000207047824 */ /* 0x002fe200078e00ff */
[----:B------:R-:W-:Y:S01]  /*20f0*/  SEL R5, RZ, 0x8, P1 ;  /* 0x00000008ff057807 */ /* 0x000fe20000800000 */
[----:B------:R-:W-:Y:S01]  /*2100*/  VIADD R8, R3, 0xffffff80 ;  /* 0xffffff8003087836 */ /* 0x000fe20000000000 */
[----:B------:R-:W-:Y:S01]  /*2110*/  SEL R3, RZ, 0x1, P0 ;  /* 0x00000001ff037807 */ /* 0x000fe20000000000 */
[----:B---3--:R-:W-:Y:S01]  /*2120*/  IMAD.WIDE.U32 R110, R204, R108, R18 ;  /* 0x0000006ccc6e7225 */ /* 0x008fe200078e0012 */
[----:B------:R-:W-:Y:S01]  /*2130*/  ISETP.GE.AND P0, PT, R207, UR6, PT ;  /* 0x00000006cf007c0c */ /* 0x000fe2000bf06270 */
[----:B------:R-:W1:Y:S01]  /*2140*/  S2R R152, SR_TID.X ;  /* 0x0000000000987919 */ /* 0x000e620000002100 */
[----:B------:R-:W-:Y:S01]  /*2150*/  LOP3.LUT R3, R4, 0x2, R3, 0xe2, !PT ;  /* 0x0000000204037812 */ /* 0x000fe200078ee203 */
[----:B----4-:R-:W-:Y:S01]  /*2160*/  IMAD.WIDE.U32 R104, R204, R102, R18 ;  /* 0x00000066cc687225 */ /* 0x010fe200078e0012 */
[----:B------:R-:W-:-:S02]  /*2170*/  SEL R4, RZ, 0x4, P0 ;  /* 0x00000004ff047807 */ /* 0x000fc40000000000 */
[----:B------:R-:W-:Y:S01]  /*2180*/  SHF.R.S32.HI R7, RZ, 0x1f, R8 ;  /* 0x0000001fff077819 */ /* 0x000fe20000011408 */
[----:B------:R-:W-:Y:S01]  /*2190*/  IMAD R33, R109, 0x70, RZ ;  /* 0x000000706d217824 */ /* 0x000fe200078e02ff */
[----:B------:R-:W-:Y:S01]  /*21a0*/  LOP3.LUT R30, R5, R3, R4, 0xfe, !PT ;  /* 0x00000003051e7212 */ /* 0x000fe200078efe04 */
[----:B------:R-:W-:Y:S01]  /*21b0*/  VIADD R3, R18, 0x80 ;  /* 0x0000008012037836 */ /* 0x000fe20000000000 */
[----:B------:R-:W-:Y:S01]  /*21c0*/  LEA.HI R7, R7, R8, RZ, 0x2 ;  /* 0x0000000807077211 */ /* 0x000fe200078f10ff */
[-C--:B0-----:R-:W-:Y:S01]  /*21d0*/  IMAD R8, R13, R114.reuse, RZ ;  /* 0x000000720d087224 */ /* 0x081fe200078e02ff */
[----:B------:R-:W-:Y:S01]  /*21e0*/  SHF.R.S32.HI R148, RZ, 0x1f, R204 ;  /* 0x0000001fff947819 */ /* 0x000fe200000114cc */
[----:B------:R-:W-:Y:S01]  /*21f0*/  IMAD.WIDE.U32 R4, R121, R114, RZ ;  /* 0x0000007279047225 */ /* 0x000fe200078e00ff */
[----:B------:R-:W-:Y:S02]  /*2200*/  ISETP.GE.AND P0, PT, R3, UR6, PT ;  /* 0x0000000603007c0c */ /* 0x000fe4000bf06270 */
[----:B------:R-:W-:Y:S01]  /*2210*/  SHF.R.S32.HI R11, RZ, 0x1f, R7 ;  /* 0x0000001fff0b7819 */ /* 0x000fe20000011407 */
[----:B------:R-:W-:Y:S01]  /*2220*/  IMAD R9, R121, R115, R8 ;  /* 0x0000007379097224 */ /* 0x000fe200078e0208 */
[----:B------:R-:W-:Y:S01]  /*2230*/  SEL R7, RZ, 0x10, P0 ;  /* 0x00000010ff077807 */ /* 0x000fe20000000000 */
[----:B------:R-:W-:Y:S01]  /*2240*/  IMAD R135, R103, 0x70, RZ ;  /* 0x0000007067877824 */ /* 0x000fe200078e02ff */
[----:B------:R-:W-:Y:S01]  /*2250*/  ISETP.NE.U32.AND P0, PT, RZ, UR8, PT ;  /* 0x00000008ff007c0c */ /* 0x000fe2000bf05070 */
[----:B------:R-:W-:Y:S01]  /*2260*/  IMAD.IADD R5, R5, 0x1, R9 ;  /* 0x0000000105057824 */ /* 0x000fe200078e0209 */
[----:B------:R-:W-:Y:S01]  /*2270*/  LEA.HI R11, R11, R204, RZ, 0x3 ;  /* 0x000000cc0b0b7211 */ /* 0x000fe200078f18ff */
[----:B------:R-:W-:Y:S01]  /*2280*/  IMAD R133, R115, 0x70, RZ ;  /* 0x0000007073857824 */ /* 0x000fe200078e02ff */
[----:B------:R-:W-:Y:S01]  /*2290*/  LOP3.LUT R30, R30, R7, RZ, 0xfc, !PT ;  /* 0x000000071e1e7212 */ /* 0x000fe200078efcff */
[----:B------:R-:W-:Y:S01]  /*22a0*/  IMAD.WIDE.U32 R4, R230, UR4, R4 ;  /* 0x00000004e6047c25 */ /* 0x000fe2000f8e0004 */
[----:B------:R-:W-:-:S02]  /*22b0*/  ISETP.NE.AND.EX P0, PT, RZ, UR9, PT, P0 ;  /* 0x00000009ff007c0c */ /* 0x000fc4000bf05300 */
[----:B------:R-:W-:Y:S01]  /*22c0*/  LOP3.LUT R11, R11, 0xfffffff8, RZ, 0xc0, !PT ;  /* 0xfffffff80b0b7812 */ /* 0x000fe200078ec0ff */
[----:B------:R-:W-:Y:S01]  /*22d0*/  IMAD R5, R230, UR5, R5 ;  /* 0x00000005e6057c24 */ /* 0x000fe2000f8e0205 */
[----:B------:R-:W-:Y:S01]  /*22e0*/  ULDC.64 UR4, c[0x0][0x310] ;  /* 0x0000c40000047ab9 */ /* 0x000fe20000000a00 */
[--C-:B------:R-:W-:Y:S01]  /*22f0*/  SHF.R.S32.HI R23, RZ, 0x1f, R22.reuse ;  /* 0x0000001fff177819 */ /* 0x100fe20000011416 */
[----:B------:R-:W-:Y:S01]  /*2300*/  IMAD.SHL.U32 R137, R114, 0x40, RZ ;  /* 0x0000004072897824 */ /* 0x000fe200078e00ff */
[C---:B------:R-:W-:Y:S01]  /*2310*/  IADD3 R132, R204.reuse, -R11, RZ ;  /* 0x8000000bcc847210 */ /* 0x040fe20007ffe0ff */
[----:B------:R-:W-:Y:S01]  /*2320*/  IMAD.SHL.U32 R124, R15, 0x2, RZ ;  /* 0x000000020f7c7824 */ /* 0x000fe200078e00ff */
[----:B------:R-:W-:Y:S01]  /*2330*/  ISETP.GE.AND P2, PT, R207, R15, PT ;  /* 0x0000000fcf00720c */ /* 0x000fe20003f46270 */
[--C-:B------:R-:W-:Y:S01]  /*2340*/  IMAD.WIDE.U32 R112, R204, R108, R22.reuse ;  /* 0x0000006ccc707225 */ /* 0x100fe200078e0016 */
[----:B------:R-:W-:Y:S02]  /*2350*/  LOP3.LUT P1, RZ, R132, 0x4, RZ, 0xc0, !PT ;  /* 0x0000000484ff7812 */ /* 0x000fe4000782c0ff */
[C---:B------:R-:W-:Y:S01]  /*2360*/  IADD3 R120, P3, R204.reuse, R121, RZ ;  /* 0x00000079cc787210 */ /* 0x040fe20007f7e0ff */
[----:B------:R-:W-:Y:S01]  /*2370*/  IMAD.WIDE.U32 R106, R204, R102, R22 ;  /* 0x00000066cc6a7225 */ /* 0x000fe200078e0016 */
[----:B------:R-:W-:-:S02]  /*2380*/  SHF.L.U64.HI R136, R114, 0x6, R115 ;  /* 0x0000000672887819 */ /* 0x000fc40000010273 */
[----:B------:R-:W-:Y:S01]  /*2390*/  SHF.R.S32.HI R149, RZ, 0x1f, R236 ;  /* 0x0000001fff957819 */ /* 0x000fe200000114ec */
[----:B------:R-:W-:Y:S01]  /*23a0*/  IMAD.X R121, R13, 0x1, R148, P3 ;  /* 0x000000010d797824 */ /* 0x000fe200018e0694 */
[----:B-1----:R-:W-:Y:S02]  /*23b0*/  LEA.HI R152, R152, 0x8, RZ, 0x19 ;  /* 0x0000000898987811 */ /* 0x002fe400078fc8ff */
[----:B--2---:R-:W-:-:S04]  /*23c0*/  LOP3.LUT R20, R20, 0xfffffffb, RZ, 0xc0, !PT ;  /* 0xfffffffb14147812 */ /* 0x004fc800078ec0ff */
[----:B------:R-:W-:Y:S02]  /*23d0*/  @P1 LOP3.LUT R20, R20, 0x4, RZ, 0xfc, !PT ;  /* 0x0000000414141812 */ /* 0x000fe400078efcff */
[----:B------:R-:W-:Y:S02]  /*23e0*/  ISETP.GE.AND P1, PT, R206, R15, PT ;  /* 0x0000000fce00720c */ /* 0x000fe40003f26270 */
[----:B------:R-:W-:-:S04]  /*23f0*/  LOP3.LUT R20, R20, 0xfffffffe, RZ, 0xc0, !PT ;  /* 0xfffffffe14147812 */ /* 0x000fc800078ec0ff */
[----:B------:R-:W-:-:S05]  /*2400*/  @P2 LOP3.LUT R20, R20, 0x1, RZ, 0xfc, !PT ;  /* 0x0000000114142812 */ /* 0x000fca00078efcff */
[----:B------:R0:W-:Y:S01]  /*2410*/  STL [R1+0x20], R20 ;  /* 0x0000201401007387 */ /* 0x0001e20000100800 */
[----:B------:R-:W-:Y:S02]  /*2420*/  SHF.R.S32.HI R7, RZ, 0x1f, R6 ;  /* 0x0000001fff077819 */ /* 0x000fe40000011406 */
[----:B------:R-:W-:Y:S01]  /*2430*/  SEL R39, R6, RZ, !P0 ;  /* 0x000000ff06277207 */ /* 0x000fe20004000000 */
[----:B------:R-:W-:Y:S01]  /*2440*/  IMAD R6, R148, R108, RZ ;  /* 0x0000006c94067224 */ /* 0x000fe200078e02ff */
[----:B------:R-:W-:Y:S02]  /*2450*/  SEL R8, R7, RZ, !P0 ;  /* 0x000000ff07087207 */ /* 0x000fe40004000000 */
[----:B0-----:R-:W-:Y:S01]  /*2460*/  SHF.R.U32.HI R20, RZ, 0x3, R217 ;  /* 0x00000003ff147819 */ /* 0x001fe200000116d9 */
[----:B------:R-:W-:-:S04]  /*2470*/  IMAD.WIDE.U32 R118, R39, UR4, R4 ;  /* 0x0000000427767c25 */ /* 0x000fc8000f8e0004 */
[----:B------:R-:W-:Y:S02]  /*2480*/  IMAD R10, R8, UR4, RZ ;  /* 0x00000004080a7c24 */ /* 0x000fe4000f8e02ff */
[----:B------:R-:W-:Y:S02]  /*2490*/  IMAD R9, R204, R109, R6 ;  /* 0x0000006dcc097224 */ /* 0x000fe400078e0206 */
[----:B------:R-:W-:Y:S01]  /*24a0*/  IMAD R11, R39, UR5, R10 ;  /* 0x00000005270b7c24 */ /* 0x000fe2000f8e020a */
[----:B------:R-:W-:Y:S01]  /*24b0*/  ULDC.64 UR4, c[0x0][0x338] ;  /* 0x0000ce0000047ab9 */ /* 0x000fe20000000a00 */
[-C--:B------:R-:W-:Y:S02]  /*24c0*/  IMAD R4, R148, R114.reuse, RZ ;  /* 0x0000007294047224 */ /* 0x080fe400078e02ff */
[----:B------:R-:W-:-:S04]  /*24d0*/  IMAD.WIDE.U32 R6, R204, R114, R18 ;  /* 0x00000072cc067225 */ /* 0x000fc800078e0012 */
[----:B------:R-:W-:Y:S01]  /*24e0*/  IMAD R10, R204, R115, R4 ;  /* 0x00000073cc0a7224 */ /* 0x000fe200078e0204 */
[----:B------:R-:W-:Y:S01]  /*24f0*/  IADD3 R4, P0, R118, R6, RZ ;  /* 0x0000000676047210 */ /* 0x000fe20007f1e0ff */
[----:B------:R-:W-:Y:S02]  /*2500*/  IMAD.IADD R5, R119, 0x1, R11 ;  /* 0x0000000177057824 */ /* 0x000fe400078e020b */
[----:B------:R-:W-:Y:S02]  /*2510*/  IMAD R8, R8, UR4, RZ ;  /* 0x0000000408087c24 */ /* 0x000fe4000f8e02ff */
[----:B------:R-:W-:Y:S01]  /*2520*/  IMAD.IADD R113, R113, 0x1, R9 ;  /* 0x0000000171717824 */ /* 0x000fe200078e0209 */
[----:B------:R-:W-:Y:S01]  /*2530*/  IADD3.X R6, R5, R7, R10, P0, !PT ;  /* 0x0000000705067210 */ /* 0x000fe200007fe40a */
[----:B------:R-:W-:Y:S01]  /*2540*/  IMAD R7, R148, R102, RZ ;  /* 0x0000006694077224 */ /* 0x000fe200078e02ff */
[----:B------:R-:W-:Y:S01]  /*2550*/  ISETP.GE.AND P0, PT, R18, R15, PT ;  /* 0x0000000f1200720c */ /* 0x000fe20003f06270 */
[----:B------:R-:W-:Y:S01]  /*2560*/  IMAD.IADD R111, R9, 0x1, R111 ;  /* 0x00000001096f7824 */ /* 0x000fe200078e026f */
[C---:B------:R-:W-:Y:S01]  /*2570*/  SEL R9, R15.reuse, RZ, P1 ;  /* 0x000000ff0f097207 */ /* 0x040fe20000800000 */
[----:B------:R-:W-:Y:S01]  /*2580*/  IMAD R11, R204, R103, R7 ;  /* 0x00000067cc0b7224 */ /* 0x000fe200078e0207 */
[----:B------:R-:W-:Y:S01]  /*2590*/  SEL R7, R15, RZ, P0 ;  /* 0x000000ff0f077207 */ /* 0x000fe20000000000 */
[----:B------:R-:W-:-:S03]  /*25a0*/  IMAD.WIDE.U32 R116, R39, UR4, R116 ;  /* 0x0000000427747c25 */ /* 0x000fc6000f8e0074 */
[----:B------:R-:W-:Y:S01]  /*25b0*/  IADD3 R7, R18, R7, RZ ;  /* 0x0000000712077210 */ /* 0x000fe20007ffe0ff */
[----:B------:R-:W-:Y:S01]  /*25c0*/  IMAD R39, R39, UR5, R8 ;  /* 0x0000000527277c24 */ /* 0x000fe2000f8e0208 */
[----:B------:R-:W-:Y:S01]  /*25d0*/  SEL R8, R15, RZ, P2 ;  /* 0x000000ff0f087207 */ /* 0x000fe20001000000 */
[----:B------:R-:W-:Y:S02]  /*25e0*/  IMAD.IADD R9, R206, 0x1, R9 ;  /* 0x00000001ce097824 */ /* 0x000fe400078e0209 */
[----:B------:R-:W-:Y:S02]  /*25f0*/  IMAD.IADD R107, R107, 0x1, R11 ;  /* 0x000000016b6b7824 */ /* 0x000fe400078e020b */
[----:B------:R-:W-:Y:S01]  /*2600*/  IMAD.IADD R12, R207, 0x1, R8 ;  /* 0x00000001cf0c7824 */ /* 0x000fe200078e0208 */
[----:B------:R-:W-:Y:S01]  /*2610*/  SHF.R.S32.HI R8, RZ, 0x1f, R7 ;  /* 0x0000001fff087819 */ /* 0x000fe20000011407 */
[----:B------:R-:W-:Y:S01]  /*2620*/  IMAD.IADD R105, R11, 0x1, R105 ;  /* 0x000000010b697824 */ /* 0x000fe200078e0269 */
[----:B------:R-:W-:Y:S01]  /*2630*/  SHF.R.S32.HI R10, RZ, 0x1f, R9 ;  /* 0x0000001fff0a7819 */ /* 0x000fe20000011409 */
[----:B-----5:R-:W-:Y:S01]  /*2640*/  IMAD.WIDE.U32 R112, R145, R108, R112 ;  /* 0x0000006c91707225 */ /* 0x020fe200078e0070 */
[----:B------:R-:W-:-:S02]  /*2650*/  LEA.HI R21, R8, R7, RZ, 0x3 ;  /* 0x0000000708157211 */ /* 0x000fc400078f18ff */
[----:B------:R-:W-:Y:S01]  /*2660*/  LEA.HI R7, R8, R7, RZ, 0x6 ;  /* 0x0000000708077211 */ /* 0x000fe200078f30ff */
[C---:B------:R-:W-:Y:S01]  /*2670*/  IMAD.WIDE.U32 R110, R145.reuse, R108, R110 ;  /* 0x0000006c916e7225 */ /* 0x040fe200078e006e */
[CC--:B------:R-:W-:Y:S02]  /*2680*/  LEA.HI R8, R10.reuse, R9.reuse, RZ, 0x6 ;  /* 0x000000090a087211 */ /* 0x0c0fe400078f30ff */
[----:B------:R-:W-:Y:S01]  /*2690*/  LEA.HI R27, R10, R9, RZ, 0x3 ;  /* 0x000000090a1b7211 */ /* 0x000fe200078f18ff */
[CC--:B------:R-:W-:Y:S01]  /*26a0*/  IMAD.WIDE.U32 R106, R145.reuse, R102.reuse, R106 ;  /* 0x00000066916a7225 */ /* 0x0c0fe200078e006a */
[----:B------:R-:W-:Y:S02]  /*26b0*/  SHF.R.S32.HI R9, RZ, 0x6, R8 ;  /* 0x00000006ff097819 */ /* 0x000fe40000011408 */
[----:B------:R-:W-:Y:S01]  /*26c0*/  LOP3.LUT R10, R218, 0x38, R27, 0xf8, !PT ;  /* 0x00000038da0a7812 */ /* 0x000fe200078ef81b */
[----:B------:R-:W-:Y:S01]  /*26d0*/  IMAD.WIDE.U32 R104, R145, R102, R104 ;  /* 0x0000006691687225 */ /* 0x000fe200078e0068 */
[----:B------:R-:W-:-:S02]  /*26e0*/  SHF.R.S32.HI R29, RZ, 0x1f, R12 ;  /* 0x0000001fff1d7819 */ /* 0x000fc4000001140c */
[----:B------:R-:W-:Y:S01]  /*26f0*/  SHF.R.S32.HI R7, RZ, 0x6, R7 ;  /* 0x00000006ff077819 */ /* 0x000fe20000011407 */
[C-C-:B------:R-:W-:Y:S01]  /*2700*/  IMAD R143, R9.reuse, 0x1c00, R220.reuse ;  /* 0x00001c00098f7824 */ /* 0x140fe200078e02dc */
[-C--:B------:R-:W-:Y:S01]  /*2710*/  LOP3.LUT R10, R10, R219.reuse, RZ, 0x3c, !PT ;  /* 0x000000db0a0a7212 */ /* 0x080fe200078e3cff */
[----:B------:R-:W-:Y:S01]  /*2720*/  IMAD R140, R9, 0x1c00, R221 ;  /* 0x00001c00098c7824 */ /* 0x000fe200078e02dd */
[-C--:B------:R-:W-:Y:S01]  /*2730*/  LEA.HI R32, R29, R12.reuse, RZ, 0x3 ;  /* 0x0000000c1d207211 */ /* 0x080fe200078f18ff */
[C---:B------:R-:W-:Y:S01]  /*2740*/  IMAD R144, R7.reuse, 0x1c00, R220 ;  /* 0x00001c0007907824 */ /* 0x040fe200078e02dc */
[----:B------:R-:W-:Y:S01]  /*2750*/  LOP3.LUT R8, R218, 0x38, R21, 0xf8, !PT ;  /* 0x00000038da087812 */ /* 0x000fe200078ef815 */
[----:B------:R-:W-:Y:S01]  /*2760*/  IMAD R142, R7, 0x1c00, R221 ;  /* 0x00001c00078e7824 */ /* 0x000fe200078e02dd */
[----:B------:R-:W-:Y:S01]  /*2770*/  LEA.HI R12, R29, R12, RZ, 0x6 ;  /* 0x0000000c1d0c7211 */ /* 0x000fe200078f30ff */
[----:B------:R-:W-:Y:S01]  /*2780*/  IMAD.IADD R143, R143, 0x1, R10 ;  /* 0x000000018f8f7824 */ /* 0x000fe200078e020a */
[----:B------:R-:W-:Y:S01]  /*2790*/  LOP3.LUT R7, R8, R219, RZ, 0x3c, !PT ;  /* 0x000000db08077212 */ /* 0x000fe200078e3cff */
[----:B------:R-:W-:Y:S01]  /*27a0*/  IMAD.WIDE.U32 R114, R114, 0x70, RZ ;  /* 0x0000007072727825 */ /* 0x000fe200078e00ff */
[----:B------:R-:W-:-:S02]  /*27b0*/  SHF.R.S32.HI R12, RZ, 0x6, R12 ;  /* 0x00000006ff0c7819 */ /* 0x000fc4000001140c */
[--C-:B------:R-:W-:Y:S01]  /*27c0*/  LOP3.LUT R8, R218, 0x38, R32.reuse, 0xf8, !PT ;  /* 0x00000038da087812 */ /* 0x100fe200078ef820 */
[----:B------:R-:W-:Y:S01]  /*27d0*/  IMAD.IADD R144, R144, 0x1, R7 ;  /* 0x0000000190907824 */ /* 0x000fe200078e0207 */
[----:B------:R-:W-:Y:S01]  /*27e0*/  LOP3.LUT R10, R217, 0x38, R32, 0xf8, !PT ;  /* 0x00000038d90a7812 */ /* 0x000fe200078ef820 */
[----:B------:R-:W-:Y:S01]  /*27f0*/  IMAD R141, R12, 0x1c00, R220 ;  /* 0x00001c000c8d7824 */ /* 0x000fe200078e02dc */
[----:B------:R-:W-:Y:S01]  /*2800*/  LOP3.LUT R8, R8, R219, RZ, 0x3c, !PT ;  /* 0x000000db08087212 */ /* 0x000fe200078e3cff */
[----:B------:R-:W-:Y:S01]  /*2810*/  IMAD R139, R12, 0x1c00, R221 ;  /* 0x00001c000c8b7824 */ /* 0x000fe200078e02dd */
[----:B------:R-:W-:Y:S01]  /*2820*/  LOP3.LUT R10, R10, R20, RZ, 0x3c, !PT ;  /* 0x000000140a0a7212 */ /* 0x000fe200078e3cff */
[----:B------:R-:W-:Y:S01]  /*2830*/  IMAD.IADD R133, R115, 0x1, R133 ;  /* 0x0000000173857824 */ /* 0x000fe200078e0285 */
[----:B------:R-:W-:Y:S01]  /*2840*/  SHF.R.S32.HI R9, RZ, 0x1f, R145 ;  /* 0x0000001fff097819 */ /* 0x000fe20000011491 */
[----:B------:R-:W-:Y:S01]  /*2850*/  IMAD.IADD R141, R141, 0x1, R8 ;  /* 0x000000018d8d7824 */ /* 0x000fe200078e0208 */
[----:B------:R-:W-:Y:S01]  /*2860*/  LOP3.LUT R11, R217, 0x38, R21, 0xf8, !PT ;  /* 0x00000038d90b7812 */ /* 0x000fe200078ef815 */
[----:B------:R-:W-:Y:S01]  /*2870*/  IMAD.IADD R139, R139, 0x1, R10 ;  /* 0x000000018b8b7824 */ /* 0x000fe200078e020a */
[----:B------:R-:W-:Y:S01]  /*2880*/  LOP3.LUT R7, R217, 0x38, R27, 0xf8, !PT ;  /* 0x00000038d9077812 */ /* 0x000fe200078ef81b */
[C---:B------:R-:W-:Y:S01]  /*2890*/  IMAD R8, R9.reuse, R108, RZ ;  /* 0x0000006c09087224 */ /* 0x040fe200078e02ff */
[----:B------:R-:W-:Y:S01]  /*28a0*/  LOP3.LUT R12, R218, 0x18, R18, 0xf8, !PT ;  /* 0x00000018da0c7812 */ /* 0x000fe200078ef812 */
[----:B------:R-:W-:Y:S01]  /*28b0*/  IMAD R10, R9, R102, RZ ;  /* 0x00000066090a7224 */ /* 0x000fe200078e02ff */
[-C--:B------:R-:W-:Y:S01]  /*28c0*/  LOP3.LUT R11, R11, R20.reuse, RZ, 0x3c, !PT ;  /* 0x000000140b0b7212 */ /* 0x080fe200078e3cff */
[----:B------:R-:W-:Y:S01]  /*28d0*/  VIADD R9, R18, 0xa0 ;  /* 0x000000a012097836 */ /* 0x000fe20000000000 */
[----:B------:R-:W-:Y:S01]  /*28e0*/  LOP3.LUT R7, R7, R20, RZ, 0x3c, !PT ;  /* 0x0000001407077212 */ /* 0x000fe200078e3cff */
[----:B------:R-:W-:Y:S01]  /*28f0*/  IMAD R35, R145, R109, R8 ;  /* 0x0000006d91237224 */ /* 0x000fe200078e0208 */
[----:B------:R-:W-:Y:S01]  /*2900*/  LOP3.LUT R29, R12, R219, RZ, 0x3c, !PT ;  /* 0x000000db0c1d7212 */ /* 0x000fe200078e3cff */
[----:B------:R-:W-:Y:S01]  /*2910*/  IMAD.IADD R142, R142, 0x1, R11 ;  /* 0x000000018e8e7824 */ /* 0x000fe200078e020b */
[----:B------:R-:W-:Y:S01]  /*2920*/  ISETP.GE.AND P2, PT, R9, UR6, PT ;  /* 0x0000000609007c0c */ /* 0x000fe2000bf46270 */
[----:B------:R-:W-:Y:S01]  /*2930*/  IMAD R37, R145, R103, R10 ;  /* 0x0000006791257224 */ /* 0x000fe200078e020a */
[----:B------:R-:W-:Y:S01]  /*2940*/  IADD3 R140, R140, R7, RZ ;  /* 0x000000078c8c7210 */ /* 0x000fe20007ffe0ff */
[----:B------:R-:W-:Y:S01]  /*2950*/  IMAD.SHL.U32 R8, R108, 0x40, RZ ;  /* 0x000000406c087824 */ /* 0x000fe200078e00ff */
[----:B------:R-:W-:Y:S01]  /*2960*/  SEL R31, RZ, 0x20, P2 ;  /* 0x00000020ff1f7807 */ /* 0x000fe20001000000 */
[----:B------:R-:W-:Y:S01]  /*2970*/  IMAD.IADD R138, R220, 0x1, R29 ;  /* 0x00000001dc8a7824 */ /* 0x000fe200078e021d */
[C---:B------:R-:W-:Y:S01]  /*2980*/  SHF.L.U64.HI R7, R108.reuse, 0x6, R109 ;  /* 0x000000066c077819 */ /* 0x040fe2000001026d */
[----:B------:R-:W-:Y:S01]  /*2990*/  IMAD.WIDE.U32 R108, R108, 0x70, RZ ;  /* 0x000000706c6c7825 */ /* 0x000fe200078e00ff */
[----:B------:R-:W-:-:S02]  /*29a0*/  SHF.L.U64.HI R10, R102, 0x6, R103 ;  /* 0x00000006660a7819 */ /* 0x000fc40000010267 */
[C---:B------:R-:W-:Y:S01]  /*29b0*/  SHF.L.U32 R11, R102.reuse, 0x6, RZ ;  /* 0x00000006660b7819 */ /* 0x040fe200000006ff */
[----:B------:R-:W-:Y:S01]  /*29c0*/  IMAD.WIDE.U32 R102, R102, 0x70, RZ ;  /* 0x0000007066667825 */ /* 0x000fe200078e00ff */
[----:B------:R-:W-:Y:S02]  /*29d0*/  SHF.R.S32.HI R20, RZ, 0x3, R21 ;  /* 0x00000003ff147819 */ /* 0x000fe40000011415 */
[----:B------:R-:W-:Y:S01]  /*29e0*/  SHF.R.S32.HI R26, RZ, 0x3, R27 ;  /* 0x00000003ff1a7819 */ /* 0x000fe2000001141b */
[----:B------:R-:W-:Y:S01]  /*29f0*/  IMAD.IADD R12, R113, 0x1, R35 ;  /* 0x00000001710c7824 */ /* 0x000fe200078e0223 */
[----:B------:R-:W-:Y:S01]  /*2a00*/  LOP3.LUT R38, R30, R31, RZ, 0xfc, !PT ;  /* 0x0000001f1e267212 */ /* 0x000fe200078efcff */
[----:B------:R-:W-:Y:S01]  /*2a10*/  IMAD.IADD R13, R35, 0x1, R111 ;  /* 0x00000001230d7824 */ /* 0x000fe200078e026f */
[----:B------:R-:W-:Y:S01]  /*2a20*/  LOP3.LUT R21, R21, 0xfffffff8, RZ, 0xc0, !PT ;  /* 0xfffffff815157812 */ /* 0x000fe200078ec0ff */
[----:B------:R-:W-:Y:S01]  /*2a30*/  IMAD.IADD R14, R107, 0x1, R37 ;  /* 0x000000016b0e7824 */ /* 0x000fe200078e0225 */
[----:B------:R-:W-:Y:S01]  /*2a40*/  LOP3.LUT R27, R27, 0xfffffff8, RZ, 0xc0, !PT ;  /* 0xfffffff81b1b7812 */ /* 0x000fe200078ec0ff */
[----:B------:R-:W-:Y:S01]  /*2a50*/  IMAD.IADD R15, R37, 0x1, R105 ;  /* 0x00000001250f7824 */ /* 0x000fe200078e0269 */
[----:B------:R-:W-:Y:S01]  /*2a60*/  LOP3.LUT R29, R32, 0xfffffff8, RZ, 0xc0, !PT ;  /* 0xfffffff8201d7812 */ /* 0x000fe200078ec0ff */
[----:B------:R-:W-:Y:S01]  /*2a70*/  IMAD.IADD R134, R109, 0x1, R33 ;  /* 0x000000016d867824 */ /* 0x000fe200078e0221 */
[----:B------:R-:W-:Y:S01]  /*2a80*/  SHF.R.S32.HI R28, RZ, 0x3, R32 ;  /* 0x00000003ff1c7819 */ /* 0x000fe20000011420 */
[----:B------:R-:W-:Y:S01]  /*2a90*/  IMAD.IADD R39, R117, 0x1, R39 ;  /* 0x0000000175277824 */ /* 0x000fe200078e0227 */
[----:B------:R-:W-:-:S02]  /*2aa0*/  LOP3.LUT R34, R38, 0x2, RZ, 0xc0, !PT ;  /* 0x0000000226227812 */ /* 0x000fc400078ec0ff */
[C---:B------:R-:W-:Y:S02]  /*2ab0*/  LOP3.LUT R35, R38.reuse, 0x4, RZ, 0xc0, !PT ;  /* 0x0000000426237812 */ /* 0x040fe400078ec0ff */
[C---:B------:R-:W-:Y:S02]  /*2ac0*/  LOP3.LUT R36, R38.reuse, 0x8, RZ, 0xc0, !PT ;  /* 0x0000000826247812 */ /* 0x040fe400078ec0ff */
[----:B------:R-:W-:Y:S02]  /*2ad0*/  LOP3.LUT R37, R38, 0x10, RZ, 0xc0, !PT ;  /* 0x0000001026257812 */ /* 0x000fe400078ec0ff */
[----:B------:R-:W-:Y:S02]  /*2ae0*/  IADD3 R135, R103, R135, RZ ;  /* 0x0000008767877210 */ /* 0x000fe40007ffe0ff */
[----:B------:R-:W-:Y:S02]  /*2af0*/  LOP3.LUT R30, R30, 0x1, RZ, 0xc0, !PT ;  /* 0x000000011e1e7812 */ /* 0x000fe400078ec0ff */
[----:B------:R-:W-:-:S02]  /*2b00*/  SHF.R.S32.HI R31, RZ, 0x1f, R21 ;  /* 0x0000001fff1f7819 */ /* 0x000fc40000011415 */
[----:B------:R-:W-:Y:S02]  /*2b10*/  SHF.R.S32.HI R32, RZ, 0x1f, R27 ;  /* 0x0000001fff207819 */ /* 0x000fe4000001141b */
[----:B------:R-:W-:Y:S02]  /*2b20*/  SHF.R.S32.HI R33, RZ, 0x1f, R29 ;  /* 0x0000001fff217819 */ /* 0x000fe4000001141d */
[----:B------:R-:W-:-:S07]  /*2b30*/  LOP3.LUT R38, R38, 0x20, RZ, 0xc0, !PT ;  /* 0x0000002026267812 */ /* 0x000fce00078ec0ff */
.L_x_2622:
[----:B-12---:R-:W2:Y:S01]  /*2b40*/  LDL.LU R45, [R1+0x20] ;  /* 0x00002000012d7983 */ /* 0x006ea20000300800 */
[----:B------:R-:W-:Y:S01]  /*2b50*/  IADD3 R47, R24, -0x1, RZ ;  /* 0xffffffff182f7810 */ /* 0x000fe20007ffe0ff */
[----:B------:R-:W0:Y:S01]  /*2b60*/  LDC.64 R122, c[0x0][0x2e8] ;  /* 0x0000ba00ff7a7b82 */ /* 0x000e220000000a00 */
[----:B------:R-:W-:Y:S01]  /*2b70*/  LOP3.LUT P5, RZ, R132, 0x4, RZ, 0xc0, !PT ;  /* 0x0000000484ff7812 */ /* 0x000fe200078ac0ff */
[----:B------:R-:W-:Y:S01]  /*2b80*/  IMAD R40, R17, 0x5400, R138 ;  /* 0x0000540011287824 */ /* 0x000fe200078e028a */
[----:B------:R-:W-:Y:S01]  /*2b90*/  SHF.R.S32.HI R44, RZ, 0x1f, R47 ;  /* 0x0000001fff2c7819 */ /* 0x000fe2000001142f */
[-C--:B------:R-:W-:Y:S01]  /*2ba0*/  IMAD R41, R133, R47.reuse, RZ ;  /* 0x0000002f85297224 */ /* 0x080fe200078e02ff */
[----:B------:R-:W-:Y:S05]  /*2bb0*/  YIELD ;  /* 0x0000000000007946 */ /* 0x000fea0003800000 */
[----:B------:R-:W-:Y:S01]  /*2bc0*/  IMAD.WIDE.U32 R126, R114, R47, RZ ;  /* 0x0000002f727e7225 */ /* 0x000fe200078e00ff */
[----:B------:R-:W1:Y:S01]  /*2bd0*/  LDC R101, c[0x0][0x3f4] ;  /* 0x0000fd00ff657b82 */ /* 0x000e620000000800 */
[----:B------:R-:W-:Y:S02]  /*2be0*/  BSSY B0, `(.L_x_2523) ;  /* 0x0000758000007945 */ /* 0x000fe40003800000 */
[----:B------:R-:W-:Y:S01]  /*2bf0*/  IMAD R41, R44, R114, R41 ;  /* 0x000000722c297224 */ /* 0x000fe200078e0229 */
[----:B------:R-:W-:-:S02]  /*2c00*/  IADD3 R24, P2, P3, R4, R126, R137 ;  /* 0x0000007e04187210 */ /* 0x000fc40007b5e089 */
[----:B------:R-:W-:Y:S01]  /*2c10*/  IADD3 R42, P4, R4, R126, RZ ;  /* 0x0000007e042a7210 */ /* 0x000fe20007f9e0ff */
[----:B------:R-:W-:-:S04]  /*2c20*/  IMAD.IADD R96, R127, 0x1, R41 ;  /* 0x000000017f607824 */ /* 0x000fc800078e0229 */
[----:B------:R-:W-:Y:S01]  /*2c30*/  IMAD.X R43, R96, 0x1, R6, P4 ;  /* 0x00000001602b7824 */ /* 0x000fe200020e0606 */
[----:B------:R-:W-:Y:S02]  /*2c40*/  IADD3.X R41, R6, R96, R136, P2, P3 ;  /* 0x0000006006297210 */ /* 0x000fe400017e6488 */
[----:B------:R-:W-:Y:S02]  /*2c50*/  ISETP.GT.AND P3, PT, R47, R125, PT ;  /* 0x0000007d2f00720c */ /* 0x000fe40003f64270 */
[-C--:B0-----:R-:W-:Y:S02]  /*2c60*/  LEA R48, P2, R24, R122.reuse, 0x1 ;  /* 0x0000007a18307211 */ /* 0x081fe400078408ff */
[----:B------:R-:W-:Y:S02]  /*2c70*/  LEA R50, P4, R42, R122, 0x1 ;  /* 0x0000007a2a327211 */ /* 0x000fe400078808ff */
[-C--:B------:R-:W-:Y:S02]  /*2c80*/  LEA.HI.X R49, R24, R123.reuse, R41, 0x1, P2 ;  /* 0x0000007b18317211 */ /* 0x080fe400010f0c29 */
[----:B------:R-:W-:Y:S01]  /*2c90*/  LEA.HI.X R51, R42, R123, R43, 0x1, P4 ;  /* 0x0000007b2a337211 */ /* 0x000fe200020f0c2b */
[C---:B------:R-:W-:Y:S01]  /*2ca0*/  VIADD R42, R40.reuse, 0x20 ;  /* 0x00000020282a7836 */ /* 0x040fe20000000000 */
[----:B-1----:R-:W-:Y:S01]  /*2cb0*/  ISETP.GE.AND P2, PT, R101, 0x1, PT ;  /* 0x000000016500780c */ /* 0x002fe20003f46270 */
[C---:B------:R-:W-:Y:S01]  /*2cc0*/  @P5 VIADD R42, R40.reuse, 0xffffffe0 ;  /* 0xffffffe0282a5836 */ /* 0x040fe20000000000 */
[----:B------:R-:W-:Y:S01]  /*2cd0*/  MOV R24, R47 ;  /* 0x0000002f00187202 */ /* 0x000fe20000000f00 */
[----:B------:R-:W-:-:S02]  /*2ce0*/  IMAD R40, R40, 0x2, R25 ;  /* 0x0000000228287824 */ /* 0x000fc400078e0219 */
[----:B------:R-:W-:Y:S01]  /*2cf0*/  IMAD R41, R42, 0x2, R25 ;  /* 0x000000022a297824 */ /* 0x000fe200078e0219 */
[----:B--2---:R-:W-:-:S04]  /*2d00*/  LOP3.LUT R45, R45, 0xfffffffd, RZ, 0xc0, !PT ;  /* 0xfffffffd2d2d7812 */ /* 0x004fc800078ec0ff */
[----:B------:R-:W-:-:S05]  /*2d10*/  @P3 LOP3.LUT R45, R45, 0x2, RZ, 0xfc, !PT ;  /* 0x000000022d2d3812 */ /* 0x000fca00078efcff */
[----:B------:R0:W-:Y:S01]  /*2d20*/  STL [R1+0x20], R45 ;  /* 0x0000202d01007387 */ /* 0x0001e20000100800 */
[----:B-----5:R-:W-:Y:S05]  /*2d30*/  @!P2 BRA `(.L_x_2524) ;  /* 0x000000700028a947 */ /* 0x020fea0003800000 */
[----:B------:R-:W-:Y:S01]  /*2d40*/  ULDC.U8 UR4, c[0x0][0x410] ;  /* 0x0001040000047ab9 */ /* 0x000fe20000000000 */
[-C--:B------:R-:W-:Y:S01]  /*2d50*/  IMAD R43, R134, R47.reuse, RZ ;  /* 0x0000002f862b7224 */ /* 0x080fe200078e02ff */
[----:B------:R-:W-:Y:S01]  /*2d60*/  ISETP.NE.AND P2, PT, RZ, UR4, PT ;  /* 0x00000004ff007c0c */ /* 0x000fe2000bf45270 */
[-C--:B0-----:R-:W-:Y:S02]  /*2d70*/  IMAD R45, R135, R47.reuse, RZ ;  /* 0x0000002f872d7224 */ /* 0x081fe400078e02ff */
        /* <DEDUP_REMOVED lines=65> */
.L_x_2527:
[----:B------:R-:W-:Y:S05]  /*3190*/  BSYNC B1 ;  /* 0x0000000000017941 */ /* 0x000fea0003800000 */
.L_x_2526:
        /* <DEDUP_REMOVED lines=12> */
[----:B-----5:R-:W-:Y:S01]  /*3260*/  MOV R129, R76 ;  /* 0x0000004c00817202 */ /* 0x020fe20000000f00 */
[----:B------:R-:W-:Y:S01]  /*3270*/  IMAD.MOV.U32 R128, RZ, RZ, R77 ;  /* 0x000000ffff807224 */ /* 0x000fe200078e004d */
[----:B------:R-:W-:Y:S01]  /*3280*/  CS2R R74, SRZ ;  /* 0x00000000004a7805 */ /* 0x000fe2000001ff00 */
        /* <DEDUP_REMOVED lines=41> */
.L_x_2529:
[----:B------:R-:W-:Y:S05]  /*3520*/  BSYNC B1 ;  /* 0x0000000000017941 */ /* 0x000fea0003800000 */
.L_x_2528:
[----:B------:R-:W2:Y:S01]  /*3530*/  LDL R43, [R1+0x44] ;  /* 0x00004400012b7983 */ /* 0x000ea20000100800 */
[----:B01----:R-:W-:Y:S01]  /*3540*/  IMAD.MOV.U32 R44, RZ, RZ, R81 ;  /* 0x000000ffff2c7224 */ /* 0x003fe200078e0051 */
[----:B------:R-:W-:Y:S01]  /*3550*/  PRMT R157, R129, 0x5410, R128 ;  /* 0x00005410819d7816 */ /* 0x000fe20000000080 */
[----:B------:R-:W-:Y:S02]  /*3560*/  IMAD.MOV.U32 R45, RZ, RZ, R84 ;  /* 0x000000ffff2d7224 */ /* 0x000fe400078e0054 */
[----:B------:R-:W-:Y:S01]  /*3570*/  IMAD.MOV.U32 R46, RZ, RZ, R85 ;  /* 0x000000ffff2e7224 */ /* 0x000fe200078e0055 */
[----:B------:R-:W-:Y:S01]  /*3580*/  PRMT R159, R159, 0x5410, R44 ;  /* 0x000054109f9f7816 */ /* 0x000fe2000000002c */
[----:B------:R-:W-:-:S03]  /*3590*/  IMAD.MOV.U32 R44, RZ, RZ, R89 ;  /* 0x000000ffff2c7224 */ /* 0x000fc600078e0059 */
[----:B------:R-:W-:Y:S01]  /*35a0*/  PRMT R162, R46, 0x5410, R45 ;  /* 0x000054102ea27816 */ /* 0x000fe2000000002d */
[----:B------:R-:W-:Y:S02]  /*35b0*/  IMAD.MOV.U32 R45, RZ, RZ, R96 ;  /* 0x000000ffff2d7224 */ /* 0x000fe400078e0060 */
[----:B------:R-:W-:-:S05]  /*35c0*/  IMAD.MOV.U32 R46, RZ, RZ, R97 ;  /* 0x000000ffff2e7224 */ /* 0x000fca00078e0061 */
[----:B------:R-:W-:Y:S01]  /*35d0*/  PRMT R165, R45, 0x5410, R46 ;  /* 0x000054102da57816 */ /* 0x000fe2000000002e */
[----:B------:R-:W-:Y:S01]  /*35e0*/  IMAD.MOV.U32 R45, RZ, RZ, R123 ;  /* 0x000000ffff2d7224 */ /* 0x000fe200078e007b */
[----:B------:R-:W-:Y:S02]  /*35f0*/  MOV R46, R78 ;  /* 0x0000004e002e7202 */ /* 0x000fe40000000f00 */
[----:B--2---:R-:W-:Y:S01]  /*3600*/  R2UR UR4, R43 ;  /* 0x000000002b0472ca */ /* 0x004fe200000e0000 */
[----:B------:R-:W-:-:S05]  /*3610*/  IMAD.MOV.U32 R43, RZ, RZ, R80 ;  /* 0x000000ffff2b7224 */ /* 0x000fca00078e0050 */
[----:B------:R-:W-:Y:S02]  /*3620*/  PRMT R161, R161, 0x5410, R43 ;  /* 0x00005410a1a17816 */ /* 0x000fe4000000002b */
[----:B------:R-:W-:-:S04]  /*3630*/  MOV R43, R88 ;  /* 0x00000058002b7202 */ /* 0x000fc80000000f00 */
[----:B------:R-:W-:Y:S01]  /*3640*/  PRMT R164, R43, 0x5410, R44 ;  /* 0x000054102ba47816 */ /* 0x000fe2000000002c */
[----:B------:R-:W-:Y:S01]  /*3650*/  IMAD.MOV.U32 R44, RZ, RZ, R122 ;  /* 0x000000ffff2c7224 */ /* 0x000fe200078e007a */
[----:B------:R-:W-:Y:S01]  /*3660*/  UISETP.NE.AND UP0, UPT, UR4, 0x3, UPT ;  /* 0x000000030400788c */ /* 0x000fe2000bf05270 */
[----:B------:R-:W-:-:S03]  /*3670*/  IMAD.MOV.U32 R43, RZ, RZ, R79 ;  /* 0x000000ffff2b7224 */ /* 0x000fc600078e004f */
[----:B------:R-:W-:Y:S01]  /*3680*/  PRMT R153, R44, 0x5410, R45 ;  /* 0x000054102c997816 */ /* 0x000fe2000000002d */
[----:B------:R-:W-:Y:S01]  /*3690*/  IMAD.MOV.U32 R45, RZ, RZ, R83 ;  /* 0x000000ffff2d7224 */ /* 0x000fe200078e0053 */
[----:B------:R-:W-:Y:S01]  /*36a0*/  PRMT R158, R46, 0x5410, R43 ;  /* 0x000054102e9e7816 */ /* 0x000fe2000000002b */
[----:B------:R-:W-:Y:S01]  /*36b0*/  IMAD.MOV.U32 R46, RZ, RZ, R82 ;  /* 0x000000ffff2e7224 */ /* 0x000fe200078e0052 */
[----:B------:R-:W-:Y:S01]  /*36c0*/  PLOP3.LUT P2, PT, PT, PT, UP0, 0x80, 0x0 ;  /* 0x000000000000781c */ /* 0x000fe20003f4f008 */
        /* <DEDUP_REMOVED lines=13> */
[----:B-----5:R-:W-:Y:S01]  /*37a0*/  MOV R46, R52 ;  /* 0x00000034002e7202 */ /* 0x020fe20000000f00 */
[----:B------:R-:W-:-:S03]  /*37b0*/  IMAD.MOV.U32 R43, RZ, RZ, R53 ;  /* 0x000000ffff2b7224 */ /* 0x000fc600078e0035 */
        /* <DEDUP_REMOVED lines=35> */
[----:B------:R-:W-:-:S03]  /*39f0*/  IMAD.MOV.U32 R44, RZ, RZ, R75 ;  /* 0x000000ffff2c7224 */ /* 0x000fc600078e004b */
[----:B------:R-:W-:Y:S02]  /*3a00*/  PRMT R159, R43, 0x7610, R159 ;  /* 0x000076102b9f7816 */ /* 0x000fe4000000009f */
[----:B------:R-:W-:Y:S01]  /*3a10*/  PRMT R160, R160, 0x5410, R44 ;  /* 0x00005410a0a07816 */ /* 0x000fe2000000002c */
[----:B------:R-:W-:Y:S06]  /*3a20*/  @!P2 BRA `(.L_x_2530) ;  /* 0x000000000004a947 */ /* 0x000fec0003800000 */
[----:B------:R-:W-:Y:S01]  /*3a30*/  BPT.TRAP 0x1 ;  /* 0x000000040000795c */ /* 0x000fe20000300000 */
.L_x_2530:
[----:B------:R-:W-:Y:S01]  /*3a40*/  LEA R43, R17, R16, 0x3 ;  /* 0x00000010112b7211 */ /* 0x000fe200078e18ff */
[----:B------:R-:W-:Y:S01]  /*3a50*/  BSSY B1, `(.L_x_2531) ;  /* 0x0000004000017945 */ /* 0x000fe20003800000 */
[----:B------:R-:W-:-:S04]  /*3a60*/  SHF.L.U32 R100, R209, 0x1f, RZ ;  /* 0x0000001fd1647819 */ /* 0x000fc800000006ff */
[----:B------:R-:W0:Y:S02]  /*3a70*/  SYNCS.PHASECHK.TRANS64.TRYWAIT P5, [R43+URZ+0x36890], R100 ;  /* 0x036890642b0075a7 */ /* 0x000e2400080a017f */
[----:B0-----:R-:W-:Y:S05]  /*3a80*/  @!P5 BRA `(.L_x_2532) ;  /* 0x000002d0007cd947 */ /* 0x001fea0003800000 */
.L_x_2914:
[----:B------:R-:W-:Y:S05]  /*3a90*/  BSYNC B1 ;  /* 0x0000000000017941 */ /* 0x000fea0003800000 */
.L_x_2531:
        /* <DEDUP_REMOVED lines=21> */
[-C--:B------:R-:W-:Y:S01]  /*3bf0*/  FFMA.FTZ R45, R127, R92.reuse, -R45 ;  /* 0x0000005c7f2d7223 */ /* 0x080fe2000001082d */
[----:B------:R-:W-:Y:S02]  /*3c00*/  HADD2.F32 R127, -RZ, R44.H0_H0 ;  /* 0x2000002cff7f7230 */ /* 0x000fe40000004100 */
[----:B------:R-:W-:Y:S01]  /*3c10*/  FFMA.FTZ R92, R123, R92, R93 ;  /* 0x0000005c7b5c7223 */ /* 0x000fe2000001005d */
[----:B------:R-:W-:-:S02]  /*3c20*/  HADD2.F32 R93, -RZ, R47.H1_H1 ;  /* 0x3000002fff5d7230 */ /* 0x000fc40000004100 */
[----:B------:R-:W-:Y:S02]  /*3c30*/  HADD2.F32 R123, -RZ, R47.H0_H0 ;  /* 0x2000002fff7b7230 */ /* 0x000fe40000004100 */
[----:B------:R-:W-:Y:S01]  /*3c40*/  F2FP.F16.F32.PACK_AB R45, R92, R45 ;  /* 0x0000002d5c2d723e */ /* 0x000fe200000000ff */
[----:B------:R-:W-:-:S04]  /*3c50*/  FMUL.FTZ R47, R93, R126 ;  /* 0x0000007e5d2f7220 */ /* 0x000fc80000410000 */
[C---:B------:R-:W-:Y:S01]  /*3c60*/  FFMA.FTZ R47, R123.reuse, R122, -R47 ;  /* 0x0000007a7b2f7223 */ /* 0x040fe2000001082f */
[----:B------:R-:W-:Y:S01]  /*3c70*/  FMUL.FTZ R123, R123, R126 ;  /* 0x0000007e7b7b7220 */ /* 0x000fe20000410000 */
[----:B------:R-:W-:-:S03]  /*3c80*/  HADD2.F32 R126, -RZ, R168.H0_H0 ;  /* 0x200000a8ff7e7230 */ /* 0x000fc60000004100 */
[----:B------:R-:W-:Y:S01]  /*3c90*/  FFMA.FTZ R93, R93, R122, R123 ;  /* 0x0000007a5d5d7223 */ /* 0x000fe2000001007b */
[----:B------:R-:W-:Y:S02]  /*3ca0*/  HADD2.F32 R122, -RZ, R44.H1_H1 ;  /* 0x3000002cff7a7230 */ /* 0x000fe40000004100 */
        /* <DEDUP_REMOVED lines=16> */
.L_x_2538:
[----:B------:R-:W-:Y:S05]  /*3db0*/  BSYNC B3 ;  /* 0x0000000000037941 */ /* 0x000fea0003800000 */
.L_x_2537:
[----:B--2---:R1:W-:Y:S02]  /*3dc0*/  STG.E.128 desc[UR60][R50.64], R44 ;  /* 0x0000002c32007986 */ /* 0x0043e4000c101d3c */
.L_x_2536:
[----:B------:R-:W-:Y:S05]  /*3dd0*/  BSYNC B2 ;  /* 0x0000000000027941 */ /* 0x000fea0003800000 */
.L_x_2535:
        /* <DEDUP_REMOVED lines=9> */
[----:B------:R-:W-:Y:S01]  /*3e70*/  SHF.R.U64 R92, R96, 0x10, R97 ;  /* 0x00000010605c7819 */ /* 0x000fe20000001261 */
[----:B------:R-:W-:Y:S01]  /*3e80*/  HADD2.F32 R122, -RZ, R167.H1_H1 ;  /* 0x300000a7ff7a7230 */ /* 0x000fe20000004100 */
[----:B------:R-:W-:Y:S01]  /*3e90*/  SHF.R.U32.HI R99, RZ, 0x10, R99 ;  /* 0x00000010ff637819 */ /* 0x000fe20000011663 */
[----:B------:R-:W-:Y:S01]  /*3ea0*/  HADD2.F32 R98, -RZ, R98.H0_H0 ;  /* 0x20000062ff627230 */ /* 0x000fe20000004100 */
[----:B------:R-:W-:Y:S01]  /*3eb0*/  SHF.R.U32.HI R97, RZ, 0x10, R97 ;  /* 0x00000010ff617819 */ /* 0x000fe20000011661 */
[--C-:B------:R-:W-:Y:S02]  /*3ec0*/  HADD2.F32 R45, -RZ, R93.reuse.H1_H1 ;  /* 0x3000005dff2d7230 */ /* 0x100fe40000004100 */
[----:B------:R-:W-:Y:S02]  /*3ed0*/  HADD2.F32 R93, -RZ, R93.H0_H0 ;  /* 0x2000005dff5d7230 */ /* 0x000fe40000004100 */
[----:B------:R-:W-:-:S02]  /*3ee0*/  HADD2.F32 R92, -RZ, R92.H0_H0 ;  /* 0x2000005cff5c7230 */ /* 0x000fc40000004100 */
[-C--:B------:R-:W-:Y:S01]  /*3ef0*/  FMUL.FTZ R96, R45, R98.reuse ;  /* 0x000000622d607220 */ /* 0x080fe20000410000 */
[----:B------:R-:W-:Y:S02]  /*3f00*/  HADD2.F32 R97, -RZ, R97.H0_H0 ;  /* 0x20000061ff617230 */ /* 0x000fe40000004100 */
[C---:B------:R-:W-:Y:S01]  /*3f10*/  FMUL.FTZ R98, R93.reuse, R98 ;  /* 0x000000625d627220 */ /* 0x040fe20000410000 */
[----:B------:R-:W-:-:S03]  /*3f20*/  FFMA.FTZ R96, R93, R92, -R96 ;  /* 0x0000005c5d607223 */ /* 0x000fc60000010860 */
[----:B------:R-:W-:Y:S01]  /*3f30*/  FFMA.FTZ R98, R45, R92, R98 ;  /* 0x0000005c2d627223 */ /* 0x000fe20000010062 */
[----:B------:R-:W-:Y:S02]  /*3f40*/  IMAD.MOV.U32 R92, RZ, RZ, R44 ;  /* 0x000000ffff5c7224 */ /* 0x000fe400078e002c */
[----:B------:R-:W-:Y:S02]  /*3f50*/  IMAD.MOV.U32 R44, RZ, RZ, R47 ;  /* 0x000000ffff2c7224 */ /* 0x000fe400078e002f */
[----:B------:R-:W-:Y:S01]  /*3f60*/  HADD2.F32 R47, -RZ, R99.H0_H0 ;  /* 0x20000063ff2f7230 */ /* 0x000fe20000004100 */
[----:B------:R-:W-:Y:S02]  /*3f70*/  F2FP.F16.F32.PACK_AB R96, R98, R96 ;  /* 0x000000606260723e */ /* 0x000fe400000000ff */
[--C-:B------:R-:W-:Y:S02]  /*3f80*/  HADD2.F32 R45, -RZ, R44.reuse.H1_H1 ;  /* 0x3000002cff2d7230 */ /* 0x100fe40000004100 */
[----:B------:R-:W-:-:S03]  /*3f90*/  HADD2.F32 R44, -RZ, R44.H0_H0 ;  /* 0x2000002cff2c7230 */ /* 0x000fc60000004100 */
[CC--:B------:R-:W-:Y:S02]  /*3fa0*/  FMUL.FTZ R93, R45.reuse, R47.reuse ;  /* 0x0000002f2d5d7220 */ /* 0x0c0fe40000410000 */
[C---:B------:R-:W-:Y:S02]  /*3fb0*/  FMUL.FTZ R47, R44.reuse, R47 ;  /* 0x0000002f2c2f7220 */ /* 0x040fe40000410000 */
[-C--:B------:R-:W-:Y:S01]  /*3fc0*/  FFMA.FTZ R44, R44, R97.reuse, -R93 ;  /* 0x000000612c2c7223 */ /* 0x080fe2000001085d */
[----:B------:R-:W-:Y:S02]  /*3fd0*/  IMAD.MOV.U32 R93, RZ, RZ, R46 ;  /* 0x000000ffff5d7224 */ /* 0x000fe400078e002e */
[----:B------:R-:W-:Y:S01]  /*3fe0*/  FFMA.FTZ R45, R45, R97, R47 ;  /* 0x000000612d2d7223 */ /* 0x000fe2000001002f */
[----:B------:R-:W-:Y:S02]  /*3ff0*/  HADD2.F32 R46, -RZ, R92.H1_H1 ;  /* 0x3000005cff2e7230 */ /* 0x000fe40000004100 */
[----:B------:R-:W-:-:S02]  /*4000*/  HADD2.F32 R97, -RZ, R167.H0_H0 ;  /* 0x200000a7ff617230 */ /* 0x000fc40000004100 */
[----:B------:R-:W-:Y:S02]  /*4010*/  HADD2.F32 R47, -RZ, R92.H0_H0 ;  /* 0x2000005cff2f7230 */ /* 0x000fe40000004100 */
[----:B------:R-:W-:Y:S02]  /*4020*/  HADD2.F32 R92, -RZ, R165.H0_H0 ;  /* 0x200000a5ff5c7230 */ /* 0x000fe40000004100 */
[-C--:B------:R-:W-:Y:S01]  /*4030*/  FMUL.FTZ R99, R46, R97.reuse ;  /* 0x000000612e637220 */ /* 0x080fe20000410000 */
[----:B------:R-:W-:-:S03]  /*4040*/  FMUL.FTZ R97, R47, R97 ;  /* 0x000000612f617220 */ /* 0x000fc60000410000 */
[-C--:B------:R-:W-:Y:S01]  /*4050*/  FFMA.FTZ R47, R47, R92.reuse, -R99 ;  /* 0x0000005c2f2f7223 */ /* 0x080fe20000010863 */
[----:B------:R-:W-:Y:S01]  /*4060*/  FFMA.FTZ R46, R46, R92, R97 ;  /* 0x0000005c2e2e7223 */ /* 0x000fe20000010061 */
[--C-:B------:R-:W-:Y:S02]  /*4070*/  HADD2.F32 R92, -RZ, R93.reuse.H1_H1 ;  /* 0x3000005dff5c7230 */ /* 0x100fe40000004100 */
[----:B------:R-:W-:Y:S02]  /*4080*/  HADD2.F32 R97, -RZ, R93.H0_H0 ;  /* 0x2000005dff617230 */ /* 0x000fe40000004100 */
[----:B------:R-:W-:Y:S02]  /*4090*/  HADD2.F32 R93, -RZ, R165.H1_H1 ;  /* 0x300000a5ff5d7230 */ /* 0x000fe40000004100 */
[-C--:B------:R-:W-:Y:S01]  /*40a0*/  FMUL.FTZ R99, R92, R122.reuse ;  /* 0x0000007a5c637220 */ /* 0x080fe20000410000 */
[----:B------:R-:W-:Y:S01]  /*40b0*/  F2FP.F16.F32.PACK_AB R46, R46, R47 ;  /* 0x0000002f2e2e723e */ /* 0x000fe200000000ff */
[----:B------:R-:W-:-:S02]  /*40c0*/  FMUL.FTZ R122, R97, R122 ;  /* 0x0000007a617a7220 */ /* 0x000fc40000410000 */
[-C--:B------:R-:W-:Y:S02]  /*40d0*/  FFMA.FTZ R99, R97, R93.reuse, -R99 ;  /* 0x0000005d61637223 */ /* 0x080fe40000010863 */
[----:B------:R-:W-:Y:S01]  /*40e0*/  FFMA.FTZ R122, R92, R93, R122 ;  /* 0x0000005d5c7a7223 */ /* 0x000fe2000001007a */
[----:B------:R-:W-:Y:S01]  /*40f0*/  F2FP.F16.F32.PACK_AB R92, R45, R44 ;  /* 0x0000002c2d5c723e */ /* 0x000fe200000000ff */
[----:B------:R-:W-:Y:S01]  /*4100*/  IMAD.MOV.U32 R44, RZ, RZ, R46 ;  /* 0x000000ffff2c7224 */ /* 0x000fe200078e002e */
[----:B------:R-:W-:Y:S02]  /*4110*/  MOV R45, R96 ;  /* 0x00000060002d7202 */ /* 0x000fe40000000f00 */
[----:B------:R-:W-:Y:S01]  /*4120*/  F2FP.F16.F32.PACK_AB R99, R122, R99 ;  /* 0x000000637a63723e */ /* 0x000fe200000000ff */
[----:B------:R-:W-:-:S04]  /*4130*/  IMAD.MOV.U32 R47, RZ, RZ, R92 ;  /* 0x000000ffff2f7224 */ /* 0x000fc800078e005c */
[----:B------:R-:W-:-:S07]  /*4140*/  IMAD.MOV.U32 R46, RZ, RZ, R99 ;  /* 0x000000ffff2e7224 */ /* 0x000fce00078e0063 */
.L_x_2542:
[----:B------:R-:W-:Y:S05]  /*4150*/  BSYNC B3 ;  /* 0x0000000000037941 */ /* 0x000fea0003800000 */
.L_x_2541:
[----:B--2---:R2:W-:Y:S02]  /*4160*/  STG.E.128 desc[UR60][R50.64+0x40], R44 ;  /* 0x0000402c32007986 */ /* 0x0045e4000c101d3c */
.L_x_2540:
[----:B------:R-:W-:Y:S05]  /*4170*/  BSYNC B2 ;  /* 0x0000000000027941 */ /* 0x000fea0003800000 */
.L_x_2539:
        /* <DEDUP_REMOVED lines=33> */
[----:B------:R-:W-:Y:S01]  /*4390*/  MOV R88, R46 ;  /* 0x0000002e00587202 */ /* 0x000fe20000000f00 */
[--C-:B------:R-:W-:Y:S02]  /*43a0*/  HADD2.F32 R46, -RZ, R89.reuse.H1_H1 ;  /* 0x30000059ff2e7230 */ /* 0x100fe40000004100 */
[----:B------:R-:W-:-:S02]  /*43b0*/  HADD2.F32 R47, -RZ, R89.H0_H0 ;  /* 0x20000059ff2f7230 */ /* 0x000fc40000004100 */
        /* <DEDUP_REMOVED lines=19> */
.L_x_2546:
[----:B------:R-:W-:Y:S05]  /*44f0*/  BSYNC B3 ;  /* 0x0000000000037941 */ /* 0x000fea0003800000 */
.L_x_2545:
[----:B--2---:R3:W-:Y:S02]  /*4500*/  STG.E.128 desc[UR60][R50.64+0x80], R44 ;  /* 0x0000802c32007986 */ /* 0x0047e4000c101d3c */
.L_x_2544:
[----:B------:R-:W-:Y:S05]  /*4510*/  BSYNC B2 ;  /* 0x0000000000027941 */ /* 0x000fea0003800000 */
.L_x_2543:
        /* <DEDUP_REMOVED lines=15> */
[CC--:B------:R-:W-:Y:S01]  /*4610*/  FMUL.FTZ R89, R45.reuse, R86.reuse ;  /* 0x000000562d597220 */ /* 0x0c0fe20000410000 */
[----:B------:R-:W-:Y:S02]  /*4620*/  HADD2.F32 R90, -RZ, R162.H1_H1 ;  /* 0x300000a2ff5a7230 */ /* 0x000fe40000004100 */
[C---:B------:R-:W-:Y:S01]  /*4630*/  FMUL.FTZ R86, R88.reuse, R86 ;  /* 0x0000005658567220 */ /* 0x040fe20000410000 */
[----:B------:R-:W-:Y:S02]  /*4640*/  HADD2.F32 R92, -RZ, R163.H0_H0 ;  /* 0x200000a3ff5c7230 */ /* 0x000fe40000004100 */
[-C--:B------:R-:W-:Y:S01]  /*4650*/  FFMA.FTZ R88, R88, R84.reuse, -R89 ;  /* 0x0000005458587223 */ /* 0x080fe20000010859 */
[----:B------:R-:W-:Y:S01]  /*4660*/  FFMA.FTZ R86, R45, R84, R86 ;  /* 0x000000542d567223 */ /* 0x000fe20000010056 */
[----:B------:R-:W-:Y:S02]  /*4670*/  SHF.R.U32.HI R45, RZ, 0x10, R87 ;  /* 0x00000010ff2d7819 */ /* 0x000fe40000011657 */
[----:B------:R-:W-:-:S02]  /*4680*/  MOV R84, R47 ;  /* 0x0000002f00547202 */ /* 0x000fc40000000f00 */
[----:B------:R-:W-:Y:S01]  /*4690*/  SHF.R.U32.HI R87, RZ, 0x10, R85 ;  /* 0x00000010ff577819 */ /* 0x000fe20000011655 */
[----:B------:R-:W-:Y:S01]  /*46a0*/  HADD2.F32 R47, -RZ, R45.H0_H0 ;  /* 0x2000002dff2f7230 */ /* 0x000fe20000004100 */
[----:B------:R-:W-:Y:S01]  /*46b0*/  F2FP.F16.F32.PACK_AB R86, R86, R88 ;  /* 0x000000585656723e */ /* 0x000fe200000000ff */
[--C-:B------:R-:W-:Y:S02]  /*46c0*/  HADD2.F32 R45, -RZ, R84.reuse.H1_H1 ;  /* 0x30000054ff2d7230 */ /* 0x100fe40000004100 */
[----:B------:R-:W-:Y:S02]  /*46d0*/  HADD2.F32 R85, -RZ, R84.H0_H0 ;  /* 0x20000054ff557230 */ /* 0x000fe40000004100 */
[----:B------:R-:W-:Y:S02]  /*46e0*/  HADD2.F32 R84, -RZ, R87.H0_H0 ;  /* 0x20000057ff547230 */ /* 0x000fe40000004100 */
[----:B------:R-:W-:Y:S01]  /*46f0*/  FMUL.FTZ R89, R45, R47 ;  /* 0x0000002f2d597220 */ /* 0x000fe20000410000 */
[----:B------:R-:W-:-:S02]  /*4700*/  IMAD.MOV.U32 R87, RZ, RZ, R46 ;  /* 0x000000ffff577224 */ /* 0x000fc400078e002e */
[C---:B------:R-:W-:Y:S01]  /*4710*/  FMUL.FTZ R46, R85.reuse, R47 ;  /* 0x0000002f552e7220 */ /* 0x040fe20000410000 */
[-C--:B------:R-:W-:Y:S01]  /*4720*/  FFMA.FTZ R47, R85, R84.reuse, -R89 ;  /* 0x00000054552f7223 */ /* 0x080fe20000010859 */
[--C-:B------:R-:W-:Y:S02]  /*4730*/  HADD2.F32 R89, -RZ, R44.reuse.H1_H1 ;  /* 0x3000002cff597230 */ /* 0x100fe40000004100 */
[----:B------:R-:W-:Y:S01]  /*4740*/  FFMA.FTZ R45, R45, R84, R46 ;  /* 0x000000542d2d7223 */ /* 0x000fe2000001002e */
[----:B------:R-:W-:Y:S02]  /*4750*/  HADD2.F32 R46, -RZ, R44.H0_H0 ;  /* 0x2000002cff2e7230 */ /* 0x000fe40000004100 */
[--C-:B------:R-:W-:Y:S02]  /*4760*/  HADD2.F32 R84, -RZ, R87.reuse.H1_H1 ;  /* 0x30000057ff547230 */ /* 0x100fe40000004100 */
[----:B------:R-:W-:Y:S01]  /*4770*/  FMUL.FTZ R44, R89, R91 ;  /* 0x0000005b592c7220 */ /* 0x000fe20000410000 */
[----:B------:R-:W-:-:S02]  /*4780*/  HADD2.F32 R87, -RZ, R87.H0_H0 ;  /* 0x20000057ff577230 */ /* 0x000fc40000004100 */
[C---:B------:R-:W-:Y:S01]  /*4790*/  FMUL.FTZ R91, R46.reuse, R91 ;  /* 0x0000005b2e5b7220 */ /* 0x040fe20000410000 */
[----:B------:R-:W-:Y:S02]  /*47a0*/  HADD2.F32 R85, -RZ, R162.H0_H0 ;  /* 0x200000a2ff557230 */ /* 0x000fe40000004100 */
[----:B------:R-:W-:Y:S01]  /*47b0*/  FFMA.FTZ R46, R46, R90, -R44 ;  /* 0x0000005a2e2e7223 */ /* 0x000fe2000001082c */
[CC--:B------:R-:W-:Y:S01]  /*47c0*/  FMUL.FTZ R44, R84.reuse, R92.reuse ;  /* 0x0000005c542c7220 */ /* 0x0c0fe20000410000 */
[----:B------:R-:W-:Y:S01]  /*47d0*/  FMUL.FTZ R92, R87, R92 ;  /* 0x0000005c575c7220 */ /* 0x000fe20000410000 */
[----:B------:R-:W-:Y:S01]  /*47e0*/  FFMA.FTZ R91, R89, R90, R91 ;  /* 0x0000005a595b7223 */ /* 0x000fe2000001005b */
[----:B------:R-:W-:Y:S01]  /*47f0*/  F2FP.F16.F32.PACK_AB R47, R45, R47 ;  /* 0x0000002f2d2f723e */ /* 0x000fe200000000ff */
[-C--:B------:R-:W-:Y:S01]  /*4800*/  FFMA.FTZ R44, R87, R85.reuse, -R44 ;  /* 0x00000055572c7223 */ /* 0x080fe2000001082c */
[----:B------:R-:W-:Y:S01]  /*4810*/  FFMA.FTZ R92, R84, R85, R92 ;  /* 0x00000055545c7223 */ /* 0x000fe2000001005c */
[----:B------:R-:W-:Y:S01]  /*4820*/  IMAD.MOV.U32 R45, RZ, RZ, R86 ;  /* 0x000000ffff2d7224 */ /* 0x000fe200078e0056 */
[----:B------:R-:W-:-:S03]  /*4830*/  F2FP.F16.F32.PACK_AB R46, R91, R46 ;  /* 0x0000002e5b2e723e */ /* 0x000fc600000000ff */
[----:B------:R-:W-:Y:S02]  /*4840*/  F2FP.F16.F32.PACK_AB R92, R92, R44 ;  /* 0x0000002c5c5c723e */ /* 0x000fe400000000ff */
[----:B------:R-:W-:-:S03]  /*4850*/  IMAD.MOV.U32 R44, RZ, RZ, R46 ;  /* 0x000000ffff2c7224 */ /* 0x000fc600078e002e */
[----:B------:R-:W-:-:S07]  /*4860*/  IMAD.MOV.U32 R46, RZ, RZ, R92 ;  /* 0x000000ffff2e7224 */ /* 0x000fce00078e005c */
.L_x_2550:
[----:B------:R-:W-:Y:S05]  /*4870*/  BSYNC B3 ;  /* 0x0000000000037941 */ /* 0x000fea0003800000 */
.L_x_2549:
[----:B--2---:R4:W-:Y:S02]  /*4880*/  STG.E.128 desc[UR60][R50.64+0xc0], R44 ;  /* 0x0000c02c32007986 */ /* 0x0049e4000c101d3c */
.L_x_2548:
[----:B------:R-:W-:Y:S05]  /*4890*/  BSYNC B2 ;  /* 0x0000000000027941 */ /* 0x000fea0003800000 */
.L_x_2547:
        /* <DEDUP_REMOVED lines=45> */
[----:B------:R-:W-:-:S03]  /*4b70*/  MOV R45, R81 ;  /* 0x00000051002d7202 */ /* 0x000fc60000000f00 */
[----:B------:R-:W-:Y:S02]  /*4b80*/  F2FP.F16.F32.PACK_AB R47, R47, R88 ;  /* 0x000000582f2f723e */ /* 0x000fe400000000ff */
[----:B------:R-:W-:-:S03]  /*4b90*/  F2FP.F16.F32.PACK_AB R85, R161, R85 ;  /* 0x00000055a155723e */ /* 0x000fc600000000ff */
[----:B------:R-:W-:Y:S02]  /*4ba0*/  IMAD.MOV.U32 R46, RZ, RZ, R47 ;  /* 0x000000ffff2e7224 */ /* 0x000fe400078e002f */
[----:B------:R-:W-:Y:S02]  /*4bb0*/  IMAD.MOV.U32 R44, RZ, RZ, R85 ;  /* 0x000000ffff2c7224 */ /* 0x000fe400078e0055 */
[----:B------:R-:W-:-:S07]  /*4bc0*/  IMAD.MOV.U32 R47, RZ, RZ, R82 ;  /* 0x000000ffff2f7224 */ /* 0x000fce00078e0052 */
.L_x_2554:
[----:B------:R-:W-:Y:S05]  /*4bd0*/  BSYNC B3 ;  /* 0x0000000000037941 */ /* 0x000fea0003800000 */
.L_x_2553:
[----:B--2---:R1:W-:Y:S02]  /*4be0*/  STG.E.128 desc[UR60][R50.64+0x100], R44 ;  /* 0x0001002c32007986 */ /* 0x0043e4000c101d3c */
.L_x_2552:
[----:B------:R-:W-:Y:S05]  /*4bf0*/  BSYNC B2 ;  /* 0x0000000000027941 */ /* 0x000fea0003800000 */
.L_x_2551:
        /* <DEDUP_REMOVED lines=46> */
[----:B------:R-:W-:Y:S01]  /*4ee0*/  F2FP.F16.F32.PACK_AB R46, R158, R47 ;  /* 0x0000002f9e2e723e */ /* 0x000fe200000000ff */
[----:B------:R-:W-:-:S07]  /*4ef0*/  IMAD.MOV.U32 R47, RZ, RZ, R78 ;  /* 0x000000ffff2f7224 */ /* 0x000fce00078e004e */
.L_x_2556:
[----:B------:R-:W-:Y:S05]  /*4f00*/  BSYNC B2 ;  /* 0x0000000000027941 */ /* 0x000fea0003800000 */
.L_x_2555:
[----:B--2---:R1:W-:Y:S02]  /*4f10*/  STG.E.128 desc[UR60][R50.64+0x140], R44 ;  /* 0x0001402c32007986 */ /* 0x0043e4000c101d3c */
.L_x_2534:
[----:B------:R-:W-:Y:S05]  /*4f20*/  BSYNC B1 ;  /* 0x0000000000017941 */ /* 0x000fea0003800000 */
.L_x_2533:
        /* <DEDUP_REMOVED lines=11> */
[----:B--2---:R-:W-:Y:S01]  /*4fe0*/  HADD2.F32 R75, -RZ, R45.H0_H0 ;  /* 0x2000002dff4b7230 */ /* 0x004fe20000004100 */
[--C-:B------:R-:W-:Y:S01]  /*4ff0*/  SHF.R.U64 R50, R72, 0x10, R73.reuse ;  /* 0x0000001048327819 */ /* 0x100fe20000001249 */
[----:B------:R-:W-:Y:S01]  /*5000*/  HADD2.F32 R51, -RZ, R51.H0_H0 ;  /* 0x20000033ff337230 */ /* 0x000fe20000004100 */
[----:B------:R-:W-:Y:S01]  /*5010*/  SHF.R.U32.HI R72, RZ, 0x10, R73 ;  /* 0x00000010ff487819 */ /* 0x000fe20000011649 */
[----:B------:R-:W-:Y:S02]  /*5020*/  HADD2.F32 R73, -RZ, R45.H1_H1 ;  /* 0x3000002dff497230 */ /* 0x000fe40000004100 */
[----:B------:R-:W-:Y:S02]  /*5030*/  HADD2.F32 R74, -RZ, R74.H0_H0 ;  /* 0x2000004aff4a7230 */ /* 0x000fe40000004100 */
[----:B------:R-:W-:Y:S01]  /*5040*/  FMUL.FTZ R80, R75, R51 ;  /* 0x000000334b507220 */ /* 0x000fe20000410000 */
[----:B------:R-:W-:-:S02]  /*5050*/  HADD2.F32 R45, -RZ, R47.H1_H1 ;  /* 0x3000002fff2d7230 */ /* 0x000fc40000004100 */
[----:B------:R-:W-:Y:S01]  /*5060*/  FMUL.FTZ R76, R73, R51 ;  /* 0x00000033494c7220 */ /* 0x000fe20000410000 */
[----:B------:R-:W-:Y:S02]  /*5070*/  HADD2.F32 R47, -RZ, R47.H0_H0 ;  /* 0x2000002fff2f7230 */ /* 0x000fe40000004100 */
[----:B------:R-:W-:Y:S02]  /*5080*/  HADD2.F32 R50, -RZ, R50.H0_H0 ;  /* 0x20000032ff327230 */ /* 0x000fe40000004100 */
[-C--:B------:R-:W-:Y:S01]  /*5090*/  FMUL.FTZ R78, R45, R74.reuse ;  /* 0x0000004a2d4e7220 */ /* 0x080fe20000410000 */
[----:B------:R-:W-:Y:S02]  /*50a0*/  HADD2.F32 R72, -RZ, R72.H0_H0 ;  /* 0x20000048ff487230 */ /* 0x000fe40000004100 */
[----:B------:R-:W-:Y:S01]  /*50b0*/  FMUL.FTZ R74, R47, R74 ;  /* 0x0000004a2f4a7220 */ /* 0x000fe20000410000 */
[----:B------:R-:W-:Y:S02]  /*50c0*/  HADD2.F32 R51, -RZ, R160.H1_H1 ;  /* 0x300000a0ff337230 */ /* 0x000fe40000004100 */
[-C--:B------:R-:W-:Y:S01]  /*50d0*/  FFMA.FTZ R76, R75, R50.reuse, -R76 ;  /* 0x000000324b4c7223 */ /* 0x080fe2000001084c */
[----:B------:R-:W-:Y:S01]  /*50e0*/  FFMA.FTZ R73, R73, R50, R80 ;  /* 0x0000003249497223 */ /* 0x000fe20000010050 */
[-C--:B------:R-:W-:Y:S01]  /*50f0*/  FFMA.FTZ R78, R47, R72.reuse, -R78 ;  /* 0x000000482f4e7223 */ /* 0x080fe2000001084e */
[----:B------:R-:W-:Y:S01]  /*5100*/  FFMA.FTZ R45, R45, R72, R74 ;  /* 0x000000482d2d7223 */ /* 0x000fe2000001004a */
[----:B------:R-:W-:-:S02]  /*5110*/  HADD2.F32 R50, -RZ, R44.H1_H1 ;  /* 0x3000002cff327230 */ /* 0x000fc40000004100 */
[----:B------:R-:W-:Y:S01]  /*5120*/  HADD2.F32 R72, -RZ, R44.H0_H0 ;  /* 0x2000002cff487230 */ /* 0x000fe20000004100 */
[----:B------:R-:W-:Y:S01]  /*5130*/  F2FP.F16.F32.PACK_AB R73, R73, R76 ;  /* 0x0000004c4949723e */ /* 0x000fe200000000ff */
[--C-:B------:R-:W-:Y:S02]  /*5140*/  HADD2.F32 R44, -RZ, R46.reuse.H1_H1 ;  /* 0x3000002eff2c7230 */ /* 0x100fe40000004100 */
[-C--:B------:R-:W-:Y:S01]  /*5150*/  FMUL.FTZ R75, R50, R159.reuse ;  /* 0x0000009f324b7220 */ /* 0x080fe20000410000 */
[--C-:B------:R-:W-:Y:S02]  /*5160*/  HADD2.F32 R47, -RZ, R155.reuse.H0_H0 ;  /* 0x2000009bff2f7230 */ /* 0x100fe40000004100 */
[----:B------:R-:W-:Y:S01]  /*5170*/  FMUL.FTZ R159, R72, R159 ;  /* 0x0000009f489f7220 */ /* 0x000fe20000410000 */
[----:B------:R-:W-:Y:S02]  /*5180*/  HADD2.F32 R46, -RZ, R46.H0_H0 ;  /* 0x2000002eff2e7230 */ /* 0x000fe40000004100 */
[----:B------:R-:W-:Y:S01]  /*5190*/  FMUL.FTZ R77, R44, R51 ;  /* 0x000000332c4d7220 */ /* 0x000fe20000410000 */
[----:B------:R-:W-:-:S02]  /*51a0*/  HADD2.F32 R155, -RZ, R155.H1_H1 ;  /* 0x3000009bff9b7230 */ /* 0x000fc40000004100 */
[-C--:B------:R-:W-:Y:S01]  /*51b0*/  FFMA.FTZ R72, R72, R47.reuse, -R75 ;  /* 0x0000002f48487223 */ /* 0x080fe2000001084b */
[----:B------:R-:W-:Y:S01]  /*51c0*/  FFMA.FTZ R159, R50, R47, R159 ;  /* 0x0000002f329f7223 */ /* 0x000fe2000001009f */
[C---:B------:R-:W-:Y:S01]  /*51d0*/  FMUL.FTZ R51, R46.reuse, R51 ;  /* 0x000000332e337220 */ /* 0x040fe20000410000 */
[----:B------:R-:W-:Y:S01]  /*51e0*/  F2FP.F16.F32.PACK_AB R47, R45, R78 ;  /* 0x0000004e2d2f723e */ /* 0x000fe200000000ff */
[----:B------:R-:W-:Y:S01]  /*51f0*/  FFMA.FTZ R77, R46, R155, -R77 ;  /* 0x0000009b2e4d7223 */ /* 0x000fe2000001084d */
[----:B------:R-:W-:Y:S01]  /*5200*/  MOV R45, R73 ;  /* 0x00000049002d7202 */ /* 0x000fe20000000f00 */
[----:B------:R-:W-:Y:S01]  /*5210*/  FFMA.FTZ R44, R44, R155, R51 ;  /* 0x0000009b2c2c7223 */ /* 0x000fe20000010033 */
[----:B------:R-:W-:-:S04]  /*5220*/  F2FP.F16.F32.PACK_AB R72, R159, R72 ;  /* 0x000000489f48723e */ /* 0x000fc800000000ff */
[----:B------:R-:W-:Y:S01]  /*5230*/  F2FP.F16.F32.PACK_AB R46, R44, R77 ;  /* 0x0000004d2c2e723e */ /* 0x000fe200000000ff */
[----:B------:R-:W-:-:S07]  /*5240*/  IMAD.MOV.U32 R44, RZ, RZ, R72 ;  /* 0x000000ffff2c7224 */ /* 0x000fce00078e0048 */
.L_x_2561:
[----:B------:R-:W-:Y:S05]  /*5250*/  BSYNC B2 ;  /* 0x0000000000027941 */ /* 0x000fea0003800000 */
.L_x_2560:
[----:B--2---:R1:W-:Y:S02]  /*5260*/  STG.E.128 desc[UR60][R48.64], R44 ;  /* 0x0000002c30007986 */ /* 0x0043e4000c101d3c */
.L_x_2559:
[----:B------:R-:W-:Y:S05]  /*5270*/  BSYNC B1 ;  /* 0x0000000000017941 */ /* 0x000fea0003800000 */
.L_x_2558:
        /* <DEDUP_REMOVED lines=15> */
[--C-:B------:R-:W-:Y:S02]  /*5370*/  HADD2.F32 R68, -RZ, R47.reuse.H1_H1 ;  /* 0x3000002fff447230 */ /* 0x100fe40000004100 */
[----:B------:R-:W-:Y:S01]  /*5380*/  FMUL.FTZ R72, R50, R70 ;  /* 0x0000004632487220 */ /* 0x000fe20000410000 */
[----:B------:R-:W-:-:S02]  /*5390*/  HADD2.F32 R47, -RZ, R47.H0_H0 ;  /* 0x2000002fff2f7230 */ /* 0x000fc40000004100 */
[----:B------:R-:W-:Y:S01]  /*53a0*/  FMUL.FTZ R73, R45, R70 ;  /* 0x000000462d497220 */ /* 0x000fe20000410000 */
[----:B------:R-:W-:Y:S02]  /*53b0*/  HADD2.F32 R51, -RZ, R51.H0_H0 ;  /* 0x20000033ff337230 */ /* 0x000fe40000004100 */
[-C--:B------:R-:W-:Y:S01]  /*53c0*/  FMUL.FTZ R70, R68, R71.reuse ;  /* 0x0000004744467220 */ /* 0x080fe20000410000 */
[----:B------:R-:W-:Y:S02]  /*53d0*/  HADD2.F32 R69, -RZ, R69.H0_H0 ;  /* 0x20000045ff457230 */ /* 0x000fe40000004100 */
[----:B------:R-:W-:Y:S01]  /*53e0*/  FMUL.FTZ R71, R47, R71 ;  /* 0x000000472f477220 */ /* 0x000fe20000410000 */
[-C--:B------:R-:W-:Y:S01]  /*53f0*/  FFMA.FTZ R45, R45, R51.reuse, -R72 ;  /* 0x000000332d2d7223 */ /* 0x080fe20000010848 */
[----:B------:R-:W-:Y:S02]  /*5400*/  FFMA.FTZ R50, R50, R51, R73 ;  /* 0x0000003332327223 */ /* 0x000fe40000010049 */
[----:B------:R-:W-:Y:S01]  /*5410*/  FFMA.FTZ R68, R68, R69, R71 ;  /* 0x0000004544447223 */ /* 0x000fe20000010047 */
[----:B------:R-:W-:-:S02]  /*5420*/  HADD2.F32 R51, -RZ, R44.H1_H1 ;  /* 0x3000002cff337230 */ /* 0x000fc40000004100 */
[----:B------:R-:W-:Y:S01]  /*5430*/  FFMA.FTZ R47, R47, R69, -R70 ;  /* 0x000000452f2f7223 */ /* 0x000fe20000010846 */
[----:B------:R-:W-:Y:S01]  /*5440*/  HADD2.F32 R71, -RZ, R156.H0_H0 ;  /* 0x2000009cff477230 */ /* 0x000fe20000004100 */
[----:B------:R-:W-:Y:S01]  /*5450*/  F2FP.F16.F32.PACK_AB R45, R50, R45 ;  /* 0x0000002d322d723e */ /* 0x000fe200000000ff */
[----:B------:R-:W-:Y:S02]  /*5460*/  HADD2.F32 R44, -RZ, R44.H0_H0 ;  /* 0x2000002cff2c7230 */ /* 0x000fe40000004100 */
        /* <DEDUP_REMOVED lines=16> */
.L_x_2565:
[----:B------:R-:W-:Y:S05]  /*5570*/  BSYNC B2 ;  /* 0x0000000000027941 */ /* 0x000fea0003800000 */
.L_x_2564:
[----:B--2---:R1:W-:Y:S02]  /*5580*/  STG.E.128 desc[UR60][R48.64+0x40], R44 ;  /* 0x0000402c30007986 */ /* 0x0043e4000c101d3c */
.L_x_2563:
[----:B------:R-:W-:Y:S05]  /*5590*/  BSYNC B1 ;  /* 0x0000000000017941 */ /* 0x000fea0003800000 */
.L_x_2562:
        /* <DEDUP_REMOVED lines=9> */
[----:B------:R-:W-:Y:S01]  /*5630*/  SHF.R.U32.HI R69, RZ, 0x10, R65 ;  /* 0x00000010ff457819 */ /* 0x000fe20000011641 */
[----:B------:R-:W-:Y:S01]  /*5640*/  IMAD.MOV.U32 R50, RZ, RZ, R44 ;  /* 0x000000ffff327224 */ /* 0x000fe200078e002c */
[--C-:B------:R-:W-:Y:S01]  /*5650*/  SHF.R.U64 R65, R66, 0x10, R67.reuse ;  /* 0x0000001042417819 */ /* 0x100fe20000001243 */
[--C-:B------:R-:W-:Y:S01]  /*5660*/  HADD2.F32 R47, -RZ, R45.reuse.H1_H1 ;  /* 0x3000002dff2f7230 */ /* 0x100fe20000004100 */
[----:B------:R-:W-:Y:S01]  /*5670*/  SHF.R.U32.HI R68, RZ, 0x10, R67 ;  /* 0x00000010ff447819 */ /* 0x000fe20000011643 */
[----:B------:R-:W-:Y:S02]  /*5680*/  HADD2.F32 R44, -RZ, R45.H0_H0 ;  /* 0x2000002dff2c7230 */ /* 0x000fe40000004100 */
[----:B------:R-:W-:Y:S02]  /*5690*/  HADD2.F32 R65, -RZ, R65.H0_H0 ;  /* 0x20000041ff417230 */ /* 0x000fe40000004100 */
[----:B------:R-:W-:-:S02]  /*56a0*/  HADD2.F32 R68, -RZ, R68.H0_H0 ;  /* 0x20000044ff447230 */ /* 0x000fc40000004100 */
[--C-:B------:R-:W-:Y:S02]  /*56b0*/  HADD2.F32 R45, -RZ, R51.reuse.H1_H1 ;  /* 0x30000033ff2d7230 */ /* 0x100fe40000004100 */
[-C--:B------:R-:W-:Y:S01]  /*56c0*/  FMUL.FTZ R67, R47, R65.reuse ;  /* 0x000000412f437220 */ /* 0x080fe20000410000 */
[----:B------:R-:W-:Y:S02]  /*56d0*/  HADD2.F32 R51, -RZ, R51.H0_H0 ;  /* 0x20000033ff337230 */ /* 0x000fe40000004100 */
[C---:B------:R-:W-:Y:S01]  /*56e0*/  FMUL.FTZ R70, R44.reuse, R65 ;  /* 0x000000412c467220 */ /* 0x040fe20000410000 */
[----:B------:R-:W-:Y:S02]  /*56f0*/  HADD2.F32 R64, -RZ, R64.H0_H0 ;  /* 0x20000040ff407230 */ /* 0x000fe40000004100 */
[-C--:B------:R-:W-:Y:S01]  /*5700*/  FMUL.FTZ R72, R45, R68.reuse ;  /* 0x000000442d487220 */ /* 0x080fe20000410000 */
[----:B------:R-:W-:Y:S02]  /*5710*/  HADD2.F32 R66, -RZ, R69.H0_H0 ;  /* 0x20000045ff427230 */ /* 0x000fe40000004100 */
[----:B------:R-:W-:Y:S01]  /*5720*/  FMUL.FTZ R68, R51, R68 ;  /* 0x0000004433447220 */ /* 0x000fe20000410000 */
[-C--:B------:R-:W-:Y:S01]  /*5730*/  FFMA.FTZ R44, R44, R64.reuse, -R67 ;  /* 0x000000402c2c7223 */ /* 0x080fe20000010843 */
[----:B------:R-:W-:Y:S01]  /*5740*/  FFMA.FTZ R67, R47, R64, R70 ;  /* 0x000000402f437223 */ /* 0x000fe20000010046 */
[-C--:B------:R-:W-:Y:S01]  /*5750*/  FFMA.FTZ R72, R51, R66.reuse, -R72 ;  /* 0x0000004233487223 */ /* 0x080fe20000010848 */
[----:B------:R-:W-:Y:S01]  /*5760*/  FFMA.FTZ R71, R45, R66, R68 ;  /* 0x000000422d477223 */ /* 0x000fe20000010044 */
[----:B------:R-:W-:-:S02]  /*5770*/  HADD2.F32 R51, -RZ, R147.H0_H0 ;  /* 0x20000093ff337230 */ /* 0x000fc40000004100 */
[----:B------:R-:W-:Y:S02]  /*5780*/  HADD2.F32 R64, -RZ, R146.H0_H0 ;  /* 0x20000092ff407230 */ /* 0x000fe40000004100 */
[----:B------:R-:W-:Y:S02]  /*5790*/  HADD2.F32 R45, -RZ, R50.H1_H1 ;  /* 0x30000032ff2d7230 */ /* 0x000fe40000004100 */
[----:B------:R-:W-:Y:S02]  /*57a0*/  HADD2.F32 R47, -RZ, R46.H1_H1 ;  /* 0x3000002eff2f7230 */ /* 0x000fe40000004100 */
[----:B------:R-:W-:Y:S02]  /*57b0*/  HADD2.F32 R147, -RZ, R147.H1_H1 ;  /* 0x30000093ff937230 */ /* 0x000fe40000004100 */
[----:B------:R-:W-:Y:S01]  /*57c0*/  FMUL.FTZ R65, R45, R64 ;  /* 0x000000402d417220 */ /* 0x000fe20000410000 */
[----:B------:R-:W-:Y:S02]  /*57d0*/  HADD2.F32 R50, -RZ, R50.H0_H0 ;  /* 0x20000032ff327230 */ /* 0x000fe40000004100 */
[----:B------:R-:W-:-:S02]  /*57e0*/  HADD2.F32 R46, -RZ, R46.H0_H0 ;  /* 0x2000002eff2e7230 */ /* 0x000fc40000004100 */
[----:B------:R-:W-:Y:S01]  /*57f0*/  FMUL.FTZ R69, R47, R147 ;  /* 0x000000932f457220 */ /* 0x000fe20000410000 */
[----:B------:R-:W-:Y:S02]  /*5800*/  HADD2.F32 R146, -RZ, R146.H1_H1 ;  /* 0x30000092ff927230 */ /* 0x000fe40000004100 */
[C---:B------:R-:W-:Y:S01]  /*5810*/  FMUL.FTZ R64, R50.reuse, R64 ;  /* 0x0000004032407220 */ /* 0x040fe20000410000 */
[----:B------:R-:W-:Y:S01]  /*5820*/  FFMA.FTZ R65, R50, R51, -R65 ;  /* 0x0000003332417223 */ /* 0x000fe20000010841 */
[C---:B------:R-:W-:Y:S02]  /*5830*/  FMUL.FTZ R66, R46.reuse, R147 ;  /* 0x000000932e427220 */ /* 0x040fe40000410000 */
[----:B------:R-:W-:Y:S01]  /*5840*/  FFMA.FTZ R64, R45, R51, R64 ;  /* 0x000000332d407223 */ /* 0x000fe20000010040 */
[-C--:B------:R-:W-:Y:S01]  /*5850*/  FFMA.FTZ R69, R46, R146.reuse, -R69 ;  /* 0x000000922e457223 */ /* 0x080fe20000010845 */
[----:B------:R-:W-:Y:S01]  /*5860*/  FFMA.FTZ R66, R47, R146, R66 ;  /* 0x000000922f427223 */ /* 0x000fe20000010042 */
[----:B------:R-:W-:-:S02]  /*5870*/  F2FP.F16.F32.PACK_AB R45, R67, R44 ;  /* 0x0000002c432d723e */ /* 0x000fc400000000ff */
[----:B------:R-:W-:Y:S02]  /*5880*/  F2FP.F16.F32.PACK_AB R47, R71, R72 ;  /* 0x00000048472f723e */ /* 0x000fe400000000ff */
[----:B------:R-:W-:Y:S02]  /*5890*/  F2FP.F16.F32.PACK_AB R44, R64, R65 ;  /* 0x00000041402c723e */ /* 0x000fe400000000ff */
[----:B------:R-:W-:-:S07]  /*58a0*/  F2FP.F16.F32.PACK_AB R46, R66, R69 ;  /* 0x00000045422e723e */ /* 0x000fce00000000ff */
.L_x_2569:
[----:B------:R-:W-:Y:S05]  /*58b0*/  BSYNC B2 ;  /* 0x0000000000027941 */ /* 0x000fea0003800000 */
.L_x_2568:
[----:B--2---:R1:W-:Y:S02]  /*58c0*/  STG.E.128 desc[UR60][R48.64+0x80], R44 ;  /* 0x0000802c30007986 */ /* 0x0043e4000c101d3c */
.L_x_2567:
[----:B------:R-:W-:Y:S05]  /*58d0*/  BSYNC B1 ;  /* 0x0000000000017941 */ /* 0x000fea0003800000 */
.L_x_2566:
        /* <DEDUP_REMOVED lines=48> */
.L_x_2573:
[----:B------:R-:W-:Y:S05]  /*5be0*/  BSYNC B2 ;  /* 0x0000000000027941 */ /* 0x000fea0003800000 */
.L_x_2572:
[----:B--2---:R1:W-:Y:S02]  /*5bf0*/  STG.E.128 desc[UR60][R48.64+0xc0], R44 ;  /* 0x0000c02c30007986 */ /* 0x0043e4000c101d3c */
.L_x_2571:
[----:B------:R-:W-:Y:S05]  /*5c00*/  BSYNC B1 ;  /* 0x0000000000017941 */ /* 0x000fea0003800000 */
.L_x_2570:
        /* <DEDUP_REMOVED lines=36> */
[--C-:B------:R-:W-:Y:S02]  /*5e50*/  HADD2.F32 R47, -RZ, R128.reuse.H1_H1 ;  /* 0x30000080ff2f7230 */ /* 0x100fe40000004100 */
[----:B------:R-:W-:Y:S01]  /*5e60*/  FMUL.FTZ R56, R44, R56 ;  /* 0x000000382c387220 */ /* 0x000fe20000410000 */
        /* <DEDUP_REMOVED lines=10> */
.L_x_2577:
[----:B------:R-:W-:Y:S05]  /*5f10*/  BSYNC B2 ;  /* 0x0000000000027941 */ /* 0x000fea0003800000 */
.L_x_2576:
[----:B--2---:R1:W-:Y:S02]  /*5f20*/  STG.E.128 desc[UR60][R48.64+0x100], R44 ;  /* 0x0001002c30007986 */ /* 0x0043e4000c101d3c */
.L_x_2575:
[----:B------:R-:W-:Y:S05]  /*5f30*/  BSYNC B1 ;  /* 0x0000000000017941 */ /* 0x000fea0003800000 */
.L_x_2574:
        /* <DEDUP_REMOVED lines=47> */
.L_x_2579:
[----:B------:R-:W-:Y:S05]  /*6230*/  BSYNC B1 ;  /* 0x0000000000017941 */ /* 0x000fea0003800000 */
.L_x_2578:
[----:B--2---:R1:W-:Y:S01]  /*6240*/  STG.E.128 desc[UR60][R48.64+0x140], R44 ;  /* 0x0001402c30007986 */ /* 0x0043e2000c101d3c */
[----:B------:R-:W-:Y:S05]  /*6250*/  BRA `(.L_x_2557) ;  /* 0x0000003c00c07947 */ /* 0x000fea0003800000 */
.L_x_2525:
        /* <DEDUP_REMOVED lines=22> */
[----:B------:R-:W-:-:S02]  /*63c0*/  LEA R68, P2, R44, UR4, 0x1 ;  /* 0x000000042c447c11 */ /* 0x000fc4000f8408ff */
[----:B------:R-:W-:Y:S02]  /*63d0*/  CS2R R64, SRZ ;  /* 0x0000000000407805 */ /* 0x000fe4000001ff00 */
        /* <DEDUP_REMOVED lines=23> */
.L_x_2581:
[----:B------:R-:W-:Y:S05]  /*6550*/  BSYNC B1 ;  /* 0x0000000000017941 */ /* 0x000fea0003800000 */
.L_x_2580:
        /* <DEDUP_REMOVED lines=47> */
.L_x_2583:
[----:B------:R-:W-:Y:S05]  /*6850*/  BSYNC B1 ;  /* 0x0000000000017941 */ /* 0x000fea0003800000 */
.L_x_2582:
[----:B------:R-:W2:Y:S01]  /*6860*/  LDL R43, [R1+0x44] ;  /* 0x00004400012b7983 */ /* 0x000ea20000100800 */
[----:B0-----:R-:W-:Y:S01]  /*6870*/  IMAD.MOV.U32 R92, RZ, RZ, R45 ;  /* 0x000000ffff5c7224 */ /* 0x001fe200078e002d */
[----:B------:R-:W-:Y:S01]  /*6880*/  MOV R94, R50 ;  /* 0x00000032005e7202 */ /* 0x000fe20000000f00 */
[----:B------:R-:W-:Y:S01]  /*6890*/  IMAD.MOV.U32 R93, RZ, RZ, R51 ;  /* 0x000000ffff5d7224 */ /* 0x000fe200078e0033 */
[----:B------:R-:W-:Y:S02]  /*68a0*/  PRMT R174, R97, 0x7610, R174 ;  /* 0x0000761061ae7816 */ /* 0x000fe400000000ae */
[----:B------:R-:W-:Y:S01]  /*68b0*/  PRMT R175, R92, 0x7610, R175 ;  /* 0x000076105caf7816 */ /* 0x000fe200000000af */
[----:B------:R-:W-:Y:S01]  /*68c0*/  IMAD.MOV.U32 R92, RZ, RZ, R48 ;  /* 0x000000ffff5c7224 */ /* 0x000fe200078e0030 */
[----:B------:R-:W-:Y:S01]  /*68d0*/  PRMT R176, R94, 0x7610, R176 ;  /* 0x000076105eb07816 */ /* 0x000fe200000000b0 */
[----:B------:R-:W-:Y:S01]  /*68e0*/  IMAD.MOV.U32 R94, RZ, RZ, R53 ;  /* 0x000000ffff5e7224 */ /* 0x000fe200078e0035 */
[----:B------:R-:W-:-:S02]  /*68f0*/  PRMT R178, R93, 0x7610, R178 ;  /* 0x000076105db27816 */ /* 0x000fc400000000b2 */
[----:B------:R-:W-:Y:S01]  /*6900*/  PRMT R177, R92, 0x7610, R177 ;  /* 0x000076105cb17816 */ /* 0x000fe200000000b1 */
[----:B------:R-:W-:Y:S01]  /*6910*/  IMAD.MOV.U32 R92, RZ, RZ, R55 ;  /* 0x000000ffff5c7224 */ /* 0x000fe200078e0037 */
[----:B------:R-:W-:Y:S02]  /*6920*/  MOV R93, R52 ;  /* 0x00000034005d7202 */ /* 0x000fe40000000f00 */
[----:B------:R-:W-:Y:S01]  /*6930*/  PRMT R162, R94, 0x7610, R162 ;  /* 0x000076105ea27816 */ /* 0x000fe200000000a2 */
[----:B------:R-:W-:Y:S01]  /*6940*/  IMAD.MOV.U32 R94, RZ, RZ, R58 ;  /* 0x000000ffff5e7224 */ /* 0x000fe200078e003a */
[----:B------:R-:W-:Y:S01]  /*6950*/  PRMT R180, R92, 0x5410, R93 ;  /* 0x000054105cb47816 */ /* 0x000fe2000000005d */
[----:B------:R-:W-:Y:S02]  /*6960*/  IMAD.MOV.U32 R92, RZ, RZ, R56 ;  /* 0x000000ffff5c7224 */ /* 0x000fe400078e0038 */
        /* <DEDUP_REMOVED lines=8> */
[----:B------:R-:W-:Y:S02]  /*69f0*/  PRMT R177, R177, 0x5410, R93 ;  /* 0x00005410b1b17816 */ /* 0x000fe4000000005d */
[----:B------:R-:W-:-:S02]  /*6a00*/  MOV R93, R64 ;  /* 0x00000040005d7202 */ /* 0x000fc40000000f00 */
[----:B------:R-:W-:Y:S01]  /*6a10*/  PRMT R176, R176, 0x5410, R94 ;  /* 0x00005410b0b07816 */ /* 0x000fe2000000005e */
[----:B------:R-:W-:Y:S01]  /*6a20*/  IMAD.MOV.U32 R94, RZ, RZ, R65 ;  /* 0x000000ffff5e7224 */ /* 0x000fe200078e0041 */
[----:B------:R-:W-:Y:S01]  /*6a30*/  PRMT R182, R92, 0x5410, R93 ;  /* 0x000054105cb67816 */ /* 0x000fe2000000005d */
[----:B-----5:R-:W-:-:S03]  /*6a40*/  IMAD.MOV.U32 R92, RZ, RZ, R70 ;  /* 0x000000ffff5c7224 */ /* 0x020fc600078e0046 */
[----:B------:R-:W-:Y:S02]  /*6a50*/  PRMT R159, R94, 0x7610, R159 ;  /* 0x000076105e9f7816 */ /* 0x000fe4000000009f */
[----:B--2---:R-:W-:Y:S01]  /*6a60*/  R2UR UR4, R43 ;  /* 0x000000002b0472ca */ /* 0x004fe200000e0000 */
[----:B------:R-:W-:-:S05]  /*6a70*/  IMAD.MOV.U32 R43, RZ, RZ, R44 ;  /* 0x000000ffff2b7224 */ /* 0x000fca00078e002c */
[----:B------:R-:W-:Y:S01]  /*6a80*/  PRMT R172, R98, 0x5410, R43 ;  /* 0x0000541062ac7816 */ /* 0x000fe2000000002b */
[----:B------:R-:W-:-:S05]  /*6a90*/  IMAD.MOV.U32 R43, RZ, RZ, R49 ;  /* 0x000000ffff2b7224 */ /* 0x000fca00078e0031 */
[----:B------:R-:W-:Y:S01]  /*6aa0*/  PRMT R179, R43, 0x7610, R179 ;  /* 0x000076102bb37816 */ /* 0x000fe200000000b3 */
[----:B------:R-:W-:Y:S01]  /*6ab0*/  IMAD.MOV.U32 R43, RZ, RZ, R54 ;  /* 0x000000ffff2b7224 */ /* 0x000fe200078e0036 */
[----:B------:R-:W-:-:S04]  /*6ac0*/  UISETP.NE.AND UP0, UPT, UR4, 0x3, UPT ;  /* 0x000000030400788c */ /* 0x000fc8000bf05270 */
        /* <DEDUP_REMOVED lines=45> */
.L_x_2584:
        /* <DEDUP_REMOVED lines=8> */
.L_x_2915:
[----:B------:R-:W-:Y:S05]  /*6e20*/  BSYNC B1 ;  /* 0x0000000000017941 */ /* 0x000fea0003800000 */
.L_x_2585:
        /* <DEDUP_REMOVED lines=113> */
[----:B------:R-:W-:-:S03]  /*7540*/  IMAD.MOV.U32 R99, RZ, RZ, R67 ;  /* 0x000000ffff637224 */ /* 0x000fc600078e0043 */
[----:B------:R-:W-:Y:S01]  /*7550*/  F2FP.F16.F32.PACK_AB R66, R66, R96 ;  /* 0x000000604242723e */ /* 0x000fe200000000ff */
[----:B------:R-:W-:Y:S01]  /*7560*/  IMAD.MOV.U32 R96, RZ, RZ, R64 ;  /* 0x000000ffff607224 */ /* 0x000fe200078e0040 */
[----:B------:R-:W-:-:S03]  /*7570*/  F2FP.F16.F32.PACK_AB R55, R55, R159 ;  /* 0x0000009f3737723e */ /* 0x000fc600000000ff */
[----:B------:R-:W-:Y:S02]  /*7580*/  IMAD.MOV.U32 R94, RZ, RZ, R66 ;  /* 0x000000ffff5e7224 */ /* 0x000fe400078e0042 */
[----:B------:R-:W-:-:S07]  /*7590*/  IMAD.MOV.U32 R98, RZ, RZ, R55 ;  /* 0x000000ffff627224 */ /* 0x000fce00078e0037 */
.L_x_2592:
[----:B------:R-:W-:Y:S05]  /*75a0*/  BSYNC B3 ;  /* 0x0000000000037941 */ /* 0x000fea0003800000 */
.L_x_2591:
        /* <DEDUP_REMOVED lines=12> */
.L_x_2590:
[----:B------:R-:W-:Y:S05]  /*7670*/  BSYNC B2 ;  /* 0x0000000000027941 */ /* 0x000fea0003800000 */
.L_x_2589:
        /* <DEDUP_REMOVED lines=33> */
[-C--:B------:R-:W-:Y:S01]  /*7890*/  FMUL.FTZ R65, R53, R95.reuse ;  /* 0x0000005f35417220 */ /* 0x080fe20000410000 */
[----:B------:R-:W-:Y:S02]  /*78a0*/  HADD2.F32 R94, -RZ, R94.H1_H1 ;  /* 0x3000005eff5e7230 */ /* 0x000fe40000004100 */
        /* <DEDUP_REMOVED lines=66> */
[----:B------:R-:W-:-:S02]  /*7cd0*/  F2FP.F16.F32.PACK_AB R96, R52, R96 ;  /* 0x000000603460723e */ /* 0x000fc400000000ff */
[-C--:B------:R-:W-:Y:S01]  /*7ce0*/  FFMA.FTZ R64, R63, R62.reuse, -R64 ;  /* 0x0000003e3f407223 */ /* 0x080fe20000010840 */
[----:B------:R-:W-:Y:S01]  /*7cf0*/  FFMA.FTZ R93, R61, R62, R93 ;  /* 0x0000003e3d5d7223 */ /* 0x000fe2000001005d */
[-C--:B------:R-:W-:Y:S01]  /*7d00*/  FMUL.FTZ R61, R66, R51.reuse ;  /* 0x00000033423d7220 */ /* 0x080fe20000410000 */
[C---:B------:R-:W-:Y:S01]  /*7d10*/  FMUL.FTZ R51, R54.reuse, R51 ;  /* 0x0000003336337220 */ /* 0x040fe20000410000 */
[----:B------:R-:W-:Y:S02]  /*7d20*/  MOV R52, R48 ;  /* 0x0000003000347202 */ /* 0x000fe40000000f00 */
[-C--:B------:R-:W-:Y:S01]  /*7d30*/  FFMA.FTZ R61, R54, R50.reuse, -R61 ;  /* 0x00000032363d7223 */ /* 0x080fe2000001083d */
[----:B------:R-:W-:-:S04]  /*7d40*/  FFMA.FTZ R51, R66, R50, R51 ;  /* 0x0000003242337223 */ /* 0x000fc80000010033 */
[----:B------:R-:W-:Y:S01]  /*7d50*/  F2FP.F16.F32.PACK_AB R61, R61, R64 ;  /* 0x000000403d3d723e */ /* 0x000fe200000000ff */
[----:B------:R-:W-:Y:S01]  /*7d60*/  IMAD.MOV.U32 R64, RZ, RZ, R96 ;  /* 0x000000ffff407224 */ /* 0x000fe200078e0060 */
[----:B------:R-:W-:-:S03]  /*7d70*/  F2FP.F16.F32.PACK_AB R51, R51, R93 ;  /* 0x0000005d3333723e */ /* 0x000fc600000000ff */
[----:B------:R-:W-:Y:S01]  /*7d80*/  IMAD.MOV.U32 R54, RZ, RZ, R61 ;  /* 0x000000ffff367224 */ /* 0x000fe200078e003d */
[----:B------:R-:W-:-:S07]  /*7d90*/  MOV R66, R51 ;  /* 0x0000003300427202 */ /* 0x000fce0000000f00 */
.L_x_2596:
[----:B------:R-:W-:Y:S05]  /*7da0*/  BSYNC B3 ;  /* 0x0000000000037941 */ /* 0x000fea0003800000 */
.L_x_2595:
        /* <DEDUP_REMOVED lines=12> */
.L_x_2594:
[----:B------:R-:W-:Y:S05]  /*7e70*/  BSYNC B2 ;  /* 0x0000000000027941 */ /* 0x000fea0003800000 */
.L_x_2593:
        /* <DEDUP_REMOVED lines=27> */
[----:B--2---:R-:W-:Y:S01]  /*8030*/  MOV R65, R53 ;  /* 0x0000003500417202 */ /* 0x004fe20000000f00 */
[----:B0-----:R-:W-:Y:S01]  /*8040*/  IMAD.MOV.U32 R53, RZ, RZ, R49 ;  /* 0x000000ffff357224 */ /* 0x001fe200078e0031 */
[----:B------:R-:W-:Y:S01]  /*8050*/  SHF.R.U64 R56, R56, 0x10, R57 ;  /* 0x0000001038387819 */ /* 0x000fe20000001239 */
[----:B------:R-:W-:Y:S01]  /*8060*/  HADD2.F32 R66, -RZ, R175.H1_H1 ;  /* 0x300000afff427230 */ /* 0x000fe20000004100 */
[----:B------:R-:W-:Y:S01]  /*8070*/  SHF.R.U64 R44, R44, 0x10, R45 ;  /* 0x000000102c2c7819 */ /* 0x000fe2000000122d */
[----:B------:R-:W-:Y:S01]  /*8080*/  HADD2.F32 R63, -RZ, R65.H0_H0 ;  /* 0x20000041ff3f7230 */ /* 0x000fe20000004100 */
[----:B------:R-:W-:Y:S01]  /*8090*/  SHF.R.U64 R58, R58, 0x10, R59 ;  /* 0x000000103a3a7819 */ /* 0x000fe2000000123b */
[----:B------:R-:W-:Y:S01]  /*80a0*/  HADD2.F32 R64, -RZ, R53.H0_H0 ;  /* 0x20000035ff407230 */ /* 0x000fe20000004100 */
[----:B------:R-:W-:Y:S01]  /*80b0*/  SHF.R.U64 R46, R46, 0x10, R47 ;  /* 0x000000102e2e7819 */ /* 0x000fe2000000122f */
[----:B------:R-:W-:Y:S02]  /*80c0*/  HADD2.F32 R49, -RZ, R175.H0_H0 ;  /* 0x200000afff317230 */ /* 0x000fe40000004100 */
[----:B------:R-:W-:Y:S01]  /*80d0*/  FMUL.FTZ R67, R63, R66 ;  /* 0x000000423f437220 */ /* 0x000fe20000410000 */
[----:B------:R-:W-:-:S02]  /*80e0*/  HADD2.F32 R53, -RZ, R53.H1_H1 ;  /* 0x30000035ff357230 */ /* 0x000fc40000004100 */
        /* <DEDUP_REMOVED lines=33> */
[----:B------:R-:W-:Y:S01]  /*8300*/  IMAD.MOV.U32 R49, RZ, RZ, R53 ;  /* 0x000000ffff317224 */ /* 0x000fe200078e0035 */
[----:B------:R-:W-:Y:S01]  /*8310*/  MOV R53, R63 ;  /* 0x0000003f00357202 */ /* 0x000fe20000000f00 */
[----:B------:R-:W-:Y:S02]  /*8320*/  HADD2.F32 R66, -RZ, R66.H0_H0 ;  /* 0x20000042ff427230 */ /* 0x000fe40000004100 */
[----:B------:R-:W-:-:S03]  /*8330*/  HADD2.F32 R67, -RZ, R67.H0_H0 ;  /* 0x20000043ff437230 */ /* 0x000fc60000004100 */
        /* <DEDUP_REMOVED lines=26> */
[----:B------:R-:W-:Y:S01]  /*84e0*/  FFMA.FTZ R51, R48, R172, -R51 ;  /* 0x000000ac30337223 */ /* 0x000fe20000010833 */
[----:B------:R-:W-:Y:S01]  /*84f0*/  F2FP.F16.F32.PACK_AB R45, R45, R94 ;  /* 0x0000005e2d2d723e */ /* 0x000fe200000000ff */
[----:B------:R-:W-:Y:S01]  /*8500*/  FFMA.FTZ R173, R44, R172, R173 ;  /* 0x000000ac2cad7223 */ /* 0x000fe200000100ad */
[-C--:B------:R-:W-:Y:S01]  /*8510*/  FMUL.FTZ R44, R54, R58.reuse ;  /* 0x0000003a362c7220 */ /* 0x080fe20000410000 */
[----:B------:R-:W-:Y:S01]  /*8520*/  FMUL.FTZ R58, R50, R58 ;  /* 0x0000003a323a7220 */ /* 0x000fe20000410000 */
[----:B------:R-:W-:Y:S01]  /*8530*/  F2FP.F16.F32.PACK_AB R56, R56, R65 ;  /* 0x000000413838723e */ /* 0x000fe200000000ff */
[----:B------:R-:W-:Y:S02]  /*8540*/  IMAD.MOV.U32 R48, RZ, RZ, R45 ;  /* 0x000000ffff307224 */ /* 0x000fe400078e002d */
[-C--:B------:R-:W-:Y:S01]  /*8550*/  FFMA.FTZ R44, R50, R46.reuse, -R44 ;  /* 0x0000002e322c7223 */ /* 0x080fe2000001082c */
[----:B------:R-:W-:Y:S01]  /*8560*/  FFMA.FTZ R58, R54, R46, R58 ;  /* 0x0000002e363a7223 */ /* 0x000fe2000001003a */
[----:B------:R-:W-:-:S03]  /*8570*/  IMAD.MOV.U32 R52, RZ, RZ, R56 ;  /* 0x000000ffff347224 */ /* 0x000fc600078e0038 */
[----:B------:R-:W-:Y:S02]  /*8580*/  F2FP.F16.F32.PACK_AB R51, R44, R51 ;  /* 0x000000332c33723e */ /* 0x000fe400000000ff */
[----:B------:R-:W-:-:S03]  /*8590*/  F2FP.F16.F32.PACK_AB R58, R58, R173 ;  /* 0x000000ad3a3a723e */ /* 0x000fc600000000ff */
[----:B------:R-:W-:Y:S02]  /*85a0*/  IMAD.MOV.U32 R50, RZ, RZ, R51 ;  /* 0x000000ffff327224 */ /* 0x000fe400078e0033 */
[----:B------:R-:W-:Y:S02]  /*85b0*/  IMAD.MOV.U32 R51, RZ, RZ, R55 ;  /* 0x000000ffff337224 */ /* 0x000fe400078e0037 */
[----:B------:R-:W-:Y:S02]  /*85c0*/  IMAD.MOV.U32 R54, RZ, RZ, R58 ;  /* 0x000000ffff367224 */ /* 0x000fe400078e003a */
[----:B------:R-:W-:-:S07]  /*85d0*/  IMAD.MOV.U32 R55, RZ, RZ, R66 ;  /* 0x000000ffff377224 */ /* 0x000fce00078e0042 */
.L_x_2598:
[----:B------:R-:W-:Y:S05]  /*85e0*/  BSYNC B2 ;  /* 0x0000000000027941 */ /* 0x000fea0003800000 */
.L_x_2597:
        /* <DEDUP_REMOVED lines=10> */
.L_x_2588:
[----:B------:R-:W-:Y:S05]  /*8690*/  BSYNC B1 ;  /* 0x0000000000017941 */ /* 0x000fea0003800000 */
.L_x_2587:
[-C--:B0-2---:R-:W-:Y:S02]  /*86a0*/  IMAD R44, R149, R128.reuse, RZ ;  /* 0x00000080952c7224 */ /* 0x085fe400078e02ff */
        /* <DEDUP_REMOVED lines=14> */
[----:B------:R-:W-:-:S04]  /*8790*/  LEA.HI.SX32 R44, R45, R20, 0x1c ;  /* 0x000000142d2c7211 */ /* 0x000fc800078fe2ff */
[----:B------:R-:W-:-:S04]  /*87a0*/  SHF.L.U32 R45, R44, 0x3, RZ ;  /* 0x000000032c2d7819 */ /* 0x000fc800000006ff */
        /* <DEDUP_REMOVED lines=70> */
[-C--:B------:R-:W-:Y:S01]  /*8c10*/  FMUL.FTZ R61, R48, R58.reuse ;  /* 0x0000003a303d7220 */ /* 0x080fe20000410000 */
        /* <DEDUP_REMOVED lines=33> */
[----:B------:R-:W-:-:S02]  /*8e30*/  F2FP.F16.F32.PACK_AB R49, R88, R66 ;  /* 0x000000425831723e */ /* 0x000fc400000000ff */
[----:B------:R-:W-:Y:S02]  /*8e40*/  F2FP.F16.F32.PACK_AB R50, R60, R170 ;  /* 0x000000aa3c32723e */ /* 0x000fe400000000ff */
[----:B------:R-:W-:-:S07]  /*8e50*/  MOV R47, R64 ;  /* 0x00000040002f7202 */ /* 0x000fce0000000f00 */
.L_x_2602:
[----:B------:R-:W-:Y:S05]  /*8e60*/  BSYNC B2 ;  /* 0x0000000000027941 */ /* 0x000fea0003800000 */
.L_x_2601:
[----:B0-----:R0:W-:Y:S04]  /*8e70*/  STG.E.128 desc[UR60][R52.64], R44 ;  /* 0x0000002c34007986 */ /* 0x0011e8000c101d3c */
[----:B--2---:R0:W-:Y:S02]  /*8e80*/  @!P3 STG.E.128 desc[UR60][R54.64], R48 ;  /* 0x000000303600b986 */ /* 0x0041e4000c101d3c */
.L_x_2600:
[----:B------:R-:W-:Y:S05]  /*8e90*/  BSYNC B1 ;  /* 0x0000000000017941 */ /* 0x000fea0003800000 */
.L_x_2599:
        /* <DEDUP_REMOVED lines=10> */
[----:B------:R-:W-:-:S05]  /*8f40*/  LEA.HI.SX32 R48, R45, R26, 0x1c ;  /* 0x0000001a2d307211 */ /* 0x000fca00078fe2ff */
[----:B------:R-:W-:-:S05]  /*8f50*/  IMAD.SHL.U32 R49, R48, 0x8, RZ ;  /* 0x0000000830317824 */ /* 0x000fca00078e00ff */
        /* <DEDUP_REMOVED lines=30> */
[--C-:B0-----:R-:W-:Y:S01]  /*9140*/  HADD2.F32 R76, -RZ, R45.reuse.H0_H0 ;  /* 0x2000002dff4c7230 */ /* 0x101fe20000004100 */
[--C-:B------:R-:W-:Y:S01]  /*9150*/  SHF.R.U64 R60, R86, 0x10, R87.reuse ;  /* 0x00000010563c7819 */ /* 0x100fe20000001257 */
[----:B------:R-:W-:Y:S01]  /*9160*/  HADD2.F32 R49, -RZ, R84.H0_H0 ;  /* 0x20000054ff317230 */ /* 0x000fe20000004100 */
[----:B------:R-:W-:Y:S01]  /*9170*/  SHF.R.U32.HI R86, RZ, 0x10, R87 ;  /* 0x00000010ff567819 */ /* 0x000fe20000011657 */
[----:B------:R-:W-:-:S02]  /*9180*/  HADD2.F32 R66, -RZ, R45.H1_H1 ;  /* 0x3000002dff427230 */ /* 0x000fc40000004100 */
[-C--:B------:R-:W-:Y:S01]  /*9190*/  FMUL.FTZ R45, R62, R65.reuse ;  /* 0x000000413e2d7220 */ /* 0x080fe20000410000 */
[----:B------:R-:W-:Y:S02]  /*91a0*/  HADD2.F32 R61, -RZ, R165.H1_H1 ;  /* 0x300000a5ff3d7230 */ /* 0x000fe40000004100 */
[----:B------:R-:W-:Y:S01]  /*91b0*/  FMUL.FTZ R65, R76, R65 ;  /* 0x000000414c417220 */ /* 0x000fe20000410000 */
[----:B------:R-:W-:Y:S02]  /*91c0*/  HADD2.F32 R63, -RZ, R72.H0_H0 ;  /* 0x20000048ff3f7230 */ /* 0x000fe40000004100 */
[-C--:B------:R-:W-:Y:S01]  /*91d0*/  FMUL.FTZ R67, R64, R49.reuse ;  /* 0x0000003140437220 */ /* 0x080fe20000410000 */
[----:B------:R-:W-:Y:S01]  /*91e0*/  FMUL.FTZ R73, R66, R49 ;  /* 0x0000003142497220 */ /* 0x000fe20000410000 */
[----:B------:R-:W-:Y:S01]  /*91f0*/  SHF.R.U64 R59, R74, 0x10, R75 ;  /* 0x000000104a3b7819 */ /* 0x000fe2000000124b */
[-C--:B------:R-:W-:Y:S01]  /*9200*/  FFMA.FTZ R45, R76, R61.reuse, -R45 ;  /* 0x0000003d4c2d7223 */ /* 0x080fe2000001082d */
[----:B------:R-:W-:Y:S01]  /*9210*/  FFMA.FTZ R49, R62, R61, R65 ;  /* 0x0000003d3e317223 */ /* 0x000fe20000010041 */
[----:B------:R-:W-:Y:S01]  /*9220*/  SHF.R.U32.HI R74, RZ, 0x10, R75 ;  /* 0x00000010ff4a7819 */ /* 0x000fe2000001164b */
[----:B------:R-:W-:Y:S01]  /*9230*/  FFMA.FTZ R62, R66, R63, -R67 ;  /* 0x0000003f423e7223 */ /* 0x000fe20000010843 */
[----:B------:R-:W-:-:S02]  /*9240*/  HADD2.F32 R65, -RZ, R166.H1_H1 ;  /* 0x300000a6ff417230 */ /* 0x000fc40000004100 */
[----:B------:R-:W-:Y:S01]  /*9250*/  FFMA.FTZ R64, R64, R63, R73 ;  /* 0x0000003f40407223 */ /* 0x000fe20000010049 */
[----:B------:R-:W-:Y:S02]  /*9260*/  HADD2.F32 R76, -RZ, R47.H0_H0 ;  /* 0x2000002fff4c7230 */ /* 0x000fe40000004100 */
[--C-:B------:R-:W-:Y:S01]  /*9270*/  HADD2.F32 R66, -RZ, R51.reuse.H0_H0 ;  /* 0x20000033ff427230 */ /* 0x100fe20000004100 */
[----:B------:R-:W-:Y:S01]  /*9280*/  F2FP.F16.F32.PACK_AB R45, R62, R45 ;  /* 0x0000002d3e2d723e */ /* 0x000fe200000000ff */
[----:B------:R-:W-:Y:S02]  /*9290*/  HADD2.F32 R72, -RZ, R51.H1_H1 ;  /* 0x30000033ff487230 */ /* 0x000fe40000004100 */
[----:B------:R-:W-:Y:S01]  /*92a0*/  FMUL.FTZ R51, R76, R65 ;  /* 0x000000414c337220 */ /* 0x000fe20000410000 */
[----:B------:R-:W-:Y:S01]  /*92b0*/  HADD2.F32 R86, -RZ, R86.H0_H0 ;  /* 0x20000056ff567230 */ /* 0x000fe20000004100 */
[----:B------:R-:W-:Y:S01]  /*92c0*/  F2FP.F16.F32.PACK_AB R49, R64, R49 ;  /* 0x000000314031723e */ /* 0x000fe200000000ff */
[----:B------:R-:W-:-:S02]  /*92d0*/  HADD2.F32 R63, -RZ, R47.H1_H1 ;  /* 0x3000002fff3f7230 */ /* 0x000fc40000004100 */
[----:B------:R-:W-:Y:S01]  /*92e0*/  FMUL.FTZ R47, R66, R65 ;  /* 0x00000041422f7220 */ /* 0x000fe20000410000 */
[----:B------:R-:W-:Y:S02]  /*92f0*/  HADD2.F32 R61, -RZ, R164.H1_H1 ;  /* 0x300000a4ff3d7230 */ /* 0x000fe40000004100 */
[-C--:B------:R-:W-:Y:S01]  /*9300*/  FMUL.FTZ R78, R72, R86.reuse ;  /* 0x00000056484e7220 */ /* 0x080fe20000410000 */
[----:B------:R-:W-:Y:S02]  /*9310*/  HADD2.F32 R74, -RZ, R74.H0_H0 ;  /* 0x2000004aff4a7230 */ /* 0x000fe40000004100 */
[C---:B------:R-:W-:Y:S01]  /*9320*/  FMUL.FTZ R65, R63.reuse, R86 ;  /* 0x000000563f417220 */ /* 0x040fe20000410000 */
[----:B------:R-:W-:Y:S02]  /*9330*/  HADD2.F32 R167, -RZ, R167.H0_H0 ;  /* 0x200000a7ffa77230 */ /* 0x000fe40000004100 */
[-C--:B------:R-:W-:Y:S01]  /*9340*/  FFMA.FTZ R51, R66, R61.reuse, R51 ;  /* 0x0000003d42337223 */ /* 0x080fe20000010033 */
[----:B------:R-:W-:Y:S01]  /*9350*/  FFMA.FTZ R47, R76, R61, -R47 ;  /* 0x0000003d4c2f7223 */ /* 0x000fe2000001082f */
[-C--:B------:R-:W-:Y:S01]  /*9360*/  FFMA.FTZ R66, R63, R74.reuse, -R78 ;  /* 0x0000004a3f427223 */ /* 0x080fe2000001084e */
[----:B------:R-:W-:Y:S01]  /*9370*/  FFMA.FTZ R72, R72, R74, R65 ;  /* 0x0000004a48487223 */ /* 0x000fe20000010041 */
[----:B------:R-:W-:-:S02]  /*9380*/  HADD2.F32 R63, -RZ, R48.H0_H0 ;  /* 0x20000030ff3f7230 */ /* 0x000fc40000004100 */
[----:B------:R-:W-:Y:S01]  /*9390*/  HADD2.F32 R76, -RZ, R58.H0_H0 ;  /* 0x2000003aff4c7230 */ /* 0x000fe20000004100 */
[----:B------:R-:W-:Y:S01]  /*93a0*/  F2FP.F16.F32.PACK_AB R47, R66, R47 ;  /* 0x0000002f422f723e */ /* 0x000fe200000000ff */
[----:B------:R-:W-:Y:S01]  /*93b0*/  HADD2.F32 R65, -RZ, R48.H1_H1 ;  /* 0x30000030ff417230 */ /* 0x000fe20000004100 */
[----:B------:R-:W-:Y:S01]  /*93c0*/  F2FP.F16.F32.PACK_AB R51, R72, R51 ;  /* 0x000000334833723e */ /* 0x000fe200000000ff */
[--C-:B------:R-:W-:Y:S02]  /*93d0*/  HADD2.F32 R61, -RZ, R44.reuse.H1_H1 ;  /* 0x3000002cff3d7230 */ /* 0x100fe40000004100 */
        /* <DEDUP_REMOVED lines=24> */
[----:B------:R-:W-:Y:S01]  /*9560*/  F2FP.F16.F32.PACK_AB R48, R61, R48 ;  /* 0x000000303d30723e */ /* 0x000fe200000000ff */
[-C--:B------:R-:W-:Y:S01]  /*9570*/  FFMA.FTZ R73, R58, R63.reuse, -R73 ;  /* 0x0000003f3a497223 */ /* 0x080fe20000010849 */
[----:B------:R-:W-:Y:S01]  /*9580*/  FFMA.FTZ R65, R60, R63, R65 ;  /* 0x0000003f3c417223 */ /* 0x000fe20000010041 */
[-C--:B------:R-:W-:Y:S01]  /*9590*/  FFMA.FTZ R46, R46, R59.reuse, -R75 ;  /* 0x0000003b2e2e7223 */ /* 0x080fe2000001084b */
[----:B------:R-:W-:-:S04]  /*95a0*/  FFMA.FTZ R50, R50, R59, R67 ;  /* 0x0000003b32327223 */ /* 0x000fc80000010043 */
[----:B------:R-:W-:Y:S02]  /*95b0*/  F2FP.F16.F32.PACK_AB R46, R46, R73 ;  /* 0x000000492e2e723e */ /* 0x000fe400000000ff */
[----:B------:R-:W-:-:S07]  /*95c0*/  F2FP.F16.F32.PACK_AB R50, R50, R65 ;  /* 0x000000413232723e */ /* 0x000fce00000000ff */
.L_x_2606:
[----:B------:R-:W-:Y:S05]  /*95d0*/  BSYNC B2 ;  /* 0x0000000000027941 */ /* 0x000fea0003800000 */
.L_x_2605:
[----:B0-----:R4:W-:Y:S04]  /*95e0*/  STG.E.128 desc[UR60][R52.64], R44 ;  /* 0x0000002c34007986 */ /* 0x0019e8000c101d3c */
[----:B--2---:R4:W-:Y:S02]  /*95f0*/  @!P3 STG.E.128 desc[UR60][R54.64], R48 ;  /* 0x000000303600b986 */ /* 0x0049e4000c101d3c */
.L_x_2604:
[----:B------:R-:W-:Y:S05]  /*9600*/  BSYNC B1 ;  /* 0x0000000000017941 */ /* 0x000fea0003800000 */
.L_x_2603:
[----:B------:R-:W-:-:S13]  /*9610*/  ISETP.NE.AND P3, PT, R35, RZ, PT ;  /* 0x000000ff2300720c */ /* 0x000fda0003f65270 */
[----:B------:R-:W-:Y:S05]  /*9620*/  @!P3 BRA `(.L_x_2557) ;  /* 0x0000000800ccb947 */ /* 0x000fea0003800000 */
[----:B0---4-:R-:W2:Y:S01]  /*9630*/  LDL R44, [R1+0x20] ;  /* 0x00002000012c7983 */ /* 0x011ea20000100800 */
[----:B------:R-:W-:Y:S01]  /*9640*/  SHF.R.U32.HI R47, RZ, 0x3, R217 ;  /* 0x00000003ff2f7819 */ /* 0x000fe200000116d9 */
[----:B------:R-:W-:Y:S01]  /*9650*/  BSSY B1, `(.L_x_2607) ;  /* 0x000006e000017945 */ /* 0x000fe20003800000 */
[----:B------:R-:W-:-:S04]  /*9660*/  IADD3 R46, P3, P4, R118, R126, R29 ;  /* 0x0000007e762e7210 */ /* 0x000fc80007c7e01d */
[----:B---3--:R-:W-:Y:S02]  /*9670*/  IADD3.X R49, R5, R56, R33, P3, P4 ;  /* 0x0000003805317210 */ /* 0x008fe40001fe8421 */
[----:B------:R-:W-:-:S04]  /*9680*/  LEA R52, P3, R46, R122, 0x1 ;  /* 0x0000007a2e347211 */ /* 0x000fc800078608ff */
[----:B------:R-:W-:Y:S02]  /*9690*/  LEA.HI.X R53, R46, R123, R49, 0x1, P3 ;  /* 0x0000007b2e357211 */ /* 0x000fe400018f0c31 */
[----:B------:R-:W-:Y:S02]  /*96a0*/  ISETP.GE.AND P3, PT, R207, R101, PT ;  /* 0x00000065cf00720c */ /* 0x000fe40003f66270 */
[----:B--2---:R-:W-:-:S04]  /*96b0*/  LOP3.LUT P5, RZ, R44, 0x1, RZ, 0xc0, !PT ;  /* 0x000000012cff7812 */ /* 0x004fc800078ac0ff */
[----:B------:R-:W-:-:S04]  /*96c0*/  SEL R147, R124, R147, !P5 ;  /* 0x000000937c937207 */ /* 0x000fc80006800000 */
[----:B------:R-:W-:-:S04]  /*96d0*/  SHF.R.S32.HI R44, RZ, 0x1f, R147 ;  /* 0x0000001fff2c7819 */ /* 0x000fc80000011493 */
[----:B------:R-:W-:-:S04]  /*96e0*/  LEA.HI R147, R44, R147, RZ, 0x4 ;  /* 0x000000932c937211 */ /* 0x000fc800078f20ff */
[----:B------:R-:W-:-:S04]  /*96f0*/  LEA.HI.SX32 R147, R147, R28, 0x1c ;  /* 0x0000001c93937211 */ /* 0x000fc800078fe2ff */
[----:B------:R-:W-:Y:S02]  /*9700*/  SHF.R.S32.HI R44, RZ, 0x1f, R147 ;  /* 0x0000001fff2c7819 */ /* 0x000fe40000011493 */
[----:B------:R-:W-:Y:S02]  /*9710*/  SHF.L.U32 R55, R147, 0x3, RZ ;  /* 0x0000000393377819 */ /* 0x000fe400000006ff */
[----:B------:R-:W-:-:S04]  /*9720*/  LEA.HI R44, R44, R147, RZ, 0x3 ;  /* 0x000000932c2c7211 */ /* 0x000fc800078f18ff */
        /* <DEDUP_REMOVED lines=12> */
[----:B------:R-:W-:Y:S01]  /*97f0*/  SHF.R.U32.HI R65, RZ, 0x10, R81 ;  /* 0x00000010ff417819 */ /* 0x000fe20000011651 */
[----:B--2---:R-:W-:Y:S01]  /*9800*/  IMAD.MOV.U32 R60, RZ, RZ, R49 ;  /* 0x000000ffff3c7224 */ /* 0x004fe200078e0031 */
[----:B------:R-:W-:Y:S01]  /*9810*/  MOV R61, R51 ;  /* 0x00000033003d7202 */ /* 0x000fe20000000f00 */
[----:B0-----:R-:W-:Y:S01]  /*9820*/  IMAD.MOV.U32 R49, RZ, RZ, R47 ;  /* 0x000000ffff317224 */ /* 0x001fe200078e002f */
[--C-:B------:R-:W-:Y:S01]  /*9830*/  SHF.R.U32.HI R63, RZ, 0x10, R69.reuse ;  /* 0x00000010ff3f7819 */ /* 0x100fe20000011645 */
[----:B------:R-:W-:Y:S01]  /*9840*/  HADD2.F32 R65, -RZ, R65.H0_H0 ;  /* 0x20000041ff417230 */ /* 0x000fe20000004100 */
[----:B------:R-:W-:Y:S01]  /*9850*/  SHF.R.U64 R54, R68, 0x10, R69 ;  /* 0x0000001044367819 */ /* 0x000fe20000001245 */
[--C-:B------:R-:W-:Y:S01]  /*9860*/  HADD2.F32 R51, -RZ, R60.reuse.H0_H0 ;  /* 0x2000003cff337230 */ /* 0x100fe20000004100 */
[--C-:B------:R-:W-:Y:S01]  /*9870*/  SHF.R.U64 R59, R82, 0x10, R83.reuse ;  /* 0x00000010523b7819 */ /* 0x100fe20000001253 */
[----:B------:R-:W-:Y:S01]  /*9880*/  HADD2.F32 R62, -RZ, R60.H1_H1 ;  /* 0x3000003cff3e7230 */ /* 0x000fe20000004100 */
[----:B------:R-:W-:Y:S01]  /*9890*/  SHF.R.U32.HI R82, RZ, 0x10, R83 ;  /* 0x00000010ff527819 */ /* 0x000fe20000011653 */
[----:B------:R-:W-:Y:S01]  /*98a0*/  HADD2.F32 R66, -RZ, R157.H1_H1 ;  /* 0x3000009dff427230 */ /* 0x000fe20000004100 */
[----:B------:R-:W-:Y:S01]  /*98b0*/  SHF.R.U64 R57, R70, 0x10, R71 ;  /* 0x0000001046397819 */ /* 0x000fe20000001247 */
[----:B------:R-:W-:-:S02]  /*98c0*/  HADD2.F32 R60, -RZ, R45.H1_H1 ;  /* 0x3000002dff3c7230 */ /* 0x000fc40000004100 */
[-C--:B------:R-:W-:Y:S01]  /*98d0*/  FMUL.FTZ R67, R62, R65.reuse ;  /* 0x000000413e437220 */ /* 0x080fe20000410000 */
[----:B------:R-:W-:Y:S02]  /*98e0*/  HADD2.F32 R47, -RZ, R45.H0_H0 ;  /* 0x2000002dff2f7230 */ /* 0x000fe40000004100 */
[-C--:B------:R-:W-:Y:S01]  /*98f0*/  FMUL.FTZ R68, R51, R66.reuse ;  /* 0x0000004233447220 */ /* 0x080fe20000410000 */
[----:B------:R-:W-:Y:S02]  /*9900*/  HADD2.F32 R64, -RZ, R155.H1_H1 ;  /* 0x3000009bff407230 */ /* 0x000fe40000004100 */
[----:B------:R-:W-:Y:S01]  /*9910*/  FMUL.FTZ R65, R60, R65 ;  /* 0x000000413c417220 */ /* 0x000fe20000410000 */
[----:B------:R-:W-:Y:S02]  /*9920*/  HADD2.F32 R63, -RZ, R63.H0_H0 ;  /* 0x2000003fff3f7230 */ /* 0x000fe40000004100 */
[C---:B------:R-:W-:Y:S01]  /*9930*/  FMUL.FTZ R66, R47.reuse, R66 ;  /* 0x000000422f427220 */ /* 0x040fe20000410000 */
[----:B------:R-:W-:Y:S01]  /*9940*/  SHF.R.U32.HI R70, RZ, 0x10, R71 ;  /* 0x00000010ff467819 */ /* 0x000fe20000011647 */
[----:B------:R-:W-:Y:S01]  /*9950*/  FFMA.FTZ R45, R47, R64, -R68 ;  /* 0x000000402f2d7223 */ /* 0x000fe20000010844 */
[----:B------:R-:W-:-:S02]  /*9960*/  HADD2.F32 R68, -RZ, R156.H1_H1 ;  /* 0x3000009cff447230 */ /* 0x000fc40000004100 */
[-C--:B------:R-:W-:Y:S01]  /*9970*/  FFMA.FTZ R60, R60, R63.reuse, -R67 ;  /* 0x0000003f3c3c7223 */ /* 0x080fe20000010843 */
[----:B------:R-:W-:Y:S01]  /*9980*/  FFMA.FTZ R62, R62, R63, R65 ;  /* 0x0000003f3e3e7223 */ /* 0x000fe20000010041 */
[----:B------:R-:W-:Y:S01]  /*9990*/  FFMA.FTZ R47, R51, R64, R66 ;  /* 0x00000040332f7223 */ /* 0x000fe20000010042 */
[--C-:B------:R-:W-:Y:S01]  /*99a0*/  HADD2.F32 R63, -RZ, R61.reuse.H0_H0 ;  /* 0x2000003dff3f7230 */ /* 0x100fe20000004100 */
[----:B------:R-:W-:Y:S01]  /*99b0*/  SHF.R.U64 R58, R80, 0x10, R81 ;  /* 0x00000010503a7819 */ /* 0x000fe20000001251 */
[----:B------:R-:W-:Y:S01]  /*99c0*/  HADD2.F32 R61, -RZ, R61.H1_H1 ;  /* 0x3000003dff3d7230 */ /* 0x000fe20000004100 */
[----:B------:R-:W-:Y:S01]  /*99d0*/  F2FP.F16.F32.PACK_AB R45, R60, R45 ;  /* 0x0000002d3c2d723e */ /* 0x000fe200000000ff */
[----:B------:R-:W-:Y:S02]  /*99e0*/  HADD2.F32 R51, -RZ, R49.H0_H0 ;  /* 0x20000031ff337230 */ /* 0x000fe40000004100 */
[----:B------:R-:W-:Y:S01]  /*99f0*/  FMUL.FTZ R72, R63, R68 ;  /* 0x000000443f487220 */ /* 0x000fe20000410000 */
[----:B------:R-:W-:-:S02]  /*9a00*/  HADD2.F32 R82, -RZ, R82.H0_H0 ;  /* 0x20000052ff527230 */ /* 0x000fc40000004100 */
[----:B------:R-:W-:Y:S02]  /*9a10*/  HADD2.F32 R64, -RZ, R49.H1_H1 ;  /* 0x30000031ff407230 */ /* 0x000fe40000004100 */
[----:B------:R-:W-:Y:S01]  /*9a20*/  FMUL.FTZ R68, R51, R68 ;  /* 0x0000004433447220 */ /* 0x000fe20000410000 */
[----:B------:R-:W-:Y:S02]  /*9a30*/  HADD2.F32 R66, -RZ, R154.H1_H1 ;  /* 0x3000009aff427230 */ /* 0x000fe40000004100 */
[-C--:B------:R-:W-:Y:S01]  /*9a40*/  FMUL.FTZ R65, R61, R82.reuse ;  /* 0x000000523d417220 */ /* 0x080fe20000410000 */
[----:B------:R-:W-:Y:S02]  /*9a50*/  HADD2.F32 R70, -RZ, R70.H0_H0 ;  /* 0x20000046ff467230 */ /* 0x000fe40000004100 */
[C---:B------:R-:W-:Y:S01]  /*9a60*/  FMUL.FTZ R82, R64.reuse, R82 ;  /* 0x0000005240527220 */ /* 0x040fe20000410000 */
[----:B------:R-:W-:Y:S02]  /*9a70*/  HADD2.F32 R157, -RZ, R157.H0_H0 ;  /* 0x2000009dff9d7230 */ /* 0x000fe40000004100 */
[-C--:B------:R-:W-:Y:S01]  /*9a80*/  FFMA.FTZ R49, R51, R66.reuse, -R72 ;  /* 0x0000004233317223 */ /* 0x080fe20000010848 */
[----:B------:R-:W-:Y:S01]  /*9a90*/  FFMA.FTZ R51, R63, R66, R68 ;  /* 0x000000423f337223 */ /* 0x000fe20000010044 */
[-C--:B------:R-:W-:Y:S01]  /*9aa0*/  FFMA.FTZ R64, R64, R70.reuse, -R65 ;  /* 0x0000004640407223 */ /* 0x080fe20000010841 */
[----:B------:R-:W-:Y:S01]  /*9ab0*/  FFMA.FTZ R66, R61, R70, R82 ;  /* 0x000000463d427223 */ /* 0x000fe20000010052 */
[----:B------:R-:W-:-:S02]  /*9ac0*/  HADD2.F32 R65, -RZ, R58.H0_H0 ;  /* 0x2000003aff417230 */ /* 0x000fc40000004100 */
[----:B------:R-:W-:Y:S01]  /*9ad0*/  HADD2.F32 R61, -RZ, R48.H0_H0 ;  /* 0x20000030ff3d7230 */ /* 0x000fe20000004100 */
[----:B------:R-:W-:Y:S01]  /*9ae0*/  F2FP.F16.F32.PACK_AB R64, R64, R49 ;  /* 0x000000314040723e */ /* 0x000fe200000000ff */
[----:B------:R-:W-:Y:S01]  /*9af0*/  HADD2.F32 R58, -RZ, R44.H0_H0 ;  /* 0x2000002cff3a7230 */ /* 0x000fe20000004100 */
[----:B------:R-:W-:Y:S01]  /*9b00*/  F2FP.F16.F32.PACK_AB R49, R62, R47 ;  /* 0x0000002f3e31723e */ /* 0x000fe200000000ff */
[----:B------:R-:W-:Y:S02]  /*9b10*/  HADD2.F32 R48, -RZ, R48.H1_H1 ;  /* 0x30000030ff307230 */ /* 0x000fe40000004100 */
[----:B------:R-:W-:Y:S01]  /*9b20*/  FMUL.FTZ R67, R61, R157 ;  /* 0x0000009d3d437220 */ /* 0x000fe20000410000 */
[----:B------:R-:W-:Y:S01]  /*9b30*/  HADD2.F32 R44, -RZ, R44.H1_H1 ;  /* 0x3000002cff2c7230 */ /* 0x000fe20000004100 */
[----:B------:R-:W-:Y:S01]  /*9b40*/  F2FP.F16.F32.PACK_AB R51, R66, R51 ;  /* 0x000000334233723e */ /* 0x000fe200000000ff */
[----:B------:R-:W-:Y:S02]  /*9b50*/  HADD2.F32 R155, -RZ, R155.H0_H0 ;  /* 0x2000009bff9b7230 */ /* 0x000fe40000004100 */
[----:B------:R-:W-:Y:S01]  /*9b60*/  FMUL.FTZ R69, R48, R65 ;  /* 0x0000004130457220 */ /* 0x000fe20000410000 */
[----:B------:R-:W-:-:S02]  /*9b70*/  HADD2.F32 R63, -RZ, R54.H0_H0 ;  /* 0x20000036ff3f7230 */ /* 0x000fc40000004100 */
[----:B------:R-:W-:Y:S01]  /*9b80*/  FMUL.FTZ R65, R44, R65 ;  /* 0x000000412c417220 */ /* 0x000fe20000410000 */
[C---:B------:R-:W-:Y:S01]  /*9b90*/  FMUL.FTZ R54, R58.reuse, R157 ;  /* 0x0000009d3a367220 */ /* 0x040fe20000410000 */
[----:B------:R-:W-:Y:S01]  /*9ba0*/  FFMA.FTZ R67, R58, R155, -R67 ;  /* 0x0000009b3a437223 */ /* 0x000fe20000010843 */
[----:B------:R-:W-:Y:S02]  /*9bb0*/  HADD2.F32 R59, -RZ, R59.H0_H0 ;  /* 0x2000003bff3b7230 */ /* 0x000fe40000004100 */
[-C--:B------:R-:W-:Y:S01]  /*9bc0*/  FFMA.FTZ R65, R48, R63.reuse, R65 ;  /* 0x0000003f30417223 */ /* 0x080fe20000010041 */
[----:B------:R-:W-:Y:S01]  /*9bd0*/  FFMA.FTZ R58, R44, R63, -R69 ;  /* 0x0000003f2c3a7223 */ /* 0x000fe20000010845 */
[----:B------:R-:W-:Y:S02]  /*9be0*/  HADD2.F32 R48, -RZ, R50.H0_H0 ;  /* 0x20000032ff307230 */ /* 0x000fe40000004100 */
[----:B------:R-:W-:Y:S01]  /*9bf0*/  FFMA.FTZ R54, R61, R155, R54 ;  /* 0x0000009b3d367223 */ /* 0x000fe20000010036 */
[----:B------:R-:W-:-:S02]  /*9c00*/  HADD2.F32 R63, -RZ, R156.H0_H0 ;  /* 0x2000009cff3f7230 */ /* 0x000fc40000004100 */
[----:B------:R-:W-:Y:S02]  /*9c10*/  HADD2.F32 R44, -RZ, R46.H0_H0 ;  /* 0x2000002eff2c7230 */ /* 0x000fe40000004100 */
[----:B------:R-:W-:Y:S02]  /*9c20*/  HADD2.F32 R50, -RZ, R50.H1_H1 ;  /* 0x30000032ff327230 */ /* 0x000fe40000004100 */
[-C--:B------:R-:W-:Y:S01]  /*9c30*/  FMUL.FTZ R69, R48, R63.reuse ;  /* 0x0000003f30457220 */ /* 0x080fe20000410000 */
[----:B------:R-:W-:Y:S02]  /*9c40*/  HADD2.F32 R46, -RZ, R46.H1_H1 ;  /* 0x3000002eff2e7230 */ /* 0x000fe40000004100 */
[----:B------:R-:W-:Y:S01]  /*9c50*/  FMUL.FTZ R63, R44, R63 ;  /* 0x0000003f2c3f7220 */ /* 0x000fe20000410000 */
[----:B------:R-:W-:Y:S02]  /*9c60*/  HADD2.F32 R61, -RZ, R154.H0_H0 ;  /* 0x2000009aff3d7230 */ /* 0x000fe40000004100 */
[----:B------:R-:W-:Y:S01]  /*9c70*/  FMUL.FTZ R71, R50, R59 ;  /* 0x0000003b32477220 */ /* 0x000fe20000410000 */
[----:B------:R-:W-:-:S02]  /*9c80*/  HADD2.F32 R57, -RZ, R57.H0_H0 ;  /* 0x20000039ff397230 */ /* 0x000fc40000004100 */
[----:B------:R-:W-:Y:S01]  /*9c90*/  FMUL.FTZ R59, R46, R59 ;  /* 0x0000003b2e3b7220 */ /* 0x000fe20000410000 */
[----:B------:R-:W-:Y:S02]  /*9ca0*/  IMAD.MOV.U32 R47, RZ, RZ, R64 ;  /* 0x000000ffff2f7224 */ /* 0x000fe400078e0040 */
[-C--:B------:R-:W-:Y:S01]  /*9cb0*/  FFMA.FTZ R69, R44, R61.reuse, -R69 ;  /* 0x0000003d2c457223 */ /* 0x080fe20000010845 */
[----:B------:R-:W-:Y:S01]  /*9cc0*/  FFMA.FTZ R63, R48, R61, R63 ;  /* 0x0000003d303f7223 */ /* 0x000fe2000001003f */
[-C--:B------:R-:W-:Y:S01]  /*9cd0*/  FFMA.FTZ R46, R46, R57.reuse, -R71 ;  /* 0x000000392e2e7223 */ /* 0x080fe20000010847 */
[----:B------:R-:W-:Y:S01]  /*9ce0*/  FFMA.FTZ R50, R50, R57, R59 ;  /* 0x0000003932327223 */ /* 0x000fe2000001003b */
[----:B------:R-:W-:Y:S02]  /*9cf0*/  F2FP.F16.F32.PACK_AB R44, R58, R67 ;  /* 0x000000433a2c723e */ /* 0x000fe400000000ff */
[----:B------:R-:W-:Y:S02]  /*9d00*/  F2FP.F16.F32.PACK_AB R48, R65, R54 ;  /* 0x000000364130723e */ /* 0x000fe400000000ff */
[----:B------:R-:W-:-:S02]  /*9d10*/  F2FP.F16.F32.PACK_AB R46, R46, R69 ;  /* 0x000000452e2e723e */ /* 0x000fc400000000ff */
[----:B------:R-:W-:-:S07]  /*9d20*/  F2FP.F16.F32.PACK_AB R50, R50, R63 ;  /* 0x0000003f3232723e */ /* 0x000fce00000000ff */
.L_x_2608:
[----:B------:R-:W-:Y:S05]  /*9d30*/  BSYNC B1 ;  /* 0x0000000000017941 */ /* 0x000fea0003800000 */
.L_x_2607:
        /* <DEDUP_REMOVED lines=10> */
.L_x_2524:
[----:B------:R-:W2:Y:S02]  /*9de0*/  LDL R44, [R1+0x44] ;  /* 0x00004400012c7983 */ /* 0x000ea40000100800 */
[----:B--2---:R-:W-:-:S13]  /*9df0*/  R2UR UR4, R44 ;  /* 0x000000002c0472ca */ /* 0x004fda00000e0000 */
[----:B------:R-:W-:-:S06]  /*9e00*/  UISETP.NE.AND UP0, UPT, UR4, 0x3, UPT ;  /* 0x000000030400788c */ /* 0x000fcc000bf05270 */
[----:B------:R-:W-:-:S13]  /*9e10*/  PLOP3.LUT P2, PT, PT, PT, UP0, 0x80, 0x0 ;  /* 0x000000000000781c */ /* 0x000fda0003f4f008 */
[----:B------:R-:W-:Y:S05]  /*9e20*/  @!P2 BRA `(.L_x_2609) ;  /* 0x000000000004a947 */ /* 0x000fea0003800000 */
[----:B------:R-:W-:Y:S01]  /*9e30*/  BPT.TRAP 0x1 ;  /* 0x000000040000795c */ /* 0x000fe20000300000 */
.L_x_2609:
[----:B------:R-:W-:Y:S01]  /*9e40*/  IMAD R43, R17, 0x8, R16 ;  /* 0x00000008112b7824 */ /* 0x000fe200078e0210 */
[----:B------:R-:W-:Y:S01]  /*9e50*/  SHF.L.U32 R100, R209, 0x1f, RZ ;  /* 0x0000001fd1647819 */ /* 0x000fe200000006ff */
[----:B------:R-:W-:Y:S01]  /*9e60*/  IMAD R42, R24, -0x70, R2 ;  /* 0xffffff90182a7824 */ /* 0x000fe200078e0202 */
[----:B------:R-:W-:Y:S02]  /*9e70*/  BSSY B1, `(.L_x_2610) ;  /* 0x0000004000017945 */ /* 0x000fe40003800000 */
[----:B------:R-:W1:Y:S02]  /*9e80*/  SYNCS.PHASECHK.TRANS64.TRYWAIT P3, [R43+URZ+0x36890], R100 ;  /* 0x036890642b0075a7 */ /* 0x000e64000806017f */
[----:B------:R-:W-:Y:S01]  /*9e90*/  VIMNMX R42, R42, 0x70, PT ;  /* 0x000000702a2a7848 */ /* 0x000fe20003fe0100 */
[----:B-1----:R-:W-:Y:S06]  /*9ea0*/  @!P3 BRA `(.L_x_2611) ;  /* 0x0000026c009cb947 */ /* 0x002fec0003800000 */
.L_x_2916:
[----:B------:R-:W-:Y:S05]  /*9eb0*/  BSYNC B1 ;  /* 0x0000000000017941 */ /* 0x000fea0003800000 */
.L_x_2610:
        /* <DEDUP_REMOVED lines=21> */
.L_x_2613:
[----:B------:R-:W-:Y:S05]  /*a010*/  BSYNC B1 ;  /* 0x0000000000017941 */ /* 0x000fea0003800000 */
.L_x_2612:
        /* <DEDUP_REMOVED lines=20> */
.L_x_2557:
[----:B------:R-:W-:Y:S05]  /*a160*/  BSYNC B0 ;  /* 0x0000000000007941 */ /* 0x000fea0003800000 */
.L_x_2523:
        /* <DEDUP_REMOVED lines=17> */
.L_x_2615:
[----:B------:R-:W-:Y:S05]  /*a280*/  BSYNC B0 ;  /* 0x0000000000007941 */ /* 0x000fea0003800000 */
.L_x_2614:
[----:B------:R-:W1:Y:S01]  /*a290*/  SYNCS.PHASECHK.TRANS64.TRYWAIT P2, [R43+URZ+0x368b0], R100 ;  /* 0x0368b0642b0075a7 */ /* 0x000e62000804017f */
[----:B------:R-:W-:Y:S01]  /*a2a0*/  ULDC.64 UR4, c[0x0][0x318] ;  /* 0x0000c60000047ab9 */ /* 0x000fe20000000a00 */
[----:B------:R-:W-:Y:S01]  /*a2b0*/  ULDC.64 UR6, c[0x0][0x328] ;  /* 0x0000ca0000067ab9 */ /* 0x000fe20000000a00 */
[----:B0-----:R-:W-:Y:S01]  /*a2c0*/  IMAD.U32 R44, RZ, RZ, UR4 ;  /* 0x00000004ff2c7e24 */ /* 0x001fe2000f8e00ff */
[----:B------:R-:W-:Y:S01]  /*a2d0*/  MOV R45, UR7 ;  /* 0x00000007002d7c02 */ /* 0x000fe20008000f00 */
[----:B------:R-:W-:Y:S01]  /*a2e0*/  IMAD.U32 R46, RZ, RZ, UR6 ;  /* 0x00000006ff2e7e24 */ /* 0x000fe2000f8e00ff */
[----:B------:R-:W-:Y:S02]  /*a2f0*/  BSSY B0, `(.L_x_2616) ;  /* 0x0000007000007945 */ /* 0x000fe40003800000 */
[----:B------:R0:W-:Y:S04]  /*a300*/  STL [R1+0x38], R44 ;  /* 0x0000382c01007387 */ /* 0x0001e80000100800 */
[----:B------:R2:W-:Y:S01]  /*a310*/  STL [R1+0x40], R46 ;  /* 0x0000402e01007387 */ /* 0x0005e20000100800 */
[----:B0-----:R-:W-:-:S05]  /*a320*/  IMAD.U32 R44, RZ, RZ, UR5 ;  /* 0x00000005ff2c7e24 */ /* 0x001fca000f8e00ff */
[----:B------:R2:W-:Y:S04]  /*a330*/  STL [R1+0x24], R44 ;  /* 0x0000242c01007387 */ /* 0x0005e80000100800 */
[----:B------:R2:W-:Y:S02]  /*a340*/  STL [R1+0x3c], R45 ;  /* 0x00003c2d01007387 */ /* 0x0005e40000100800 */
[----:B-12---:R-:W-:Y:S05]  /*a350*/  @!P2 BRA `(.L_x_2617) ;  /* 0x000002680084a947 */ /* 0x006fea0003800000 */
.L_x_2917:
[----:B------:R-:W-:Y:S05]  /*a360*/  BSYNC B0 ;  /* 0x0000000000007941 */ /* 0x000fea0003800000 */
.L_x_2616:
[----:B------:R1:W5:Y:S04]  /*a370*/  LDL R55, [R1+0x40] ;  /* 0x0000400001377983 */ /* 0x0003680000100800 */
[----:B------:R1:W5:Y:S04]  /*a380*/  LDL R54, [R1+0x3c] ;  /* 0x00003c0001367983 */ /* 0x0003680000100800 */
[----:B------:R1:W5:Y:S04]  /*a390*/  LDL R53, [R1+0x38] ;  /* 0x0000380001357983 */ /* 0x0003680000100800 */
[----:B------:R1:W5:Y:S01]  /*a3a0*/  LDL R52, [R1+0x24] ;  /* 0x0000240001347983 */ /* 0x0003620000100800 */
[----:B------:R-:W-:Y:S01]  /*a3b0*/  ISETP.GE.AND P2, PT, R204, R42, PT ;  /* 0x0000002acc00720c */ /* 0x000fe20003f46270 */
[----:B------:R-:W-:Y:S01]  /*a3c0*/  BSSY B0, `(.L_x_2618) ;  /* 0x0000022000007945 */ /* 0x000fe20003800000 */
[----:B------:R-:W-:-:S11]  /*a3d0*/  IMAD.WIDE R48, R24, 0x70, R120 ;  /* 0x0000007018307825 */ /* 0x000fd600078e0278 */
[----:B-1----:R-:W-:Y:S05]  /*a3e0*/  @P2 BRA `(.L_x_2619) ;  /* 0x00000000007c2947 */ /* 0x002fea0003800000 */
[----:B-----5:R-:W-:Y:S01]  /*a3f0*/  R2UR UR7, R55 ;  /* 0x00000000370772ca */ /* 0x020fe200000e0000 */
[----:B------:R-:W-:Y:S01]  /*a400*/  IMAD.MOV.U32 R44, RZ, RZ, R116 ;  /* 0x000000ffff2c7224 */ /* 0x000fe200078e0074 */
        /* <DEDUP_REMOVED lines=12> */
[----:B------:R-:W1:Y:S04]  /*a4d0*/  @!P2 LDS.128 R44, [R40] ;  /* 0x00000000282ca984 */ /* 0x000e680000000c00 */
[----:B-1----:R-:W-:Y:S01]  /*a4e0*/  @!P2 STG.E.128 desc[UR60][R50.64], R44 ;  /* 0x0000002c3200a986 */ /* 0x002fe2000c101d3c */
[----:B------:R-:W-:-:S13]  /*a4f0*/  ISETP.GE.AND P2, PT, R206, UR4, PT ;  /* 0x00000004ce007c0c */ /* 0x000fda000bf46270 */
[----:B------:R-:W1:Y:S04]  /*a500*/  @!P2 LDS.128 R44, [R41] ;  /* 0x00000000292ca984 */ /* 0x000e680000000c00 */
[----:B-1----:R-:W-:Y:S01]  /*a510*/  @!P2 STG.E.128 desc[UR60][R50.64+0x40], R44 ;  /* 0x0000402c3200a986 */ /* 0x002fe2000c101d3c */
[----:B------:R-:W-:-:S13]  /*a520*/  ISETP.GE.AND P2, PT, R207, UR4, PT ;  /* 0x00000004cf007c0c */ /* 0x000fda000bf46270 */
[----:B------:R-:W1:Y:S04]  /*a530*/  @!P2 LDS.128 R44, [R40+0x3800] ;  /* 0x00380000282ca984 */ /* 0x000e680000000c00 */
        /* <DEDUP_REMOVED lines=9> */
[----:B-1----:R1:W-:Y:S02]  /*a5d0*/  @!P2 STG.E.128 desc[UR60][R50.64+0x140], R44 ;  /* 0x0001402c3200a986 */ /* 0x0023e4000c101d3c */
.L_x_2619:
[----:B------:R-:W-:Y:S05]  /*a5e0*/  BSYNC B0 ;  /* 0x0000000000007941 */ /* 0x000fea0003800000 */
.L_x_2618:
[----:B------:R-:W-:Y:S01]  /*a5f0*/  ISETP.GE.AND P2, PT, R236, R42, PT ;  /* 0x0000002aec00720c */ /* 0x000fe20003f46270 */
[----:B------:R-:W-:-:S12]  /*a600*/  BSSY B0, `(.L_x_2620) ;  /* 0x0000023000007945 */ /* 0x000fd80003800000 */
[----:B------:R-:W-:Y:S05]  /*a610*/  @P2 BRA `(.L_x_2621) ;  /* 0x0000000000842947 */ /* 0x000fea0003800000 */
[----:B-----5:R-:W-:Y:S01]  /*a620*/  R2UR UR7, R55 ;  /* 0x00000000370772ca */ /* 0x020fe200000e0000 */
[----:B-1----:R-:W-:Y:S01]  /*a630*/  IMAD.MOV.U32 R45, RZ, RZ, R39 ;  /* 0x000000ffff2d7224 */ /* 0x002fe200078e0027 */
[----:B------:R-:W-:Y:S02]  /*a640*/  R2UR UR4, R54 ;  /* 0x00000000360472ca */ /* 0x000fe400000e0000 */
[----:B------:R-:W-:Y:S02]  /*a650*/  IADD3 R47, P2, R48, 0x40, RZ ;  /* 0x00000040302f7810 */ /* 0x000fe40007f5e0ff */
[----:B------:R-:W-:Y:S02]  /*a660*/  R2UR UR6, R53 ;  /* 0x00000000350672ca */ /* 0x000fe400000e0000 */
[----:B------:R-:W-:Y:S01]  /*a670*/  MOV R44, R116 ;  /* 0x00000074002c7202 */ /* 0x000fe20000000f00 */
[----:B------:R-:W-:Y:S01]  /*a680*/  IMAD.X R48, RZ, RZ, R49, P2 ;  /* 0x000000ffff307224 */ /* 0x000fe200010e0631 */
        /* <DEDUP_REMOVED lines=26> */
.L_x_2621:
[----:B------:R-:W-:Y:S05]  /*a830*/  BSYNC B0 ;  /* 0x0000000000007941 */ /* 0x000fea0003800000 */
.L_x_2620:
[----:B------:R-:W3:Y:S01]  /*a840*/  LDL R40, [R1+0x20] ;  /* 0x0000200001287983 */ /* 0x000ee20000100800 */
[----:B0-----:R-:W-:Y:S01]  /*a850*/  @!P3 VIADD R43, R43, 0x368c0 ;  /* 0x000368c02b2bb836 */ /* 0x001fe20000000000 */
[----:B------:R-:W-:Y:S01]  /*a860*/  PLOP3.LUT P2, PT, PT, PT, PT, 0x8, 0x0 ;  /* 0x000000000000781c */ /* 0x000fe20003f4e170 */
[----:B------:R-:W-:Y:S01]  /*a870*/  VIADD R17, R17, 0x1 ;  /* 0x0000000111117836 */ /* 0x000fe20000000000 */
[----:B------:R-:W-:Y:S01]  /*a880*/  @!PT LDS RZ, [RZ] ;  /* 0x00000000fffff984 */ /* 0x000fe20000000800 */
[----:B------:R-:W-:Y:S01]  /*a890*/  @!PT LDS RZ, [RZ] ;  /* 0x00000000fffff984 */ /* 0x000fe20000000800 */
[----:B------:R-:W-:Y:S01]  /*a8a0*/  @!PT LDS RZ, [RZ] ;  /* 0x00000000fffff984 */ /* 0x000fe20000000800 */
[----:B------:R-:W-:Y:S01]  /*a8b0*/  @!PT LDS RZ, [RZ] ;  /* 0x00000000fffff984 */ /* 0x000fe20000000800 */
[----:B------:R0:W-:Y:S06]  /*a8c0*/  MEMBAR.ALL.CTA ;  /* 0x0000000000007992 */ /* 0x0001ec0000008000 */
[----:B0-----:R-:W0:Y:S01]  /*a8d0*/  FENCE.VIEW.ASYNC.S ;  /* 0x00000000000073c6 */ /* 0x001e220000000000 */
[----:B------:R-:W-:Y:S01]  /*a8e0*/  @!P3 PRMT R43, RZ, 0x654, R43 ;  /* 0x00000654ff2bb816 */ /* 0x000fe2000000002b */
[----:B0-----:R0:W-:Y:S06]  /*a8f0*/  BAR.SYNC.DEFER_BLOCKING R152, 0x80 ;  /* 0x000200980000751d */ /* 0x0011ec0000010000 */
[----:B------:R0:W-:Y:S01]  /*a900*/  @!P3 SYNCS.ARRIVE.TRANS64.RED.A1T0 RZ, [R43+URZ], RZ ;  /* 0x000000ff2bffb9a7 */ /* 0x0001e2000810043f */
[----:B------:R-:W-:-:S04]  /*a910*/  ISETP.NE.AND P3, PT, R17, 0x2, PT ;  /* 0x000000021100780c */ /* 0x000fc80003f65270 */
[----:B------:R-:W-:Y:S02]  /*a920*/  SEL R17, R17, RZ, P3 ;  /* 0x000000ff11117207 */ /* 0x000fe40001800000 */
[----:B---3--:R-:W-:Y:S02]  /*a930*/  LOP3.LUT P4, RZ, R40, 0x2, RZ, 0xc0, !PT ;  /* 0x0000000228ff7812 */ /* 0x008fe4000788c0ff */
[----:B------:R-:W-:-:S04]  /*a940*/  SEL R40, RZ, 0x1, P3 ;  /* 0x00000001ff287807 */ /* 0x000fc80001800000 */
[----:B------:R-:W-:-:S07]  /*a950*/  LOP3.LUT R209, R209, R40, RZ, 0x3c, !PT ;  /* 0x00000028d1d17212 */ /* 0x000fce00078e3cff */
[----:B0-----:R-:W-:Y:S05]  /*a960*/  @P4 BRA `(.L_x_2622) ;  /* 0xffffff8000744947 */ /* 0x001fea000383ffff */
.L_x_2518:
[----:B------:R-:W0:Y:S01]  /*a970*/  LDC R0, c[0x0][0x448] ;  /* 0x00011200ff007b82 */ /* 0x000e220000000800 */
[----:B------:R-:W-:Y:S01]  /*a980*/  VIADD R3, R226, 0x7f ;  /* 0x0000007fe2037836 */ /* 0x000fe20000000000 */
[----:B------:R-:W-:Y:S01]  /*a990*/  BSSY B0, `(.L_x_2623) ;  /* 0x0000011000007945 */ /* 0x000fe20003800000 */
[----:B------:R-:W-:Y:S01]  /*a9a0*/  IMAD.MOV.U32 R2, RZ, RZ, RZ ;  /* 0x000000ffff027224 */ /* 0x000fe200078e00ff */
[----:B0-----:R-:W-:-:S13]  /*a9b0*/  ISETP.NE.AND P0, PT, R0, 0x1, PT ;  /* 0x000000010000780c */ /* 0x001fda0003f05270 */
[----:B------:R-:W0:Y:S08]  /*a9c0*/  @P0 LDC R0, c[0x0][0x44c] ;  /* 0x00011300ff000b82 */ /* 0x000e300000000800 */
[----:B------:R-:W3:Y:S01]  /*a9d0*/  @P0 LDC R5, c[0x0][0x450] ;  /* 0x00011400ff050b82 */ /* 0x000ee20000000800 */
[----:B0-----:R-:W-:-:S05]  /*a9e0*/  @P0 IMAD.HI.U32 R0, R3, R0, RZ ;  /* 0x0000000003000227 */ /* 0x001fca00078e00ff */
[----:B---3--:R-:W-:-:S04]  /*a9f0*/  @P0 SHF.R.U32.HI R3, RZ, R5, R0 ;  /* 0x00000005ff030219 */ /* 0x008fc80000011600 */
[----:B------:R-:W-:-:S05]  /*aa00*/  IADD3 R3, R150, R3, RZ ;  /* 0x0000000396037210 */ /* 0x000fca0007ffe0ff */
[----:B------:R-:W-:-:S05]  /*aa10*/  IMAD.HI R2, R3, -0x6db6db6d, R2 ;  /* 0x9249249303027827 */ /* 0x000fca00078e0202 */
[----:B------:R-:W-:-:S04]  /*aa20*/  SHF.R.U32.HI R3, RZ, 0x1f, R2 ;  /* 0x0000001fff037819 */ /* 0x000fc80000011602 */
[----:B------:R-:W-:-:S04]  /*aa30*/  LEA.HI.SX32 R2, R2, R3, 0x1a ;  /* 0x0000000302027211 */ /* 0x000fc800078fd2ff */
[----:B------:R-:W-:Y:S01]  /*aa40*/  VIMNMX R151, R151, R2, PT ;  /* 0x0000000297977248 */ /* 0x000fe20003fe0100 */
[----:B------:R-:W-:-:S03]  /*aa50*/  IMAD.MOV.U32 R2, RZ, RZ, RZ ;  /* 0x000000ffff027224 */ /* 0x000fc600078e00ff */
[----:B------:R-:W-:Y:S01]  /*aa60*/  ISETP.GE.AND P0, PT, R151, 0x1, PT ;  /* 0x000000019700780c */ /* 0x000fe20003f06270 */
[----:B------:R-:W-:-:S12]  /*aa70*/  @P2 BRA `(.L_x_2624) ;  /* 0x0000000000082947 */ /* 0x000fd80003800000 */
[----:B------:R-:W0:Y:S02]  /*aa80*/  FENCE.VIEW.ASYNC.G ;  /* 0x00000000000073c6 */ /* 0x000e240000000100 */
[----:B0-----:R-:W-:Y:S06]  /*aa90*/  BAR.ARV 0xc, 0x180 ;  /* 0x0306000000007b1d */ /* 0x001fec0000002000 */
.L_x_2624:
[----:B------:R-:W-:Y:S05]  /*aaa0*/  BSYNC B0 ;  /* 0x0000000000007941 */ /* 0x000fea0003800000 */
.L_x_2623:
[----:B------:R-:W-:Y:S04]  /*aab0*/  BSSY B0, `(.L_x_2625) ;  /* 0x0000020000007945 */ /* 0x000fe80003800000 */
[----:B------:R-:W-:Y:S05]  /*aac0*/  @!P0 BRA `(.L_x_2626) ;  /* 0x0000000000788947 */ /* 0x000fea0003800000 */
[----:B------:R-:W-:Y:S01]  /*aad0*/  ISETP.NE.AND P0, PT, R231, RZ, PT ;  /* 0x000000ffe700720c */ /* 0x000fe20003f05270 */
[----:B------:R-:W-:-:S03]  /*aae0*/  ULDC UR4, c[0x0][0x9f0] ;  /* 0x00027c0000047ab9 */ /* 0x000fc60000000800 */
[----:B------:R-:W-:-:S04]  /*aaf0*/  SEL R6, R231, UR4, P0 ;  /* 0x00000004e7067c07 */ /* 0x000fc80008000000 */
[-C--:B------:R-:W-:Y:S02]  /*ab00*/  IABS R5, R6.reuse ;  /* 0x0000000600057213 */ /* 0x080fe40000000000 */
[----:B------:R-:W-:Y:S02]  /*ab10*/  IADD3 R0, R6, -0x1, R151 ;  /* 0xffffffff06007810 */ /* 0x000fe40007ffe097 */
[----:B------:R-:W0:Y:S01]  /*ab20*/  I2F.RP R4, R5 ;  /* 0x0000000500047306 */ /* 0x000e220000209400 */
[----:B------:R-:W-:-:S05]  /*ab30*/  IABS R9, R6 ;  /* 0x0000000600097213 */ /* 0x000fca0000000000 */
[----:B------:R-:W-:Y:S02]  /*ab40*/  IMAD.MOV R9, RZ, RZ, -R9 ;  /* 0x000000ffff097224 */ /* 0x000fe400078e0a09 */
[----:B0-----:R-:W0:Y:S02]  /*ab50*/  MUFU.RCP R4, R4 ;  /* 0x0000000400047308 */ /* 0x001e240000001000 */
[----:B0-----:R-:W-:Y:S01]  /*ab60*/  VIADD R2, R4, 0xffffffe ;  /* 0x0ffffffe04027836 */ /* 0x001fe20000000000 */
[----:B------:R-:W-:Y:S02]  /*ab70*/  IABS R4, R0 ;  /* 0x0000000000047213 */ /* 0x000fe40000000000 */
[----:B------:R-:W-:-:S03]  /*ab80*/  LOP3.LUT R0, R0, R6, RZ, 0x3c, !PT ;  /* 0x0000000600007212 */ /* 0x000fc600078e3cff */
[----:B------:R0:W3:Y:S01]  /*ab90*/  F2I.FTZ.U32.TRUNC.NTZ R3, R2 ;  /* 0x0000000200037305 */ /* 0x0000e2000021f000 */
[----:B------:R-:W-:Y:S02]  /*aba0*/  ISETP.GE.AND P2, PT, R0, RZ, PT ;  /* 0x000000ff0000720c */ /* 0x000fe40003f46270 */
[----:B0-----:R-:W-:Y:S01]  /*abb0*/  MOV R2, RZ ;  /* 0x000000ff00027202 */ /* 0x001fe20000000f00 */
[----:B---3--:R-:W-:-:S04]  /*abc0*/  IMAD.MOV R8, RZ, RZ, -R3 ;  /* 0x000000ffff087224 */ /* 0x008fc800078e0a03 */
[----:B------:R-:W-:-:S04]  /*abd0*/  IMAD R7, R8, R5, RZ ;  /* 0x0000000508077224 */ /* 0x000fc800078e02ff */
[----:B------:R-:W-:-:S04]  /*abe0*/  IMAD.HI.U32 R3, R3, R7, R2 ;  /* 0x0000000703037227 */ /* 0x000fc800078e0002 */
        /* <DEDUP_REMOVED lines=12> */
.L_x_2626:
[----:B------:R-:W-:Y:S05]  /*acb0*/  BSYNC B0 ;  /* 0x0000000000007941 */ /* 0x000fea0003800000 */
.L_x_2625:
[----:B------:R-:W3:Y:S01]  /*acc0*/  LDL R0, [R1+0x48] ;  /* 0x0000480001007983 */ /* 0x000ee20000100800 */
[----:B------:R-:W-:Y:S01]  /*acd0*/  PLOP3.LUT P0, PT, PT, PT, PT, 0x80, 0x0 ;  /* 0x000000000000781c */ /* 0x000fe20003f0f070 */
        /* <DEDUP_REMOVED lines=33> */
[----:B-----5:R-:W-:Y:S02]  /*aef0*/  CS2R R54, SRZ ;  /* 0x0000000000367805 */ /* 0x020fe4000001ff00 */
[----:B------:R-:W-:Y:S02]  /*af00*/  CS2R R52, SRZ ;  /* 0x0000000000347805 */ /* 0x000fe4000001ff00 */
[----:B-1----:R-:W-:-:S02]  /*af10*/  CS2R R50, SRZ ;  /* 0x0000000000327805 */ /* 0x002fc4000001ff00 */
[----:B--2---:R-:W-:Y:S02]  /*af20*/  CS2R R48, SRZ ;  /* 0x0000000000307805 */ /* 0x004fe4000001ff00 */
        /* <DEDUP_REMOVED lines=12> */
[----:B---3--:R-:W-:Y:S02]  /*aff0*/  IMAD R225, R0, R2, RZ ;  /* 0x0000000200e17224 */ /* 0x008fe400078e02ff */
[----:B------:R-:W-:-:S03]  /*b000*/  IMAD.MOV.U32 R0, RZ, RZ, RZ ;  /* 0x000000ffff007224 */ /* 0x000fc600078e00ff */
[----:B------:R-:W-:-:S04]  /*b010*/  VIADDMNMX R2, R225, R2, R151, PT ;  /* 0x00000002e1027246 */ /* 0x000fc80003800197 */
[----:B------:R-:W-:-:S13]  /*b020*/  ISETP.GT.AND P1, PT, R2, R225, PT ;  /* 0x000000e10200720c */ /* 0x000fda0003f24270 */
[----:B------:R-:W-:Y:S05]  /*b030*/  @!P1 BRA `(.L_x_2627) ;  /* 0x0000018c00b49947 */ /* 0x000fea0003800000 */
[----:B------:R-:W2:Y:S01]  /*b040*/  LDL R3, [R1+0x4c] ;  /* 0x00004c0001037983 */ /* 0x000ea20000100800 */
[----:B------:R-:W0:Y:S02]  /*b050*/  S2R R0, SR_TID.X ;  /* 0x0000000000007919 */ /* 0x000e240000002100 */
[----:B0-----:R-:W-:-:S05]  /*b060*/  VIADD R73, R0, 0xffffff80 ;  /* 0xffffff8000497836 */ /* 0x001fca0000000000 */
[----:B------:R-:W-:-:S04]  /*b070*/  SHF.R.S32.HI R40, RZ, 0x1f, R73 ;  /* 0x0000001fff287819 */ /* 0x000fc80000011449 */
[----:B------:R-:W-:-:S04]  /*b080*/  LEA.HI R0, R40, R73, RZ, 0x7 ;  /* 0x0000004928007211 */ /* 0x000fc800078f38ff */
[----:B------:R-:W-:-:S06]  /*b090*/  SHF.R.S32.HI R0, RZ, 0x7, R0 ;  /* 0x00000007ff007819 */ /* 0x000fcc0000011400 */
[----:B------:R-:W0:Y:S01]  /*b0a0*/  SHFL.IDX PT, R0, R0, RZ, 0x1f ;  /* 0x00001fff00007589 */ /* 0x000e2200000e0000 */
[----:B--2---:R-:W-:Y:S02]  /*b0b0*/  R2UR UR4, R3 ;  /* 0x00000000030472ca */ /* 0x004fe400000e0000 */
[----:B0-----:R-:W-:-:S04]  /*b0c0*/  LEA.HI R3, R0, R0, RZ, 0x1 ;  /* 0x0000000000037211 */ /* 0x001fc800078f08ff */
[----:B------:R-:W-:-:S05]  /*b0d0*/  LOP3.LUT R3, R3, 0x1e, RZ, 0xc0, !PT ;  /* 0x0000001e03037812 */ /* 0x000fca00078ec0ff */
[----:B------:R-:W-:Y:S02]  /*b0e0*/  IMAD.IADD R3, R0, 0x1, -R3 ;  /* 0x0000000100037824 */ /* 0x000fe400078e0a03 */
[----:B------:R-:W-:-:S03]  /*b0f0*/  ULOP3.LUT UP0, URZ, UR4, 0x9f, URZ, 0xc0, !UPT ;  /* 0x0000009f043f7892 */ /* 0x000fc6000f80c03f */
[----:B------:R-:W-:-:S03]  /*b100*/  LEA R3, R3, UR4, 0xd ;  /* 0x0000000403037c11 */ /* 0x000fc6000f8e68ff */
[----:B------:R-:W-:Y:S02]  /*b110*/  PLOP3.LUT P0, PT, PT, PT, UP0, 0x80, 0x0 ;  /* 0x000000000000781c */ /* 0x000fe40003f0f008 */
[----:B------:R-:W-:-:S04]  /*b120*/  SHF.R.U32.HI R3, RZ, 0x4, R3 ;  /* 0x00000004ff037819 */ /* 0x000fc80000011603 */
[----:B------:R-:W-:-:S07]  /*b130*/  LOP3.LUT R68, R3, 0x3fff, RZ, 0xc0, !PT ;  /* 0x00003fff03447812 */ /* 0x000fce00078ec0ff */
[----:B------:R-:W-:Y:S05]  /*b140*/  @!P0 BRA `(.L_x_2628) ;  /* 0x0000000000408947 */ /* 0x000fea0003800000 */
[----:B------:R-:W-:Y:S01]  /*b150*/  MOV R0, 0x0 ;  /* 0x0000000000007802 */ /* 0x000fe20000000f00 */
[----:B------:R-:W-:Y:S01]  /*b160*/  ULDC.64 UR4, c[0x4][0xa8] ;  /* 0x01002a0000047ab9 */ /* 0x000fe20000000a00 */
[----:B------:R-:W-:Y:S01]  /*b170*/  ULDC.64 UR6, c[0x4][0xb0] ;  /* 0x01002c0000067ab9 */ /* 0x000fe20000000a00 */
[----:B------:R-:W-:Y:S01]  /*b180*/  IMAD.U32 R4, RZ, RZ, UR4 ;  /* 0x00000004ff047e24 */ /* 0x000fe2000f8e00ff */
[----:B------:R0:W1:Y:S01]  /*b190*/  LDC.64 R14, c[0x4][R0] ;  /* 0x01000000000e7b82 */ /* 0x0000620000000a00 */
[----:B------:R-:W-:Y:S01]  /*b1a0*/  MOV R5, UR5 ;  /* 0x0000000500057c02 */ /* 0x000fe20008000f00 */
        /* <DEDUP_REMOVED lines=10> */
.L_x_2628:
        /* <DEDUP_REMOVED lines=12> */
.L_x_2632:
[----:B-1----:R1:W2:Y:S02]  /*b310*/  SYNCS.PHASECHK.TRANS64.TRYWAIT P0, [R16+URZ+0x36800], R3 ;  /* 0x03680003100075a7 */ /* 0x0022a4000800017f */
[----:B--2---:R-:W-:Y:S05]  /*b320*/  @!P0 NANOSLEEP.SYNCS 0x989680 ;  /* 0x009896800000895d */ /* 0x004fea0003900000 */
[----:B------:R-:W2:Y:S02]  /*b330*/  @!P0 SYNCS.PHASECHK.TRANS64 P0, [R16+URZ+0x36800], R3 ;  /* 0x03680003100085a7 */ /* 0x000ea4000800007f */
[----:B--2---:R-:W-:Y:S05]  /*b340*/  @!P0 BRA `(.L_x_2632) ;  /* 0xfffffffc00f08947 */ /* 0x004fea000383ffff */
.L_x_2631:
[----:B------:R-:W-:Y:S05]  /*b350*/  BSYNC B0 ;  /* 0x0000000000007941 */ /* 0x000fea0003800000 */
.L_x_2630:
[----:B------:R-:W-:Y:S05]  /*b360*/  BRA `(.L_x_2633) ;  /* 0x0000006c00fc7947 */ /* 0x000fea0003800000 */
.L_x_2629:
[----:B------:R-:W2:Y:S01]  /*b370*/  LDL R0, [R1+0x4c] ;  /* 0x00004c0001007983 */ /* 0x000ea20000100800 */
[----:B------:R-:W-:Y:S02]  /*b380*/  ULDC.64 UR6, c[0x0][0x408] ;  /* 0x0001020000067ab9 */ /* 0x000fe40000000a00 */
[----:B------:R-:W-:Y:S01]  /*b390*/  IMAD.WIDE.U32 R24, R145, UR6, RZ ;  /* 0x0000000691187c25 */ /* 0x000fe2000f8e00ff */
[----:B--2---:R-:W-:Y:S02]  /*b3a0*/  R2UR UR4, R0 ;  /* 0x00000000000472ca */ /* 0x004fe400000e0000 */
[----:B------:R-:W-:-:S11]  /*b3b0*/  SHF.R.S32.HI R0, RZ, 0x1f, R145 ;  /* 0x0000001fff007819 */ /* 0x000fd60000011491 */
[----:B------:R-:W-:-:S03]  /*b3c0*/  ULOP3.LUT UP0, URZ, UR4, 0x3ff, URZ, 0xc0, !UPT ;  /* 0x000003ff043f7892 */ /* 0x000fc6000f80c03f */
[----:B------:R-:W-:Y:S02]  /*b3d0*/  ULDC.64 UR4, c[0x0][0x3f8] ;  /* 0x0000fe0000047ab9 */ /* 0x000fe40000000a00 */
[C---:B------:R-:W-:Y:S01]  /*b3e0*/  IMAD R4, R0.reuse, UR4, RZ ;  /* 0x0000000400047c24 */ /* 0x040fe2000f8e02ff */
[----:B------:R-:W-:Y:S01]  /*b3f0*/  PLOP3.LUT P0, PT, PT, PT, UP0, 0x80, 0x0 ;  /* 0x000000000000781c */ /* 0x000fe20003f0f008 */
[----:B------:R-:W-:Y:S02]  /*b400*/  IMAD R0, R0, UR6, RZ ;  /* 0x0000000600007c24 */ /* 0x000fe4000f8e02ff */
[----:B------:R-:W-:-:S04]  /*b410*/  IMAD.WIDE.U32 R26, R145, UR4, RZ ;  /* 0x00000004911a7c25 */ /* 0x000fc8000f8e00ff */
[C---:B------:R-:W-:Y:S02]  /*b420*/  IMAD R29, R145.reuse, UR5, R4 ;  /* 0x00000005911d7c24 */ /* 0x040fe4000f8e0204 */
[----:B------:R-:W-:Y:S02]  /*b430*/  IMAD R31, R145, UR7, R0 ;  /* 0x00000007911f7c24 */ /* 0x000fe4000f8e0200 */
[----:B------:R-:W-:Y:S02]  /*b440*/  IMAD.IADD R29, R29, 0x1, R27 ;  /* 0x000000011d1d7824 */ /* 0x000fe400078e021b */
[----:B------:R-:W-:Y:S01]  /*b450*/  IMAD.IADD R31, R31, 0x1, R25 ;  /* 0x000000011f1f7824 */ /* 0x000fe200078e0219 */
[----:B------:R-:W-:Y:S06]  /*b460*/  @!P0 BRA `(.L_x_2634) ;  /* 0x0000000000408947 */ /* 0x000fec0003800000 */
        /* <DEDUP_REMOVED lines=16> */
.L_x_2634:
        /* <DEDUP_REMOVED lines=13> */
[----:B------:R-:W-:Y:S01]  /*b640*/  SHF.R.S32.HI R67, RZ, 0x1f, R214 ;  /* 0x0000001fff437819 */ /* 0x000fe200000114d6 */
[----:B------:R-:W-:Y:S01]  /*b650*/  IMAD.MOV.U32 R9, RZ, RZ, R31 ;  /* 0x000000ffff097224 */ /* 0x000fe200078e001f */
[----:B------:R-:W-:Y:S01]  /*b660*/  SHF.R.S32.HI R65, RZ, 0x1f, R212 ;  /* 0x0000001fff417819 */ /* 0x000fe200000114d4 */
[----:B------:R-:W-:Y:S01]  /*b670*/  IMAD.IADD R3, R73, 0x1, -R4 ;  /* 0x0000000149037824 */ /* 0x000fe200078e0a04 */
[----:B------:R-:W-:-:S02]  /*b680*/  SHF.R.S32.HI R66, RZ, 0x1f, R213 ;  /* 0x0000001fff427819 */ /* 0x000fc400000114d5 */
[----:B------:R-:W-:Y:S01]  /*b690*/  SHF.R.S32.HI R80, RZ, 0x1f, R215 ;  /* 0x0000001fff507819 */ /* 0x000fe200000114d7 */
[----:B------:R-:W-:Y:S01]  /*b6a0*/  IMAD R3, R3, 0x40, R64 ;  /* 0x0000004003037824 */ /* 0x000fe200078e0240 */
[----:B0-----:R-:W-:-:S13]  /*b6b0*/  ISETP.NE.AND P0, PT, R71, 0x1, PT ;  /* 0x000000014700780c */ /* 0x001fda0003f05270 */
[----:B------:R-:W0:Y:S08]  /*b6c0*/  @P0 LDC R0, c[0x0][0x44c] ;  /* 0x00011300ff000b82 */ /* 0x000e300000000800 */
[----:B------:R-:W1:Y:S01]  /*b6d0*/  @P0 LDC R5, c[0x0][0x450] ;  /* 0x00011400ff050b82 */ /* 0x000e620000000800 */
[----:B0-----:R-:W-:-:S05]  /*b6e0*/  @P0 IMAD.HI.U32 R0, R3, R0, RZ ;  /* 0x0000000003000227 */ /* 0x001fca00078e00ff */
[----:B-1----:R-:W-:-:S04]  /*b6f0*/  @P0 SHF.R.U32.HI R3, RZ, R5, R0 ;  /* 0x00000005ff030219 */ /* 0x002fc80000011600 */
        /* <DEDUP_REMOVED lines=12> */
[----:B------:R-:W-:Y:S01]  /*b7c0*/  LEA R3, P1, R8, UR6, 0x1 ;  /* 0x0000000608037c11 */ /* 0x000fe2000f8208ff */
[----:B------:R-:W-:-:S03]  /*b7d0*/  IMAD.IADD R63, R9, 0x1, R63 ;  /* 0x00000001093f7824 */ /* 0x000fc600078e023f */
[----:B------:R-:W-:Y:S02]  /*b7e0*/  LEA.HI.X R0, R6, UR5, R5, 0x1, P0 ;  /* 0x0000000506007c11 */ /* 0x000fe400080f0c05 */
[----:B------:R-:W-:Y:S01]  /*b7f0*/  LEA.HI.X R63, R8, UR7, R63, 0x1, P1 ;  /* 0x00000007083f7c11 */ /* 0x000fe200088f0c3f */
[----:B------:R-:W-:Y:S06]  /*b800*/  BRA.DIV UR4, `(.L_x_2637) ;  /* 0x00000256046c7947 */ /* 0x000fec000b800000 */
[----:B------:R0:W1:Y:S04]  /*b810*/  SHFL.IDX PT, R5, R0, RZ, 0x1c1f ;  /* 0x001c1fff00057589 */ /* 0x00006800000e0000 */
[----:B------:R0:W2:Y:S04]  /*b820*/  SHFL.IDX PT, R6, R4, RZ, 0x1c1f ;  /* 0x001c1fff04067589 */ /* 0x0000a800000e0000 */
[----:B------:R0:W3:Y:S04]  /*b830*/  SHFL.IDX PT, R7, R63, RZ, 0x1c1f ;  /* 0x001c1fff3f077589 */ /* 0x0000e800000e0000 */
[----:B------:R0:W4:Y:S02]  /*b840*/  SHFL.IDX PT, R14, R3, RZ, 0x1c1f ;  /* 0x001c1fff030e7589 */ /* 0x00012400000e0000 */
.L_x_2923:
        /* <DEDUP_REMOVED lines=19> */
[----:B------:R-:W-:Y:S02]  /*b980*/  ISETP.GE.AND P2, PT, R213, UR4, PT ;  /* 0x00000004d5007c0c */ /* 0x000fe4000bf46270 */
[----:B------:R-:W-:Y:S02]  /*b990*/  ISETP.GE.AND P1, PT, R214, UR4, PT ;  /* 0x00000004d6007c0c */ /* 0x000fe4000bf26270 */
[----:B------:R-:W-:Y:S02]  /*b9a0*/  ISETP.GE.AND P4, PT, R22, UR4, PT ;  /* 0x0000000416007c0c */ /* 0x000fe4000bf86270 */
[----:B------:R-:W-:-:S05]  /*b9b0*/  ISETP.GE.AND P0, PT, R212, UR4, PT ;  /* 0x00000004d4007c0c */ /* 0x000fca000bf06270 */
[C---:B------:R-:W-:Y:S01]  /*b9c0*/  @!P3 IMAD.SHL.U32 R31, R215.reuse, 0x2, RZ ;  /* 0x00000002d71fb824 */ /* 0x040fe200078e00ff */
[----:B------:R-:W-:Y:S02]  /*b9d0*/  @!P3 SHF.L.U64.HI R20, R215, 0x1, R80 ;  /* 0x00000001d714b819 */ /* 0x000fe40000010250 */
[C---:B------:R-:W-:Y:S01]  /*b9e0*/  @!P2 SHF.L.U32 R27, R213.reuse, 0x1, RZ ;  /* 0x00000001d51ba819 */ /* 0x040fe200000006ff */
[----:B------:R-:W-:Y:S01]  /*b9f0*/  @!P1 IMAD.SHL.U32 R21, R214, 0x2, RZ ;  /* 0x00000002d6159824 */ /* 0x000fe200078e00ff */
[-C--:B--2---:R-:W-:Y:S01]  /*ba00*/  @!P3 IADD3 R32, P6, R6, R31.reuse, RZ ;  /* 0x0000001f0620b210 */ /* 0x084fe20007fde0ff */
[----:B------:R-:W-:Y:S01]  /*ba10*/  @!P4 IMAD.MOV.U32 R8, RZ, RZ, R6 ;  /* 0x000000ffff08c224 */ /* 0x000fe200078e0006 */
[----:B----4-:R-:W-:Y:S01]  /*ba20*/  @!P3 IADD3 R30, P5, R14, R31, RZ ;  /* 0x0000001f0e1eb210 */ /* 0x010fe20007fbe0ff */
[----:B-1----:R-:W-:Y:S01]  /*ba30*/  @!P4 IMAD.MOV.U32 R9, RZ, RZ, R5 ;  /* 0x000000ffff09c224 */ /* 0x002fe200078e0005 */
[----:B------:R-:W-:Y:S01]  /*ba40*/  @!P2 SHF.L.U64.HI R10, R213, 0x1, R66 ;  /* 0x00000001d50aa819 */ /* 0x000fe20000010242 */
[--C-:B------:R-:W-:Y:S01]  /*ba50*/  @!P3 IMAD.X R33, R5, 0x1, R20.reuse, P6 ;  /* 0x000000010521b824 */ /* 0x100fe200030e0614 */
[-C--:B------:R-:W-:Y:S01]  /*ba60*/  @!P2 IADD3 R28, P6, R6, R27.reuse, RZ ;  /* 0x0000001b061ca210 */ /* 0x080fe20007fde0ff */
[----:B---3--:R-:W-:Y:S01]  /*ba70*/  @!P3 IMAD.X R31, R7, 0x1, R20, P5 ;  /* 0x00000001071fb824 */ /* 0x008fe200028e0614 */
[----:B------:R-:W-:-:S02]  /*ba80*/  @!P2 IADD3 R26, P5, R14, R27, RZ ;  /* 0x0000001b0e1aa210 */ /* 0x000fc40007fbe0ff */
[----:B------:R-:W-:Y:S01]  /*ba90*/  @!P1 SHF.L.U64.HI R12, R214, 0x1, R67 ;  /* 0x00000001d60c9819 */ /* 0x000fe20000010243 */
[----:B------:R-:W-:Y:S01]  /*baa0*/  @!P0 IMAD.SHL.U32 R11, R212, 0x2, RZ ;  /* 0x00000002d40b8824 */ /* 0x000fe200078e00ff */
[----:B------:R-:W-:Y:S01]  /*bab0*/  @!P2 IADD3.X R29, R5, R10, RZ, P6, !PT ;  /* 0x0000000a051da210 */ /* 0x000fe200037fe4ff */
[----:B------:R-:W-:Y:S01]  /*bac0*/  @!P4 IMAD.WIDE R8, R22, 0x2, R8 ;  /* 0x000000021608c825 */ /* 0x000fe200078e0208 */
[----:B------:R-:W-:-:S03]  /*bad0*/  @!P1 IADD3 R24, P6, R6, R21, RZ ;  /* 0x0000001506189210 */ /* 0x000fc60007fde0ff */
[----:B------:R-:W-:Y:S01]  /*bae0*/  @!P2 IMAD.X R27, R7, 0x1, R10, P5 ;  /* 0x00000001071ba824 */ /* 0x000fe200028e060a */
[----:B------:R-:W-:Y:S01]  /*baf0*/  ISETP.GE.AND P5, PT, R216, UR4, PT ;  /* 0x00000004d8007c0c */ /* 0x000fe2000bfa6270 */
[--C-:B------:R-:W-:Y:S01]  /*bb00*/  @!P1 IMAD.X R25, R5, 0x1, R12.reuse, P6 ;  /* 0x0000000105199824 */ /* 0x100fe200030e060c */
[----:B------:R-:W-:Y:S01]  /*bb10*/  @!P1 IADD3 R20, P6, R14, R21, RZ ;  /* 0x000000150e149210 */ /* 0x000fe20007fde0ff */
[----:B------:R-:W-:Y:S01]  /*bb20*/  @!P4 IMAD.MOV.U32 R15, RZ, RZ, R7 ;  /* 0x000000ffff0fc224 */ /* 0x000fe200078e0007 */
[----:B------:R-:W-:Y:S01]  /*bb30*/  @!P0 SHF.L.U64.HI R10, R212, 0x1, R65 ;  /* 0x00000001d40a8819 */ /* 0x000fe20000010241 */
[----:B------:R1:W5:Y:S01]  /*bb40*/  @!P4 LD.E.64 R60, desc[UR60][R8.64] ;  /* 0x0000003c083cc980 */ /* 0x000362000c101b00 */
[----:B------:R-:W-:Y:S01]  /*bb50*/  CS2R R58, SRZ ;  /* 0x00000000003a7805 */ /* 0x000fe2000001ff00 */
[----:B------:R-:W-:Y:S01]  /*bb60*/  @!P1 IMAD.X R21, R7, 0x1, R12, P6 ;  /* 0x0000000107159824 */ /* 0x000fe200030e060c */
[----:B------:R-:W-:Y:S01]  /*bb70*/  @!P0 IADD3 R12, P6, R6, R11, RZ ;  /* 0x0000000b060c8210 */ /* 0x000fe20007fde0ff */
[----:B------:R-:W-:-:S03]  /*bb80*/  @!P4 IMAD.WIDE R34, R22, 0x2, R14 ;  /* 0x000000021622c825 */ /* 0x000fc600078e020e */
[----:B------:R-:W-:Y:S01]  /*bb90*/  @!P0 IADD3.X R13, R5, R10, RZ, P6, !PT ;  /* 0x0000000a050d8210 */ /* 0x000fe200037fe4ff */
[----:B------:R-:W-:Y:S01]  /*bba0*/  @!P5 IMAD.SHL.U32 R15, R216, 0x2, RZ ;  /* 0x00000002d80fd824 */ /* 0x000fe200078e00ff */
[----:B------:R2:W5:Y:S01]  /*bbb0*/  @!P4 LD.E.64 R58, desc[UR60][R34.64] ;  /* 0x0000003c223ac980 */ /* 0x000562000c101b00 */
[----:B-1----:R-:W-:Y:S02]  /*bbc0*/  SHF.R.S32.HI R9, RZ, 0x1f, R216 ;  /* 0x0000001fff097819 */ /* 0x002fe400000114d8 */
[----:B------:R-:W-:Y:S02]  /*bbd0*/  @!P0 IADD3 R8, P6, R14, R11, RZ ;  /* 0x0000000b0e088210 */ /* 0x000fe40007fde0ff */
[----:B------:R-:W-:-:S03]  /*bbe0*/  @!P5 SHF.L.U64.HI R36, R216, 0x1, R9 ;  /* 0x00000001d824d819 */ /* 0x000fc60000010209 */
[----:B------:R-:W-:Y:S01]  /*bbf0*/  @!P0 IMAD.X R9, R7, 0x1, R10, P6 ;  /* 0x0000000107098824 */ /* 0x000fe200030e060a */
        /* <DEDUP_REMOVED lines=12> */
[----:B------:R-:W-:Y:S02]  /*bcc0*/  CS2R R36, SRZ ;  /* 0x0000000000247805 */ /* 0x000fe4000001ff00 */
        /* <DEDUP_REMOVED lines=11> */
.L_x_2639:
[----:B------:R-:W-:Y:S05]  /*bd80*/  BSYNC B1 ;  /* 0x0000000000017941 */ /* 0x000fea0003800000 */
.L_x_2638:
[----:B-1---5:R-:W-:Y:S01]  /*bd90*/  IMAD.MOV.U32 R5, RZ, RZ, R58 ;  /* 0x000000ffff057224 */ /* 0x022fe200078e003a */
[----:B--2---:R-:W-:Y:S01]  /*bda0*/  MOV R6, R59 ;  /* 0x0000003b00067202 */ /* 0x004fe20000000f00 */
[----:B---3--:R-:W-:Y:S01]  /*bdb0*/  IMAD.MOV.U32 R7, RZ, RZ, R54 ;  /* 0x000000ffff077224 */ /* 0x008fe200078e0036 */
[----:B------:R-:W-:Y:S01]  /*bdc0*/  UMOV UR4, 0xffffffff ;  /* 0xffffffff00047882 */ /* 0x000fe20000000000 */
[----:B------:R-:W-:Y:S01]  /*bdd0*/  IMAD.MOV.U32 R8, RZ, RZ, R55 ;  /* 0x000000ffff087224 */ /* 0x000fe200078e0037 */
[----:B------:R-:W-:Y:S01]  /*bde0*/  PRMT R87, R5, 0x7610, R87 ;  /* 0x0000761005577816 */ /* 0x000fe20000000057 */
[----:B------:R-:W-:Y:S01]  /*bdf0*/  IMAD.MOV.U32 R5, RZ, RZ, R50 ;  /* 0x000000ffff057224 */ /* 0x000fe200078e0032 */
[----:B------:R-:W-:Y:S01]  /*be00*/  PRMT R86, R6, 0x7610, R86 ;  /* 0x0000761006567816 */ /* 0x000fe20000000056 */
[----:B------:R-:W-:Y:S01]  /*be10*/  IMAD.MOV.U32 R6, RZ, RZ, R51 ;  /* 0x000000ffff067224 */ /* 0x000fe200078e0033 */
[----:B------:R-:W-:Y:S01]  /*be20*/  PRMT R85, R7, 0x7610, R85 ;  /* 0x0000761007557816 */ /* 0x000fe20000000055 */
[----:B------:R-:W-:Y:S01]  /*be30*/  IMAD.MOV.U32 R7, RZ, RZ, R46 ;  /* 0x000000ffff077224 */ /* 0x000fe200078e002e */
[----:B------:R-:W-:-:S02]  /*be40*/  PRMT R82, R8, 0x7610, R82 ;  /* 0x0000761008527816 */ /* 0x000fc40000000052 */
[----:B------:R-:W-:Y:S02]  /*be50*/  CS2R R30, SRZ ;  /* 0x00000000001e7805 */ /* 0x000fe4000001ff00 */
[----:B------:R-:W-:Y:S02]  /*be60*/  MOV R8, R47 ;  /* 0x0000002f00087202 */ /* 0x000fe40000000f00 */
        /* <DEDUP_REMOVED lines=26> */
[----:B------:R-:W-:-:S04]  /*c010*/  PRMT R74, R5, 0x5410, R6 ;  /* 0x00005410054a7816 */ /* 0x000fc80000000006 */
[----:B------:R-:W-:Y:S01]  /*c020*/  PRMT R72, R7, 0x5410, R8 ;  /* 0x0000541007487816 */ /* 0x000fe20000000008 */
[----:B------:R-:W-:Y:S06]  /*c030*/  BRA.DIV UR4, `(.L_x_2640) ;  /* 0x0000024e04d07947 */ /* 0x000fec000b800000 */
[----:B0-----:R-:W0:Y:S04]  /*c040*/  SHFL.IDX PT, R0, R0, 0x1, 0x1c1f ;  /* 0x003c1f0000007f89 */ /* 0x001e2800000e0000 */
[----:B------:R1:W2:Y:S04]  /*c050*/  SHFL.IDX PT, R69, R4, 0x1, 0x1c1f ;  /* 0x003c1f0004457f89 */ /* 0x0002a800000e0000 */
[----:B------:R-:W3:Y:S04]  /*c060*/  SHFL.IDX PT, R63, R63, 0x1, 0x1c1f ;  /* 0x003c1f003f3f7f89 */ /* 0x000ee800000e0000 */
[----:B------:R1:W0:Y:S02]  /*c070*/  SHFL.IDX PT, R62, R3, 0x1, 0x1c1f ;  /* 0x003c1f00033e7f89 */ /* 0x00022400000e0000 */
.L_x_2929:
[----:B-1----:R-:W-:Y:S01]  /*c080*/  SHF.R.S32.HI R3, RZ, 0x1f, R40 ;  /* 0x0000001fff037819 */ /* 0x002fe20000011428 */
        /* <DEDUP_REMOVED lines=11> */
[----:B------:R-:W-:Y:S02]  /*c140*/  IADD3 R3, R204, -R3, RZ ;  /* 0x80000003cc037210 */ /* 0x000fe40007ffe0ff */
[----:B------:R-:W-:-:S02]  /*c150*/  CS2R R40, SRZ ;  /* 0x0000000000287805 */ /* 0x000fc4000001ff00 */
[----:B------:R-:W-:Y:S02]  /*c160*/  CS2R R34, SRZ ;  /* 0x0000000000227805 */ /* 0x000fe4000001ff00 */
[----:B------:R-:W-:Y:S02]  /*c170*/  CS2R R28, SRZ ;  /* 0x00000000001c7805 */ /* 0x000fe4000001ff00 */
[----:B------:R-:W-:Y:S02]  /*c180*/  LOP3.LUT P0, RZ, R3, 0x4, RZ, 0xc0, !PT ;  /* 0x0000000403ff7812 */ /* 0x000fe4000780c0ff */
[----:B------:R-:W-:Y:S02]  /*c190*/  CS2R R24, SRZ ;  /* 0x0000000000187805 */ /* 0x000fe4000001ff00 */
[----:B------:R-:W-:Y:S02]  /*c1a0*/  LOP3.LUT R3, R4, R219, RZ, 0x3c, !PT ;  /* 0x000000db04037212 */ /* 0x000fe400078e3cff */
[----:B----4-:R-:W-:-:S02]  /*c1b0*/  CS2R R14, SRZ ;  /* 0x00000000000e7805 */ /* 0x010fc4000001ff00 */
[----:B------:R-:W-:Y:S01]  /*c1c0*/  CS2R R10, SRZ ;  /* 0x00000000000a7805 */ /* 0x000fe2000001ff00 */
        /* <DEDUP_REMOVED lines=10> */
[C---:B------:R-:W-:Y:S01]  /*c270*/  @!P4 IMAD.SHL.U32 R24, R215.reuse, 0x2, RZ ;  /* 0x00000002d718c824 */ /* 0x040fe200078e00ff */
[----:B------:R-:W-:-:S03]  /*c280*/  @!P4 SHF.L.U64.HI R80, R215, 0x1, R80 ;  /* 0x00000001d750c819 */ /* 0x000fc60000010250 */
[C---:B------:R-:W-:Y:S01]  /*c290*/  @!P3 IMAD.SHL.U32 R14, R213.reuse, 0x2, RZ ;  /* 0x00000002d50eb824 */ /* 0x040fe200078e00ff */
[----:B------:R-:W-:Y:S02]  /*c2a0*/  @!P3 SHF.L.U64.HI R66, R213, 0x1, R66 ;  /* 0x00000001d542b819 */ /* 0x000fe40000010242 */
[CC--:B--2---:R-:W-:Y:S01]  /*c2b0*/  @!P4 IADD3 R26, P5, R69.reuse, R24.reuse, RZ ;  /* 0x00000018451ac210 */ /* 0x0c4fe20007fbe0ff */
[----:B------:R-:W-:Y:S01]  /*c2c0*/  @!P1 IMAD.SHL.U32 R4, R212, 0x2, RZ ;  /* 0x00000002d4049824 */ /* 0x000fe200078e00ff */
[----:B0-----:R-:W-:Y:S02]  /*c2d0*/  @!P4 IADD3 R24, P6, R62, R24, RZ ;  /* 0x000000183e18c210 */ /* 0x001fe40007fde0ff */
[----:B------:R-:W-:Y:S01]  /*c2e0*/  @!P2 SHF.L.U32 R10, R214, 0x1, RZ ;  /* 0x00000001d60aa819 */ /* 0x000fe200000006ff */
[--C-:B------:R-:W-:Y:S01]  /*c2f0*/  @!P4 IMAD.X R27, R0, 0x1, R80.reuse, P5 ;  /* 0x00000001001bc824 */ /* 0x100fe200028e0650 */
[----:B------:R-:W-:Y:S01]  /*c300*/  @!P3 IADD3 R20, P5, R69, R14, RZ ;  /* 0x0000000e4514b210 */ /* 0x000fe20007fbe0ff */
[----:B---3--:R-:W-:Y:S01]  /*c310*/  @!P4 IMAD.X R25, R63, 0x1, R80, P6 ;  /* 0x000000013f19c824 */ /* 0x008fe200030e0650 */
[----:B------:R-:W-:-:S02]  /*c320*/  @!P2 SHF.L.U64.HI R67, R214, 0x1, R67 ;  /* 0x00000001d643a819 */ /* 0x000fc40000010243 */
[----:B------:R-:W-:Y:S01]  /*c330*/  @!P3 IADD3 R14, P6, R62, R14, RZ ;  /* 0x0000000e3e0eb210 */ /* 0x000fe20007fde0ff */
[--C-:B------:R-:W-:Y:S01]  /*c340*/  @!P3 IMAD.X R21, R0, 0x1, R66.reuse, P5 ;  /* 0x000000010015b824 */ /* 0x100fe200028e0642 */
[-C--:B------:R-:W-:Y:S02]  /*c350*/  @!P2 IADD3 R12, P5, R69, R10.reuse, RZ ;  /* 0x0000000a450ca210 */ /* 0x080fe40007fbe0ff */
[----:B------:R-:W-:Y:S01]  /*c360*/  @!P1 SHF.L.U64.HI R65, R212, 0x1, R65 ;  /* 0x00000001d4419819 */ /* 0x000fe20000010241 */
[----:B------:R-:W-:Y:S01]  /*c370*/  @!P3 IMAD.X R15, R63, 0x1, R66, P6 ;  /* 0x000000013f0fb824 */ /* 0x000fe200030e0642 */
[----:B------:R-:W-:Y:S01]  /*c380*/  @!P2 IADD3 R10, P6, R62, R10, RZ ;  /* 0x0000000a3e0aa210 */ /* 0x000fe20007fde0ff */
[----:B------:R-:W-:Y:S01]  /*c390*/  @!P2 IMAD.X R13, R0, 0x1, R67, P5 ;  /* 0x00000001000da824 */ /* 0x000fe200028e0643 */
[----:B------:R-:W-:Y:S02]  /*c3a0*/  @!P1 IADD3 R8, P5, R69, R4, RZ ;  /* 0x0000000445089210 */ /* 0x000fe40007fbe0ff */
[----:B------:R-:W-:-:S02]  /*c3b0*/  @!P2 IADD3.X R11, R63, R67, RZ, P6, !PT ;  /* 0x000000433f0ba210 */ /* 0x000fc400037fe4ff */
[----:B------:R-:W-:Y:S01]  /*c3c0*/  ISETP.GE.AND P6, PT, R22, UR4, PT ;  /* 0x0000000416007c0c */ /* 0x000fe2000bfc6270 */
[----:B------:R-:W-:Y:S01]  /*c3d0*/  @!P1 IMAD.X R9, R0, 0x1, R65, P5 ;  /* 0x0000000100099824 */ /* 0x000fe200028e0641 */
[----:B------:R-:W-:-:S05]  /*c3e0*/  @!P1 IADD3 R4, P5, R62, R4, RZ ;  /* 0x000000043e049210 */ /* 0x000fca0007fbe0ff */
[----:B------:R-:W-:Y:S01]  /*c3f0*/  @!P1 IMAD.X R5, R63, 0x1, R65, P5 ;  /* 0x000000013f059824 */ /* 0x000fe200028e0641 */
[----:B------:R-:W-:-:S05]  /*c400*/  ISETP.GE.AND P5, PT, R216, UR4, PT ;  /* 0x00000004d8007c0c */ /* 0x000fca000bfa6270 */
[----:B------:R-:W-:Y:S01]  /*c410*/  @!P6 MOV R7, R63 ;  /* 0x0000003f0007e202 */ /* 0x000fe20000000f00 */
[----:B------:R-:W-:Y:S02]  /*c420*/  @!P6 IMAD.MOV.U32 R28, RZ, RZ, R69 ;  /* 0x000000ffff1ce224 */ /* 0x000fe400078e0045 */
[----:B------:R-:W-:Y:S02]  /*c430*/  @!P6 IMAD.MOV.U32 R29, RZ, RZ, R0 ;  /* 0x000000ffff1de224 */ /* 0x000fe400078e0000 */
[----:B------:R-:W-:Y:S02]  /*c440*/  @!P6 IMAD.MOV.U32 R6, RZ, RZ, R62 ;  /* 0x000000ffff06e224 */ /* 0x000fe400078e003e */
[----:B------:R-:W-:-:S04]  /*c450*/  @!P6 IMAD.WIDE R64, R22, 0x2, R28 ;  /* 0x000000021640e825 */ /* 0x000fc800078e021c */
[----:B------:R-:W-:Y:S01]  /*c460*/  @!P6 IMAD.WIDE R66, R22, 0x2, R6 ;  /* 0x000000021642e825 */ /* 0x000fe200078e0206 */
[----:B------:R-:W-:Y:S01]  /*c470*/  SHF.R.S32.HI R7, RZ, 0x1f, R216 ;  /* 0x0000001fff077819 */ /* 0x000fe200000114d8 */
[----:B------:R-:W5:Y:S02]  /*c480*/  @!P6 LD.E.64 R40, desc[UR60][R64.64] ;  /* 0x0000003c4028e980 */ /* 0x000f64000c101b00 */
[C---:B------:R-:W-:Y:S01]  /*c490*/  @!P5 IMAD.SHL.U32 R29, R216.reuse, 0x2, RZ ;  /* 0x00000002d81dd824 */ /* 0x040fe200078e00ff */
[----:B------:R-:W-:Y:S01]  /*c4a0*/  @!P5 SHF.L.U64.HI R28, R216, 0x1, R7 ;  /* 0x00000001d81cd819 */ /* 0x000fe20000010207 */
[----:B------:R-:W5:Y:S03]  /*c4b0*/  @!P6 LD.E.64 R30, desc[UR60][R66.64] ;  /* 0x0000003c421ee980 */ /* 0x000f66000c101b00 */
[----:B------:R-:W-:Y:S02]  /*c4c0*/  @!P5 IADD3 R6, P6, R69, R29, RZ ;  /* 0x0000001d4506d210 */ /* 0x000fe40007fde0ff */
[----:B------:R-:W-:-:S03]  /*c4d0*/  CS2R R34, SRZ ;  /* 0x0000000000227805 */ /* 0x000fc6000001ff00 */
[--C-:B------:R-:W-:Y:S01]  /*c4e0*/  @!P5 IMAD.X R7, R0, 0x1, R28.reuse, P6 ;  /* 0x000000010007d824 */ /* 0x100fe200030e061c */
[----:B------:R-:W-:Y:S02]  /*c4f0*/  @!P5 IADD3 R62, P6, R62, R29, RZ ;  /* 0x0000001d3e3ed210 */ /* 0x000fe40007fde0ff */
[----:B------:R0:W5:Y:S01]  /*c500*/  @!P4 LD.E.64 R34, desc[UR60][R26.64] ;  /* 0x0000003c1a22c980 */ /* 0x000162000c101b00 */
[----:B------:R-:W-:Y:S02]  /*c510*/  CS2R R32, SRZ ;  /* 0x0000000000207805 */ /* 0x000fe4000001ff00 */
[----:B------:R-:W-:Y:S01]  /*c520*/  @!P5 IMAD.X R63, R63, 0x1, R28, P6 ;  /* 0x000000013f3fd824 */ /* 0x000fe200030e061c */
[----:B------:R-:W-:-:S03]  /*c530*/  CS2R R28, SRZ ;  /* 0x00000000001c7805 */ /* 0x000fc6000001ff00 */
[----:B------:R1:W5:Y:S01]  /*c540*/  @!P4 LD.E.64 R32, desc[UR60][R24.64] ;  /* 0x0000003c1820c980 */ /* 0x000362000c101b00 */
[----:B0-----:R-:W-:-:S03]  /*c550*/  CS2R R26, SRZ ;  /* 0x00000000001a7805 */ /* 0x001fc6000001ff00 */
[----:B------:R0:W5:Y:S04]  /*c560*/  @!P3 LD.E.64 R28, desc[UR60][R20.64] ;  /* 0x0000003c141cb980 */ /* 0x000168000c101b00 */
[----:B------:R2:W5:Y:S01]  /*c570*/  @!P3 LD.E.64 R26, desc[UR60][R14.64] ;  /* 0x0000003c0e1ab980 */ /* 0x000562000c101b00 */
[----:B-1----:R-:W-:Y:S02]  /*c580*/  CS2R R24, SRZ ;  /* 0x0000000000187805 */ /* 0x002fe4000001ff00 */
[----:B0-----:R-:W-:-:S04]  /*c590*/  CS2R R20, SRZ ;  /* 0x0000000000147805 */ /* 0x001fc8000001ff00 */
[----:B------:R0:W5:Y:S01]  /*c5a0*/  @!P2 LD.E.64 R24, desc[UR60][R12.64] ;  /* 0x0000003c0c18a980 */ /* 0x000162000c101b00 */
[----:B--2---:R-:W-:-:S03]  /*c5b0*/  CS2R R14, SRZ ;  /* 0x00000000000e7805 */ /* 0x004fc6000001ff00 */
[----:B------:R1:W5:Y:S04]  /*c5c0*/  @!P2 LD.E.64 R20, desc[UR60][R10.64] ;  /* 0x0000003c0a14a980 */ /* 0x000368000c101b00 */
[----:B------:R2:W5:Y:S01]  /*c5d0*/  @!P1 LD.E.64 R14, desc[UR60][R8.64] ;  /* 0x0000003c080e9980 */ /* 0x000562000c101b00 */
[----:B0-----:R-:W-:Y:S02]  /*c5e0*/  CS2R R12, SRZ ;  /* 0x00000000000c7805 */ /* 0x001fe4000001ff00 */
[----:B-1----:R-:W-:-:S04]  /*c5f0*/  CS2R R10, SRZ ;  /* 0x00000000000a7805 */ /* 0x002fc8000001ff00 */
[----:B------:R1:W5:Y:S01]  /*c600*/  @!P1 LD.E.64 R12, desc[UR60][R4.64] ;  /* 0x0000003c040c9980 */ /* 0x000362000c101b00 */
[----:B--2---:R-:W-:-:S03]  /*c610*/  CS2R R8, SRZ ;  /* 0x0000000000087805 */ /* 0x004fc6000001ff00 */
[----:B------:R1:W5:Y:S04]  /*c620*/  @!P5 LD.E.64 R10, desc[UR60][R6.64] ;  /* 0x0000003c060ad980 */ /* 0x000368000c101b00 */
[----:B------:R1:W5:Y:S02]  /*c630*/  @!P5 LD.E.64 R8, desc[UR60][R62.64] ;  /* 0x0000003c3e08d980 */ /* 0x000364000c101b00 */
.L_x_2642:
[----:B------:R-:W-:Y:S05]  /*c640*/  BSYNC B1 ;  /* 0x0000000000017941 */ /* 0x000fea0003800000 */
.L_x_2641:
[----:B-1----:R-:W-:Y:S01]  /*c650*/  LEA.HI R4, R235, R235, RZ, 0x1 ;  /* 0x000000ebeb047211 */ /* 0x002fe200078f08ff */
[C---:B------:R-:W-:Y:S01]  /*c660*/  VIADD R6, R3.reuse, 0x15400 ;  /* 0x0001540003067836 */ /* 0x040fe20000000000 */
[----:B-----5:R-:W-:Y:S01]  /*c670*/  MOV R5, R30 ;  /* 0x0000001e00057202 */ /* 0x020fe20000000f00 */
[----:B0-----:R-:W-:Y:S01]  /*c680*/  VIADD R0, R3, 0x15440 ;  /* 0x0001544003007836 */ /* 0x001fe20000000000 */
[----:B------:R-:W-:Y:S01]  /*c690*/  LOP3.LUT R4, R4, 0xfffffffe, RZ, 0xc0, !PT ;  /* 0xfffffffe04047812 */ /* 0x000fe200078ec0ff */
[----:B------:R-:W-:Y:S01]  /*c6a0*/  @P0 VIADD R0, R6, 0xffffffc0 ;  /* 0xffffffc006000836 */ /* 0x000fe20000000000 */
[----:B------:R-:W-:Y:S01]  /*c6b0*/  PRMT R83, R5, 0x7610, R83 ;  /* 0x0000761005537816 */ /* 0x000fe20000000053 */
[----:B------:R-:W-:Y:S01]  /*c6c0*/  IMAD.MOV.U32 R5, RZ, RZ, R31 ;  /* 0x000000ffff057224 */ /* 0x000fe200078e001f */
[----:B------:R-:W-:Y:S01]  /*c6d0*/  VIADDMNMX R71, R71, -R226, 0x80, PT ;  /* 0x0000008047477446 */ /* 0x000fe200038009e2 */
[----:B------:R-:W-:Y:S01]  /*c6e0*/  IMAD.IADD R4, R235, 0x1, -R4 ;  /* 0x00000001eb047824 */ /* 0x000fe200078e0a04 */
[----:B------:R-:W-:Y:S01]  /*c6f0*/  BSSY B1, `(.L_x_2643) ;  /* 0x0000028000017945 */ /* 0x000fe20003800000 */
[----:B------:R-:W-:Y:S01]  /*c700*/  IMAD.MOV.U32 R6, RZ, RZ, R32 ;  /* 0x000000ffff067224 */ /* 0x000fe200078e0020 */
[----:B------:R-:W-:Y:S01]  /*c710*/  PRMT R83, R83, 0x5410, R5 ;  /* 0x0000541053537816 */ /* 0x000fe20000000005 */
[----:B------:R-:W-:Y:S01]  /*c720*/  IMAD.MOV.U32 R7, RZ, RZ, R33 ;  /* 0x000000ffff077224 */ /* 0x000fe200078e0021 */
[----:B------:R-:W-:Y:S01]  /*c730*/  SHF.L.U32 R5, R4, 0x1f, RZ ;  /* 0x0000001f04057819 */ /* 0x000fe200000006ff */
[----:B------:R-:W-:Y:S01]  /*c740*/  IMAD.MOV.U32 R62, RZ, RZ, R20 ;  /* 0x000000ffff3e7224 */ /* 0x000fe200078e0014 */
[----:B------:R-:W-:Y:S01]  /*c750*/  ISETP.GE.AND P1, PT, R204, R71, PT ;  /* 0x00000047cc00720c */ /* 0x000fe20003f26270 */
[----:B------:R-:W-:Y:S01]  /*c760*/  IMAD.MOV.U32 R4, RZ, RZ, R21 ;  /* 0x000000ffff047224 */ /* 0x000fe200078e0015 */
[----:B------:R-:W0:Y:S01]  /*c770*/  SYNCS.PHASECHK.TRANS64.TRYWAIT P0, [R16+URZ+0x36800], R5 ;  /* 0x03680005100075a7 */ /* 0x000e22000800017f */
[----:B------:R-:W-:Y:S01]  /*c780*/  PRMT R80, R6, 0x5410, R7 ;  /* 0x0000541006507816 */ /* 0x000fe20000000007 */
[----:B------:R-:W-:Y:S01]  /*c790*/  IMAD.MOV.U32 R7, RZ, RZ, R27 ;  /* 0x000000ffff077224 */ /* 0x000fe200078e001b */
[----:B------:R-:W-:Y:S01]  /*c7a0*/  MOV R6, R26 ;  /* 0x0000001a00067202 */ /* 0x000fe20000000f00 */
[----:B---3--:R-:W-:Y:S01]  /*c7b0*/  IMAD.MOV.U32 R63, RZ, RZ, R34 ;  /* 0x000000ffff3f7224 */ /* 0x008fe200078e0022 */
[----:B------:R-:W-:-:S02]  /*c7c0*/  PRMT R66, R62, 0x7610, R66 ;  /* 0x000076103e427816 */ /* 0x000fc40000000042 */
[----:B--2---:R-:W-:Y:S01]  /*c7d0*/  PRMT R69, R6, 0x5410, R7 ;  /* 0x0000541006457816 */ /* 0x004fe20000000007 */
[----:B------:R-:W-:Y:S01]  /*c7e0*/  IMAD.MOV.U32 R6, RZ, RZ, R12 ;  /* 0x000000ffff067224 */ /* 0x000fe200078e000c */
[----:B------:R-:W-:Y:S01]  /*c7f0*/  PRMT R66, R66, 0x5410, R4 ;  /* 0x0000541042427816 */ /* 0x000fe20000000004 */
        /* <DEDUP_REMOVED lines=8> */
[----:B------:R-:W-:-:S02]  /*c880*/  IMAD.MOV.U32 R7, RZ, RZ, R41 ;  /* 0x000000ffff077224 */ /* 0x000fc400078e0029 */
[----:B------:R-:W-:-:S03]  /*c890*/  IMAD.MOV.U32 R4, RZ, RZ, R35 ;  /* 0x000000ffff047224 */ /* 0x000fc600078e0023 */
        /* <DEDUP_REMOVED lines=10> */
[----:B------:R-:W-:Y:S02]  /*c940*/  PRMT R65, R7, 0x5410, R63 ;  /* 0x0000541007417816 */ /* 0x000fe4000000003f */
[----:B------:R-:W-:Y:S01]  /*c950*/  MOV R4, R10 ;  /* 0x0000000a00047202 */ /* 0x000fe20000000f00 */
[----:B0-----:R-:W-:Y:S06]  /*c960*/  @!P0 BRA `(.L_x_2644) ;  /* 0x0000024400f88947 */ /* 0x001fec0003800000 */
.L_x_2930:
[----:B------:R-:W-:Y:S05]  /*c970*/  BSYNC B1 ;  /* 0x0000000000017941 */ /* 0x000fea0003800000 */
.L_x_2643:
        /* <DEDUP_REMOVED lines=13> */
[----:B------:R-:W-:Y:S01]  /*ca50*/  SHF.R.U32.HI R90, RZ, 0x10, R59 ;  /* 0x00000010ff5a7819 */ /* 0x000fe2000001163b */
[--C-:B------:R-:W-:Y:S01]  /*ca60*/  HADD2.F32 R88, -RZ, R87.reuse.H1_H1 ;  /* 0x30000057ff587230 */ /* 0x100fe20000004100 */
[--C-:B------:R-:W-:Y:S01]  /*ca70*/  SHF.R.U32.HI R91, RZ, 0x10, R61.reuse ;  /* 0x00000010ff5b7819 */ /* 0x100fe2000001163d */
        /* <DEDUP_REMOVED lines=8> */
[CC--:B------:R-:W-:Y:S01]  /*cb00*/  FMUL.FTZ R91, R61.reuse, R90.reuse ;  /* 0x0000005a3d5b7220 */ /* 0x0c0fe20000410000 */
[----:B------:R-:W-:Y:S01]  /*cb10*/  FMUL.FTZ R61, R61, R87 ;  /* 0x000000573d3d7220 */ /* 0x000fe20000410000 */
[----:B------:R-:W-:Y:S02]  /*cb20*/  HADD2.F32 R4, -RZ, R4.H1_H1 ;  /* 0x30000004ff047230 */ /* 0x000fe40000004100 */
[--C-:B------:R-:W-:Y:S02]  /*cb30*/  HADD2.F32 R58, -RZ, R6.reuse.H0_H0 ;  /* 0x20000006ff3a7230 */ /* 0x100fe40000004100 */
[----:B------:R-:W-:Y:S01]  /*cb40*/  FFMA.FTZ R94, R60, R90, R61 ;  /* 0x0000005a3c5e7223 */ /* 0x000fe2000001003d */
[----:B------:R-:W-:-:S02]  /*cb50*/  HADD2.F32 R59, -RZ, R6.H1_H1 ;  /* 0x30000006ff3b7230 */ /* 0x000fc40000004100 */
[----:B------:R-:W-:Y:S01]  /*cb60*/  FMUL.FTZ R92, R4, R89 ;  /* 0x00000059045c7220 */ /* 0x000fe20000410000 */
[--C-:B------:R-:W-:Y:S02]  /*cb70*/  HADD2.F32 R61, -RZ, R86.reuse.H0_H0 ;  /* 0x20000056ff3d7230 */ /* 0x100fe40000004100 */
[----:B------:R-:W-:Y:S01]  /*cb80*/  FFMA.FTZ R91, R60, R87, -R91 ;  /* 0x000000573c5b7223 */ /* 0x000fe2000001085b */
[--C-:B------:R-:W-:Y:S02]  /*cb90*/  HADD2.F32 R6, -RZ, R5.reuse.H0_H0 ;  /* 0x20000005ff067230 */ /* 0x100fe40000004100 */
[-C--:B------:R-:W-:Y:S01]  /*cba0*/  FMUL.FTZ R90, R4, R88.reuse ;  /* 0x00000058045a7220 */ /* 0x080fe20000410000 */
[----:B------:R-:W-:Y:S02]  /*cbb0*/  HADD2.F32 R86, -RZ, R86.H1_H1 ;  /* 0x30000056ff567230 */ /* 0x000fe40000004100 */
        /* <DEDUP_REMOVED lines=18> */
.L_x_2648:
[----:B------:R-:W-:Y:S05]  /*cce0*/  BSYNC B2 ;  /* 0x0000000000027941 */ /* 0x000fea0003800000 */
.L_x_2647:
[----:B------:R-:W-:Y:S04]  /*ccf0*/  BSSY B2, `(.L_x_2649) ;  /* 0x000002c000027945 */ /* 0x000fe80003800000 */
[----:B------:R-:W-:Y:S05]  /*cd00*/  @P1 BRA `(.L_x_2650) ;  /* 0x0000000000a81947 */ /* 0x000fea0003800000 */
[----:B0-----:R-:W0:Y:S01]  /*cd10*/  LDS.128 R4, [R0] ;  /* 0x0000000000047984 */ /* 0x001e220000000c00 */
        /* <DEDUP_REMOVED lines=8> */
[----:B0-----:R-:W-:-:S02]  /*cda0*/  HADD2.F32 R56, -RZ, R7.H0_H0 ;  /* 0x20000007ff387230 */ /* 0x001fc40000004100 */
[----:B------:R-:W-:Y:S02]  /*cdb0*/  HADD2.F32 R57, -RZ, R7.H1_H1 ;  /* 0x30000007ff397230 */ /* 0x000fe40000004100 */
[--C-:B------:R-:W-:Y:S02]  /*cdc0*/  HADD2.F32 R7, -RZ, R4.reuse.H0_H0 ;  /* 0x20000004ff077230 */ /* 0x100fe40000004100 */
[----:B------:R-:W-:Y:S02]  /*cdd0*/  HADD2.F32 R4, -RZ, R4.H1_H1 ;  /* 0x30000004ff047230 */ /* 0x000fe40000004100 */
[CC--:B------:R-:W-:Y:S01]  /*cde0*/  FMUL.FTZ R61, R57.reuse, R60.reuse ;  /* 0x0000003c393d7220 */ /* 0x0c0fe20000410000 */
[----:B------:R-:W-:Y:S01]  /*cdf0*/  FMUL.FTZ R57, R57, R59 ;  /* 0x0000003b39397220 */ /* 0x000fe20000410000 */
[--C-:B------:R-:W-:Y:S02]  /*ce00*/  HADD2.F32 R54, -RZ, R6.reuse.H0_H0 ;  /* 0x20000006ff367230 */ /* 0x100fe40000004100 */
[----:B------:R-:W-:Y:S01]  /*ce10*/  FMUL.FTZ R86, R4, R85 ;  /* 0x0000005504567220 */ /* 0x000fe20000410000 */
[----:B------:R-:W-:Y:S01]  /*ce20*/  FFMA.FTZ R88, R56, R60, R57 ;  /* 0x0000003c38587223 */ /* 0x000fe20000010039 */
[----:B------:R-:W-:-:S02]  /*ce30*/  HADD2.F32 R55, -RZ, R6.H1_H1 ;  /* 0x30000006ff377230 */ /* 0x000fc40000004100 */
[-C--:B------:R-:W-:Y:S01]  /*ce40*/  FMUL.FTZ R60, R4, R58.reuse ;  /* 0x0000003a043c7220 */ /* 0x080fe20000410000 */
[C---:B------:R-:W-:Y:S01]  /*ce50*/  FFMA.FTZ R86, R7.reuse, R58, -R86 ;  /* 0x0000003a07567223 */ /* 0x040fe20000010856 */
[--C-:B------:R-:W-:Y:S02]  /*ce60*/  HADD2.F32 R6, -RZ, R5.reuse.H0_H0 ;  /* 0x20000005ff067230 */ /* 0x100fe40000004100 */
[----:B------:R-:W-:Y:S01]  /*ce70*/  FFMA.FTZ R61, R56, R59, -R61 ;  /* 0x0000003b383d7223 */ /* 0x000fe2000001083d */
[----:B------:R-:W-:Y:S02]  /*ce80*/  HADD2.F32 R58, -RZ, R82.H0_H0 ;  /* 0x20000052ff3a7230 */ /* 0x000fe40000004100 */
[----:B------:R-:W-:Y:S01]  /*ce90*/  FFMA.FTZ R85, R7, R85, R60 ;  /* 0x0000005507557223 */ /* 0x000fe2000001003c */
[----:B------:R-:W-:Y:S02]  /*cea0*/  HADD2.F32 R5, -RZ, R5.H1_H1 ;  /* 0x30000005ff057230 */ /* 0x000fe40000004100 */
[----:B------:R-:W-:-:S02]  /*ceb0*/  HADD2.F32 R56, -RZ, R81.H1_H1 ;  /* 0x30000051ff387230 */ /* 0x000fc40000004100 */
[C---:B------:R-:W-:Y:S01]  /*cec0*/  FMUL.FTZ R59, R55.reuse, R58 ;  /* 0x0000003a373b7220 */ /* 0x040fe20000410000 */
[----:B------:R-:W-:Y:S02]  /*ced0*/  HADD2.F32 R57, -RZ, R87.H0_H0 ;  /* 0x20000057ff397230 */ /* 0x000fe40000004100 */
[----:B------:R-:W-:Y:S02]  /*cee0*/  HADD2.F32 R4, -RZ, R89.H0_H0 ;  /* 0x20000059ff047230 */ /* 0x000fe40000004100 */
[-C--:B------:R-:W-:Y:S01]  /*cef0*/  FMUL.FTZ R55, R55, R56.reuse ;  /* 0x0000003837377220 */ /* 0x080fe20000410000 */
[C---:B------:R-:W-:Y:S01]  /*cf00*/  FFMA.FTZ R59, R54.reuse, R56, -R59 ;  /* 0x00000038363b7223 */ /* 0x040fe2000001083b */
[C---:B------:R-:W-:Y:S01]  /*cf10*/  FMUL.FTZ R7, R5.reuse, R57 ;  /* 0x0000003905077220 */ /* 0x040fe20000410000 */
[----:B------:R-:W-:Y:S01]  /*cf20*/  FMUL.FTZ R60, R5, R4 ;  /* 0x00000004053c7220 */ /* 0x000fe20000410000 */
[----:B------:R-:W-:Y:S02]  /*cf30*/  FFMA.FTZ R54, R54, R58, R55 ;  /* 0x0000003a36367223 */ /* 0x000fe40000010037 */
[----:B------:R-:W-:Y:S01]  /*cf40*/  FFMA.FTZ R5, R6, R4, -R7 ;  /* 0x0000000406057223 */ /* 0x000fe20000010807 */
[----:B------:R-:W-:Y:S01]  /*cf50*/  F2FP.F16.F32.PACK_AB R7, R88, R61 ;  /* 0x0000003d5807723e */ /* 0x000fe200000000ff */
[----:B------:R-:W-:Y:S01]  /*cf60*/  FFMA.FTZ R60, R6, R57, R60 ;  /* 0x00000039063c7223 */ /* 0x000fe2000001003c */
[----:B------:R-:W-:-:S02]  /*cf70*/  F2FP.F16.F32.PACK_AB R4, R85, R86 ;  /* 0x000000565504723e */ /* 0x000fc400000000ff */
[----:B------:R-:W-:Y:S02]  /*cf80*/  F2FP.F16.F32.PACK_AB R6, R54, R59 ;  /* 0x0000003b3606723e */ /* 0x000fe400000000ff */
[----:B------:R-:W-:-:S05]  /*cf90*/  F2FP.F16.F32.PACK_AB R5, R60, R5 ;  /* 0x000000053c05723e */ /* 0x000fca00000000ff */
[----:B------:R1:W-:Y:S02]  /*cfa0*/  STS.128 [R0], R4 ;  /* 0x0000000400007388 */ /* 0x0003e40000000c00 */
.L_x_2650:
[----:B------:R-:W-:Y:S05]  /*cfb0*/  BSYNC B2 ;  /* 0x0000000000027941 */ /* 0x000fea0003800000 */
.L_x_2649:
[----:B------:R-:W-:Y:S04]  /*cfc0*/  BSSY B2, `(.L_x_2651) ;  /* 0x000002c000027945 */ /* 0x000fe80003800000 */
[----:B------:R-:W-:Y:S05]  /*cfd0*/  @P2 BRA `(.L_x_2652) ;  /* 0x0000000000a82947 */ /* 0x000fea0003800000 */
[----:B01----:R-:W0:Y:S01]  /*cfe0*/  LDS.128 R4, [R3+0x19400] ;  /* 0x0194000003047984 */ /* 0x003e220000000c00 */
        /* <DEDUP_REMOVED lines=28> */
[CC--:B------:R-:W-:Y:S01]  /*d1b0*/  FMUL.FTZ R55, R51.reuse, R77.reuse ;  /* 0x0000004d33377220 */ /* 0x0c0fe20000410000 */
        /* <DEDUP_REMOVED lines=12> */
.L_x_2652:
[----:B------:R-:W-:Y:S05]  /*d280*/  BSYNC B2 ;  /* 0x0000000000027941 */ /* 0x000fea0003800000 */
.L_x_2651:
[----:B------:R-:W-:Y:S04]  /*d290*/  BSSY B2, `(.L_x_2653) ;  /* 0x000002c000027945 */ /* 0x000fe80003800000 */
[----:B------:R-:W-:Y:S05]  /*d2a0*/  @P3 BRA `(.L_x_2654) ;  /* 0x0000000000a83947 */ /* 0x000fea0003800000 */
[----:B012---:R-:W0:Y:S01]  /*d2b0*/  LDS.128 R4, [R0+0x4000] ;  /* 0x0040000000047984 */ /* 0x007e220000000c00 */
        /* <DEDUP_REMOVED lines=41> */
.L_x_2654:
[----:B------:R-:W-:Y:S05]  /*d550*/  BSYNC B2 ;  /* 0x0000000000027941 */ /* 0x000fea0003800000 */
.L_x_2653:
[----:B------:R-:W-:Y:S04]  /*d560*/  BSSY B2, `(.L_x_2655) ;  /* 0x000002c000027945 */ /* 0x000fe80003800000 */
[----:B------:R-:W-:Y:S05]  /*d570*/  @P4 BRA `(.L_x_2656) ;  /* 0x0000000000a84947 */ /* 0x000fea0003800000 */
[----:B0123--:R-:W0:Y:S01]  /*d580*/  LDS.128 R4, [R3+0x1d400] ;  /* 0x01d4000003047984 */ /* 0x00fe220000000c00 */
        /* <DEDUP_REMOVED lines=41> */
.L_x_2656:
[----:B------:R-:W-:Y:S05]  /*d820*/  BSYNC B2 ;  /* 0x0000000000027941 */ /* 0x000fea0003800000 */
.L_x_2655:
[----:B------:R-:W-:Y:S05]  /*d830*/  @P5 BRA `(.L_x_2646) ;  /* 0x0000000000a85947 */ /* 0x000fea0003800000 */
[----:B01234-:R-:W0:Y:S01]  /*d840*/  LDS.128 R4, [R0+0x8000] ;  /* 0x0080000000047984 */ /* 0x01fe220000000c00 */
[----:B------:R-:W-:Y:S01]  /*d850*/  SHF.R.U32.HI R43, RZ, 0x10, R37 ;  /* 0x00000010ff2b7819 */ /* 0x000fe20000011625 */
[----:B------:R-:W-:Y:S01]  /*d860*/  HADD2.F32 R42, -RZ, R72.H0_H0 ;  /* 0x20000048ff2a7230 */ /* 0x000fe20000004100 */
[--C-:B------:R-:W-:Y:S01]  /*d870*/  SHF.R.U32.HI R45, RZ, 0x10, R39.reuse ;  /* 0x00000010ff2d7819 */ /* 0x100fe20000011627 */
        /* <DEDUP_REMOVED lines=38> */
.L_x_2646:
[----:B------:R-:W-:Y:S05]  /*dae0*/  BSYNC B1 ;  /* 0x0000000000017941 */ /* 0x000fea0003800000 */
.L_x_2645:
        /* <DEDUP_REMOVED lines=53> */
.L_x_2659:
[----:B------:R-:W-:Y:S05]  /*de40*/  BSYNC B1 ;  /* 0x0000000000017941 */ /* 0x000fea0003800000 */
.L_x_2658:
[----:B------:R-:W-:Y:S04]  /*de50*/  BSSY B1, `(.L_x_2660) ;  /* 0x000002c000017945 */ /* 0x000fe80003800000 */
[----:B------:R-:W-:Y:S05]  /*de60*/  @P1 BRA `(.L_x_2661) ;  /* 0x0000000000a81947 */ /* 0x000fea0003800000 */
[----:B0-----:R-:W0:Y:S01]  /*de70*/  LDS.128 R4, [R0+0x2000] ;  /* 0x0020000000047984 */ /* 0x001e220000000c00 */
[----:B------:R-:W-:Y:S01]  /*de80*/  SHF.R.U64 R41, R34, 0x10, R35 ;  /* 0x0000001022297819 */ /* 0x000fe20000001223 */
[----:B------:R-:W-:Y:S01]  /*de90*/  HADD2.F32 R81, -RZ, R81.H0_H0 ;  /* 0x20000051ff517230 */ /* 0x000fe20000004100 */
[----:B------:R-:W-:Y:S01]  /*dea0*/  SHF.R.U32.HI R36, RZ, 0x10, R33 ;  /* 0x00000010ff247819 */ /* 0x000fe20000011621 */
[----:B------:R-:W-:Y:S01]  /*deb0*/  HADD2.F32 R82, -RZ, R82.H1_H1 ;  /* 0x30000052ff527230 */ /* 0x000fe20000004100 */
[----:B------:R-:W-:Y:S01]  /*dec0*/  SHF.R.U32.HI R34, RZ, 0x10, R35 ;  /* 0x00000010ff227819 */ /* 0x000fe20000011623 */
        /* <DEDUP_REMOVED lines=12> */
[----:B------:R-:W-:Y:S01]  /*df90*/  FFMA.FTZ R39, R32, R34, -R37 ;  /* 0x0000002220277223 */ /* 0x000fe20000010825 */
[----:B------:R-:W-:Y:S02]  /*dfa0*/  HADD2.F32 R31, -RZ, R6.H1_H1 ;  /* 0x30000006ff1f7230 */ /* 0x000fe40000004100 */
[----:B------:R-:W-:Y:S01]  /*dfb0*/  FMUL.FTZ R38, R4, R35 ;  /* 0x0000002304267220 */ /* 0x000fe20000410000 */
        /* <DEDUP_REMOVED lines=21> */
.L_x_2661:
[----:B------:R-:W-:Y:S05]  /*e110*/  BSYNC B1 ;  /* 0x0000000000017941 */ /* 0x000fea0003800000 */
.L_x_2660:
        /* <DEDUP_REMOVED lines=44> */
.L_x_2663:
[----:B------:R-:W-:Y:S05]  /*e3e0*/  BSYNC B1 ;  /* 0x0000000000017941 */ /* 0x000fea0003800000 */
.L_x_2662:
        /* <DEDUP_REMOVED lines=44> */
.L_x_2665:
[----:B------:R-:W-:Y:S05]  /*e6b0*/  BSYNC B1 ;  /* 0x0000000000017941 */ /* 0x000fea0003800000 */
.L_x_2664:
        /* <DEDUP_REMOVED lines=44> */
.L_x_2667:
[----:B------:R-:W-:Y:S05]  /*e980*/  BSYNC B1 ;  /* 0x0000000000017941 */ /* 0x000fea0003800000 */
.L_x_2666:
        /* <DEDUP_REMOVED lines=44> */
.L_x_2636:
        /* <DEDUP_REMOVED lines=45> */
.L_x_2936:
[----:B------:R-:W-:Y:S01]  /*ef20*/  IMAD R75, R224, R75, RZ ;  /* 0x0000004be04b7224 */ /* 0x000fe200078e02ff */
[----:B------:R-:W-:Y:S01]  /*ef30*/  BSSY B1, `(.L_x_2669) ;  /* 0x000002e000017945 */ /* 0x000fe20003800000 */
[----:B---3--:R-:W-:Y:S02]  /*ef40*/  MOV R15, R7 ;  /* 0x00000007000f7202 */ /* 0x008fe40000000f00 */
        /* <DEDUP_REMOVED lines=21> */
[----:B------:R-:W-:-:S03]  /*f0a0*/  CS2R R46, SRZ ;  /* 0x00000000002e7805 */ /* 0x000fc6000001ff00 */
[----:B------:R-:W-:-:S04]  /*f0b0*/  @!P0 IMAD.WIDE R10, R18, 0x2, R8 ;  /* 0x00000002120a8825 */ /* 0x000fc800078e0208 */
        /* <DEDUP_REMOVED lines=13> */
[----:B------:R-:W-:Y:S01]  /*f190*/  CS2R R24, SRZ ;  /* 0x0000000000187805 */ /* 0x000fe2000001ff00 */
[----:B------:R0:W5:Y:S02]  /*f1a0*/  @!P1 LD.E.128 R28, desc[UR60][R4.64] ;  /* 0x0000003c041c9980 */ /* 0x000164000c101d00 */
[--C-:B------:R-:W-:Y:S02]  /*f1b0*/  @!P1 IMAD.WIDE R8, R13, 0x2, R14.reuse ;  /* 0x000000020d089825 */ /* 0x100fe400078e020e */
[----:B------:R0:W5:Y:S02]  /*f1c0*/  @!P2 LD.E.128 R36, desc[UR60][R10.64] ;  /* 0x0000003c0a24a980 */ /* 0x000164000c101d00 */
[----:B------:R-:W-:-:S02]  /*f1d0*/  @!P0 IMAD.WIDE R14, R18, 0x2, R14 ;  /* 0x00000002120e8825 */ /* 0x000fc400078e020e */
[----:B------:R0:W5:Y:S04]  /*f1e0*/  @!P1 LD.E.128 R40, desc[UR60][R8.64] ;  /* 0x0000003c08289980 */ /* 0x000168000c101d00 */
[----:B------:R0:W5:Y:S04]  /*f1f0*/  @!P0 LD.E.128 R44, desc[UR60][R14.64] ;  /* 0x0000003c0e2c8980 */ /* 0x000168000c101d00 */
[----:B------:R0:W5:Y:S02]  /*f200*/  @!P2 LD.E.128 R24, desc[UR60][R6.64] ;  /* 0x0000003c0618a980 */ /* 0x000164000c101d00 */
.L_x_2670:
[----:B------:R-:W-:Y:S05]  /*f210*/  BSYNC B1 ;  /* 0x0000000000017941 */ /* 0x000fea0003800000 */
.L_x_2669:
[----:B0----5:R-:W-:Y:S01]  /*f220*/  IMAD.MOV.U32 R4, RZ, RZ, R44 ;  /* 0x000000ffff047224 */ /* 0x021fe200078e002c */
[----:B------:R-:W-:Y:S01]  /*f230*/  MOV R7, R47 ;  /* 0x0000002f00077202 */ /* 0x000fe20000000f00 */
[----:B------:R-:W-:Y:S01]  /*f240*/  IMAD.MOV.U32 R6, RZ, RZ, R46 ;  /* 0x000000ffff067224 */ /* 0x000fe200078e002e */
        /* <DEDUP_REMOVED lines=46> */
.L_x_2942:
        /* <DEDUP_REMOVED lines=45> */
.L_x_2673:
[----:B------:R-:W-:Y:S05]  /*f800*/  BSYNC B1 ;  /* 0x0000000000017941 */ /* 0x000fea0003800000 */
.L_x_2672:
[----:B----4-:R-:W-:Y:S01]  /*f810*/  LEA.HI R60, R235, R235, RZ, 0x1 ;  /* 0x000000ebeb3c7211 */ /* 0x010fe200078f08ff */
[----:B-1---5:R-:W-:Y:S01]  /*f820*/  IMAD.MOV.U32 R62, RZ, RZ, R5 ;  /* 0x000000ffff3e7224 */ /* 0x022fe200078e0005 */
[----:B------:R-:W-:Y:S01]  /*f830*/  MOV R61, R4 ;  /* 0x00000004003d7202 */ /* 0x000fe20000000f00 */
[----:B0-----:R-:W-:Y:S01]  /*f840*/  IMAD.MOV.U32 R63, RZ, RZ, R7 ;  /* 0x000000ffff3f7224 */ /* 0x001fe200078e0007 */
[----:B------:R-:W-:Y:S01]  /*f850*/  LOP3.LUT R60, R60, 0xfffffffe, RZ, 0xc0, !PT ;  /* 0xfffffffe3c3c7812 */ /* 0x000fe200078ec0ff */
[----:B------:R-:W-:Y:S01]  /*f860*/  IMAD.MOV.U32 R64, RZ, RZ, R10 ;  /* 0x000000ffff407224 */ /* 0x000fe200078e000a */
[----:B------:R-:W-:Y:S01]  /*f870*/  PRMT R88, R61, 0x5410, R62 ;  /* 0x000054103d587816 */ /* 0x000fe2000000003e */
[----:B------:R-:W-:Y:S01]  /*f880*/  IMAD.MOV.U32 R61, RZ, RZ, R6 ;  /* 0x000000ffff3d7224 */ /* 0x000fe200078e0006 */
[----:B--2---:R-:W-:Y:S01]  /*f890*/  VIADDMNMX R71, R75, -R226, 0x80, PT ;  /* 0x000000804b477446 */ /* 0x004fe200038009e2 */
[----:B------:R-:W-:Y:S01]  /*f8a0*/  IMAD.IADD R60, R235, 0x1, -R60 ;  /* 0x00000001eb3c7824 */ /* 0x000fe200078e0a3c */
[----:B------:R-:W-:Y:S01]  /*f8b0*/  PRMT R81, R64, 0x7610, R81 ;  /* 0x0000761040517816 */ /* 0x000fe20000000051 */
[----:B------:R-:W-:Y:S01]  /*f8c0*/  IMAD.MOV.U32 R62, RZ, RZ, R8 ;  /* 0x000000ffff3e7224 */ /* 0x000fe200078e0008 */
[----:B------:R-:W-:Y:S01]  /*f8d0*/  PRMT R89, R61, 0x5410, R63 ;  /* 0x000054103d597816 */ /* 0x000fe2000000003f */
[----:B------:R-:W-:Y:S01]  /*f8e0*/  IMAD.MOV.U32 R64, RZ, RZ, R14 ;  /* 0x000000ffff407224 */ /* 0x000fe200078e000e */
[----:B------:R-:W-:Y:S01]  /*f8f0*/  SHF.L.U32 R61, R60, 0x1f, RZ ;  /* 0x0000001f3c3d7819 */ /* 0x000fe200000006ff */
[----:B------:R-:W-:Y:S01]  /*f900*/  IMAD.MOV.U32 R60, RZ, RZ, R11 ;  /* 0x000000ffff3c7224 */ /* 0x000fe200078e000b */
[----:B------:R-:W-:Y:S01]  /*f910*/  MOV R63, R9 ;  /* 0x00000009003f7202 */ /* 0x000fe20000000f00 */
[----:B------:R-:W-:Y:S01]  /*f920*/  BSSY B1, `(.L_x_2674) ;  /* 0x000001e000017945 */ /* 0x000fe20003800000 */
[----:B------:R-:W0:Y:S01]  /*f930*/  SYNCS.PHASECHK.TRANS64.TRYWAIT P0, [R16+URZ+0x36800], R61 ;  /* 0x0368003d100075a7 */ /* 0x000e22000800017f */
        /* <DEDUP_REMOVED lines=9> */
[----:B---3--:R-:W-:Y:S01]  /*f9d0*/  PRMT R70, R62, 0x5410, R63 ;  /* 0x000054103e467816 */ /* 0x008fe2000000003f */
[----:B------:R-:W-:Y:S01]  /*f9e0*/  IMAD.MOV.U32 R62, RZ, RZ, R48 ;  /* 0x000000ffff3e7224 */ /* 0x000fe200078e0030 */
[----:B------:R-:W-:Y:S01]  /*f9f0*/  PRMT R74, R74, 0x5410, R60 ;  /* 0x000054104a4a7816 */ /* 0x000fe2000000003c */
[----:B------:R-:W-:Y:S01]  /*fa00*/  IMAD.MOV.U32 R63, RZ, RZ, R49 ;  /* 0x000000ffff3f7224 */ /* 0x000fe200078e0031 */
[----:B------:R-:W-:Y:S01]  /*fa10*/  ISETP.GE.AND P1, PT, R204, R71, PT ;  /* 0x00000047cc00720c */ /* 0x000fe20003f26270 */
        /* <DEDUP_REMOVED lines=14> */
.L_x_2943:
[----:B------:R-:W-:Y:S05]  /*fb00*/  BSYNC B1 ;  /* 0x0000000000017941 */ /* 0x000fea0003800000 */
.L_x_2674:
        /* <DEDUP_REMOVED lines=10> */
[--C-:B------:R-:W-:Y:S01]  /*fbb0*/  HADD2.F32 R109, -RZ, R99.reuse.H0_H0 ;  /* 0x20000063ff6d7230 */ /* 0x100fe20000004100 */
[----:B------:R-:W-:Y:S01]  /*fbc0*/  LOP3.LUT R60, R218, 0x38, R18, 0xf8, !PT ;  /* 0x00000038da3c7812 */ /* 0x000fe200078ef812 */
[----:B------:R-:W-:Y:S01]  /*fbd0*/  HADD2.F32 R108, -RZ, R99.H1_H1 ;  /* 0x30000063ff6c7230 */ /* 0x000fe20000004100 */
        /* <DEDUP_REMOVED lines=8> */
[----:B------:R-:W-:Y:S01]  /*fc60*/  LOP3.LUT R64, R60, R219, RZ, 0x3c, !PT ;  /* 0x000000db3c407212 */ /* 0x000fe200078e3cff */
[----:B------:R-:W-:Y:S01]  /*fc70*/  IMAD R78, R61, 0x2, R16 ;  /* 0x000000023d4e7824 */ /* 0x000fe200078e0210 */
[----:B------:R-:W-:Y:S01]  /*fc80*/  SHF.R.U32.HI R96, RZ, 0x10, R33 ;  /* 0x00000010ff607819 */ /* 0x000fe20000011621 */
[----:B------:R-:W-:Y:S01]  /*fc90*/  HADD2.F32 R98, -RZ, R98.H0_H0 ;  /* 0x20000062ff627230 */ /* 0x000fe20000004100 */
[----:B------:R-:W-:-:S02]  /*fca0*/  LOP3.LUT R65, R65, 0x7fffe000, RZ, 0xc0, !PT ;  /* 0x7fffe00041417812 */ /* 0x000fc400078ec0ff */
[----:B------:R-:W0:Y:S01]  /*fcb0*/  LDS.128 R60, [R78+0x15400] ;  /* 0x015400004e3c7984 */ /* 0x000e220000000c00 */
[----:B------:R-:W-:Y:S01]  /*fcc0*/  HADD2.F32 R96, -RZ, R96.H0_H0 ;  /* 0x20000060ff607230 */ /* 0x000fe20000004100 */
[----:B------:R-:W-:Y:S02]  /*fcd0*/  IADD3 R65, R64, R65, R220 ;  /* 0x0000004140417210 */ /* 0x000fe40007ffe0dc */
[----:B------:R-:W-:Y:S02]  /*fce0*/  SHF.R.U64 R32, R32, 0x10, R33 ;  /* 0x0000001020207819 */ /* 0x000fe40000001221 */
[----:B------:R-:W-:Y:S01]  /*fcf0*/  SHF.R.U64 R33, R44, 0x10, R45 ;  /* 0x000000102c217819 */ /* 0x000fe2000000122d */
[----:B------:R-:W-:Y:S01]  /*fd00*/  IMAD R79, R65, 0x2, R16 ;  /* 0x00000002414f7824 */ /* 0x000fe200078e0210 */
[--C-:B------:R-:W-:Y:S02]  /*fd10*/  SHF.R.U64 R34, R34, 0x10, R35.reuse ;  /* 0x0000001022227819 */ /* 0x100fe40000001223 */
[----:B------:R-:W-:-:S02]  /*fd20*/  SHF.R.U32.HI R44, RZ, 0x10, R35 ;  /* 0x00000010ff2c7819 */ /* 0x000fc40000011623 */
[----:B------:R-:W1:Y:S01]  /*fd30*/  LDS.128 R64, [R79+0x15400] ;  /* 0x015400004f407984 */ /* 0x000e620000000c00 */
[--C-:B------:R-:W-:Y:S02]  /*fd40*/  SHF.R.U64 R35, R46, 0x10, R47.reuse ;  /* 0x000000102e237819 */ /* 0x100fe4000000122f */
[----:B------:R-:W-:Y:S01]  /*fd50*/  SHF.R.U32.HI R46, RZ, 0x10, R47 ;  /* 0x00000010ff2e7819 */ /* 0x000fe2000001162f */
[----:B------:R-:W-:Y:S02]  /*fd60*/  HADD2.F32 R44, -RZ, R44.H0_H0 ;  /* 0x2000002cff2c7230 */ /* 0x000fe40000004100 */
[--C-:B0-----:R-:W-:Y:S02]  /*fd70*/  HADD2.F32 R101, -RZ, R61.reuse.H0_H0 ;  /* 0x2000003dff657230 */ /* 0x101fe40000004100 */
[----:B------:R-:W-:Y:S02]  /*fd80*/  HADD2.F32 R97, -RZ, R61.H1_H1 ;  /* 0x3000003dff617230 */ /* 0x000fe40000004100 */
[----:B------:R-:W-:-:S02]  /*fd90*/  HADD2.F32 R61, -RZ, R60.H0_H0 ;  /* 0x2000003cff3d7230 */ /* 0x000fc40000004100 */
[----:B------:R-:W-:Y:S02]  /*fda0*/  HADD2.F32 R47, -RZ, R62.H0_H0 ;  /* 0x2000003eff2f7230 */ /* 0x000fe40000004100 */
[--C-:B------:R-:W-:Y:S02]  /*fdb0*/  HADD2.F32 R45, -RZ, R63.reuse.H0_H0 ;  /* 0x2000003fff2d7230 */ /* 0x100fe40000004100 */
[----:B------:R-:W-:Y:S02]  /*fdc0*/  HADD2.F32 R63, -RZ, R63.H1_H1 ;  /* 0x3000003fff3f7230 */ /* 0x000fe40000004100 */
[--C-:B-1----:R-:W-:Y:S02]  /*fdd0*/  HADD2.F32 R106, -RZ, R65.reuse.H0_H0 ;  /* 0x20000041ff6a7230 */ /* 0x102fe40000004100 */
[----:B------:R-:W-:Y:S02]  /*fde0*/  HADD2.F32 R107, -RZ, R65.H1_H1 ;  /* 0x30000041ff6b7230 */ /* 0x000fe40000004100 */
[----:B------:R-:W-:-:S02]  /*fdf0*/  HADD2.F32 R103, -RZ, R64.H0_H0 ;  /* 0x20000040ff677230 */ /* 0x000fc40000004100 */
[CC--:B------:R-:W-:Y:S01]  /*fe00*/  FMUL.FTZ R110, R106.reuse, R109.reuse ;  /* 0x0000006d6a6e7220 */ /* 0x0c0fe20000410000 */
[----:B------:R-:W-:Y:S01]  /*fe10*/  FMUL.FTZ R106, R106, R108 ;  /* 0x0000006c6a6a7220 */ /* 0x000fe20000410000 */
[----:B------:R-:W-:Y:S01]  /*fe20*/  FMUL.FTZ R112, R107, R96 ;  /* 0x000000606b707220 */ /* 0x000fe20000410000 */
[----:B------:R-:W-:Y:S02]  /*fe30*/  HADD2.F32 R100, -RZ, R66.H0_H0 ;  /* 0x20000042ff647230 */ /* 0x000fe40000004100 */
[----:B------:R-:W-:Y:S01]  /*fe40*/  FFMA.FTZ R65, R101, R108, -R110 ;  /* 0x0000006c65417223 */ /* 0x000fe2000001086e */
[--C-:B------:R-:W-:Y:S02]  /*fe50*/  HADD2.F32 R108, -RZ, R105.reuse.H0_H0 ;  /* 0x20000069ff6c7230 */ /* 0x100fe40000004100 */
[----:B------:R-:W-:Y:S01]  /*fe60*/  FMUL.FTZ R110, R107, R98 ;  /* 0x000000626b6e7220 */ /* 0x000fe20000410000 */
[----:B------:R-:W-:Y:S01]  /*fe70*/  FFMA.FTZ R101, R101, R109, R106 ;  /* 0x0000006d65657223 */ /* 0x000fe2000001006a */
[----:B------:R-:W-:-:S02]  /*fe80*/  HADD2.F32 R106, -RZ, R105.H1_H1 ;  /* 0x30000069ff6a7230 */ /* 0x000fc40000004100 */
[C---:B------:R-:W-:Y:S01]  /*fe90*/  FFMA.FTZ R98, R97.reuse, R98, R112 ;  /* 0x0000006261627223 */ /* 0x040fe20000010070 */
[----:B------:R-:W-:Y:S01]  /*fea0*/  FFMA.FTZ R96, R97, R96, -R110 ;  /* 0x0000006061607223 */ /* 0x000fe2000001086e */
[C---:B------:R-:W-:Y:S01]  /*feb0*/  FMUL.FTZ R110, R103.reuse, R108 ;  /* 0x0000006c676e7220 */ /* 0x040fe20000410000 */
[--C-:B------:R-:W-:Y:S02]  /*fec0*/  HADD2.F32 R105, -RZ, R104.reuse.H1_H1 ;  /* 0x30000068ff697230 */ /* 0x100fe40000004100 */
[-C--:B------:R-:W-:Y:S01]  /*fed0*/  FMUL.FTZ R103, R103, R106.reuse ;  /* 0x0000006a67677220 */ /* 0x080fe20000410000 */
[----:B------:R-:W-:Y:S02]  /*fee0*/  HADD2.F32 R104, -RZ, R104.H0_H0 ;  /* 0x20000068ff687230 */ /* 0x000fe40000004100 */
[C---:B------:R-:W-:Y:S01]  /*fef0*/  FFMA.FTZ R97, R61.reuse, R106, -R110 ;  /* 0x0000006a3d617223 */ /* 0x040fe2000001086e */
[----:B------:R-:W-:Y:S02]  /*ff00*/  HADD2.F32 R106, -RZ, R102.H1_H1 ;  /* 0x30000066ff6a7230 */ /* 0x000fe40000004100 */
[----:B------:R-:W-:Y:S01]  /*ff10*/  FFMA.FTZ R61, R61, R108, R103 ;  /* 0x0000006c3d3d7223 */ /* 0x000fe20000010067 */
[----:B------:R-:W-:-:S02]  /*ff20*/  HADD2.F32 R99, -RZ, R67.H0_H0 ;  /* 0x20000043ff637230 */ /* 0x000fc40000004100 */
[CC--:B------:R-:W-:Y:S01]  /*ff30*/  FMUL.FTZ R108, R100.reuse, R105.reuse ;  /* 0x00000069646c7220 */ /* 0x0c0fe20000410000 */
        /* <DEDUP_REMOVED lines=9> */
[C---:B------:R-:W-:Y:S01]  /*ffd0*/  FFMA.FTZ R108, R45.reuse, R106, -R108 ;  /* 0x0000006a2d6c7223 */ /* 0x040fe2000001086c */
[----:B------:R-:W-:Y:S01]  /*ffe0*/  FFMA.FTZ R99, R45, R102, R99 ;  /* 0x000000662d637223 */ /* 0x000fe20000010063 */
[----:B------:R-:W-:Y:S02]  /*fff0*/  HADD2.F32 R66, -RZ, R66.H1_H1 ;  /* 0x30000042ff427230 */ /* 0x000fe40000004100 */
[C---:B------:R-:W-:Y:S01]  /*10000*/  FMUL.FTZ R110, R67.reuse, R104 ;  /* 0x00000068436e7220 */ /* 0x040fe20000410000 */
[-C--:B------:R-:W-:Y:S01]  /*10010*/  FMUL.FTZ R102, R67, R44.reuse ;  /* 0x0000002c43667220 */ /* 0x080fe20000410000 */
[----:B------:R-:W-:Y:S02]  /*10020*/  HADD2.F32 R45, -RZ, R33.H0_H0 ;  /* 0x20000021ff2d7230 */ /* 0x000fe40000004100 */
        /* <DEDUP_REMOVED lines=21> */
[----:B------:R1:W-:Y:S01]  /*10180*/  STS.128 [R78+0x15400], R32 ;  /* 0x015400204e007388 */ /* 0x0003e20000000c00 */
[----:B------:R-:W-:Y:S02]  /*10190*/  F2FP.F16.F32.PACK_AB R44, R44, R61 ;  /* 0x0000003d2c2c723e */ /* 0x000fe400000000ff */
[----:B------:R-:W-:-:S05]  /*101a0*/  F2FP.F16.F32.PACK_AB R46, R63, R46 ;  /* 0x0000002e3f2e723e */ /* 0x000fca00000000ff */
[----:B------:R1:W-:Y:S02]  /*101b0*/  STS.128 [R79+0x15400], R44 ;  /* 0x0154002c4f007388 */ /* 0x0003e40000000c00 */
.L_x_2679:
[----:B------:R-:W-:Y:S05]  /*101c0*/  BSYNC B2 ;  /* 0x0000000000027941 */ /* 0x000fea0003800000 */
.L_x_2678:
[----:B------:R-:W-:Y:S04]  /*101d0*/  BSSY B2, `(.L_x_2680) ;  /* 0x0000069000027945 */ /* 0x000fe80003800000 */
[----:B------:R-:W-:Y:S05]  /*101e0*/  @P1 BRA `(.L_x_2681) ;  /* 0x00000004009c1947 */ /* 0x000fea0003800000 */
[----:B-1----:R-:W2:Y:S01]  /*101f0*/  LDL R32, [R1+0x4c] ;  /* 0x00004c0001207983 */ /* 0x002ea20000100800 */
[----:B------:R-:W-:Y:S01]  /*10200*/  LEA.HI R33, R21, R206, RZ, 0x6 ;  /* 0x000000ce15217211 */ /* 0x000fe200078f30ff */
[--C-:B------:R-:W-:Y:S01]  /*10210*/  HADD2.F32 R97, -RZ, R95.reuse.H0_H0 ;  /* 0x2000005fff617230 */ /* 0x100fe20000004100 */
[----:B------:R-:W-:Y:S01]  /*10220*/  LOP3.LUT R34, R218, 0x38, R69, 0xf8, !PT ;  /* 0x00000038da227812 */ /* 0x000fe200078ef845 */
[----:B------:R-:W-:Y:S01]  /*10230*/  HADD2.F32 R96, -RZ, R95.H1_H1 ;  /* 0x3000005fff607230 */ /* 0x000fe20000004100 */
[----:B------:R-:W-:Y:S02]  /*10240*/  SHF.L.U32 R33, R33, 0x7, RZ ;  /* 0x0000000721217819 */ /* 0x000fe400000006ff */
[----:B------:R-:W-:Y:S02]  /*10250*/  LOP3.LUT R34, R34, R219, RZ, 0x3c, !PT ;  /* 0x000000db22227212 */ /* 0x000fe400078e3cff */
[----:B------:R-:W-:Y:S02]  /*10260*/  LOP3.LUT R45, R33, 0xffffe000, RZ, 0xc0, !PT ;  /* 0xffffe000212d7812 */ /* 0x000fe400078ec0ff */
[----:B------:R-:W-:-:S02]  /*10270*/  SHF.R.U64 R28, R28, 0x10, R29 ;  /* 0x000000101c1c7819 */ /* 0x000fc4000000121d */
[----:B------:R-:W-:Y:S02]  /*10280*/  IADD3 R34, R34, R45, R220 ;  /* 0x0000002d22227210 */ /* 0x000fe40007ffe0dc */
[----:B------:R-:W-:Y:S02]  /*10290*/  SHF.R.U32.HI R99, RZ, 0x10, R29 ;  /* 0x00000010ff637819 */ /* 0x000fe4000001161d */
[----:B------:R-:W-:Y:S02]  /*102a0*/  SHF.R.U64 R29, R30, 0x10, R31 ;  /* 0x000000101e1d7819 */ /* 0x000fe4000000121f */
[--C-:B------:R-:W-:Y:S01]  /*102b0*/  SHF.R.U64 R30, R42, 0x10, R43.reuse ;  /* 0x000000102a1e7819 */ /* 0x100fe2000000122b */
[----:B------:R-:W-:Y:S01]  /*102c0*/  HADD2.F32 R95, -RZ, R99.H0_H0 ;  /* 0x20000063ff5f7230 */ /* 0x000fe20000004100 */
[----:B------:R-:W-:Y:S01]  /*102d0*/  SHF.R.U32.HI R42, RZ, 0x10, R43 ;  /* 0x00000010ff2a7819 */ /* 0x000fe2000001162b */
[----:B------:R-:W-:Y:S01]  /*102e0*/  HADD2.F32 R29, -RZ, R29.H0_H0 ;  /* 0x2000001dff1d7230 */ /* 0x000fe20000004100 */
[----:B------:R-:W-:-:S02]  /*102f0*/  SHF.R.U32.HI R98, RZ, 0x10, R41 ;  /* 0x00000010ff627819 */ /* 0x000fc40000011629 */
[----:B------:R-:W-:Y:S02]  /*10300*/  SHF.R.U32.HI R31, RZ, 0x10, R31 ;  /* 0x00000010ff1f7819 */ /* 0x000fe4000001161f */
[----:B------:R-:W-:Y:S01]  /*10310*/  SHF.R.U64 R40, R40, 0x10, R41 ;  /* 0x0000001028287819 */ /* 0x000fe20000001229 */
[----:B------:R-:W-:Y:S01]  /*10320*/  HADD2.F32 R98, -RZ, R98.H0_H0 ;  /* 0x20000062ff627230 */ /* 0x000fe20000004100 */
[----:B--2---:R-:W-:Y:S02]  /*10330*/  R2UR UR4, R32 ;  /* 0x00000000200472ca */ /* 0x004fe400000e0000 */
[----:B------:R-:W-:-:S04]  /*10340*/  LEA.HI R32, R75, R72, RZ, 0x1d ;  /* 0x000000484b207211 */ /* 0x000fc800078fe8ff */
[----:B------:R-:W-:Y:S01]  /*10350*/  SHF.R.S32.HI R35, RZ, 0x1f, R32 ;  /* 0x0000001fff237819 */ /* 0x000fe20000011420 */
[----:B------:R-:W-:-:S03]  /*10360*/  IMAD.SHL.U32 R33, R32, 0x8, RZ ;  /* 0x0000000820217824 */ /* 0x000fc600078e00ff */
[----:B------:R-:W-:Y:S02]  /*10370*/  LEA.HI R35, R35, R32, RZ, 0x3 ;  /* 0x0000002023237211 */ /* 0x000fe400078f18ff */
[----:B------:R-:W-:Y:S02]  /*10380*/  LOP3.LUT R32, R218, 0x38, R33, 0xf8, !PT ;  /* 0x00000038da207812 */ /* 0x000fe400078ef821 */
[----:B------:R-:W-:Y:S01]  /*10390*/  LEA R60, R34, UR4, 0x1 ;  /* 0x00000004223c7c11 */ /* 0x000fe2000f8e08ff */
[----:B------:R-:W-:Y:S01]  /*103a0*/  IMAD.SHL.U32 R35, R35, 0x400, RZ ;  /* 0x0000040023237824 */ /* 0x000fe200078e00ff */
[----:B------:R-:W-:-:S04]  /*103b0*/  LOP3.LUT R44, R32, R219, RZ, 0x3c, !PT ;  /* 0x000000db202c7212 */ /* 0x000fc800078e3cff */
[----:B------:R-:W-:Y:S02]  /*103c0*/  LOP3.LUT R45, R35, 0x7fffe000, RZ, 0xc0, !PT ;  /* 0x7fffe000232d7812 */ /* 0x000fe400078ec0ff */
[----:B------:R-:W1:Y:S02]  /*103d0*/  LDS.128 R32, [R60] ;  /* 0x000000003c207984 */ /* 0x000e640000000c00 */
[----:B------:R-:W-:-:S05]  /*103e0*/  IADD3 R45, R44, R45, R220 ;  /* 0x0000002d2c2d7210 */ /* 0x000fca0007ffe0dc */
[----:B0-----:R-:W-:-:S05]  /*103f0*/  IMAD R61, R45, 0x2, R16 ;  /* 0x000000022d3d7824 */ /* 0x001fca00078e0210 */
[----:B------:R-:W0:Y:S01]  /*10400*/  LDS.128 R44, [R61+0x15400] ;  /* 0x015400003d2c7984 */ /* 0x000e220000000c00 */
[--C-:B-1----:R-:W-:Y:S02]  /*10410*/  HADD2.F32 R62, -RZ, R33.reuse.H0_H0 ;  /* 0x20000021ff3e7230 */ /* 0x102fe40000004100 */
[----:B------:R-:W-:Y:S02]  /*10420*/  HADD2.F32 R64, -RZ, R33.H1_H1 ;  /* 0x30000021ff407230 */ /* 0x000fe40000004100 */
[----:B------:R-:W-:Y:S02]  /*10430*/  HADD2.F32 R65, -RZ, R32.H0_H0 ;  /* 0x20000020ff417230 */ /* 0x000fe40000004100 */
[----:B------:R-:W-:Y:S02]  /*10440*/  HADD2.F32 R33, -RZ, R34.H0_H0 ;  /* 0x20000022ff217230 */ /* 0x000fe40000004100 */
[--C-:B------:R-:W-:Y:S02]  /*10450*/  HADD2.F32 R41, -RZ, R35.reuse.H0_H0 ;  /* 0x20000023ff297230 */ /* 0x100fe40000004100 */
[----:B------:R-:W-:-:S02]  /*10460*/  HADD2.F32 R35, -RZ, R35.H1_H1 ;  /* 0x30000023ff237230 */ /* 0x000fc40000004100 */
[--C-:B0-----:R-:W-:Y:S02]  /*10470*/  HADD2.F32 R43, -RZ, R45.reuse.H0_H0 ;  /* 0x2000002dff2b7230 */ /* 0x101fe40000004100 */
[----:B------:R-:W-:Y:S02]  /*10480*/  HADD2.F32 R67, -RZ, R45.H1_H1 ;  /* 0x3000002dff437230 */ /* 0x000fe40000004100 */
[--C-:B------:R-:W-:Y:S02]  /*10490*/  HADD2.F32 R79, -RZ, R47.reuse.H0_H0 ;  /* 0x2000002fff4f7230 */ /* 0x100fe40000004100 */
[C---:B------:R-:W-:Y:S01]  /*104a0*/  FMUL.FTZ R45, R43.reuse, R97 ;  /* 0x000000612b2d7220 */ /* 0x040fe20000410000 */
[----:B------:R-:W-:Y:S02]  /*104b0*/  HADD2.F32 R63, -RZ, R47.H1_H1 ;  /* 0x3000002fff3f7230 */ /* 0x000fe40000004100 */
[----:B------:R-:W-:Y:S01]  /*104c0*/  FMUL.FTZ R47, R43, R96 ;  /* 0x000000602b2f7220 */ /* 0x000fe20000410000 */
[----:B------:R-:W-:-:S02]  /*104d0*/  HADD2.F32 R66, -RZ, R44.H0_H0 ;  /* 0x2000002cff427230 */ /* 0x000fc40000004100 */
[C---:B------:R-:W-:Y:S01]  /*104e0*/  FFMA.FTZ R43, R62.reuse, R96, -R45 ;  /* 0x000000603e2b7223 */ /* 0x040fe2000001082d */
[----:B------:R-:W-:Y:S02]  /*104f0*/  HADD2.F32 R96, -RZ, R92.H0_H0 ;  /* 0x2000005cff607230 */ /* 0x000fe40000004100 */
[----:B------:R-:W-:Y:S01]  /*10500*/  FFMA.FTZ R45, R62, R97, R47 ;  /* 0x000000613e2d7223 */ /* 0x000fe2000001002f */
[----:B------:R-:W-:Y:S02]  /*10510*/  HADD2.F32 R47, -RZ, R94.H0_H0 ;  /* 0x2000005eff2f7230 */ /* 0x000fe40000004100 */
[C---:B------:R-:W-:Y:S01]  /*10520*/  FMUL.FTZ R99, R67.reuse, R98 ;  /* 0x0000006243637220 */ /* 0x040fe20000410000 */
[----:B------:R-:W-:Y:S01]  /*10530*/  FMUL.FTZ R97, R67, R95 ;  /* 0x0000005f43617220 */ /* 0x000fe20000410000 */
[----:B------:R-:W-:Y:S02]  /*10540*/  HADD2.F32 R78, -RZ, R46.H0_H0 ;  /* 0x2000002eff4e7230 */ /* 0x000fe40000004100 */
[----:B------:R-:W-:Y:S01]  /*10550*/  FMUL.FTZ R100, R66, R96 ;  /* 0x0000006042647220 */ /* 0x000fe20000410000 */
[----:B------:R-:W-:-:S02]  /*10560*/  HADD2.F32 R92, -RZ, R92.H1_H1 ;  /* 0x3000005cff5c7230 */ /* 0x000fc40000004100 */
[----:B------:R-:W-:Y:S01]  /*10570*/  FMUL.FTZ R67, R66, R47 ;  /* 0x0000002f42437220 */ /* 0x000fe20000410000 */
[C---:B------:R-:W-:Y:S01]  /*10580*/  FFMA.FTZ R62, R64.reuse, R95, -R99 ;  /* 0x0000005f403e7223 */ /* 0x040fe20000010863 */
[----:B------:R-:W-:Y:S01]  /*10590*/  FFMA.FTZ R64, R64, R98, R97 ;  /* 0x0000006240407223 */ /* 0x000fe20000010061 */
[--C-:B------:R-:W-:Y:S02]  /*105a0*/  HADD2.F32 R66, -RZ, R93.reuse.H1_H1 ;  /* 0x3000005dff427230 */ /* 0x100fe40000004100 */
[C---:B------:R-:W-:Y:S01]  /*105b0*/  FFMA.FTZ R67, R65.reuse, R96, R67 ;  /* 0x0000006041437223 */ /* 0x040fe20000010043 */
[----:B------:R-:W-:Y:S01]  /*105c0*/  FMUL.FTZ R98, R78, R92 ;  /* 0x0000005c4e627220 */ /* 0x000fe20000410000 */
[----:B------:R-:W-:Y:S02]  /*105d0*/  HADD2.F32 R96, -RZ, R93.H0_H0 ;  /* 0x2000005dff607230 */ /* 0x000fe40000004100 */
[----:B------:R-:W-:Y:S01]  /*105e0*/  FFMA.FTZ R47, R65, R47, -R100 ;  /* 0x0000002f412f7223 */ /* 0x000fe20000010864 */
[----:B------:R-:W-:-:S02]  /*105f0*/  HADD2.F32 R94, -RZ, R94.H1_H1 ;  /* 0x3000005eff5e7230 */ /* 0x000fc40000004100 */
[-C--:B------:R-:W-:Y:S01]  /*10600*/  FMUL.FTZ R78, R78, R66.reuse ;  /* 0x000000424e4e7220 */ /* 0x080fe20000410000 */
[----:B------:R-:W-:Y:S01]  /*10610*/  FFMA.FTZ R98, R33, R66, -R98 ;  /* 0x0000004221627223 */ /* 0x000fe20000010862 */
[----:B------:R-:W-:Y:S02]  /*10620*/  HADD2.F32 R66, -RZ, R42.H0_H0 ;  /* 0x2000002aff427230 */ /* 0x000fe40000004100 */
[C---:B------:R-:W-:Y:S01]  /*10630*/  FMUL.FTZ R100, R79.reuse, R96 ;  /* 0x000000604f647220 */ /* 0x040fe20000410000 */
[----:B------:R-:W-:Y:S02]  /*10640*/  HADD2.F32 R42, -RZ, R31.H0_H0 ;  /* 0x2000001fff2a7230 */ /* 0x000fe40000004100 */
[----:B------:R-:W-:Y:S01]  /*10650*/  FMUL.FTZ R79, R79, R94 ;  /* 0x0000005e4f4f7220 */ /* 0x000fe20000410000 */
[----:B------:R-:W-:Y:S01]  /*10660*/  FFMA.FTZ R78, R33, R92, R78 ;  /* 0x0000005c214e7223 */ /* 0x000fe2000001004e */
[----:B------:R-:W-:Y:S01]  /*10670*/  FFMA.FTZ R100, R41, R94, -R100 ;  /* 0x0000005e29647223 */ /* 0x000fe20000010864 */
[----:B------:R-:W-:-:S02]  /*10680*/  HADD2.F32 R44, -RZ, R44.H1_H1 ;  /* 0x3000002cff2c7230 */ /* 0x000fc40000004100 */
        /* <DEDUP_REMOVED lines=9> */
[----:B------:R-:W-:Y:S02]  /*10720*/  HADD2.F32 R32, -RZ, R32.H1_H1 ;  /* 0x30000020ff207230 */ /* 0x000fe40000004100 */
        /* <DEDUP_REMOVED lines=19> */
.L_x_2681:
[----:B------:R-:W-:Y:S05]  /*10860*/  BSYNC B2 ;  /* 0x0000000000027941 */ /* 0x000fea0003800000 */
.L_x_2680:
[----:B------:R-:W-:Y:S05]  /*10870*/  @P2 BRA `(.L_x_2677) ;  /* 0x00000004009c2947 */ /* 0x000fea0003800000 */
[----:B--2---:R-:W2:Y:S01]  /*10880*/  LDL R28, [R1+0x4c] ;  /* 0x00004c00011c7983 */ /* 0x004ea20000100800 */
[----:B------:R-:W-:Y:S01]  /*10890*/  LEA.HI R75, R75, R20, RZ, 0x1d ;  /* 0x000000144b4b7211 */ /* 0x000fe200078fe8ff */
[----:B-1----:R-:W-:Y:S01]  /*108a0*/  HADD2.F32 R46, -RZ, R86.H1_H1 ;  /* 0x30000056ff2e7230 */ /* 0x002fe20000004100 */
[----:B------:R-:W-:Y:S01]  /*108b0*/  LOP3.LUT R30, R218, 0x38, R3, 0xf8, !PT ;  /* 0x00000038da1e7812 */ /* 0x000fe200078ef803 */
[--C-:B------:R-:W-:Y:S01]  /*108c0*/  HADD2.F32 R47, -RZ, R84.reuse.H1_H1 ;  /* 0x30000054ff2f7230 */ /* 0x100fe20000004100 */
[----:B------:R-:W-:Y:S01]  /*108d0*/  SHF.R.U32.HI R60, RZ, 0x10, R37 ;  /* 0x00000010ff3c7819 */ /* 0x000fe20000011625 */
[----:B------:R-:W-:Y:S01]  /*108e0*/  HADD2.F32 R84, -RZ, R84.H0_H0 ;  /* 0x20000054ff547230 */ /* 0x000fe20000004100 */
[----:B------:R-:W-:Y:S01]  /*108f0*/  LOP3.LUT R30, R30, R219, RZ, 0x3c, !PT ;  /* 0x000000db1e1e7212 */ /* 0x000fe200078e3cff */
[----:B------:R-:W-:Y:S01]  /*10900*/  HADD2.F32 R86, -RZ, R86.H0_H0 ;  /* 0x20000056ff567230 */ /* 0x000fe20000004100 */
[----:B0-----:R-:W-:Y:S01]  /*10910*/  SHF.R.U32.HI R61, RZ, 0x10, R25 ;  /* 0x00000010ff3d7819 */ /* 0x001fe20000011619 */
[----:B------:R-:W-:Y:S01]  /*10920*/  HADD2.F32 R60, -RZ, R60.H0_H0 ;  /* 0x2000003cff3c7230 */ /* 0x000fe20000004100 */
[----:B------:R-:W-:-:S02]  /*10930*/  SHF.R.U64 R36, R36, 0x10, R37 ;  /* 0x0000001024247819 */ /* 0x000fc40000001225 */
[----:B------:R-:W-:Y:S02]  /*10940*/  SHF.R.U64 R24, R24, 0x10, R25 ;  /* 0x0000001018187819 */ /* 0x000fe40000001219 */
[--C-:B------:R-:W-:Y:S02]  /*10950*/  SHF.R.U64 R25, R26, 0x10, R27.reuse ;  /* 0x000000101a197819 */ /* 0x100fe4000000121b */
[----:B------:R-:W-:Y:S02]  /*10960*/  SHF.R.U32.HI R65, RZ, 0x10, R27 ;  /* 0x00000010ff417819 */ /* 0x000fe4000001161b */
[--C-:B------:R-:W-:Y:S01]  /*10970*/  SHF.R.U32.HI R63, RZ, 0x10, R39.reuse ;  /* 0x00000010ff3f7819 */ /* 0x100fe20000011627 */
[----:B------:R-:W-:Y:S01]  /*10980*/  HADD2.F32 R25, -RZ, R25.H0_H0 ;  /* 0x20000019ff197230 */ /* 0x000fe20000004100 */
[----:B------:R-:W-:Y:S02]  /*10990*/  SHF.R.U64 R26, R38, 0x10, R39 ;  /* 0x00000010261a7819 */ /* 0x000fe40000001227 */
[----:B--2---:R-:W-:-:S02]  /*109a0*/  R2UR UR4, R28 ;  /* 0x000000001c0472ca */ /* 0x004fc400000e0000 */
[----:B------:R-:W-:-:S05]  /*109b0*/  LEA.HI R28, R0, R207, RZ, 0x6 ;  /* 0x000000cf001c7211 */ /* 0x000fca00078f30ff */
[----:B------:R-:W-:Y:S01]  /*109c0*/  IMAD.SHL.U32 R29, R28, 0x80, RZ ;  /* 0x000000801c1d7824 */ /* 0x000fe200078e00ff */
[----:B------:R-:W-:-:S04]  /*109d0*/  SHF.R.S32.HI R28, RZ, 0x1f, R75 ;  /* 0x0000001fff1c7819 */ /* 0x000fc8000001144b */
[----:B------:R-:W-:Y:S01]  /*109e0*/  LOP3.LUT R31, R29, 0xffffe000, RZ, 0xc0, !PT ;  /* 0xffffe0001d1f7812 */ /* 0x000fe200078ec0ff */
[----:B------:R-:W-:Y:S01]  /*109f0*/  IMAD.SHL.U32 R29, R75, 0x8, RZ ;  /* 0x000000084b1d7824 */ /* 0x000fe200078e00ff */
[----:B------:R-:W-:Y:S02]  /*10a00*/  LEA.HI R75, R28, R75, RZ, 0x3 ;  /* 0x0000004b1c4b7211 */ /* 0x000fe400078f18ff */
[----:B------:R-:W-:Y:S02]  /*10a10*/  IADD3 R30, R30, R31, R220 ;  /* 0x0000001f1e1e7210 */ /* 0x000fe40007ffe0dc */
[----:B------:R-:W-:Y:S02]  /*10a20*/  LOP3.LUT R28, R218, 0x38, R29, 0xf8, !PT ;  /* 0x00000038da1c7812 */ /* 0x000fe400078ef81d */
[----:B------:R-:W-:Y:S02]  /*10a30*/  SHF.L.U32 R75, R75, 0xa, RZ ;  /* 0x0000000a4b4b7819 */ /* 0x000fe400000006ff */
[----:B------:R-:W-:-:S02]  /*10a40*/  LOP3.LUT R32, R28, R219, RZ, 0x3c, !PT ;  /* 0x000000db1c207212 */ /* 0x000fc400078e3cff */
        /* <DEDUP_REMOVED lines=8> */
[----:B------:R-:W-:Y:S02]  /*10ad0*/  HADD2.F32 R27, -RZ, R28.H0_H0 ;  /* 0x2000001cff1b7230 */ /* 0x000fe40000004100 */
[----:B------:R-:W-:Y:S02]  /*10ae0*/  HADD2.F32 R38, -RZ, R30.H0_H0 ;  /* 0x2000001eff267230 */ /* 0x000fe40000004100 */
[--C-:B-1----:R-:W-:Y:S02]  /*10af0*/  HADD2.F32 R42, -RZ, R33.reuse.H0_H0 ;  /* 0x20000021ff2a7230 */ /* 0x102fe40000004100 */
[----:B------:R-:W-:-:S02]  /*10b00*/  HADD2.F32 R43, -RZ, R33.H1_H1 ;  /* 0x30000021ff2b7230 */ /* 0x000fc40000004100 */
[----:B------:R-:W-:Y:S02]  /*10b10*/  HADD2.F32 R33, -RZ, R32.H0_H0 ;  /* 0x20000020ff217230 */ /* 0x000fe40000004100 */
[CC--:B------:R-:W-:Y:S01]  /*10b20*/  FMUL.FTZ R62, R42.reuse, R47.reuse ;  /* 0x0000002f2a3e7220 */ /* 0x0c0fe20000410000 */
[-C--:B------:R-:W-:Y:S01]  /*10b30*/  FMUL.FTZ R64, R42, R46.reuse ;  /* 0x0000002e2a407220 */ /* 0x080fe20000410000 */
[----:B------:R-:W-:Y:S02]  /*10b40*/  HADD2.F32 R42, -RZ, R61.H0_H0 ;  /* 0x2000003dff2a7230 */ /* 0x000fe40000004100 */
[----:B------:R-:W-:Y:S01]  /*10b50*/  FFMA.FTZ R62, R37, R46, -R62 ;  /* 0x0000002e253e7223 */ /* 0x000fe2000001083e */
[----:B------:R-:W-:Y:S01]  /*10b60*/  FMUL.FTZ R46, R43, R60 ;  /* 0x0000003c2b2e7220 */ /* 0x000fe20000410000 */
[----:B------:R-:W-:Y:S01]  /*10b70*/  FFMA.FTZ R64, R37, R47, R64 ;  /* 0x0000002f25407223 */ /* 0x000fe20000010040 */
[----:B------:R-:W-:Y:S01]  /*10b80*/  FMUL.FTZ R66, R43, R42 ;  /* 0x0000002a2b427220 */ /* 0x000fe20000410000 */
[----:B------:R-:W-:-:S02]  /*10b90*/  HADD2.F32 R44, -RZ, R34.H0_H0 ;  /* 0x20000022ff2c7230 */ /* 0x000fc40000004100 */
[----:B------:R-:W-:Y:S01]  /*10ba0*/  FFMA.FTZ R43, R29, R42, -R46 ;  /* 0x0000002a1d2b7223 */ /* 0x000fe2000001082e */
[----:B------:R-:W-:Y:S01]  /*10bb0*/  FMUL.FTZ R42, R33, R84 ;  /* 0x00000054212a7220 */ /* 0x000fe20000410000 */
[----:B------:R-:W-:Y:S01]  /*10bc0*/  FFMA.FTZ R47, R29, R60, R66 ;  /* 0x0000003c1d2f7223 */ /* 0x000fe20000010042 */
[----:B------:R-:W-:Y:S02]  /*10bd0*/  HADD2.F32 R37, -RZ, R85.H0_H0 ;  /* 0x20000055ff257230 */ /* 0x000fe40000004100 */
[-C--:B------:R-:W-:Y:S01]  /*10be0*/  FMUL.FTZ R33, R33, R86.reuse ;  /* 0x0000005621217220 */ /* 0x080fe20000410000 */
[----:B------:R-:W-:Y:S02]  /*10bf0*/  HADD2.F32 R29, -RZ, R87.H0_H0 ;  /* 0x20000057ff1d7230 */ /* 0x000fe40000004100 */
[C---:B------:R-:W-:Y:S01]  /*10c00*/  FFMA.FTZ R86, R27.reuse, R86, -R42 ;  /* 0x000000561b567223 */ /* 0x040fe2000001082a */
[----:B------:R-:W-:Y:S02]  /*10c10*/  HADD2.F32 R45, -RZ, R35.H0_H0 ;  /* 0x20000023ff2d7230 */ /* 0x000fe40000004100 */
[----:B------:R-:W-:Y:S01]  /*10c20*/  FFMA.FTZ R84, R27, R84, R33 ;  /* 0x000000541b547223 */ /* 0x000fe20000010021 */
[----:B------:R-:W-:-:S02]  /*10c30*/  HADD2.F32 R46, -RZ, R85.H1_H1 ;  /* 0x30000055ff2e7230 */ /* 0x000fc40000004100 */
[C---:B------:R-:W-:Y:S01]  /*10c40*/  FMUL.FTZ R27, R44.reuse, R37 ;  /* 0x000000252c1b7220 */ /* 0x040fe20000410000 */
[----:B------:R-:W-:Y:S02]  /*10c50*/  HADD2.F32 R39, -RZ, R31.H0_H0 ;  /* 0x2000001fff277230 */ /* 0x000fe40000004100 */
[-C--:B------:R-:W-:Y:S01]  /*10c60*/  FMUL.FTZ R33, R44, R29.reuse ;  /* 0x0000001d2c217220 */ /* 0x080fe20000410000 */
[----:B------:R-:W-:Y:S02]  /*10c70*/  HADD2.F32 R42, -RZ, R87.H1_H1 ;  /* 0x30000057ff2a7230 */ /* 0x000fe40000004100 */
[----:B------:R-:W-:Y:S01]  /*10c80*/  FMUL.FTZ R66, R45, R46 ;  /* 0x0000002e2d427220 */ /* 0x000fe20000410000 */
[----:B------:R-:W-:Y:S02]  /*10c90*/  HADD2.F32 R35, -RZ, R35.H1_H1 ;  /* 0x30000023ff237230 */ /* 0x000fe40000004100 */
[----:B------:R-:W-:Y:S01]  /*10ca0*/  FFMA.FTZ R61, R38, R29, -R27 ;  /* 0x0000001d263d7223 */ /* 0x000fe2000001081b */
[----:B------:R-:W-:-:S02]  /*10cb0*/  HADD2.F32 R60, -RZ, R63.H0_H0 ;  /* 0x2000003fff3c7230 */ /* 0x000fc40000004100 */
[-C--:B------:R-:W-:Y:S01]  /*10cc0*/  FMUL.FTZ R45, R45, R42.reuse ;  /* 0x0000002a2d2d7220 */ /* 0x080fe20000410000 */
[----:B------:R-:W-:Y:S02]  /*10cd0*/  HADD2.F32 R44, -RZ, R65.H0_H0 ;  /* 0x20000041ff2c7230 */ /* 0x000fe40000004100 */
[----:B------:R-:W-:Y:S01]  /*10ce0*/  FFMA.FTZ R38, R38, R37, R33 ;  /* 0x0000002526267223 */ /* 0x000fe20000010021 */
[----:B------:R-:W-:Y:S02]  /*10cf0*/  HADD2.F32 R31, -RZ, R31.H1_H1 ;  /* 0x3000001fff1f7230 */ /* 0x000fe40000004100 */
[----:B------:R-:W-:Y:S01]  /*10d00*/  FFMA.FTZ R66, R39, R42, -R66 ;  /* 0x0000002a27427223 */ /* 0x000fe20000010842 */
[----:B------:R-:W-:Y:S02]  /*10d10*/  HADD2.F32 R32, -RZ, R32.H1_H1 ;  /* 0x30000020ff207230 */ /* 0x000fe40000004100 */
[----:B------:R-:W-:Y:S01]  /*10d20*/  FMUL.FTZ R78, R35, R60 ;  /* 0x0000003c234e7220 */ /* 0x000fe20000410000 */
[----:B------:R-:W-:-:S02]  /*10d30*/  HADD2.F32 R34, -RZ, R34.H1_H1 ;  /* 0x30000022ff227230 */ /* 0x000fc40000004100 */
[----:B------:R-:W-:Y:S01]  /*10d40*/  FMUL.FTZ R42, R35, R44 ;  /* 0x0000002c232a7220 */ /* 0x000fe20000410000 */
[----:B------:R-:W-:Y:S02]  /*10d50*/  HADD2.F32 R29, -RZ, R36.H0_H0 ;  /* 0x20000024ff1d7230 */ /* 0x000fe40000004100 */
[----:B------:R-:W-:Y:S01]  /*10d60*/  FFMA.FTZ R45, R39, R46, R45 ;  /* 0x0000002e272d7223 */ /* 0x000fe2000001002d */
[----:B------:R-:W-:Y:S02]  /*10d70*/  HADD2.F32 R33, -RZ, R26.H0_H0 ;  /* 0x2000001aff217230 */ /* 0x000fe40000004100 */
[C---:B------:R-:W-:Y:S01]  /*10d80*/  FFMA.FTZ R63, R31.reuse, R44, -R78 ;  /* 0x0000002c1f3f7223 */ /* 0x040fe2000001084e */
[----:B------:R-:W-:Y:S02]  /*10d90*/  HADD2.F32 R27, -RZ, R24.H0_H0 ;  /* 0x20000018ff1b7230 */ /* 0x000fe40000004100 */
[----:B------:R-:W-:Y:S01]  /*10da0*/  FFMA.FTZ R42, R31, R60, R42 ;  /* 0x0000003c1f2a7223 */ /* 0x000fe2000001002a */
[----:B------:R-:W-:-:S02]  /*10db0*/  HADD2.F32 R28, -RZ, R28.H1_H1 ;  /* 0x3000001cff1c7230 */ /* 0x000fc40000004100 */
        /* <DEDUP_REMOVED lines=19> */
.L_x_2677:
[----:B------:R-:W-:Y:S05]  /*10ef0*/  BSYNC B1 ;  /* 0x0000000000017941 */ /* 0x000fea0003800000 */
.L_x_2676:
[----:B------:R-:W-:-:S13]  /*10f00*/  ISETP.GE.AND P0, PT, R236, R71, PT ;  /* 0x00000047ec00720c */ /* 0x000fda0003f06270 */
[----:B------:R-:W-:Y:S05]  /*10f10*/  @P0 BRA `(.L_x_2657) ;  /* 0x0000001000ec0947 */ /* 0x000fea0003800000 */
[----:B------:R4:W5:Y:S01]  /*10f20*/  LDL R63, [R1+0x4c] ;  /* 0x00004c00013f7983 */ /* 0x0009620000100800 */
[----:B-12---:R-:W1:Y:S01]  /*10f30*/  LDC R33, c[0x0][0x3f4] ;  /* 0x0000fd00ff217b82 */ /* 0x006e620000000800 */
[----:B------:R-:W-:Y:S01]  /*10f40*/  BSSY B1, `(.L_x_2682) ;  /* 0x0000068000017945 */ /* 0x000fe20003800000 */
[----:B------:R-:W-:Y:S02]  /*10f50*/  SHF.R.U32.HI R62, RZ, 0x3, R217 ;  /* 0x00000003ff3e7819 */ /* 0x000fe400000116d9 */
[-C--:B-1----:R-:W-:Y:S02]  /*10f60*/  ISETP.GE.AND P0, PT, R18, R33.reuse, PT ;  /* 0x000000211200720c */ /* 0x082fe40003f06270 */
[-C--:B------:R-:W-:Y:S02]  /*10f70*/  ISETP.GE.AND P1, PT, R206, R33.reuse, PT ;  /* 0x00000021ce00720c */ /* 0x080fe40003f26270 */
[----:B------:R-:W-:-:S09]  /*10f80*/  ISETP.GE.AND P2, PT, R207, R33, PT ;  /* 0x00000021cf00720c */ /* 0x000fd20003f46270 */
[----:B----4-:R-:W-:Y:S05]  /*10f90*/  @P0 BRA `(.L_x_2683) ;  /* 0x0000000400880947 */ /* 0x010fea0003800000 */
[----:B------:R-:W-:Y:S01]  /*10fa0*/  LEA.HI R73, R33, R73, RZ, 0x1d ;  /* 0x0000004921497211 */ /* 0x000fe200078fe8ff */
[----:B---3--:R-:W-:Y:S01]  /*10fb0*/  HADD2.F32 R40, -RZ, R90.H1_H1 ;  /* 0x3000005aff287230 */ /* 0x008fe20000004100 */
[----:B-----5:R-:W-:Y:S01]  /*10fc0*/  R2UR UR4, R63 ;  /* 0x000000003f0472ca */ /* 0x020fe200000e0000 */
[--C-:B------:R-:W-:Y:S01]  /*10fd0*/  HADD2.F32 R42, -RZ, R88.reuse.H1_H1 ;  /* 0x30000058ff2a7230 */ /* 0x100fe20000004100 */
[----:B------:R-:W-:Y:S01]  /*10fe0*/  SHF.R.S32.HI R26, RZ, 0x1f, R73 ;  /* 0x0000001fff1a7819 */ /* 0x000fe20000011449 */
[----:B------:R-:W-:Y:S01]  /*10ff0*/  IMAD.SHL.U32 R24, R73, 0x8, RZ ;  /* 0x0000000849187824 */ /* 0x000fe200078e00ff */
[----:B------:R-:W-:Y:S01]  /*11000*/  LOP3.LUT R28, R217, 0x38, R18, 0xf8, !PT ;  /* 0x00000038d91c7812 */ /* 0x000fe200078ef812 */
[----:B------:R-:W-:Y:S01]  /*11010*/  HADD2.F32 R88, -RZ, R88.H0_H0 ;  /* 0x20000058ff587230 */ /* 0x000fe20000004100 */
[----:B------:R-:W-:Y:S01]  /*11020*/  LEA.HI R26, R26, R73, RZ, 0x3 ;  /* 0x000000491a1a7211 */ /* 0x000fe200078f18ff */
[----:B------:R-:W-:Y:S01]  /*11030*/  HADD2.F32 R90, -RZ, R90.H0_H0 ;  /* 0x2000005aff5a7230 */ /* 0x000fe20000004100 */
[----:B------:R-:W-:-:S02]  /*11040*/  LOP3.LUT R28, R221, R28, R62, 0xf6, !PT ;  /* 0x0000001cdd1c7212 */ /* 0x000fc400078ef63e */
[----:B------:R-:W-:Y:S01]  /*11050*/  LOP3.LUT R24, R217, 0x38, R24, 0xf8, !PT ;  /* 0x00000038d9187812 */ /* 0x000fe200078ef818 */
[----:B------:R-:W-:Y:S01]  /*11060*/  IMAD.SHL.U32 R26, R26, 0x400, RZ ;  /* 0x000004001a1a7824 */ /* 0x000fe200078e00ff */
[----:B------:R-:W-:Y:S02]  /*11070*/  SHF.R.U32.HI R39, RZ, 0x10, R5 ;  /* 0x00000010ff277819 */ /* 0x000fe40000011605 */
[----:B------:R-:W-:Y:S02]  /*11080*/  LEA R32, R28, UR4, 0x1 ;  /* 0x000000041c207c11 */ /* 0x000fe4000f8e08ff */
[----:B------:R-:W-:Y:S01]  /*11090*/  LOP3.LUT R28, R24, R62, RZ, 0x3c, !PT ;  /* 0x0000003e181c7212 */ /* 0x000fe200078e3cff */
[----:B------:R-:W-:Y:S01]  /*110a0*/  HADD2.F32 R39, -RZ, R39.H0_H0 ;  /* 0x20000027ff277230 */ /* 0x000fe20000004100 */
[----:B------:R-:W-:Y:S02]  /*110b0*/  LOP3.LUT R29, R26, 0x7fffe000, RZ, 0xc0, !PT ;  /* 0x7fffe0001a1d7812 */ /* 0x000fe400078ec0ff */
[----:B------:R-:W1:Y:S01]  /*110c0*/  LDS.128 R24, [R32] ;  /* 0x0000000020187984 */ /* 0x000e620000000c00 */
[----:B0-----:R-:W-:-:S02]  /*110d0*/  SHF.R.U64 R61, R48, 0x10, R49 ;  /* 0x00000010303d7819 */ /* 0x001fc40000001231 */
[----:B------:R-:W-:Y:S02]  /*110e0*/  IADD3 R29, R28, R29, R221 ;  /* 0x0000001d1c1d7210 */ /* 0x000fe40007ffe0dd */
[----:B------:R-:W-:Y:S02]  /*110f0*/  SHF.R.U32.HI R48, RZ, 0x10, R49 ;  /* 0x00000010ff307819 */ /* 0x000fe40000011631 */
[----:B------:R-:W-:Y:S01]  /*11100*/  SHF.R.U64 R49, R4, 0x10, R5 ;  /* 0x0000001004317819 */ /* 0x000fe20000001205 */
[----:B------:R-:W-:Y:S01]  /*11110*/  IMAD R34, R29, 0x2, R16 ;  /* 0x000000021d227824 */ /* 0x000fe200078e0210 */
[--C-:B------:R-:W-:Y:S02]  /*11120*/  SHF.R.U64 R60, R50, 0x10, R51.reuse ;  /* 0x00000010323c7819 */ /* 0x100fe40000001233 */
[----:B------:R-:W-:Y:S02]  /*11130*/  SHF.R.U32.HI R50, RZ, 0x10, R51 ;  /* 0x00000010ff327819 */ /* 0x000fe40000011633 */
[----:B------:R-:W0:Y:S01]  /*11140*/  LDS.128 R28, [R34+0x15400] ;  /* 0x01540000221c7984 */ /* 0x000e220000000c00 */
[----:B------:R-:W-:-:S02]  /*11150*/  SHF.R.U32.HI R43, RZ, 0x10, R7 ;  /* 0x00000010ff2b7819 */ /* 0x000fc40000011607 */
[----:B------:R-:W-:Y:S01]  /*11160*/  SHF.R.U64 R47, R6, 0x10, R7 ;  /* 0x00000010062f7819 */ /* 0x000fe20000001207 */
[--C-:B-1----:R-:W-:Y:S02]  /*11170*/  HADD2.F32 R5, -RZ, R25.reuse.H0_H0 ;  /* 0x20000019ff057230 */ /* 0x102fe40000004100 */
[----:B------:R-:W-:Y:S02]  /*11180*/  HADD2.F32 R25, -RZ, R25.H1_H1 ;  /* 0x30000019ff197230 */ /* 0x000fe40000004100 */
[----:B------:R-:W-:Y:S02]  /*11190*/  HADD2.F32 R4, -RZ, R24.H0_H0 ;  /* 0x20000018ff047230 */ /* 0x000fe40000004100 */
[----:B------:R-:W-:Y:S02]  /*111a0*/  HADD2.F32 R6, -RZ, R26.H0_H0 ;  /* 0x2000001aff067230 */ /* 0x000fe40000004100 */
[--C-:B------:R-:W-:Y:S02]  /*111b0*/  HADD2.F32 R7, -RZ, R27.reuse.H0_H0 ;  /* 0x2000001bff077230 */ /* 0x100fe40000004100 */
[----:B------:R-:W-:-:S02]  /*111c0*/  HADD2.F32 R27, -RZ, R27.H1_H1 ;  /* 0x3000001bff1b7230 */ /* 0x000fc40000004100 */
        /* <DEDUP_REMOVED lines=8> */
[----:B------:R-:W-:Y:S01]  /*11250*/  FFMA.FTZ R46, R5, R42, R46 ;  /* 0x0000002a052e7223 */ /* 0x000fe2000001002e */
[C---:B------:R-:W-:Y:S01]  /*11260*/  FMUL.FTZ R40, R36.reuse, R39 ;  /* 0x0000002724287220 */ /* 0x040fe20000410000 */
[C---:B------:R-:W-:Y:S01]  /*11270*/  FMUL.FTZ R5, R29.reuse, R88 ;  /* 0x000000581d057220 */ /* 0x040fe20000410000 */
[-C--:B------:R-:W-:Y:S01]  /*11280*/  FMUL.FTZ R29, R29, R90.reuse ;  /* 0x0000005a1d1d7220 */ /* 0x080fe20000410000 */
[-C--:B------:R-:W-:Y:S01]  /*11290*/  FMUL.FTZ R36, R36, R35.reuse ;  /* 0x0000002324247220 */ /* 0x080fe20000410000 */
[C---:B------:R-:W-:Y:S01]  /*112a0*/  FFMA.FTZ R41, R25.reuse, R35, -R40 ;  /* 0x0000002319297223 */ /* 0x040fe20000010828 */
[----:B------:R-:W-:Y:S01]  /*112b0*/  FFMA.FTZ R90, R4, R90, -R5 ;  /* 0x0000005a045a7223 */ /* 0x000fe20000010805 */
[----:B------:R-:W-:Y:S02]  /*112c0*/  HADD2.F32 R37, -RZ, R30.H0_H0 ;  /* 0x2000001eff257230 */ /* 0x000fe40000004100 */
[----:B------:R-:W-:Y:S01]  /*112d0*/  FFMA.FTZ R39, R25, R39, R36 ;  /* 0x0000002719277223 */ /* 0x000fe20000010024 */
[----:B------:R-:W-:-:S02]  /*112e0*/  HADD2.F32 R35, -RZ, R89.H0_H0 ;  /* 0x20000059ff237230 */ /* 0x000fc40000004100 */
[----:B------:R-:W-:Y:S01]  /*112f0*/  FFMA.FTZ R88, R4, R88, R29 ;  /* 0x0000005804587223 */ /* 0x000fe2000001001d */
[----:B------:R-:W-:Y:S02]  /*11300*/  HADD2.F32 R5, -RZ, R91.H0_H0 ;  /* 0x2000005bff057230 */ /* 0x000fe40000004100 */
[----:B------:R-:W-:Y:S02]  /*11310*/  HADD2.F32 R38, -RZ, R31.H0_H0 ;  /* 0x2000001fff267230 */ /* 0x000fe40000004100 */
[C---:B------:R-:W-:Y:S01]  /*11320*/  FMUL.FTZ R25, R37.reuse, R35 ;  /* 0x0000002325197220 */ /* 0x040fe20000410000 */
        /* <DEDUP_REMOVED lines=8> */
[----:B------:R-:W-:Y:S02]  /*113b0*/  HADD2.F32 R4, -RZ, R50.H0_H0 ;  /* 0x20000032ff047230 */ /* 0x000fe40000004100 */
[----:B------:R-:W-:Y:S01]  /*113c0*/  FFMA.FTZ R38, R6, R35, R29 ;  /* 0x0000002306267223 */ /* 0x000fe2000001001d */
[----:B------:R-:W-:Y:S02]  /*113d0*/  HADD2.F32 R28, -RZ, R28.H1_H1 ;  /* 0x3000001cff1c7230 */ /* 0x000fe40000004100 */
[----:B------:R-:W-:Y:S01]  /*113e0*/  FMUL.FTZ R6, R31, R36 ;  /* 0x000000241f067220 */ /* 0x000fe20000410000 */
[----:B------:R-:W-:-:S02]  /*113f0*/  HADD2.F32 R30, -RZ, R30.H1_H1 ;  /* 0x3000001eff1e7230 */ /* 0x000fc40000004100 */
[C---:B------:R-:W-:Y:S01]  /*11400*/  FFMA.FTZ R40, R7.reuse, R91, -R40 ;  /* 0x0000005b07287223 */ /* 0x040fe20000010828 */
[----:B------:R-:W-:Y:S01]  /*11410*/  FFMA.FTZ R42, R7, R89, R42 ;  /* 0x00000059072a7223 */ /* 0x000fe2000001002a */
[-C--:B------:R-:W-:Y:S01]  /*11420*/  FMUL.FTZ R48, R31, R4.reuse ;  /* 0x000000041f307220 */ /* 0x080fe20000410000 */
[----:B------:R-:W-:Y:S02]  /*11430*/  HADD2.F32 R25, -RZ, R49.H0_H0 ;  /* 0x20000031ff197230 */ /* 0x000fe40000004100 */
[C---:B------:R-:W-:Y:S01]  /*11440*/  FFMA.FTZ R45, R27.reuse, R4, -R6 ;  /* 0x000000041b2d7223 */ /* 0x040fe20000010806 */
[----:B------:R-:W-:Y:S02]  /*11450*/  HADD2.F32 R29, -RZ, R47.H0_H0 ;  /* 0x2000002fff1d7230 */ /* 0x000fe40000004100 */
[----:B------:R-:W-:Y:S01]  /*11460*/  FFMA.FTZ R47, R27, R36, R48 ;  /* 0x000000241b2f7223 */ /* 0x000fe20000010030 */
[----:B------:R-:W-:Y:S02]  /*11470*/  HADD2.F32 R5, -RZ, R61.H0_H0 ;  /* 0x2000003dff057230 */ /* 0x000fe40000004100 */
[----:B------:R-:W-:Y:S01]  /*11480*/  FMUL.FTZ R27, R28, R25 ;  /* 0x000000191c1b7220 */ /* 0x000fe20000410000 */
[----:B------:R-:W-:-:S02]  /*11490*/  HADD2.F32 R7, -RZ, R60.H0_H0 ;  /* 0x2000003cff077230 */ /* 0x000fc40000004100 */
[----:B------:R-:W-:Y:S01]  /*114a0*/  FMUL.FTZ R43, R30, R29 ;  /* 0x0000001d1e2b7220 */ /* 0x000fe20000410000 */
[----:B------:R-:W-:Y:S02]  /*114b0*/  HADD2.F32 R26, -RZ, R26.H1_H1 ;  /* 0x3000001aff1a7230 */ /* 0x000fe40000004100 */
[-C--:B------:R-:W-:Y:S01]  /*114c0*/  FMUL.FTZ R28, R28, R5.reuse ;  /* 0x000000051c1c7220 */ /* 0x080fe20000410000 */
[----:B------:R-:W-:Y:S01]  /*114d0*/  FFMA.FTZ R31, R24, R5, -R27 ;  /* 0x00000005181f7223 */ /* 0x000fe2000001081b */
[-C--:B------:R-:W-:Y:S01]  /*114e0*/  FMUL.FTZ R30, R30, R7.reuse ;  /* 0x000000071e1e7220 */ /* 0x080fe20000410000 */
        /* <DEDUP_REMOVED lines=13> */
.L_x_2683:
[----:B------:R-:W-:Y:S05]  /*115c0*/  BSYNC B1 ;  /* 0x0000000000017941 */ /* 0x000fea0003800000 */
.L_x_2682:
[----:B------:R-:W-:Y:S04]  /*115d0*/  BSSY B1, `(.L_x_2684) ;  /* 0x0000068000017945 */ /* 0x000fe80003800000 */
[----:B------:R-:W-:Y:S05]  /*115e0*/  @P1 BRA `(.L_x_2685) ;  /* 0x0000000400981947 */ /* 0x000fea0003800000 */
[----:B------:R-:W-:Y:S01]  /*115f0*/  LEA.HI R72, R33, R72, RZ, 0x1d ;  /* 0x0000004821487211 */ /* 0x000fe200078fe8ff */
[----:B------:R-:W-:Y:S01]  /*11600*/  HADD2.F32 R35, -RZ, R82.H1_H1 ;  /* 0x30000052ff237230 */ /* 0x000fe20000004100 */
[----:B------:R-:W-:Y:S01]  /*11610*/  LEA.HI R21, R21, R206, RZ, 0x6 ;  /* 0x000000ce15157211 */ /* 0x000fe200078f30ff */
[--C-:B------:R-:W-:Y:S01]  /*11620*/  HADD2.F32 R37, -RZ, R80.reuse.H1_H1 ;  /* 0x30000050ff257230 */ /* 0x100fe20000004100 */
[----:B-1----:R-:W-:Y:S01]  /*11630*/  SHF.R.S32.HI R5, RZ, 0x1f, R72 ;  /* 0x0000001fff057819 */ /* 0x002fe20000011448 */
[----:B------:R-:W-:Y:S01]  /*11640*/  HADD2.F32 R80, -RZ, R80.H0_H0 ;  /* 0x20000050ff507230 */ /* 0x000fe20000004100 */
[----:B------:R-:W-:Y:S01]  /*11650*/  SHF.L.U32 R4, R72, 0x3, RZ ;  /* 0x0000000348047819 */ /* 0x000fe200000006ff */
[----:B------:R-:W-:Y:S01]  /*11660*/  IMAD.SHL.U32 R21, R21, 0x80, RZ ;  /* 0x0000008015157824 */ /* 0x000fe200078e00ff */
[----:B------:R-:W-:Y:S01]  /*11670*/  LEA.HI R5, R5, R72, RZ, 0x3 ;  /* 0x0000004805057211 */ /* 0x000fe200078f18ff */
[----:B------:R-:W-:Y:S01]  /*11680*/  HADD2.F32 R82, -RZ, R82.H0_H0 ;  /* 0x20000052ff527230 */ /* 0x000fe20000004100 */
[----:B------:R-:W-:-:S02]  /*11690*/  LOP3.LUT R4, R217, 0x38, R4, 0xf8, !PT ;  /* 0x00000038d9047812 */ /* 0x000fc400078ef804 */
[----:B------:R-:W-:Y:S01]  /*116a0*/  LOP3.LUT R6, R21, 0xffffe000, RZ, 0xc0, !PT ;  /* 0xffffe00015067812 */ /* 0x000fe200078ec0ff */
[----:B------:R-:W-:Y:S01]  /*116b0*/  IMAD.SHL.U32 R5, R5, 0x400, RZ ;  /* 0x0000040005057824 */ /* 0x000fe200078e00ff */
[----:B---3--:R-:W-:Y:S02]  /*116c0*/  LOP3.LUT R24, R4, R62, RZ, 0x3c, !PT ;  /* 0x0000003e04187212 */ /* 0x008fe400078e3cff */
[----:B-----5:R-:W-:Y:S02]  /*116d0*/  R2UR UR4, R63 ;  /* 0x000000003f0472ca */ /* 0x020fe400000e0000 */
[----:B------:R-:W-:Y:S02]  /*116e0*/  LOP3.LUT R21, R5, 0x7fffe000, RZ, 0xc0, !PT ;  /* 0x7fffe00005157812 */ /* 0x000fe400078ec0ff */
[----:B------:R-:W-:Y:S02]  /*116f0*/  LOP3.LUT R69, R217, 0x38, R69, 0xf8, !PT ;  /* 0x00000038d9457812 */ /* 0x000fe400078ef845 */
[----:B------:R-:W-:-:S02]  /*11700*/  IADD3 R21, R24, R21, R221 ;  /* 0x0000001518157210 */ /* 0x000fc40007ffe0dd */
[----:B------:R-:W-:Y:S02]  /*11710*/  LOP3.LUT R69, R69, R62, RZ, 0x3c, !PT ;  /* 0x0000003e45457212 */ /* 0x000fe400078e3cff */
[----:B------:R-:W-:Y:S01]  /*11720*/  SHF.R.U64 R45, R52, 0x10, R53 ;  /* 0x00000010342d7819 */ /* 0x000fe20000001235 */
[----:B------:R-:W-:Y:S01]  /*11730*/  IMAD R21, R21, 0x2, R16 ;  /* 0x0000000215157824 */ /* 0x000fe200078e0210 */
[----:B------:R-:W-:Y:S02]  /*11740*/  IADD3 R6, R69, R6, R221 ;  /* 0x0000000645067210 */ /* 0x000fe40007ffe0dd */
[----:B------:R-:W-:Y:S02]  /*11750*/  SHF.R.U32.HI R52, RZ, 0x10, R53 ;  /* 0x00000010ff347819 */ /* 0x000fe40000011635 */
[----:B------:R-:W1:Y:S01]  /*11760*/  LDS.128 R24, [R21+0x15400] ;  /* 0x0154000015187984 */ /* 0x000e620000000c00 */
[----:B------:R-:W-:Y:S02]  /*11770*/  LEA R46, R6, UR4, 0x1 ;  /* 0x00000004062e7c11 */ /* 0x000fe4000f8e08ff */
[----:B------:R-:W-:-:S02]  /*11780*/  SHF.R.U32.HI R32, RZ, 0x10, R9 ;  /* 0x00000010ff207819 */ /* 0x000fc40000011609 */
[----:B------:R-:W-:Y:S01]  /*11790*/  SHF.R.U64 R43, R8, 0x10, R9 ;  /* 0x00000010082b7819 */ /* 0x000fe20000001209 */
[----:B------:R-:W2:Y:S01]  /*117a0*/  LDS.128 R4, [R46] ;  /* 0x000000002e047984 */ /* 0x000ea20000000c00 */
[----:B------:R-:W-:Y:S01]  /*117b0*/  SHF.R.U32.HI R38, RZ, 0x10, R11 ;  /* 0x00000010ff267819 */ /* 0x000fe2000001160b */
[----:B------:R-:W-:Y:S01]  /*117c0*/  HADD2.F32 R32, -RZ, R32.H0_H0 ;  /* 0x20000020ff207230 */ /* 0x000fe20000004100 */
[--C-:B------:R-:W-:Y:S02]  /*117d0*/  SHF.R.U64 R44, R54, 0x10, R55.reuse ;  /* 0x00000010362c7819 */ /* 0x100fe40000001237 */
[----:B------:R-:W-:Y:S02]  /*117e0*/  SHF.R.U32.HI R54, RZ, 0x10, R55 ;  /* 0x00000010ff367819 */ /* 0x000fe40000011637 */
[----:B------:R-:W-:Y:S01]  /*117f0*/  SHF.R.U64 R42, R10, 0x10, R11 ;  /* 0x000000100a2a7819 */ /* 0x000fe2000000120b */
[--C-:B-1----:R-:W-:Y:S02]  /*11800*/  HADD2.F32 R28, -RZ, R25.reuse.H0_H0 ;  /* 0x20000019ff1c7230 */ /* 0x102fe40000004100 */
[----:B------:R-:W-:-:S02]  /*11810*/  HADD2.F32 R29, -RZ, R25.H1_H1 ;  /* 0x30000019ff1d7230 */ /* 0x000fc40000004100 */
[----:B------:R-:W-:Y:S02]  /*11820*/  HADD2.F32 R25, -RZ, R24.H0_H0 ;  /* 0x20000018ff197230 */ /* 0x000fe40000004100 */
[C---:B------:R-:W-:Y:S01]  /*11830*/  FMUL.FTZ R39, R28.reuse, R37 ;  /* 0x000000251c277220 */ /* 0x040fe20000410000 */
[----:B------:R-:W-:Y:S01]  /*11840*/  FMUL.FTZ R41, R28, R35 ;  /* 0x000000231c297220 */ /* 0x000fe20000410000 */
[----:B------:R-:W-:Y:S02]  /*11850*/  HADD2.F32 R28, -RZ, R52.H0_H0 ;  /* 0x20000034ff1c7230 */ /* 0x000fe40000004100 */
[C---:B------:R-:W-:Y:S01]  /*11860*/  FMUL.FTZ R34, R29.reuse, R32 ;  /* 0x000000201d227220 */ /* 0x040fe20000410000 */
[--C-:B--2---:R-:W-:Y:S02]  /*11870*/  HADD2.F32 R8, -RZ, R5.reuse.H0_H0 ;  /* 0x20000005ff087230 */ /* 0x104fe40000004100 */
[----:B------:R-:W-:Y:S02]  /*11880*/  HADD2.F32 R9, -RZ, R5.H1_H1 ;  /* 0x30000005ff097230 */ /* 0x000fe40000004100 */
[----:B------:R-:W-:Y:S01]  /*11890*/  FMUL.FTZ R36, R29, R28 ;  /* 0x0000001c1d247220 */ /* 0x000fe20000410000 */
[----:B------:R-:W-:-:S02]  /*118a0*/  HADD2.F32 R5, -RZ, R4.H0_H0 ;  /* 0x20000004ff057230 */ /* 0x000fc40000004100 */
[C---:B------:R-:W-:Y:S01]  /*118b0*/  FFMA.FTZ R39, R8.reuse, R35, -R39 ;  /* 0x0000002308277223 */ /* 0x040fe20000010827 */
[----:B------:R-:W-:Y:S01]  /*118c0*/  FFMA.FTZ R41, R8, R37, R41 ;  /* 0x0000002508297223 */ /* 0x000fe20000010029 */
[----:B------:R-:W-:Y:S01]  /*118d0*/  FMUL.FTZ R8, R25, R80 ;  /* 0x0000005019087220 */ /* 0x000fe20000410000 */
[C---:B------:R-:W-:Y:S01]  /*118e0*/  FFMA.FTZ R34, R9.reuse, R28, -R34 ;  /* 0x0000001c09227223 */ /* 0x040fe20000010822 */
[----:B------:R-:W-:Y:S01]  /*118f0*/  FFMA.FTZ R36, R9, R32, R36 ;  /* 0x0000002009247223 */ /* 0x000fe20000010024 */
[----:B------:R-:W-:Y:S02]  /*11900*/  HADD2.F32 R30, -RZ, R26.H0_H0 ;  /* 0x2000001aff1e7230 */ /* 0x000fe40000004100 */
[-C--:B------:R-:W-:Y:S01]  /*11910*/  FMUL.FTZ R25, R25, R82.reuse ;  /* 0x0000005219197220 */ /* 0x080fe20000410000 */
[----:B------:R-:W-:Y:S02]  /*11920*/  HADD2.F32 R29, -RZ, R81.H0_H0 ;  /* 0x20000051ff1d7230 */ /* 0x000fe40000004100 */
[----:B------:R-:W-:Y:S01]  /*11930*/  FFMA.FTZ R82, R5, R82, -R8 ;  /* 0x0000005205527223 */ /* 0x000fe20000010808 */
[----:B------:R-:W-:-:S02]  /*11940*/  HADD2.F32 R9, -RZ, R83.H0_H0 ;  /* 0x20000053ff097230 */ /* 0x000fc40000004100 */
[----:B------:R-:W-:Y:S01]  /*11950*/  FFMA.FTZ R80, R5, R80, R25 ;  /* 0x0000005005507223 */ /* 0x000fe20000010019 */
[----:B------:R-:W-:Y:S02]  /*11960*/  HADD2.F32 R31, -RZ, R27.H0_H0 ;  /* 0x2000001bff1f7230 */ /* 0x000fe40000004100 */
[C---:B------:R-:W-:Y:S01]  /*11970*/  FMUL.FTZ R5, R30.reuse, R29 ;  /* 0x0000001d1e057220 */ /* 0x040fe20000410000 */
[----:B------:R-:W-:Y:S02]  /*11980*/  HADD2.F32 R32, -RZ, R81.H1_H1 ;  /* 0x30000051ff207230 */ /* 0x000fe40000004100 */
[----:B------:R-:W-:Y:S01]  /*11990*/  FMUL.FTZ R25, R30, R9 ;  /* 0x000000091e197220 */ /* 0x000fe20000410000 */
[----:B------:R-:W-:Y:S02]  /*119a0*/  HADD2.F32 R8, -RZ, R83.H1_H1 ;  /* 0x30000053ff087230 */ /* 0x000fe40000004100 */
[----:B------:R-:W-:Y:S02]  /*119b0*/  HADD2.F32 R30, -RZ, R38.H0_H0 ;  /* 0x20000026ff1e7230 */ /* 0x000fe40000004100 */
[----:B------:R-:W-:Y:S01]  /*119c0*/  FMUL.FTZ R38, R31, R32 ;  /* 0x000000201f267220 */ /* 0x000fe20000410000 */
[----:B------:R-:W-:-:S02]  /*119d0*/  HADD2.F32 R11, -RZ, R7.H0_H0 ;  /* 0x20000007ff0b7230 */ /* 0x000fc40000004100 */
[-C--:B------:R-:W-:Y:S01]  /*119e0*/  FMUL.FTZ R31, R31, R8.reuse ;  /* 0x000000081f1f7220 */ /* 0x080fe20000410000 */
[----:B------:R-:W-:Y:S02]  /*119f0*/  HADD2.F32 R10, -RZ, R6.H0_H0 ;  /* 0x20000006ff0a7230 */ /* 0x000fe40000004100 */
[----:B------:R-:W-:Y:S02]  /*11a00*/  HADD2.F32 R27, -RZ, R27.H1_H1 ;  /* 0x3000001bff1b7230 */ /* 0x000fe40000004100 */
[C---:B------:R-:W-:Y:S01]  /*11a10*/  FFMA.FTZ R38, R11.reuse, R8, -R38 ;  /* 0x000000080b267223 */ /* 0x040fe20000010826 */
[----:B------:R-:W-:Y:S02]  /*11a20*/  HADD2.F32 R28, -RZ, R54.H0_H0 ;  /* 0x20000036ff1c7230 */ /* 0x000fe40000004100 */
[----:B------:R-:W-:Y:S01]  /*11a30*/  FFMA.FTZ R32, R11, R32, R31 ;  /* 0x000000200b207223 */ /* 0x000fe2000001001f */
[----:B------:R-:W-:Y:S02]  /*11a40*/  HADD2.F32 R7, -RZ, R7.H1_H1 ;  /* 0x30000007ff077230 */ /* 0x000fe40000004100 */
[----:B------:R-:W-:Y:S01]  /*11a50*/  FFMA.FTZ R35, R10, R9, -R5 ;  /* 0x000000090a237223 */ /* 0x000fe20000010805 */
[----:B------:R-:W-:-:S02]  /*11a60*/  HADD2.F32 R24, -RZ, R24.H1_H1 ;  /* 0x30000018ff187230 */ /* 0x000fc40000004100 */
[C---:B------:R-:W-:Y:S01]  /*11a70*/  FMUL.FTZ R40, R27.reuse, R30 ;  /* 0x0000001e1b287220 */ /* 0x040fe20000410000 */
[-C--:B------:R-:W-:Y:S01]  /*11a80*/  FMUL.FTZ R8, R27, R28.reuse ;  /* 0x0000001c1b087220 */ /* 0x080fe20000410000 */
[----:B------:R-:W-:Y:S02]  /*11a90*/  HADD2.F32 R11, -RZ, R43.H0_H0 ;  /* 0x2000002bff0b7230 */ /* 0x000fe40000004100 */
[----:B------:R-:W-:Y:S01]  /*11aa0*/  FFMA.FTZ R10, R10, R29, R25 ;  /* 0x0000001d0a0a7223 */ /* 0x000fe20000010019 */
[----:B------:R-:W-:Y:S02]  /*11ab0*/  HADD2.F32 R5, -RZ, R45.H0_H0 ;  /* 0x2000002dff057230 */ /* 0x000fe40000004100 */
[C---:B------:R-:W-:Y:S01]  /*11ac0*/  FFMA.FTZ R37, R7.reuse, R28, -R40 ;  /* 0x0000001c07257223 */ /* 0x040fe20000010828 */
[----:B------:R-:W-:Y:S02]  /*11ad0*/  HADD2.F32 R26, -RZ, R26.H1_H1 ;  /* 0x3000001aff1a7230 */ /* 0x000fe40000004100 */
[----:B------:R-:W-:Y:S01]  /*11ae0*/  FFMA.FTZ R43, R7, R30, R8 ;  /* 0x0000001e072b7223 */ /* 0x000fe20000010008 */
[----:B------:R-:W-:-:S02]  /*11af0*/  HADD2.F32 R25, -RZ, R42.H0_H0 ;  /* 0x2000002aff197230 */ /* 0x000fc40000004100 */
[C---:B------:R-:W-:Y:S01]  /*11b00*/  FMUL.FTZ R7, R24.reuse, R11 ;  /* 0x0000000b18077220 */ /* 0x040fe20000410000 */
[----:B------:R-:W-:Y:S02]  /*11b10*/  HADD2.F32 R9, -RZ, R44.H0_H0 ;  /* 0x2000002cff097230 */ /* 0x000fe40000004100 */
[----:B------:R-:W-:Y:S01]  /*11b20*/  FMUL.FTZ R24, R24, R5 ;  /* 0x0000000518187220 */ /* 0x000fe20000410000 */
[----:B------:R-:W-:Y:S02]  /*11b30*/  HADD2.F32 R4, -RZ, R4.H1_H1 ;  /* 0x30000004ff047230 */ /* 0x000fe40000004100 */
[C---:B------:R-:W-:Y:S01]  /*11b40*/  FMUL.FTZ R31, R26.reuse, R25 ;  /* 0x000000191a1f7220 */ /* 0x040fe20000410000 */
[----:B------:R-:W-:Y:S02]  /*11b50*/  HADD2.F32 R6, -RZ, R6.H1_H1 ;  /* 0x30000006ff067230 */ /* 0x000fe40000004100 */
[----:B------:R-:W-:Y:S01]  /*11b60*/  FMUL.FTZ R26, R26, R9 ;  /* 0x000000091a1a7220 */ /* 0x000fe20000410000 */
[C---:B------:R-:W-:Y:S01]  /*11b70*/  FFMA.FTZ R29, R4.reuse, R11, R24 ;  /* 0x0000000b041d7223 */ /* 0x040fe20000010018 */
[----:B------:R-:W-:Y:S01]  /*11b80*/  FFMA.FTZ R27, R4, R5, -R7 ;  /* 0x00000005041b7223 */ /* 0x000fe20000010807 */
        /* <DEDUP_REMOVED lines=12> */
.L_x_2685:
[----:B------:R-:W-:Y:S05]  /*11c50*/  BSYNC B1 ;  /* 0x0000000000017941 */ /* 0x000fea0003800000 */
.L_x_2684:
[----:B------:R-:W-:Y:S05]  /*11c60*/  @P2 BRA `(.L_x_2657) ;  /* 0x0000000400982947 */ /* 0x000fea0003800000 */
[----:B------:R-:W-:Y:S01]  /*11c70*/  LEA.HI R0, R0, R207, RZ, 0x6 ;  /* 0x000000cf00007211 */ /* 0x000fe200078f30ff */
[----:B-1-3--:R-:W-:Y:S01]  /*11c80*/  HADD2.F32 R25, -RZ, R76.H1_H1 ;  /* 0x3000004cff197230 */ /* 0x00afe20000004100 */
[----:B------:R-:W-:Y:S01]  /*11c90*/  LEA.HI R20, R33, R20, RZ, 0x1d ;  /* 0x0000001421147211 */ /* 0x000fe200078fe8ff */
[--C-:B------:R-:W-:Y:S01]  /*11ca0*/  HADD2.F32 R26, -RZ, R70.reuse.H1_H1 ;  /* 0x30000046ff1a7230 */ /* 0x100fe20000004100 */
[----:B--2---:R-:W-:Y:S01]  /*11cb0*/  LOP3.LUT R4, R217, 0x38, R3, 0xf8, !PT ;  /* 0x00000038d9047812 */ /* 0x004fe200078ef803 */
[----:B------:R-:W-:Y:S01]  /*11cc0*/  IMAD.SHL.U32 R0, R0, 0x80, RZ ;  /* 0x0000008000007824 */ /* 0x000fe200078e00ff */
[----:B------:R-:W-:Y:S01]  /*11cd0*/  SHF.R.S32.HI R3, RZ, 0x1f, R20 ;  /* 0x0000001fff037819 */ /* 0x000fe20000011414 */
[----:B------:R-:W-:Y:S01]  /*11ce0*/  HADD2.F32 R70, -RZ, R70.H0_H0 ;  /* 0x20000046ff467230 */ /* 0x000fe20000004100 */
[----:B------:R-:W-:Y:S01]  /*11cf0*/  LOP3.LUT R5, R4, R62, RZ, 0x3c, !PT ;  /* 0x0000003e04057212 */ /* 0x000fe200078e3cff */
[----:B------:R-:W-:Y:S01]  /*11d00*/  HADD2.F32 R76, -RZ, R76.H0_H0 ;  /* 0x2000004cff4c7230 */ /* 0x000fe20000004100 */
[----:B------:R-:W-:Y:S01]  /*11d10*/  LOP3.LUT R4, R0, 0xffffe000, RZ, 0xc0, !PT ;  /* 0xffffe00000047812 */ /* 0x000fe200078ec0ff */
[----:B------:R-:W-:Y:S01]  /*11d20*/  IMAD.SHL.U32 R0, R20, 0x8, RZ ;  /* 0x0000000814007824 */ /* 0x000fe200078e00ff */
[----:B------:R-:W-:-:S02]  /*11d30*/  LEA.HI R3, R3, R20, RZ, 0x3 ;  /* 0x0000001403037211 */ /* 0x000fc400078f18ff */
[----:B-----5:R-:W-:Y:S02]  /*11d40*/  R2UR UR4, R63 ;  /* 0x000000003f0472ca */ /* 0x020fe400000e0000 */
[----:B------:R-:W-:Y:S01]  /*11d50*/  LOP3.LUT R0, R217, 0x38, R0, 0xf8, !PT ;  /* 0x00000038d9007812 */ /* 0x000fe200078ef800 */
[----:B------:R-:W-:Y:S01]  /*11d60*/  IMAD.SHL.U32 R3, R3, 0x400, RZ ;  /* 0x0000040003037824 */ /* 0x000fe200078e00ff */
[----:B------:R-:W-:Y:S02]  /*11d70*/  IADD3 R4, R5, R4, R221 ;  /* 0x0000000405047210 */ /* 0x000fe40007ffe0dd */
[----:B------:R-:W-:Y:S02]  /*11d80*/  LOP3.LUT R0, R0, R62, RZ, 0x3c, !PT ;  /* 0x0000003e00007212 */ /* 0x000fe400078e3cff */
[----:B------:R-:W-:Y:S02]  /*11d90*/  LOP3.LUT R3, R3, 0x7fffe000, RZ, 0xc0, !PT ;  /* 0x7fffe00003037812 */ /* 0x000fe400078ec0ff */
[----:B------:R-:W-:-:S02]  /*11da0*/  SHF.R.U32.HI R27, RZ, 0x10, R13 ;  /* 0x00000010ff1b7819 */ /* 0x000fc4000001160d */
[----:B------:R-:W-:Y:S02]  /*11db0*/  IADD3 R3, R0, R3, R221 ;  /* 0x0000000300037210 */ /* 0x000fe40007ffe0dd */
[----:B------:R-:W-:Y:S01]  /*11dc0*/  LEA R37, R4, UR4, 0x1 ;  /* 0x0000000404257c11 */ /* 0x000fe2000f8e08ff */
[----:B------:R-:W-:Y:S01]  /*11dd0*/  HADD2.F32 R27, -RZ, R27.H0_H0 ;  /* 0x2000001bff1b7230 */ /* 0x000fe20000004100 */
[----:B------:R-:W-:Y:S02]  /*11de0*/  LEA R3, R3, R16, 0x1 ;  /* 0x0000001003037211 */ /* 0x000fe400078e08ff */
[--C-:B------:R-:W-:Y:S01]  /*11df0*/  SHF.R.U64 R33, R14, 0x10, R15.reuse ;  /* 0x000000100e217819 */ /* 0x100fe2000000120f */
[----:B------:R-:W1:Y:S01]  /*11e00*/  LDS.128 R4, [R37] ;  /* 0x0000000025047984 */ /* 0x000e620000000c00 */
[----:B------:R-:W-:Y:S02]  /*11e10*/  SHF.R.U32.HI R32, RZ, 0x10, R15 ;  /* 0x00000010ff207819 */ /* 0x000fe4000001160f */
[--C-:B------:R-:W-:Y:S01]  /*11e20*/  SHF.R.U64 R36, R56, 0x10, R57.reuse ;  /* 0x0000001038247819 */ /* 0x100fe20000001239 */
[----:B------:R-:W2:Y:S01]  /*11e30*/  LDS.128 R8, [R3+0x15400] ;  /* 0x0154000003087984 */ /* 0x000ea20000000c00 */
[----:B------:R-:W-:-:S02]  /*11e40*/  SHF.R.U32.HI R56, RZ, 0x10, R57 ;  /* 0x00000010ff387819 */ /* 0x000fc40000011639 */
[----:B------:R-:W-:Y:S02]  /*11e50*/  SHF.R.U64 R34, R12, 0x10, R13 ;  /* 0x000000100c227819 */ /* 0x000fe4000000120d */
[--C-:B------:R-:W-:Y:S02]  /*11e60*/  SHF.R.U64 R35, R58, 0x10, R59.reuse ;  /* 0x000000103a237819 */ /* 0x100fe4000000123b */
[----:B------:R-:W-:Y:S01]  /*11e70*/  SHF.R.U32.HI R58, RZ, 0x10, R59 ;  /* 0x00000010ff3a7819 */ /* 0x000fe2000001163b */
[--C-:B-1----:R-:W-:Y:S02]  /*11e80*/  HADD2.F32 R12, -RZ, R5.reuse.H0_H0 ;  /* 0x20000005ff0c7230 */ /* 0x102fe40000004100 */
[----:B------:R-:W-:Y:S02]  /*11e90*/  HADD2.F32 R5, -RZ, R5.H1_H1 ;  /* 0x30000005ff057230 */ /* 0x000fe40000004100 */
[--C-:B--2---:R-:W-:Y:S02]  /*11ea0*/  HADD2.F32 R15, -RZ, R9.reuse.H0_H0 ;  /* 0x20000009ff0f7230 */ /* 0x104fe40000004100 */
[----:B------:R-:W-:-:S02]  /*11eb0*/  HADD2.F32 R20, -RZ, R9.H1_H1 ;  /* 0x30000009ff147230 */ /* 0x000fc40000004100 */
[----:B------:R-:W-:Y:S02]  /*11ec0*/  HADD2.F32 R9, -RZ, R8.H0_H0 ;  /* 0x20000008ff097230 */ /* 0x000fe40000004100 */
[CC--:B------:R-:W-:Y:S01]  /*11ed0*/  FMUL.FTZ R29, R15.reuse, R26.reuse ;  /* 0x0000001a0f1d7220 */ /* 0x0c0fe20000410000 */
[----:B------:R-:W-:Y:S01]  /*11ee0*/  FMUL.FTZ R31, R15, R25 ;  /* 0x000000190f1f7220 */ /* 0x000fe20000410000 */
[----:B------:R-:W-:Y:S02]  /*11ef0*/  HADD2.F32 R15, -RZ, R56.H0_H0 ;  /* 0x20000038ff0f7230 */ /* 0x000fe40000004100 */
[----:B------:R-:W-:Y:S01]  /*11f00*/  FMUL.FTZ R28, R20, R27 ;  /* 0x0000001b141c7220 */ /* 0x000fe20000410000 */
[C---:B------:R-:W-:Y:S01]  /*11f10*/  FFMA.FTZ R29, R12.reuse, R25, -R29 ;  /* 0x000000190c1d7223 */ /* 0x040fe2000001081d */
[----:B------:R-:W-:Y:S01]  /*11f20*/  FFMA.FTZ R31, R12, R26, R31 ;  /* 0x0000001a0c1f7223 */ /* 0x000fe2000001001f */
[----:B------:R-:W-:Y:S02]  /*11f30*/  HADD2.F32 R0, -RZ, R4.H0_H0 ;  /* 0x20000004ff007230 */ /* 0x000fe40000004100 */
[-C--:B------:R-:W-:Y:S01]  /*11f40*/  FMUL.FTZ R12, R20, R15.reuse ;  /* 0x0000000f140c7220 */ /* 0x080fe20000410000 */
[----:B------:R-:W-:Y:S01]  /*11f50*/  FFMA.FTZ R28, R5, R15, -R28 ;  /* 0x0000000f051c7223 */ /* 0x000fe2000001081c */
[----:B------:R-:W-:Y:S01]  /*11f60*/  FMUL.FTZ R15, R9, R70 ;  /* 0x00000046090f7220 */ /* 0x000fe20000410000 */
[----:B------:R-:W-:-:S02]  /*11f70*/  HADD2.F32 R21, -RZ, R10.H0_H0 ;  /* 0x2000000aff157230 */ /* 0x000fc40000004100 */
[-C--:B------:R-:W-:Y:S01]  /*11f80*/  FMUL.FTZ R9, R9, R76.reuse ;  /* 0x0000004c09097220 */ /* 0x080fe20000410000 */
[----:B------:R-:W-:Y:S02]  /*11f90*/  HADD2.F32 R20, -RZ, R74.H0_H0 ;  /* 0x2000004aff147230 */ /* 0x000fe40000004100 */
[----:B------:R-:W-:Y:S01]  /*11fa0*/  FFMA.FTZ R26, R5, R27, R12 ;  /* 0x0000001b051a7223 */ /* 0x000fe2000001000c */
[----:B------:R-:W-:Y:S02]  /*11fb0*/  HADD2.F32 R13, -RZ, R6.H0_H0 ;  /* 0x20000006ff0d7230 */ /* 0x000fe40000004100 */
[C---:B------:R-:W-:Y:S01]  /*11fc0*/  FFMA.FTZ R15, R0.reuse, R76, -R15 ;  /* 0x0000004c000f7223 */ /* 0x040fe2000001080f */
[----:B------:R-:W-:Y:S02]  /*11fd0*/  HADD2.F32 R24, -RZ, R11.H0_H0 ;  /* 0x2000000bff187230 */ /* 0x000fe40000004100 */
[----:B------:R-:W-:Y:S01]  /*11fe0*/  FFMA.FTZ R70, R0, R70, R9 ;  /* 0x0000004600467223 */ /* 0x000fe20000010009 */
[----:B------:R-:W-:-:S02]  /*11ff0*/  HADD2.F32 R12, -RZ, R77.H0_H0 ;  /* 0x2000004dff0c7230 */ /* 0x000fc40000004100 */
[C---:B------:R-:W-:Y:S01]  /*12000*/  FMUL.FTZ R0, R21.reuse, R20 ;  /* 0x0000001415007220 */ /* 0x040fe20000410000 */
[----:B------:R-:W-:Y:S02]  /*12010*/  HADD2.F32 R5, -RZ, R74.H1_H1 ;  /* 0x3000004aff057230 */ /* 0x000fe40000004100 */
        /* <DEDUP_REMOVED lines=19> */
[----:B------:R-:W-:Y:S02]  /*12150*/  HADD2.F32 R13, -RZ, R33.H0_H0 ;  /* 0x20000021ff0d7230 */ /* 0x000fe40000004100 */
[----:B------:R-:W-:Y:S01]  /*12160*/  FFMA.FTZ R33, R7, R12, R14 ;  /* 0x0000000c07217223 */ /* 0x000fe2000001000e */
        /* <DEDUP_REMOVED lines=22> */
.L_x_2657:
[----:B------:R-:W-:Y:S05]  /*122d0*/  BSYNC B0 ;  /* 0x0000000000007941 */ /* 0x000fea0003800000 */
.L_x_2635:
        /* <DEDUP_REMOVED lines=8> */
.L_x_2633:
[----:B0--3--:R-:W3:Y:S02]  /*12360*/  LDL R0, [R1+0x44] ;  /* 0x0000440001007983 */ /* 0x009ee40000100800 */
[----:B---3--:R-:W-:-:S13]  /*12370*/  R2UR UR4, R0 ;  /* 0x00000000000472ca */ /* 0x008fda00000e0000 */
[----:B------:R-:W-:-:S05]  /*12380*/  IMAD.U32 R0, RZ, RZ, UR4 ;  /* 0x00000004ff007e24 */ /* 0x000fca000f8e00ff */
[----:B------:R-:W-:-:S13]  /*12390*/  ISETP.NE.AND P0, PT, R0, 0x3, PT ;  /* 0x000000030000780c */ /* 0x000fda0003f05270 */
[----:B------:R-:W-:Y:S05]  /*123a0*/  @!P0 BRA `(.L_x_2686) ;  /* 0x0000000000048947 */ /* 0x000fea0003800000 */
[----:B------:R-:W-:Y:S01]  /*123b0*/  BPT.TRAP 0x1 ;  /* 0x000000040000795c */ /* 0x000fe20000300000 */
.L_x_2686:
[----:B------:R-:W-:Y:S01]  /*123c0*/  IMAD R0, R205, 0x8, R16 ;  /* 0x00000008cd007824 */ /* 0x000fe200078e0210 */
[----:B-12-4-:R-:W-:-:S04]  /*123d0*/  SHF.L.U32 R3, R208, 0x1f, RZ ;  /* 0x0000001fd0037819 */ /* 0x016fc800000006ff */
[----:B------:R0:W1:Y:S01]  /*123e0*/  SYNCS.PHASECHK.TRANS64.TRYWAIT P2, [R0+URZ+0x36830], R3 ;  /* 0x03683003000075a7 */ /* 0x000062000804017f */
[----:B------:R-:W-:Y:S05]  /*123f0*/  @!P0 BRA `(.L_x_2687) ;  /* 0x0000000000048947 */ /* 0x000fea0003800000 */
[----:B------:R-:W-:Y:S01]  /*12400*/  BPT.TRAP 0x1 ;  /* 0x000000040000795c */ /* 0x000fe20000300000 */
.L_x_2687:
[----:B------:R-:W2:Y:S02]  /*12410*/  S2R R4, SR_TID.X ;  /* 0x0000000000047919 */ /* 0x000ea40000002100 */
[----:B--2---:R-:W-:-:S04]  /*12420*/  LOP3.LUT R4, R4, 0x7f, RZ, 0xc0, !PT ;  /* 0x0000007f04047812 */ /* 0x004fc800078ec0ff */
[----:B------:R-:W-:Y:S01]  /*12430*/  ISETP.NE.AND P1, PT, R4, RZ, PT ;  /* 0x000000ff0400720c */ /* 0x000fe20003f25270 */
[----:B-1----:R-:W-:-:S12]  /*12440*/  @P2 BRA `(.L_x_2688) ;  /* 0x0000000000082947 */ /* 0x002fd80003800000 */
[----:B------:R-:W1:Y:S02]  /*12450*/  SYNCS.PHASECHK.TRANS64.TRYWAIT P2, [R0+URZ+0x36830], R3 ;  /* 0x03683003000075a7 */ /* 0x000e64000804017f */
[----:B-1----:R-:W-:Y:S05]  /*12460*/  @!P2 BRA `(.L_x_2689) ;  /* 0x000001f0004ca947 */ /* 0x002fea0003800000 */
.L_x_2688:
[----:B------:R-:W-:Y:S05]  /*12470*/  WARPSYNC.ALL ;  /* 0x0000000000007948 */ /* 0x000fea0003800000 */
[----:B01----:R-:W-:Y:S01]  /*12480*/  VIADD R3, R16, 0x21400 ;  /* 0x0002140010037836 */ /* 0x003fe20000000000 */
[----:B------:R-:W-:Y:S01]  /*12490*/  R2UR UR24, R68 ;  /* 0x00000000441872ca */ /* 0x000fe200000e0000 */
[----:B------:R-:W-:Y:S01]  /*124a0*/  IMAD.MOV.U32 R5, RZ, RZ, 0x40000040 ;  /* 0x40000040ff057424 */ /* 0x000fe200078e00ff */
[----:B------:R-:W-:Y:S01]  /*124b0*/  WARPGROUP.ARRIVE ;  /* 0x00000000000079c5 */ /* 0x000fe20000000000 */
[----:B------:R-:W-:Y:S01]  /*124c0*/  UMOV UR5, 0x40000040 ;  /* 0x4000004000057882 */ /* 0x000fe20000000000 */
[----:B------:R-:W-:Y:S01]  /*124d0*/  SHF.R.U32.HI R3, RZ, 0x4, R3 ;  /* 0x00000004ff037819 */ /* 0x000fe20000011603 */
[----:B------:R-:W-:Y:S01]  /*124e0*/  IMAD.MOV.U32 R7, RZ, RZ, 0x40000040 ;  /* 0x40000040ff077424 */ /* 0x000fe200078e00ff */
[----:B------:R-:W-:Y:S01]  /*124f0*/  R2UR UR7, R5 ;  /* 0x00000000050772ca */ /* 0x000fe200000e0000 */
[----:B------:R-:W-:Y:S01]  /*12500*/  UMOV UR27, UR5 ;  /* 0x00000005001b7c82 */ /* 0x000fe20008000000 */
[----:B------:R-:W-:Y:S01]  /*12510*/  LOP3.LUT R3, R3, 0x3fff, RZ, 0xc0, !PT ;  /* 0x00003fff03037812 */ /* 0x000fe200078ec0ff */
[----:B------:R-:W-:Y:S01]  /*12520*/  UMOV UR17, UR27 ;  /* 0x0000001b00117c82 */ /* 0x000fe20008000000 */
[----:B------:R-:W-:Y:S01]  /*12530*/  R2UR UR19, R7 ;  /* 0x00000000071372ca */ /* 0x000fe200000e0000 */
[----:B------:R-:W-:Y:S01]  /*12540*/  UMOV UR21, UR27 ;  /* 0x0000001b00157c82 */ /* 0x000fe20008000000 */
[----:B------:R-:W-:Y:S01]  /*12550*/  LOP3.LUT R222, R3, 0x10000, RZ, 0xfc, !PT ;  /* 0x0001000003de7812 */ /* 0x000fe200078efcff */
[----:B------:R-:W-:Y:S01]  /*12560*/  ULOP3.LUT UR24, UR24, 0x10000, URZ, 0xfc, !UPT ;  /* 0x0001000018187892 */ /* 0x000fe2000f8efc3f */
[----:B------:R-:W-:Y:S01]  /*12570*/  MOV R9, 0x40000040 ;  /* 0x4000004000097802 */ /* 0x000fe20000000f00 */
[----:B------:R-:W-:Y:S01]  /*12580*/  IMAD.MOV.U32 R7, RZ, RZ, 0x40000040 ;  /* 0x40000040ff077424 */ /* 0x000fe200078e00ff */
[----:B------:R-:W-:Y:S01]  /*12590*/  MOV R13, UR5 ;  /* 0x00000005000d7c02 */ /* 0x000fe20008000f00 */
[----:B------:R-:W-:Y:S01]  /*125a0*/  IMAD R4, R205, 0xa80, R222 ;  /* 0x00000a80cd047824 */ /* 0x000fe200078e02de */
[----:B------:R-:W-:Y:S01]  /*125b0*/  R2UR UR23, R9 ;  /* 0x00000000091772ca */ /* 0x000fe200000e0000 */
[----:B------:R-:W-:Y:S01]  /*125c0*/  IMAD.MOV.U32 R11, RZ, RZ, 0x40000040 ;  /* 0x40000040ff0b7424 */ /* 0x000fe200078e00ff */
[----:B------:R-:W-:Y:S01]  /*125d0*/  UMOV UR4, UR24 ;  /* 0x0000001800047c82 */ /* 0x000fe20008000000 */
[C---:B------:R-:W-:Y:S01]  /*125e0*/  VIADD R6, R4.reuse, 0x80 ;  /* 0x0000008004067836 */ /* 0x040fe20000000000 */
[C---:B------:R-:W-:Y:S01]  /*125f0*/  R2UR UR6, R4.reuse ;  /* 0x00000000040672ca */ /* 0x040fe200000e0000 */
[----:B------:R-:W-:Y:S01]  /*12600*/  UMOV UR26, UR4 ;  /* 0x00000004001a7c82 */ /* 0x000fe20008000000 */
[----:B------:R-:W-:Y:S01]  /*12610*/  VIADD R8, R4, 0x100 ;  /* 0x0000010004087836 */ /* 0x000fe20000000000 */
[----:B------:R-:W-:Y:S01]  /*12620*/  UMOV UR16, UR26 ;  /* 0x0000001a00107c82 */ /* 0x000fe20008000000 */
[----:B------:R-:W-:Y:S01]  /*12630*/  R2UR UR18, R6 ;  /* 0x00000000061272ca */ /* 0x000fe200000e0000 */
[----:B------:R-:W-:Y:S01]  /*12640*/  UMOV UR20, UR26 ;  /* 0x0000001a00147c82 */ /* 0x000fe20008000000 */
[----:B------:R-:W-:Y:S01]  /*12650*/  VIADD R6, R4, 0x180 ;  /* 0x0000018004067836 */ /* 0x000fe20000000000 */
[----:B------:R-:W-:Y:S01]  /*12660*/  R2UR UR22, R8 ;  /* 0x00000000081672ca */ /* 0x000fe200000e0000 */
[----:B------:R-:W-:Y:S01]  /*12670*/  IMAD.U32 R12, RZ, RZ, UR4 ;  /* 0x00000004ff0c7e24 */ /* 0x000fe2000f8e00ff */
[----:B------:R-:W-:Y:S01]  /*12680*/  R2UR UR11, R11 ;  /* 0x000000000b0b72ca */ /* 0x000fe200000e0000 */
[----:B------:R-:W-:Y:S01]  /*12690*/  VIADD R10, R4, 0x200 ;  /* 0x00000200040a7836 */ /* 0x000fe20000000000 */
[----:B------:R-:W-:Y:S01]  /*126a0*/  UMOV UR8, UR26 ;  /* 0x0000001a00087c82 */ /* 0x000fe20008000000 */
[----:B------:R-:W-:Y:S01]  /*126b0*/  UMOV UR9, UR27 ;  /* 0x0000001b00097c82 */ /* 0x000fe20008000000 */
[----:B------:R-:W-:Y:S01]  /*126c0*/  HGMMA.64x16x16.F32 R72, gdesc[UR4], RZ, !UPT, gsb0 ;  /* 0x00200000044879f0 */ /* 0x000fe2000c0008ff */
[----:B------:R-:W-:Y:S01]  /*126d0*/  R2UR UR6, R6 ;  /* 0x00000000060672ca */ /* 0x000fe200000e0000 */
[----:B------:R-:W-:Y:S01]  /*126e0*/  UMOV UR4, UR26 ;  /* 0x0000001a00047c82 */ /* 0x000fe20008000000 */
[----:B------:R-:W-:Y:S01]  /*126f0*/  R2UR UR7, R7 ;  /* 0x00000000070772ca */ /* 0x000fe200000e0000 */
[----:B------:R-:W-:Y:S01]  /*12700*/  UMOV UR5, UR27 ;  /* 0x0000001b00057c82 */ /* 0x000fe20008000000 */
[----:B------:R-:W-:Y:S01]  /*12710*/  R2UR UR10, R10 ;  /* 0x000000000a0a72ca */ /* 0x000fe200000e0000 */
[C---:B------:R-:W-:Y:S01]  /*12720*/  VIADD R8, R4.reuse, 0x280 ;  /* 0x0000028004087836 */ /* 0x040fe20000000000 */
[----:B------:R-:W-:Y:S01]  /*12730*/  UMOV UR12, UR26 ;  /* 0x0000001a000c7c82 */ /* 0x000fe20008000000 */
[----:B------:R-:W-:Y:S01]  /*12740*/  IMAD.MOV.U32 R9, RZ, RZ, 0x40000040 ;  /* 0x40000040ff097424 */ /* 0x000fe200078e00ff */
[----:B------:R-:W-:Y:S01]  /*12750*/  UMOV UR13, UR27 ;  /* 0x0000001b000d7c82 */ /* 0x000fe20008000000 */
[----:B------:R-:W-:Y:S01]  /*12760*/  VIADD R6, R4, 0x300 ;  /* 0x0000030004067836 */ /* 0x000fe20000000000 */
[----:B------:R-:W-:Y:S01]  /*12770*/  R2UR UR14, R8 ;  /* 0x00000000080e72ca */ /* 0x000fe200000e0000 */
[----:B------:R-:W-:Y:S01]  /*12780*/  IMAD.MOV.U32 R7, RZ, RZ, 0x40000040 ;  /* 0x40000040ff077424 */ /* 0x000fe200078e00ff */
[----:B------:R-:W-:Y:S01]  /*12790*/  R2UR UR15, R9 ;  /* 0x00000000090f72ca */ /* 0x000fe200000e0000 */
[----:B------:R-:W-:Y:S01]  /*127a0*/  IMAD.MOV.U32 R9, RZ, RZ, 0x40000040 ;  /* 0x40000040ff097424 */ /* 0x000fe200078e00ff */
[C---:B------:R-:W-:Y:S01]  /*127b0*/  IADD3 R8, R4.reuse, 0x2, RZ ;  /* 0x0000000204087810 */ /* 0x040fe20007ffe0ff */
[----:B------:R-:W-:Y:S01]  /*127c0*/  UMOV UR29, 0x40000040 ;  /* 0x40000040001d7882 */ /* 0x000fe20000000000 */
[----:B------:R-:W-:Y:S01]  /*127d0*/  IMAD.MOV.U32 R11, RZ, RZ, 0x40000040 ;  /* 0x40000040ff0b7424 */ /* 0x000fe200078e00ff */
[----:B------:R-:W-:Y:S01]  /*127e0*/  IADD3 R10, R4, 0x102, RZ ;  /* 0x00000102040a7810 */ /* 0x000fe20007ffe0ff */
[----:B------:R0:W-:Y:S01]  /*127f0*/  STL.64 [R1+0x30], R12 ;  /* 0x0000300c01007387 */ /* 0x0001e20000100a00 */
[----:B------:R-:W-:Y:S01]  /*12800*/  R2UR UR30, R8 ;  /* 0x00000000081e72ca */ /* 0x000fe200000e0000 */
[----:B------:R-:W-:Y:S01]  /*12810*/  VIADD R8, R4, 0x182 ;  /* 0x0000018204087836 */ /* 0x000fe20000000000 */
[----:B------:R-:W-:Y:S01]  /*12820*/  R2UR UR31, R9 ;  /* 0x00000000091f72ca */ /* 0x000fe200000e0000 */
[----:B------:R-:W-:Y:S01]  /*12830*/  UIADD3 UR56, UR24, 0x404, URZ ;  /* 0x0000040418387890 */ /* 0x000fe2000fffe03f */
[----:B------:R-:W-:Y:S01]  /*12840*/  MOV R9, 0x40000040 ;  /* 0x4000004000097802 */ /* 0x000fe20000000f00 */
[----:B------:R-:W-:Y:S01]  /*12850*/  UMOV UR57, 0x40000040 ;  /* 0x4000004000397882 */ /* 0x000fe20000000000 */
[----:B------:R-:W-:Y:S01]  /*12860*/  UIADD3 UR52, UR24, 0x406, URZ ;  /* 0x0000040618347890 */ /* 0x000fe2000fffe03f */
[----:B------:R-:W1:Y:S01]  /*12870*/  LDC R3, c[0x0][0x448] ;  /* 0x00011200ff037b82 */ /* 0x000e620000000800 */
[----:B------:R-:W-:Y:S01]  /*12880*/  UMOV UR53, 0x40000040 ;  /* 0x4000004000357882 */ /* 0x000fe20000000000 */
[----:B------:R-:W-:Y:S01]  /*12890*/  UIADD3 UR48, UR24, 0x800, URZ ;  /* 0x0000080018307890 */ /* 0x000fe2000fffe03f */
[----:B------:R-:W-:Y:S01]  /*128a0*/  IMAD.MOV.U32 R5, RZ, RZ, 0x40000040 ;  /* 0x40000040ff057424 */ /* 0x000fe200078e00ff */
[----:B------:R-:W-:Y:S01]  /*128b0*/  UMOV UR49, 0x40000040 ;  /* 0x4000004000317882 */ /* 0x000fe20000000000 */
[----:B0-----:R-:W-:Y:S01]  /*128c0*/  IMAD.U32 R13, RZ, RZ, UR29 ;  /* 0x0000001dff0d7e24 */ /* 0x001fe2000f8e00ff */
[----:B------:R-:W-:Y:S01]  /*128d0*/  UIADD3 UR44, UR24, 0x802, URZ ;  /* 0x00000802182c7890 */ /* 0x000fe2000fffe03f */
[----:B------:R-:W-:Y:S01]  /*128e0*/  @!P1 VIADD R0, R0, 0x36840 ;  /* 0x0003684000009836 */ /* 0x000fe20000000000 */
[----:B------:R-:W-:Y:S01]  /*128f0*/  UMOV UR45, 0x40000040 ;  /* 0x40000040002d7882 */ /* 0x000fe20000000000 */
[----:B------:R-:W-:Y:S01]  /*12900*/  UIADD3 UR40, UR24, 0x804, URZ ;  /* 0x0000080418287890 */ /* 0x000fe2000fffe03f */
[----:B------:R-:W-:Y:S01]  /*12910*/  BSSY B0, `(.L_x_2690) ;  /* 0x0000ae7000007945 */ /* 0x000fe20003800000 */
[----:B------:R-:W-:Y:S01]  /*12920*/  UMOV UR41, 0x40000040 ;  /* 0x4000004000297882 */ /* 0x000fe20000000000 */
[----:B------:R-:W-:Y:S01]  /*12930*/  UIADD3 UR36, UR24, 0x806, URZ ;  /* 0x0000080618247890 */ /* 0x000fe2000fffe03f */
[----:B------:R-:W-:Y:S01]  /*12940*/  @!P1 PRMT R0, RZ, 0x654, R0 ;  /* 0x00000654ff009816 */ /* 0x000fe20000000000 */
[----:B------:R-:W-:Y:S01]  /*12950*/  UMOV UR37, 0x40000040 ;  /* 0x4000004000257882 */ /* 0x000fe20000000000 */
[----:B------:R-:W-:-:S02]  /*12960*/  CS2R R118, SRZ ;  /* 0x0000000000767805 */ /* 0x000fc4000001ff00 */
[----:B------:R-:W-:Y:S02]  /*12970*/  CS2R R116, SRZ ;  /* 0x0000000000747805 */ /* 0x000fe4000001ff00 */
[----:B------:R-:W-:Y:S02]  /*12980*/  CS2R R114, SRZ ;  /* 0x0000000000727805 */ /* 0x000fe4000001ff00 */
[----:B------:R-:W-:Y:S02]  /*12990*/  CS2R R112, SRZ ;  /* 0x0000000000707805 */ /* 0x000fe4000001ff00 */
[----:B------:R-:W-:Y:S02]  /*129a0*/  CS2R R110, SRZ ;  /* 0x00000000006e7805 */ /* 0x000fe4000001ff00 */
[----:B------:R-:W-:Y:S02]  /*129b0*/  CS2R R108, SRZ ;  /* 0x00000000006c7805 */ /* 0x000fe4000001ff00 */
[----:B------:R-:W-:-:S02]  /*129c0*/  CS2R R106, SRZ ;  /* 0x00000000006a7805 */ /* 0x000fc4000001ff00 */
[----:B-1----:R-:W-:Y:S01]  /*129d0*/  ISETP.NE.AND P2, PT, R3, 0x1, PT ;  /* 0x000000010300780c */ /* 0x002fe20003f45270 */
[----:B------:R-:W-:Y:S02]  /*129e0*/  WARPGROUP.DEPBAR.LE gsb0, 0x0 ;  /* 0x00008000000079c5 */ /* 0x000fe40000010000 */
[----:B------:R-:W-:-:S06]  /*129f0*/  WARPGROUP.ARRIVE ;  /* 0x00000000000079c5 */ /* 0x000fcc0000000000 */
[----:B------:R-:W-:Y:S01]  /*12a00*/  HGMMA.64x16x16.F32 R64, gdesc[UR16], RZ, !UPT, gsb0 ;  /* 0x00200000104079f0 */ /* 0x000fe2000c0008ff */
[----:B------:R-:W-:Y:S01]  /*12a10*/  R2UR UR18, R6 ;  /* 0x00000000061272ca */ /* 0x000fe200000e0000 */
[----:B------:R-:W-:Y:S01]  /*12a20*/  UMOV UR16, UR26 ;  /* 0x0000001a00107c82 */ /* 0x000fe20008000000 */
[----:B------:R-:W-:Y:S01]  /*12a30*/  R2UR UR19, R7 ;  /* 0x00000000071372ca */ /* 0x000fe200000e0000 */
[----:B------:R-:W-:Y:S01]  /*12a40*/  UMOV UR17, UR27 ;  /* 0x0000001b00117c82 */ /* 0x000fe20008000000 */
[----:B------:R-:W-:Y:S01]  /*12a50*/  VIADD R6, R4, 0x82 ;  /* 0x0000008204067836 */ /* 0x000fe20000000000 */
[----:B------:R-:W-:Y:S01]  /*12a60*/  UMOV UR27, UR29 ;  /* 0x0000001d001b7c82 */ /* 0x000fe20008000000 */
[----:B------:R-:W-:Y:S01]  /*12a70*/  IMAD.MOV.U32 R7, RZ, RZ, 0x40000040 ;  /* 0x40000040ff077424 */ /* 0x000fe200078e00ff */
[----:B------:R-:W-:Y:S02]  /*12a80*/  WARPGROUP.DEPBAR.LE gsb0, 0x0 ;  /* 0x00008000000079c5 */ /* 0x000fe40000010000 */
        /* <DEDUP_REMOVED lines=14> */
[----:B------:R-:W-:Y:S01]  /*12b70*/  VIADD R8, R4, 0x4 ;  /* 0x0000000404087836 */ /* 0x000fe20000000000 */
[----:B------:R-:W-:Y:S02]  /*12b80*/  MOV R9, 0x40000040 ;  /* 0x4000004000097802 */ /* 0x000fe40000000f00 */
        /* <DEDUP_REMOVED lines=36> */
[----:B------:R-:W-:Y:S01]  /*12dd0*/  R2UR UR30, R8 ;  /* 0x00000000081e72ca */ /* 0x000fe200000e0000 */
[----:B------:R-:W-:Y:S01]  /*12de0*/  UMOV UR29, 0x40000040 ;  /* 0x40000040001d7882 */ /* 0x000fe20000000000 */
[----:B------:R-:W-:Y:S01]  /*12df0*/  R2UR UR31, R9 ;  /* 0x00000000091f72ca */ /* 0x000fe200000e0000 */
[----:B------:R-:W-:Y:S01]  /*12e00*/  IMAD.MOV.U32 R9, RZ, RZ, 0x40000040 ;  /* 0x40000040ff097424 */ /* 0x000fe200078e00ff */
[----:B------:R-:W-:Y:S01]  /*12e10*/  IADD3 R8, R4, 0x184, RZ ;  /* 0x0000018404087810 */ /* 0x000fe20007ffe0ff */
        /* <DEDUP_REMOVED lines=12> */
[----:B------:R-:W-:-:S06]  /*12ee0*/  WARPGROUP.ARRIVE ;  /* 0x00000000000079c5 */ /* 0x000fcc0000000000 */
[----:B------:R-:W-:Y:S01]  /*12ef0*/  HGMMA.64x16x16.F32 R56, gdesc[UR20], R56, gsb0 ;  /* 0x00200000143879f0 */ /* 0x000fe20008000838 */
[----:B------:R-:W-:Y:S01]  /*12f00*/  R2UR UR22, R10 ;  /* 0x000000000a1672ca */ /* 0x000fe200000e0000 */
[----:B------:R-:W-:Y:S01]  /*12f10*/  UMOV UR21, UR27 ;  /* 0x0000001b00157c82 */ /* 0x000fe20008000000 */
[----:B------:R-:W-:Y:S01]  /*12f20*/  R2UR UR23, R11 ;  /* 0x000000000b1772ca */ /* 0x000fe200000e0000 */
[----:B------:R-:W-:Y:S01]  /*12f30*/  VIADD R10, R4, 0x284 ;  /* 0x00000284040a7836 */ /* 0x000fe20000000000 */
[----:B------:R-:W-:Y:S01]  /*12f40*/  MOV R11, 0x40000040 ;  /* 0x40000040000b7802 */ /* 0x000fe20000000f00 */
        /* <DEDUP_REMOVED lines=48> */
[----:B------:R-:W-:Y:S01]  /*13250*/  VIADD R8, R4, 0x186 ;  /* 0x0000018604087836 */ /* 0x000fe20000000000 */
[----:B0-----:R-:W-:Y:S01]  /*13260*/  MOV R13, UR29 ;  /* 0x0000001d000d7c02 */ /* 0x001fe20008000f00 */
        /* <DEDUP_REMOVED lines=26> */
[----:B------:R-:W-:Y:S01]  /*13410*/  IMAD.MOV.U32 R9, RZ, RZ, 0x40000040 ;  /* 0x40000040ff097424 */ /* 0x000fe200078e00ff */
[----:B------:R-:W-:Y:S02]  /*13420*/  IADD3 R8, R4, 0x380, RZ ;  /* 0x0000038004087810 */ /* 0x000fe40007ffe0ff */
        /* <DEDUP_REMOVED lines=40> */
[----:B------:R-:W-:Y:S01]  /*136b0*/  MOV R9, 0x40000040 ;  /* 0x4000004000097802 */ /* 0x000fe20000000f00 */
        /* <DEDUP_REMOVED lines=103> */
[----:B------:R-:W-:Y:S01]  /*13d30*/  VIADD R8, R4, 0x504 ;  /* 0x0000050404087836 */ /* 0x000fe20000000000 */
[----:B------:R-:W-:Y:S01]  /*13d40*/  MOV R9, 0x40000040 ;  /* 0x4000004000097802 */ /* 0x000fe20000000f00 */
[----:B------:R-:W-:-:S05]  /*13d50*/  IMAD.U32 R12, RZ, RZ, UR28 ;  /* 0x0000001cff0c7e24 */ /* 0x000fca000f8e00ff */
[----:B------:R0:W-:Y:S01]  /*13d60*/  STL.64 [R1], R12 ;  /* 0x0000000c01007387 */ /* 0x0001e20000100a00 */
        /* <DEDUP_REMOVED lines=56> */
[----:B------:R-:W-:-:S04]  /*140f0*/  MOV R9, 0x40000040 ;  /* 0x4000004000097802 */ /* 0x000fc80000000f00 */
        /* <DEDUP_REMOVED lines=52> */
[----:B------:R-:W-:Y:S02]  /*14440*/  R2UR UR50, R8 ;  /* 0x00000000083272ca */ /* 0x000fe400000e0000 */
[----:B------:R-:W-:Y:S01]  /*14450*/  R2UR UR51, R9 ;  /* 0x00000000093372ca */ /* 0x000fe200000e0000 */
        /* <DEDUP_REMOVED lines=66> */
[----:B------:R-:W-:Y:S02]  /*14880*/  R2UR UR47, R9 ;  /* 0x00000000092f72ca */ /* 0x000fe400000e0000 */
        /* <DEDUP_REMOVED lines=28> */
[----:B------:R-:W-:Y:S02]  /*14a50*/  R2UR UR6, R10 ;  /* 0x000000000a0672ca */ /* 0x000fe400000e0000 */
[----:B------:R-:W-:Y:S01]  /*14a60*/  R2UR UR7, R11 ;  /* 0x000000000b0772ca */ /* 0x000fe200000e0000 */
[----:B------:R-:W-:Y:S01]  /*14a70*/  IMAD.MOV.U32 R11, RZ, RZ, 0x40000040 ;  /* 0x40000040ff0b7424 */ /* 0x000fe200078e00ff */
[----:B------:R-:W-:Y:S01]  /*14a80*/  IADD3 R10, R4, 0x802, RZ ;  /* 0x00000802040a7810 */ /* 0x000fe20007ffe0ff */
        /* <DEDUP_REMOVED lines=121> */
[----:B------:R-:W-:Y:S01]  /*15220*/  ULDC UR42, c[0x0][0x9d8] ;  /* 0x00027600002a7ab9 */ /* 0x000fe20000000800 */
[----:B------:R-:W-:Y:S01]  /*15230*/  ULDC UR43, c[0x0][0x9d8] ;  /* 0x00027600002b7ab9 */ /* 0x000fe20000000800 */
        /* <DEDUP_REMOVED lines=42> */
[----:B------:R-:W-:Y:S01]  /*154e0*/  R2UR UR6, R6 ;  /* 0x00000000060672ca */ /* 0x000fe200000e0000 */
[----:B------:R-:W-:Y:S01]  /*154f0*/  UMOV UR4, UR36 ;  /* 0x0000002400047c82 */ /* 0x000fe20008000000 */
[----:B------:R-:W-:Y:S01]  /*15500*/  R2UR UR7, R7 ;  /* 0x00000000070772ca */ /* 0x000fe200000e0000 */
[----:B------:R-:W-:Y:S01]  /*15510*/  UMOV UR5, UR37 ;  /* 0x0000002500057c82 */ /* 0x000fe20008000000 */
[----:B------:R-:W-:Y:S01]  /*15520*/  VIADD R6, R4, 0x886 ;  /* 0x0000088604067836 */ /* 0x000fe20000000000 */
[----:B------:R-:W1:Y:S01]  /*15530*/  MUFU.TANH R94, R94 ;  /* 0x0000005e005e7308 */ /* 0x000e620000002400 */
[----:B------:R-:W-:-:S02]  /*15540*/  IMAD.MOV.U32 R7, RZ, RZ, 0x40000040 ;  /* 0x40000040ff077424 */ /* 0x000fc400078e00ff */
[----:B------:R-:W-:Y:S01]  /*15550*/  FMUL.FTZ R8, R72, UR8 ;  /* 0x0000000848087c20 */ /* 0x000fe20008410000 */
[----:B------:R-:W-:Y:S01]  /*15560*/  FMUL.FTZ R9, R73, UR8 ;  /* 0x0000000849097c20 */ /* 0x000fe20008410000 */
[----:B------:R-:W-:-:S03]  /*15570*/  FMUL.FTZ R11, R77, UR8 ;  /* 0x000000084d0b7c20 */ /* 0x000fc60008410000 */
[----:B------:R-:W2:Y:S08]  /*15580*/  MUFU.TANH R92, R92 ;  /* 0x0000005c005c7308 */ /* 0x000eb00000002400 */
[----:B------:R-:W3:Y:S08]  /*15590*/  MUFU.TANH R78, R78 ;  /* 0x0000004e004e7308 */ /* 0x000ef00000002400 */
[----:B------:R-:W4:Y:S08]  /*155a0*/  MUFU.TANH R79, R79 ;  /* 0x0000004f004f7308 */ /* 0x000f300000002400 */
[----:B------:R-:W-:Y:S08]  /*155b0*/  MUFU.TANH R8, R8 ;  /* 0x0000000800087308 */ /* 0x000ff00000002400 */
[----:B------:R-:W-:Y:S01]  /*155c0*/  MUFU.TANH R9, R9 ;  /* 0x0000000900097308 */ /* 0x000fe20000002400 */
[----:B------:R-:W-:-:S02]  /*155d0*/  WARPGROUP.DEPBAR.LE gsb0, 0x0 ;  /* 0x00008000000079c5 */ /* 0x000fc40000010000 */
[----:B------:R-:W-:Y:S01]  /*155e0*/  WARPGROUP.ARRIVE ;  /* 0x00000000000079c5 */ /* 0x000fe20000000000 */
[----:B0-----:R-:W-:Y:S01]  /*155f0*/  FMUL.FTZ R12, R64, UR8 ;  /* 0x00000008400c7c20 */ /* 0x001fe20008410000 */
[----:B------:R-:W-:Y:S01]  /*15600*/  FMUL.FTZ R66, R66, UR8 ;  /* 0x0000000842427c20 */ /* 0x000fe20008410000 */
[----:B------:R-:W0:Y:S01]  /*15610*/  @P2 LDC R64, c[0x0][0x44c] ;  /* 0x00011300ff402b82 */ /* 0x000e220000000800 */
        /* <DEDUP_REMOVED lines=8> */
[----:B------:R-:W4:Y:S01]  /*156a0*/  MUFU.TANH R66, R66 ;  /* 0x0000004200427308 */ /* 0x000f220000002400 */
[----:B------:R-:W-:-:S02]  /*156b0*/  IMAD.MOV.U32 R7, RZ, RZ, 0x40000040 ;  /* 0x40000040ff077424 */ /* 0x000fc400078e00ff */
[----:B------:R-:W-:Y:S01]  /*156c0*/  FMUL.FTZ R71, R71, UR8 ;  /* 0x0000000847477c20 */ /* 0x000fe20008410000 */
[----:B------:R-:W-:Y:S01]  /*156d0*/  FMUL.FTZ R14, R68, UR8 ;  /* 0x00000008440e7c20 */ /* 0x000fe20008410000 */
[----:B------:R-:W-:Y:S01]  /*156e0*/  FMUL.FTZ R13, R65, UR8 ;  /* 0x00000008410d7c20 */ /* 0x000fe20008410000 */
[----:B------:R-:W-:Y:S02]  /*156f0*/  FMUL.FTZ R15, R69, UR8 ;  /* 0x00000008450f7c20 */ /* 0x000fe40008410000 */
[----:B------:R-:W4:Y:S08]  /*15700*/  MUFU.TANH R67, R67 ;  /* 0x0000004300437308 */ /* 0x000f300000002400 */
[----:B------:R-:W4:Y:S08]  /*15710*/  MUFU.TANH R70, R70 ;  /* 0x0000004600467308 */ /* 0x000f300000002400 */
[----:B------:R-:W4:Y:S08]  /*15720*/  MUFU.TANH R71, R71 ;  /* 0x0000004700477308 */ /* 0x000f300000002400 */
[----:B------:R-:W-:Y:S08]  /*15730*/  MUFU.TANH R10, R10 ;  /* 0x0000000a000a7308 */ /* 0x000ff00000002400 */
[----:B------:R-:W-:Y:S01]  /*15740*/  MUFU.TANH R11, R11 ;  /* 0x0000000b000b7308 */ /* 0x000fe20000002400 */
[----:B------:R-:W-:-:S02]  /*15750*/  WARPGROUP.DEPBAR.LE gsb0, 0x0 ;  /* 0x00008000000079c5 */ /* 0x000fc40000010000 */
[----:B------:R-:W-:Y:S01]  /*15760*/  WARPGROUP.ARRIVE ;  /* 0x00000000000079c5 */ /* 0x000fe20000000000 */
[----:B------:R-:W-:Y:S01]  /*15770*/  FMUL.FTZ R20, R56, UR8 ;  /* 0x0000000838147c20 */ /* 0x000fe20008410000 */
[----:B------:R-:W-:Y:S01]  /*15780*/  FMUL.FTZ R56, R60, UR8 ;  /* 0x000000083c387c20 */ /* 0x000fe20008410000 */
[----:B------:R-:W-:Y:S01]  /*15790*/  FMUL.FTZ R59, R59, UR8 ;  /* 0x000000083b3b7c20 */ /* 0x000fe20008410000 */
[----:B------:R-:W1:Y:S01]  /*157a0*/  @P2 LDC R60, c[0x0][0x450] ;  /* 0x00011400ff3c2b82 */ /* 0x000e620000000800 */
[----:B------:R-:W-:Y:S01]  /*157b0*/  FMUL.FTZ R58, R58, UR8 ;  /* 0x000000083a3a7c20 */ /* 0x000fe20008410000 */
[----:B------:R-:W-:Y:S01]  /*157c0*/  HGMMA.64x16x16.F32 R48, gdesc[UR4], R48, gsb0 ;  /* 0x00200000043079f0 */ /* 0x000fe20008000830 */
[----:B------:R-:W-:Y:S01]  /*157d0*/  R2UR UR6, R6 ;  /* 0x00000000060672ca */ /* 0x000fe200000e0000 */
[----:B------:R-:W-:Y:S01]  /*157e0*/  UMOV UR4, UR36 ;  /* 0x0000002400047c82 */ /* 0x000fe20008000000 */
[----:B------:R-:W-:Y:S01]  /*157f0*/  R2UR UR7, R7 ;  /* 0x00000000070772ca */ /* 0x000fe200000e0000 */
[----:B------:R-:W-:Y:S01]  /*15800*/  UMOV UR5, UR37 ;  /* 0x0000002500057c82 */ /* 0x000fe20008000000 */
[----:B------:R-:W-:Y:S01]  /*15810*/  VIADD R6, R4, 0x986 ;  /* 0x0000098604067836 */ /* 0x000fe20000000000 */
[----:B------:R2:W-:Y:S01]  /*15820*/  MUFU.TANH R74, R59 ;  /* 0x0000003b004a7308 */ /* 0x0005e20000002400 */
[----:B------:R-:W-:-:S02]  /*15830*/  IMAD.MOV.U32 R7, RZ, RZ, 0x40000040 ;  /* 0x40000040ff077424 */ /* 0x000fc400078e00ff */
[----:B------:R-:W-:Y:S01]  /*15840*/  FMUL.FTZ R62, R62, UR8 ;  /* 0x000000083e3e7c20 */ /* 0x000fe20008410000 */
[----:B------:R-:W-:Y:S02]  /*15850*/  VIADD R4, R4, 0xa06 ;  /* 0x00000a0604047836 */ /* 0x000fe40000000000 */
[----:B------:R-:W-:Y:S01]  /*15860*/  FMUL.FTZ R63, R63, UR8 ;  /* 0x000000083f3f7c20 */ /* 0x000fe20008410000 */
[----:B------:R-:W-:Y:S01]  /*15870*/  FMUL.FTZ R21, R57, UR8 ;  /* 0x0000000839157c20 */ /* 0x000fe20008410000 */
[----:B------:R-:W-:Y:S01]  /*15880*/  FMUL.FTZ R57, R61, UR8 ;  /* 0x000000083d397c20 */ /* 0x000fe20008410000 */
[----:B------:R3:W4:Y:S01]  /*15890*/  MUFU.TANH R76, R58 ;  /* 0x0000003a004c7308 */ /* 0x0007220000002400 */
[----:B--2---:R-:W-:-:S05]  /*158a0*/  IADD3 R59, R229, R226, RZ ;  /* 0x000000e2e53b7210 */ /* 0x004fca0007ffe0ff */
[----:B0-----:R-:W-:Y:S02]  /*158b0*/  @P2 IMAD.HI.U32 R3, R59, R64, RZ ;  /* 0x000000403b032227 */ /* 0x001fe400078e00ff */
[----:B------:R-:W0:Y:S02]  /*158c0*/  MUFU.TANH R62, R62 ;  /* 0x0000003e003e7308 */ /* 0x000e240000002400 */
[----:B---3--:R-:W-:Y:S01]  /*158d0*/  IMAD R58, R2, -0x70, R228 ;  /* 0xffffff90023a7824 */ /* 0x008fe200078e02e4 */
[----:B-1----:R-:W-:-:S05]  /*158e0*/  @P2 SHF.R.U32.HI R59, RZ, R60, R3 ;  /* 0x0000003cff3b2219 */ /* 0x002fca0000011603 */
[----:B------:R-:W1:Y:S01]  /*158f0*/  SHFL.IDX PT, R60, R59, 0x1, 0x1c1f ;  /* 0x003c1f003b3c7f89 */ /* 0x000e6200000e0000 */
[----:B------:R-:W2:Y:S03]  /*15900*/  MUFU.TANH R63, R63 ;  /* 0x0000003f003f7308 */ /* 0x000ea60000002400 */
[----:B------:R-:W3:Y:S05]  /*15910*/  SHFL.IDX PT, R59, R59, RZ, 0x1c1f ;  /* 0x001c1fff3b3b7589 */ /* 0x000eea00000e0000 */
        /* <DEDUP_REMOVED lines=14> */
[----:B------:R-:W-:Y:S01]  /*15a00*/  IMAD R6, R2, -0x70, RZ ;  /* 0xffffff9002067824 */ /* 0x000fe200078e02ff */
[----:B------:R4:W-:Y:S01]  /*15a10*/  MUFU.TANH R7, R49 ;  /* 0x0000003100077308 */ /* 0x0009e20000002400 */
[----:B------:R-:W-:-:S03]  /*15a20*/  FMUL.FTZ R48, R48, UR8 ;  /* 0x0000000830307c20 */ /* 0x000fc60008410000 */
[----:B------:R-:W-:-:S04]  /*15a30*/  IADD3 R3, -R227, 0x71, R6 ;  /* 0x00000071e3037810 */ /* 0x000fc80007ffe106 */
[----:B------:R-:W-:Y:S01]  /*15a40*/  IADD3 R90, -R224, R3, R228 ;  /* 0x00000003e05a7210 */ /* 0x000fe20007ffe1e4 */
[----:B------:R-:W2:Y:S01]  /*15a50*/  MUFU.TANH R50, R50 ;  /* 0x0000003200327308 */ /* 0x000ea20000002400 */
[----:B----4-:R-:W-:-:S04]  /*15a60*/  IADD3 R49, -R227, 0x70, R58 ;  /* 0x00000070e3317810 */ /* 0x010fc80007ffe13a */
[-CC-:B-1----:R-:W-:Y:S02]  /*15a70*/  VIADDMNMX R3, R60, R90.reuse, R49.reuse, PT ;  /* 0x0000005a3c037246 */ /* 0x182fe40003800131 */
[----:B---3--:R-:W-:Y:S01]  /*15a80*/  VIADDMNMX R49, R59, R90, R49, PT ;  /* 0x0000005a3b317246 */ /* 0x008fe20003800131 */
[----:B------:R-:W1:Y:S01]  /*15a90*/  MUFU.TANH R51, R51 ;  /* 0x0000003300337308 */ /* 0x000e620000002400 */
[C---:B------:R-:W-:Y:S02]  /*15aa0*/  ISETP.GT.AND P5, PT, R3.reuse, RZ, PT ;  /* 0x000000ff0300720c */ /* 0x040fe40003fa4270 */
[C---:B------:R-:W-:Y:S02]  /*15ab0*/  ISETP.GT.AND P6, PT, R3.reuse, 0x1, PT ;  /* 0x000000010300780c */ /* 0x040fe40003fc4270 */
[----:B------:R-:W-:Y:S02]  /*15ac0*/  ISETP.GT.AND P4, PT, R3, 0x8, PT ;  /* 0x000000080300780c */ /* 0x000fe40003f84270 */
[----:B------:R-:W-:Y:S01]  /*15ad0*/  FSEL R94, R94, -INF , P5 ;  /* 0xff8000005e5e7808 */ /* 0x000fe20002800000 */
[----:B------:R-:W3:Y:S01]  /*15ae0*/  MUFU.TANH R54, R54 ;  /* 0x0000003600367308 */ /* 0x000ee20000002400 */
[----:B------:R-:W-:-:S02]  /*15af0*/  FSEL R92, R92, -INF , P6 ;  /* 0xff8000005c5c7808 */ /* 0x000fc40003000000 */
[C---:B------:R-:W-:Y:S02]  /*15b00*/  ISETP.GT.AND P3, PT, R3.reuse, 0x9, PT ;  /* 0x000000090300780c */ /* 0x040fe40003f64270 */
[----:B------:R-:W-:Y:S02]  /*15b10*/  FSEL R88, R78, -INF , P4 ;  /* 0xff8000004e587808 */ /* 0x000fe40002000000 */
[----:B------:R-:W-:Y:S01]  /*15b20*/  ISETP.GT.AND P5, PT, R3, 0x10, PT ;  /* 0x000000100300780c */ /* 0x000fe20003fa4270 */
[----:B------:R-:W4:Y:S01]  /*15b30*/  MUFU.TANH R55, R55 ;  /* 0x0000003700377308 */ /* 0x000f220000002400 */
[----:B------:R-:W-:Y:S02]  /*15b40*/  FSEL R86, R79, -INF , P3 ;  /* 0xff8000004f567808 */ /* 0x000fe40001800000 */
[----:B------:R-:W-:Y:S02]  /*15b50*/  ISETP.GT.AND P3, PT, R3, 0x11, PT ;  /* 0x000000110300780c */ /* 0x000fe40003f64270 */
[----:B------:R-:W-:-:S02]  /*15b60*/  FSEL R84, R66, -INF , P5 ;  /* 0xff80000042547808 */ /* 0x000fc40002800000 */
[----:B------:R-:W-:Y:S01]  /*15b70*/  ISETP.GT.AND P4, PT, R3, 0x18, PT ;  /* 0x000000180300780c */ /* 0x000fe20003f84270 */
[----:B------:R-:W-:Y:S01]  /*15b80*/  MUFU.TANH R14, R14 ;  /* 0x0000000e000e7308 */ /* 0x000fe20000002400 */
[----:B------:R-:W-:Y:S02]  /*15b90*/  FSEL R82, R67, -INF , P3 ;  /* 0xff80000043527808 */ /* 0x000fe40001800000 */
[C---:B------:R-:W-:Y:S01]  /*15ba0*/  ISETP.GT.AND P3, PT, R3.reuse, 0x19, PT ;  /* 0x000000190300780c */ /* 0x040fe20003f64270 */
[----:B------:R-:W-:Y:S02]  /*15bb0*/  WARPGROUP.DEPBAR.LE gsb0, 0x0 ;  /* 0x00008000000079c5 */ /* 0x000fe40000010000 */
[----:B------:R-:W-:Y:S01]  /*15bc0*/  WARPGROUP.ARRIVE ;  /* 0x00000000000079c5 */ /* 0x000fe20000000000 */
[----:B------:R-:W-:Y:S01]  /*15bd0*/  FSEL R80, R70, -INF , P4 ;  /* 0xff80000046507808 */ /* 0x000fe20002000000 */
[----:B------:R-:W-:Y:S01]  /*15be0*/  FMUL.FTZ R42, R42, UR8 ;  /* 0x000000082a2a7c20 */ /* 0x000fe20008410000 */
[----:B------:R-:W-:Y:S01]  /*15bf0*/  ISETP.GT.AND P4, PT, R3, 0x20, PT ;  /* 0x000000200300780c */ /* 0x000fe20003f84270 */
[----:B------:R-:W-:Y:S01]  /*15c00*/  FMUL.FTZ R43, R43, UR8 ;  /* 0x000000082b2b7c20 */ /* 0x000fe20008410000 */
[----:B------:R-:W-:Y:S01]  /*15c10*/  FSEL R78, R71, -INF , P3 ;  /* 0xff800000474e7808 */ /* 0x000fe20001800000 */
[----:B------:R-:W-:Y:S01]  /*15c20*/  HGMMA.64x16x16.F32 R32, gdesc[UR4], R32, gsb0 ;  /* 0x00200000042079f0 */ /* 0x000fe20008000820 */
[----:B------:R-:W-:Y:S01]  /*15c30*/  R2UR UR6, R4 ;  /* 0x00000000040672ca */ /* 0x000fe200000e0000 */
[----:B------:R-:W-:Y:S01]  /*15c40*/  UMOV UR4, UR36 ;  /* 0x0000002400047c82 */ /* 0x000fe20008000000 */
[----:B------:R-:W-:Y:S01]  /*15c50*/  R2UR UR7, R5 ;  /* 0x00000000050772ca */ /* 0x000fe200000e0000 */
[----:B------:R-:W-:Y:S01]  /*15c60*/  UMOV UR5, UR37 ;  /* 0x0000002500057c82 */ /* 0x000fe20008000000 */
[----:B------:R-:W-:Y:S01]  /*15c70*/  FMNMX.FTZ R5, R94, R92, !PT ;  /* 0x0000005c5e057209 */ /* 0x000fe20007810000 */
[----:B------:R-:W4:Y:S01]  /*15c80*/  MUFU.TANH R42, R42 ;  /* 0x0000002a002a7308 */ /* 0x000f220000002400 */
[----:B------:R-:W-:Y:S01]  /*15c90*/  ISETP.GT.AND P3, PT, R3, 0x21, PT ;  /* 0x000000210300780c */ /* 0x000fe20003f64270 */
[----:B------:R-:W-:Y:S01]  /*15ca0*/  FMUL.FTZ R46, R46, UR8 ;  /* 0x000000082e2e7c20 */ /* 0x000fe20008410000 */
[----:B------:R-:W-:Y:S01]  /*15cb0*/  FMNMX.FTZ R5, R88, R5, !PT ;  /* 0x0000000558057209 */ /* 0x000fe20007810000 */
[----:B------:R-:W-:Y:S01]  /*15cc0*/  FMUL.FTZ R47, R47, UR8 ;  /* 0x000000082f2f7c20 */ /* 0x000fe20008410000 */
[----:B------:R-:W-:-:S02]  /*15cd0*/  FSEL R76, R76, -INF , P4 ;  /* 0xff8000004c4c7808 */ /* 0x000fc40002000000 */
[----:B------:R-:W-:Y:S01]  /*15ce0*/  FMNMX.FTZ R5, R86, R5, !PT ;  /* 0x0000000556057209 */ /* 0x000fe20007810000 */
[----:B------:R-:W4:Y:S01]  /*15cf0*/  MUFU.TANH R43, R43 ;  /* 0x0000002b002b7308 */ /* 0x000f220000002400 */
[C---:B------:R-:W-:Y:S02]  /*15d00*/  ISETP.GT.AND P4, PT, R3.reuse, 0x28, PT ;  /* 0x000000280300780c */ /* 0x040fe40003f84270 */
[----:B------:R-:W-:Y:S02]  /*15d10*/  FMNMX.FTZ R5, R84, R5, !PT ;  /* 0x0000000554057209 */ /* 0x000fe40007810000 */
[----:B------:R-:W-:Y:S02]  /*15d20*/  FSEL R74, R74, -INF , P3 ;  /* 0xff8000004a4a7808 */ /* 0x000fe40001800000 */
[----:B------:R-:W-:Y:S01]  /*15d30*/  FMNMX.FTZ R5, R82, R5, !PT ;  /* 0x0000000552057209 */ /* 0x000fe20007810000 */
[----:B------:R-:W4:Y:S01]  /*15d40*/  MUFU.TANH R46, R46 ;  /* 0x0000002e002e7308 */ /* 0x000f220000002400 */
[----:B------:R-:W-:-:S02]  /*15d50*/  ISETP.GT.AND P3, PT, R3, 0x29, PT ;  /* 0x000000290300780c */ /* 0x000fc40003f64270 */
[----:B------:R-:W-:Y:S02]  /*15d60*/  FMNMX.FTZ R5, R80, R5, !PT ;  /* 0x0000000550057209 */ /* 0x000fe40007810000 */
[----:B0-----:R-:W-:Y:S02]  /*15d70*/  FSEL R72, R62, -INF , P4 ;  /* 0xff8000003e487808 */ /* 0x001fe40002000000 */
[----:B------:R-:W-:Y:S01]  /*15d80*/  FMNMX.FTZ R5, R78, R5, !PT ;  /* 0x000000054e057209 */ /* 0x000fe20007810000 */
[----:B------:R-:W0:Y:S01]  /*15d90*/  MUFU.TANH R47, R47 ;  /* 0x0000002f002f7308 */ /* 0x000e220000002400 */
[----:B------:R-:W-:Y:S02]  /*15da0*/  ISETP.GT.AND P4, PT, R3, 0x30, PT ;  /* 0x000000300300780c */ /* 0x000fe40003f84270 */
[----:B------:R-:W-:Y:S02]  /*15db0*/  FMNMX.FTZ R5, R76, R5, !PT ;  /* 0x000000054c057209 */ /* 0x000fe40007810000 */
[----:B--2---:R-:W-:-:S02]  /*15dc0*/  FSEL R70, R63, -INF , P3 ;  /* 0xff8000003f467808 */ /* 0x004fc40001800000 */
[----:B------:R-:W-:Y:S01]  /*15dd0*/  FMNMX.FTZ R5, R74, R5, !PT ;  /* 0x000000054a057209 */ /* 0x000fe20007810000 */
[----:B------:R-:W-:Y:S01]  /*15de0*/  MUFU.TANH R15, R15 ;  /* 0x0000000f000f7308 */ /* 0x000fe20000002400 */
[C---:B------:R-:W-:Y:S02]  /*15df0*/  ISETP.GT.AND P3, PT, R3.reuse, 0x31, PT ;  /* 0x000000310300780c */ /* 0x040fe40003f64270 */
[----:B------:R-:W-:Y:S02]  /*15e00*/  FMNMX.FTZ R5, R72, R5, !PT ;  /* 0x0000000548057209 */ /* 0x000fe40007810000 */
[----:B------:R-:W-:Y:S02]  /*15e10*/  FSEL R68, R50, -INF , P4 ;  /* 0xff80000032447808 */ /* 0x000fe40002000000 */
[----:B------:R-:W-:Y:S01]  /*15e20*/  FMNMX.FTZ R5, R70, R5, !PT ;  /* 0x0000000546057209 */ /* 0x000fe20007810000 */
[----:B------:R-:W-:Y:S01]  /*15e30*/  MUFU.TANH R20, R20 ;  /* 0x0000001400147308 */ /* 0x000fe20000002400 */
[----:B------:R-:W-:-:S02]  /*15e40*/  ISETP.GT.AND P4, PT, R3, 0x38, PT ;  /* 0x000000380300780c */ /* 0x000fc40003f84270 */
[----:B-1----:R-:W-:Y:S02]  /*15e50*/  FSEL R66, R51, -INF , P3 ;  /* 0xff80000033427808 */ /* 0x002fe40001800000 */
[----:B------:R-:W-:Y:S01]  /*15e60*/  FMNMX.FTZ R5, R68, R5, !PT ;  /* 0x0000000544057209 */ /* 0x000fe20007810000 */
[----:B------:R-:W-:Y:S02]  /*15e70*/  WARPGROUP.DEPBAR.LE gsb0, 0x0 ;  /* 0x00008000000079c5 */ /* 0x000fe40000010000 */
[----:B------:R-:W-:Y:S01]  /*15e80*/  WARPGROUP.ARRIVE ;  /* 0x00000000000079c5 */ /* 0x000fe20000000000 */
[----:B------:R-:W-:Y:S01]  /*15e90*/  ISETP.GT.AND P3, PT, R3, 0x39, PT ;  /* 0x000000390300780c */ /* 0x000fe20003f64270 */
[----:B------:R-:W-:Y:S01]  /*15ea0*/  FMUL.FTZ R34, R34, UR8 ;  /* 0x0000000822227c20 */ /* 0x000fe20008410000 */
[----:B---3--:R-:W-:Y:S01]  /*15eb0*/  FSEL R60, R54, -INF , P4 ;  /* 0xff800000363c7808 */ /* 0x008fe20002000000 */
[----:B------:R-:W-:Y:S01]  /*15ec0*/  FMUL.FTZ R35, R35, UR8 ;  /* 0x0000000823237c20 */ /* 0x000fe20008410000 */
[----:B------:R-:W-:Y:S01]  /*15ed0*/  FMNMX.FTZ R5, R66, R5, !PT ;  /* 0x0000000542057209 */ /* 0x000fe20007810000 */
[----:B------:R-:W-:Y:S01]  /*15ee0*/  HGMMA.64x16x16.F32 R24, gdesc[UR4], R24, gsb0 ;  /* 0x00200000041879f0 */ /* 0x000fe20008000818 */
[----:B------:R-:W-:Y:S01]  /*15ef0*/  ISETP.GT.AND P4, PT, R3, 0x40, PT ;  /* 0x000000400300780c */ /* 0x000fe20003f84270 */
[----:B------:R-:W1:Y:S01]  /*15f00*/  MUFU.TANH R34, R34 ;  /* 0x0000002200227308 */ /* 0x000e620000002400 */
[----:B----4-:R-:W-:Y:S01]  /*15f10*/  FSEL R64, R55, -INF , P3 ;  /* 0xff80000037407808 */ /* 0x010fe20001800000 */
[----:B------:R-:W-:Y:S01]  /*15f20*/  FMUL.FTZ R38, R38, UR8 ;  /* 0x0000000826267c20 */ /* 0x000fe20008410000 */
[----:B------:R-:W-:Y:S01]  /*15f30*/  FMNMX.FTZ R5, R60, R5, !PT ;  /* 0x000000053c057209 */ /* 0x000fe20007810000 */
[----:B------:R-:W-:Y:S01]  /*15f40*/  FMUL.FTZ R39, R39, UR8 ;  /* 0x0000000827277c20 */ /* 0x000fe20008410000 */
[----:B------:R-:W-:Y:S01]  /*15f50*/  ISETP.GT.AND P3, PT, R3, 0x41, PT ;  /* 0x000000410300780c */ /* 0x000fe20003f64270 */
[----:B------:R-:W-:Y:S01]  /*15f60*/  ULDC UR4, c[0x0][0x988] ;  /* 0x0002620000047ab9 */ /* 0x000fe20000000800 */
[----:B------:R-:W-:Y:S01]  /*15f70*/  FSEL R62, R42, -INF , P4 ;  /* 0xff8000002a3e7808 */ /* 0x000fe20002000000 */
[----:B------:R-:W2:Y:S01]  /*15f80*/  MUFU.TANH R35, R35 ;  /* 0x0000002300237308 */ /* 0x000ea20000002400 */
[----:B------:R-:W-:Y:S01]  /*15f90*/  FMNMX.FTZ R5, R64, R5, !PT ;  /* 0x0000000540057209 */ /* 0x000fe20007810000 */
[----:B------:R-:W-:Y:S01]  /*15fa0*/  FMUL.FTZ R98, R37, UR8 ;  /* 0x0000000825627c20 */ /* 0x000fe20008410000 */
[----:B------:R-:W-:Y:S01]  /*15fb0*/  ISETP.GT.AND P4, PT, R3, 0x48, PT ;  /* 0x000000480300780c */ /* 0x000fe20003f84270 */
[----:B------:R-:W-:Y:S01]  /*15fc0*/  FMUL.FTZ R96, R36, UR8 ;  /* 0x0000000824607c20 */ /* 0x000fe20008410000 */
[----:B------:R-:W-:-:S02]  /*15fd0*/  FSEL R58, R43, -INF , P3 ;  /* 0xff8000002b3a7808 */ /* 0x000fc40001800000 */
[----:B------:R-:W-:Y:S01]  /*15fe0*/  FMNMX.FTZ R5, R62, R5, !PT ;  /* 0x000000053e057209 */ /* 0x000fe20007810000 */
[----:B------:R2:W3:Y:S01]  /*15ff0*/  MUFU.TANH R4, R38 ;  /* 0x0000002600047308 */ /* 0x0004e20000002400 */
[C---:B------:R-:W-:Y:S02]  /*16000*/  ISETP.GT.AND P3, PT, R3.reuse, 0x49, PT ;  /* 0x000000490300780c */ /* 0x040fe40003f64270 */
[----:B------:R-:W-:Y:S02]  /*16010*/  FSEL R54, R46, -INF , P4 ;  /* 0xff8000002e367808 */ /* 0x000fe40002000000 */
[----:B------:R-:W-:Y:S02]  /*16020*/  FMNMX.FTZ R5, R58, R5, !PT ;  /* 0x000000053a057209 */ /* 0x000fe40007810000 */
[----:B------:R-:W-:Y:S01]  /*16030*/  ISETP.GT.AND P4, PT, R3, 0x50, PT ;  /* 0x000000500300780c */ /* 0x000fe20003f84270 */
[----:B------:R-:W4:Y:S01]  /*16040*/  MUFU.TANH R39, R39 ;  /* 0x0000002700277308 */ /* 0x000f220000002400 */
[----:B0-----:R-:W-:Y:S01]  /*16050*/  FSEL R50, R47, -INF , P3 ;  /* 0xff8000002f327808 */ /* 0x001fe20001800000 */
        /* <DEDUP_REMOVED lines=8> */
[----:B--2---:R-:W-:Y:S01]  /*160e0*/  FSEL R38, R35, -INF , P3 ;  /* 0xff80000023267808 */ /* 0x004fe20001800000 */
[----:B------:R-:W-:Y:S01]  /*160f0*/  FMUL.FTZ R35, R53, UR8 ;  /* 0x0000000835237c20 */ /* 0x000fe20008410000 */
[----:B------:R-:W-:Y:S01]  /*16100*/  FMNMX.FTZ R5, R46, R5, !PT ;  /* 0x000000052e057209 */ /* 0x000fe20007810000 */
[----:B------:R-:W-:Y:S01]  /*16110*/  MUFU.TANH R56, R56 ;  /* 0x0000003800387308 */ /* 0x000fe20000002400 */
[----:B------:R-:W-:-:S02]  /*16120*/  ISETP.GT.AND P3, PT, R3, 0x59, PT ;  /* 0x000000590300780c */ /* 0x000fc40003f64270 */
[----:B---3--:R-:W-:Y:S02]  /*16130*/  FSEL R42, R4, -INF , P4 ;  /* 0xff800000042a7808 */ /* 0x008fe40002000000 */
[----:B------:R-:W-:Y:S02]  /*16140*/  FMNMX.FTZ R5, R38, R5, !PT ;  /* 0x0000000526057209 */ /* 0x000fe40007810000 */
[----:B------:R-:W-:Y:S01]  /*16150*/  ISETP.GT.AND P4, PT, R3, 0x60, PT ;  /* 0x000000600300780c */ /* 0x000fe20003f84270 */
[----:B------:R-:W-:Y:S01]  /*16160*/  MUFU.TANH R57, R57 ;  /* 0x0000003900397308 */ /* 0x000fe20000002400 */
[----:B----4-:R-:W-:Y:S01]  /*16170*/  FSEL R34, R39, -INF , P3 ;  /* 0xff80000027227808 */ /* 0x010fe20001800000 */
[----:B------:R-:W-:Y:S02]  /*16180*/  WARPGROUP.DEPBAR.LE gsb0, 0x0 ;  /* 0x00008000000079c5 */ /* 0x000fe40000010000 */
[----:B------:R-:W-:Y:S01]  /*16190*/  FMUL.FTZ R26, R26, UR8 ;  /* 0x000000081a1a7c20 */ /* 0x000fe20008410000 */
[----:B------:R-:W-:Y:S01]  /*161a0*/  FMUL.FTZ R27, R27, UR8 ;  /* 0x000000081b1b7c20 */ /* 0x000fe20008410000 */
[----:B------:R-:W-:Y:S01]  /*161b0*/  FMUL.FTZ R30, R30, UR8 ;  /* 0x000000081e1e7c20 */ /* 0x000fe20008410000 */
[----:B------:R-:W-:Y:S01]  /*161c0*/  FMUL.FTZ R31, R31, UR8 ;  /* 0x000000081f1f7c20 */ /* 0x000fe20008410000 */
[----:B------:R-:W-:Y:S01]  /*161d0*/  FMNMX.FTZ R5, R42, R5, !PT ;  /* 0x000000052a057209 */ /* 0x000fe20007810000 */
[----:B------:R0:W-:Y:S01]  /*161e0*/  MUFU.TANH R6, R27 ;  /* 0x0000001b00067308 */ /* 0x0001e20000002400 */
[----:B------:R-:W-:Y:S01]  /*161f0*/  ISETP.GT.AND P3, PT, R3, 0x61, PT ;  /* 0x000000610300780c */ /* 0x000fe20003f64270 */
[----:B------:R-:W-:Y:S01]  /*16200*/  FMUL.FTZ R39, R45, UR8 ;  /* 0x000000082d277c20 */ /* 0x000fe20008410000 */
[----:B------:R-:W-:Y:S01]  /*16210*/  FMNMX.FTZ R5, R34, R5, !PT ;  /* 0x0000000522057209 */ /* 0x000fe20007810000 */
[----:B------:R-:W-:Y:S01]  /*16220*/  FMUL.FTZ R45, R33, UR8 ;  /* 0x00000008212d7c20 */ /* 0x000fe20008410000 */
[----:B------:R-:W-:Y:S01]  /*16230*/  FMUL.FTZ R33, R25, UR8 ;  /* 0x0000000819217c20 */ /* 0x000fe20008410000 */
[----:B------:R-:W-:Y:S01]  /*16240*/  ISETP.GT.AND P5, PT, R49, 0x8, PT ;  /* 0x000000083100780c */ /* 0x000fe20003fa4270 */
[----:B------:R-:W-:Y:S01]  /*16250*/  FMUL.FTZ R100, R24, UR8 ;  /* 0x0000000818647c20 */ /* 0x000fe20008410000 */
[----:B------:R-:W1:Y:S01]  /*16260*/  MUFU.TANH R26, R26 ;  /* 0x0000001a001a7308 */ /* 0x000e620000002400 */
[----:B------:R-:W-:Y:S01]  /*16270*/  FMUL.FTZ R102, R28, UR8 ;  /* 0x000000081c667c20 */ /* 0x000fe20008410000 */
[----:B------:R-:W-:Y:S01]  /*16280*/  FSEL R24, R10, -INF , P5 ;  /* 0xff8000000a187808 */ /* 0x000fe20002800000 */
[----:B0-----:R-:W-:Y:S01]  /*16290*/  FMUL.FTZ R27, R52, UR8 ;  /* 0x00000008341b7c20 */ /* 0x001fe20008410000 */
[----:B------:R-:W-:Y:S01]  /*162a0*/  FMUL.FTZ R29, R29, UR8 ;  /* 0x000000081d1d7c20 */ /* 0x000fe20008410000 */
[----:B------:R0:W-:Y:S03]  /*162b0*/  @!P1 SYNCS.ARRIVE.TRANS64.RED.A1T0 RZ, [R0+URZ], RZ ;  /* 0x000000ff00ff99a7 */ /* 0x0001e6000810043f */
[----:B------:R2:W3:Y:S08]  /*162c0*/  MUFU.TANH R43, R30 ;  /* 0x0000001e002b7308 */ /* 0x0004f00000002400 */
[----:B------:R-:W4:Y:S01]  /*162d0*/  MUFU.TANH R31, R31 ;  /* 0x0000001f001f7308 */ /* 0x000f220000002400 */
[----:B-1----:R-:W-:-:S02]  /*162e0*/  FSEL R4, R26, -INF , P4 ;  /* 0xff8000001a047808 */ /* 0x002fc40002000000 */
[C---:B------:R-:W-:Y:S02]  /*162f0*/  ISETP.GT.AND P4, PT, R3.reuse, 0x68, PT ;  /* 0x000000680300780c */ /* 0x040fe40003f84270 */
[----:B--2---:R-:W-:Y:S02]  /*16300*/  FSEL R30, R6, -INF , P3 ;  /* 0xff800000061e7808 */ /* 0x004fe40001800000 */
[----:B------:R-:W-:Y:S01]  /*16310*/  FMNMX.FTZ R5, R4, R5, !PT ;  /* 0x0000000504057209 */ /* 0x000fe20007810000 */
[----:B------:R-:W1:Y:S01]  /*16320*/  MUFU.TANH R48, R48 ;  /* 0x0000003000307308 */ /* 0x000e620000002400 */
[----:B------:R-:W-:Y:S02]  /*16330*/  ISETP.GT.AND P3, PT, R3, 0x69, PT ;  /* 0x000000690300780c */ /* 0x000fe40003f64270 */
[----:B---3--:R-:W-:Y:S01]  /*16340*/  FSEL R26, R43, -INF , P4 ;  /* 0xff8000002b1a7808 */ /* 0x008fe20002000000 */
[----:B------:R-:W-:Y:S01]  /*16350*/  FMUL.FTZ R43, R40, UR8 ;  /* 0x00000008282b7c20 */ /* 0x000fe20008410000 */
[----:B------:R-:W-:-:S02]  /*16360*/  FMNMX.FTZ R5, R30, R5, !PT ;  /* 0x000000051e057209 */ /* 0x000fc40007810000 */
[----:B------:R-:W-:Y:S01]  /*16370*/  MOV R3, UR4 ;  /* 0x0000000400037c02 */ /* 0x000fe20008000f00 */
[----:B------:R-:W2:Y:S01]  /*16380*/  MUFU.TANH R27, R27 ;  /* 0x0000001b001b7308 */ /* 0x000ea20000002400 */
[----:B----4-:R-:W-:Y:S01]  /*16390*/  FSEL R6, R31, -INF , P3 ;  /* 0xff8000001f067808 */ /* 0x010fe20001800000 */
[----:B------:R-:W-:Y:S01]  /*163a0*/  FMUL.FTZ R31, R32, UR8 ;  /* 0x00000008201f7c20 */ /* 0x000fe20008410000 */
[----:B------:R-:W-:Y:S02]  /*163b0*/  FMNMX.FTZ R5, R26, R5, !PT ;  /* 0x000000051a057209 */ /* 0x000fe40007810000 */
[----:B------:R-:W-:Y:S02]  /*163c0*/  ISETP.GT.AND P4, PT, R49, 0x1, PT ;  /* 0x000000013100780c */ /* 0x000fe40003f84270 */
[----:B------:R-:W-:Y:S01]  /*163d0*/  FMNMX.FTZ R5, R6, R5, !PT ;  /* 0x0000000506057209 */ /* 0x000fe20007810000 */
[----:B------:R-:W3:Y:S01]  /*163e0*/  MUFU.TANH R35, R35 ;  /* 0x0000002300237308 */ /* 0x000ee20000002400 */
[----:B------:R-:W-:-:S02]  /*163f0*/  FSEL R9, R9, -INF , P4 ;  /* 0xff80000009097808 */ /* 0x000fc40002000000 */
[C---:B------:R-:W-:Y:S01]  /*16400*/  ISETP.GT.AND P4, PT, R49.reuse, 0x10, PT ;  /* 0x000000103100780c */ /* 0x040fe20003f84270 */
[----:B------:R-:W4:Y:S03]  /*16410*/  SHFL.BFLY PT, R40, R5, 0x2, 0x1f ;  /* 0x0c401f0005287f89 */ /* 0x000f2600000e0000 */
[----:B------:R-:W-:Y:S01]  /*16420*/  FSEL R32, R12, -INF , P4 ;  /* 0xff8000000c207808 */ /* 0x000fe20002000000 */
[----:B------:R-:W0:Y:S01]  /*16430*/  MUFU.TANH R43, R43 ;  /* 0x0000002b002b7308 */ /* 0x000e220000002400 */
[----:B------:R-:W-:-:S07]  /*16440*/  ISETP.GT.AND P4, PT, R49, 0x18, PT ;  /* 0x000000183100780c */ /* 0x000fce0003f84270 */
[----:B------:R-:W-:Y:S08]  /*16450*/  MUFU.TANH R47, R47 ;  /* 0x0000002f002f7308 */ /* 0x000ff00000002400 */
[----:B------:R-:W-:Y:S01]  /*16460*/  MUFU.TANH R41, R41 ;  /* 0x0000002900297308 */ /* 0x000fe20000002400 */
[----:B----4-:R-:W-:-:S07]  /*16470*/  FMNMX.FTZ R40, R5, R40, !PT ;  /* 0x0000002805287209 */ /* 0x010fce0007810000 */
[----:B------:R-:W-:Y:S01]  /*16480*/  MUFU.TANH R39, R39 ;  /* 0x0000002700277308 */ /* 0x000fe20000002400 */
[----:B------:R-:W4:Y:S07]  /*16490*/  SHFL.BFLY PT, R5, R40, 0x1, 0x1f ;  /* 0x0c201f0028057f89 */ /* 0x000f2e00000e0000 */
[----:B------:R-:W-:Y:S08]  /*164a0*/  MUFU.TANH R31, R31 ;  /* 0x0000001f001f7308 */ /* 0x000ff00000002400 */
[----:B------:R-:W-:Y:S08]  /*164b0*/  MUFU.TANH R45, R45 ;  /* 0x0000002d002d7308 */ /* 0x000ff00000002400 */
[----:B------:R-:W-:Y:S01]  /*164c0*/  MUFU.TANH R96, R96 ;  /* 0x0000006000607308 */ /* 0x000fe20000002400 */
[----:B----4-:R-:W-:-:S02]  /*164d0*/  FMNMX.FTZ R5, R40, R5, !PT ;  /* 0x0000000528057209 */ /* 0x010fc40007810000 */
[----:B------:R-:W-:Y:S02]  /*164e0*/  FSEL R40, R14, -INF , P4 ;  /* 0xff8000000e287808 */ /* 0x000fe40002000000 */
[C---:B------:R-:W-:Y:S01]  /*164f0*/  FSETP.NEU.FTZ.AND P3, PT, R5.reuse, -INF , PT ;  /* 0xff8000000500780b */ /* 0x040fe20003f7d000 */
[----:B------:R-:W-:Y:S01]  /*16500*/  FMUL.FTZ R25, R5, R3 ;  /* 0x0000000305197220 */ /* 0x000fe20000410000 */
[----:B------:R-:W-:Y:S01]  /*16510*/  ISETP.GT.AND P4, PT, R49, 0x20, PT ;  /* 0x000000203100780c */ /* 0x000fe20003f84270 */
[----:B------:R-:W-:Y:S03]  /*16520*/  MUFU.TANH R98, R98 ;  /* 0x0000006200627308 */ /* 0x000fe60000002400 */
[----:B------:R-:W-:Y:S02]  /*16530*/  FSEL R25, R25, RZ, P3 ;  /* 0x000000ff19197208 */ /* 0x000fe40001800000 */
[----:B------:R-:W-:-:S02]  /*16540*/  ISETP.GT.AND P3, PT, R49, RZ, PT ;  /* 0x000000ff3100720c */ /* 0x000fc40003f64270 */
[----:B------:R-:W-:Y:S01]  /*16550*/  FSEL R52, R20, -INF , P4 ;  /* 0xff80000014347808 */ /* 0x000fe20002000000 */
[-CC-:B------:R-:W-:Y:S01]  /*16560*/  FFMA.FTZ R197, R84, R3.reuse, -R25.reuse ;  /* 0x0000000354c57223 */ /* 0x180fe20000010819 */
[----:B------:R-:W-:Y:S01]  /*16570*/  FSEL R8, R8, -INF , P3 ;  /* 0xff80000008087808 */ /* 0x000fe20001800000 */
[-CC-:B------:R-:W-:Y:S01]  /*16580*/  FFMA.FTZ R14, R82, R3.reuse, -R25.reuse ;  /* 0x00000003520e7223 */ /* 0x180fe20000010819 */
[----:B------:R-:W-:Y:S01]  /*16590*/  ISETP.GT.AND P3, PT, R49, 0x9, PT ;  /* 0x000000093100780c */ /* 0x000fe20003f64270 */
[--C-:B------:R-:W-:Y:S01]  /*165a0*/  FFMA.FTZ R199, R80, R3, -R25.reuse ;  /* 0x0000000350c77223 */ /* 0x100fe20000010819 */
[----:B------:R-:W-:Y:S01]  /*165b0*/  FMNMX.FTZ R37, R8, R9, !PT ;  /* 0x0000000908257209 */ /* 0x000fe20007810000 */
[-CC-:B------:R-:W-:Y:S01]  /*165c0*/  FFMA.FTZ R12, R86, R3.reuse, -R25.reuse ;  /* 0x00000003560c7223 */ /* 0x180fe20000010819 */
[----:B------:R-:W-:Y:S01]  /*165d0*/  FSEL R28, R11, -INF , P3 ;  /* 0xff8000000b1c7808 */ /* 0x000fe20001800000 */
[--C-:B------:R-:W-:Y:S01]  /*165e0*/  FFMA.FTZ R20, R78, R3, -R25.reuse ;  /* 0x000000034e147223 */ /* 0x100fe20000010819 */
[----:B------:R-:W-:Y:S01]  /*165f0*/  FMNMX.FTZ R37, R24, R37, !PT ;  /* 0x0000002518257209 */ /* 0x000fe20007810000 */
[-CC-:B------:R-:W-:Y:S01]  /*16600*/  FFMA.FTZ R203, R88, R3.reuse, -R25.reuse ;  /* 0x0000000358cb7223 */ /* 0x180fe20000010819 */
[----:B------:R-:W-:Y:S01]  /*16610*/  ISETP.GT.AND P3, PT, R49, 0x11, PT ;  /* 0x000000113100780c */ /* 0x000fe20003f64270 */
[--C-:B------:R-:W-:Y:S01]  /*16620*/  FFMA.FTZ R10, R92, R3, -R25.reuse ;  /* 0x000000035c0a7223 */ /* 0x100fe20000010819 */
[----:B------:R-:W-:Y:S01]  /*16630*/  FMNMX.FTZ R37, R28, R37, !PT ;  /* 0x000000251c257209 */ /* 0x000fe20007810000 */
[--C-:B------:R-:W-:Y:S01]  /*16640*/  FFMA.FTZ R193, R76, R3, -R25.reuse ;  /* 0x000000034cc17223 */ /* 0x100fe20000010819 */
[----:B------:R-:W-:Y:S01]  /*16650*/  FSEL R36, R13, -INF , P3 ;  /* 0xff8000000d247808 */ /* 0x000fe20001800000 */
[----:B------:R-:W-:Y:S01]  /*16660*/  MUFU.TANH R100, R100 ;  /* 0x0000006400647308 */ /* 0x000fe20000002400 */
        /* <DEDUP_REMOVED lines=10> */
[C---:B------:R-:W-:Y:S01]  /*16710*/  ISETP.GT.AND P3, PT, R49.reuse, 0x21, PT ;  /* 0x000000213100780c */ /* 0x040fe20003f64270 */
[--C-:B------:R-:W-:Y:S01]  /*16720*/  FFMA.FTZ R60, R64, R3, -R25.reuse ;  /* 0x00000003403c7223 */ /* 0x100fe20000010819 */
[----:B------:R-:W-:Y:S01]  /*16730*/  FMNMX.FTZ R37, R44, R37, !PT ;  /* 0x000000252c257209 */ /* 0x000fe20007810000 */
[-CC-:B------:R-:W-:Y:S01]  /*16740*/  FFMA.FTZ R177, R4, R3.reuse, -R25.reuse ;  /* 0x0000000304b17223 */ /* 0x180fe20000010819 */
[----:B------:R-:W-:Y:S01]  /*16750*/  ISETP.GT.AND P4, PT, R49, 0x28, PT ;  /* 0x000000283100780c */ /* 0x000fe20003f84270 */
[----:B------:R-:W-:Y:S01]  /*16760*/  MUFU.TANH R102, R102 ;  /* 0x0000006600667308 */ /* 0x000fe20000002400 */
[----:B------:R-:W-:Y:S01]  /*16770*/  FSEL R84, R21, -INF , P3 ;  /* 0xff80000015547808 */ /* 0x000fe20001800000 */
[--C-:B------:R-:W-:Y:S01]  /*16780*/  FFMA.FTZ R179, R26, R3, -R25.reuse ;  /* 0x000000031ab37223 */ /* 0x100fe20000010819 */
[----:B------:R-:W-:Y:S01]  /*16790*/  FMNMX.FTZ R37, R52, R37, !PT ;  /* 0x0000002534257209 */ /* 0x000fe20007810000 */
[-CC-:B------:R-:W-:Y:S01]  /*167a0*/  FFMA.FTZ R26, R6, R3.reuse, -R25.reuse ;  /* 0x00000003061a7223 */ /* 0x180fe20000010819 */
[C---:B------:R-:W-:Y:S01]  /*167b0*/  ISETP.GT.AND P3, PT, R49.reuse, 0x29, PT ;  /* 0x000000293100780c */ /* 0x040fe20003f64270 */
[--C-:B------:R-:W-:Y:S01]  /*167c0*/  FFMA.FTZ R74, R74, R3, -R25.reuse ;  /* 0x000000034a4a7223 */ /* 0x100fe20000010819 */
[----:B------:R-:W-:Y:S01]  /*167d0*/  FSEL R56, R56, -INF , P4 ;  /* 0xff80000038387808 */ /* 0x000fe20002000000 */
        /* <DEDUP_REMOVED lines=11> */
[----:B-1----:R-:W-:Y:S01]  /*16890*/  FSEL R48, R48, -INF , P4 ;  /* 0xff80000030307808 */ /* 0x002fe20002000000 */
[--C-:B------:R-:W-:Y:S01]  /*168a0*/  FFMA.FTZ R187, R54, R3, -R25.reuse ;  /* 0x0000000336bb7223 */ /* 0x100fe20000010819 */
[----:B------:R-:W-:Y:S01]  /*168b0*/  FMNMX.FTZ R37, R82, R37, !PT ;  /* 0x0000002552257209 */ /* 0x000fe20007810000 */
[-CC-:B------:R-:W-:Y:S01]  /*168c0*/  FFMA.FTZ R50, R50, R3.reuse, -R25.reuse ;  /* 0x0000000332327223 */ /* 0x180fe20000010819 */
[----:B------:R-:W-:Y:S01]  /*168d0*/  ISETP.GT.AND P4, PT, R49, 0x38, PT ;  /* 0x000000383100780c */ /* 0x000fe20003f84270 */
[----:B------:R-:W1:Y:S01]  /*168e0*/  MUFU.EX2 R10, R10 ;  /* 0x0000000a000a7308 */ /* 0x000e620000000800 */
[----:B------:R-:W-:Y:S01]  /*168f0*/  FSEL R80, R7, -INF , P3 ;  /* 0xff80000007507808 */ /* 0x000fe20001800000 */
[--C-:B------:R-:W-:Y:S01]  /*16900*/  FFMA.FTZ R181, R46, R3, -R25.reuse ;  /* 0x000000032eb57223 */ /* 0x100fe20000010819 */
[----:B------:R-:W-:Y:S01]  /*16910*/  FMNMX.FTZ R37, R48, R37, !PT ;  /* 0x0000002530257209 */ /* 0x000fe20007810000 */
[-CC-:B------:R-:W-:Y:S01]  /*16920*/  FFMA.FTZ R38, R38, R3.reuse, -R25.reuse ;  /* 0x0000000326267223 */ /* 0x180fe20000010819 */
[----:B------:R-:W-:Y:S01]  /*16930*/  ISETP.GT.AND P3, PT, R49, 0x39, PT ;  /* 0x000000393100780c */ /* 0x000fe20003f64270 */
[--C-:B------:R-:W-:Y:S01]  /*16940*/  FFMA.FTZ R183, R42, R3, -R25.reuse ;  /* 0x000000032ab77223 */ /* 0x100fe20000010819 */
[----:B--2---:R-:W-:Y:S01]  /*16950*/  FSEL R86, R27, -INF , P4 ;  /* 0xff8000001b567808 */ /* 0x004fe20002000000 */
[----:B------:R-:W2:Y:S01]  /*16960*/  MUFU.EX2 R203, R203 ;  /* 0x000000cb00cb7308 */ /* 0x000ea20000000800 */
[----:B------:R-:W-:Y:S01]  /*16970*/  FMNMX.FTZ R37, R80, R37, !PT ;  /* 0x0000002550257209 */ /* 0x000fe20007810000 */
[-CC-:B------:R-:W-:Y:S01]  /*16980*/  FFMA.FTZ R34, R34, R3.reuse, -R25.reuse ;  /* 0x0000000322227223 */ /* 0x180fe20000010819 */
[----:B------:R-:W-:Y:S01]  /*16990*/  ISETP.GT.AND P4, PT, R49, 0x40, PT ;  /* 0x000000403100780c */ /* 0x000fe20003f84270 */
[----:B------:R-:W-:Y:S01]  /*169a0*/  FFMA.FTZ R30, R30, R3, -R25 ;  /* 0x000000031e1e7223 */ /* 0x000fe20000010819 */
[----:B---3--:R-:W-:-:S02]  /*169b0*/  FSEL R78, R35, -INF , P3 ;  /* 0xff800000234e7808 */ /* 0x008fc40001800000 */
[----:B------:R-:W-:Y:S02]  /*169c0*/  CS2R R62, SRZ ;  /* 0x00000000003e7805 */ /* 0x000fe4000001ff00 */
[----:B------:R-:W-:Y:S01]  /*169d0*/  FMNMX.FTZ R37, R86, R37, !PT ;  /* 0x0000002556257209 */ /* 0x000fe20007810000 */
[----:B------:R-:W3:Y:S01]  /*169e0*/  MUFU.EX2 R12, R12 ;  /* 0x0000000c000c7308 */ /* 0x000ee20000000800 */
[----:B------:R-:W-:Y:S01]  /*169f0*/  ISETP.GT.AND P3, PT, R49, 0x41, PT ;  /* 0x000000413100780c */ /* 0x000fe20003f64270 */
[----:B------:R-:W4:Y:S01]  /*16a00*/  @P2 LDC R35, c[0x0][0x450] ;  /* 0x00011400ff232b82 */ /* 0x000f220000000800 */
[----:B0-----:R-:W-:Y:S01]  /*16a10*/  FSEL R88, R43, -INF , P4 ;  /* 0xff8000002b587808 */ /* 0x001fe20002000000 */
[----:B-1----:R-:W-:Y:S01]  /*16a20*/  FADD.FTZ R6, R201, R10 ;  /* 0x0000000ac9067221 */ /* 0x002fe20000010000 */
[----:B------:R-:W-:Y:S02]  /*16a30*/  FMNMX.FTZ R37, R78, R37, !PT ;  /* 0x000000254e257209 */ /* 0x000fe40007810000 */
[----:B------:R-:W-:-:S02]  /*16a40*/  CS2R R54, SRZ ;  /* 0x0000000000367805 */ /* 0x000fc4000001ff00 */
[----:B------:R-:W-:Y:S01]  /*16a50*/  ISETP.GT.AND P4, PT, R49, 0x48, PT ;  /* 0x000000483100780c */ /* 0x000fe20003f84270 */
[----:B------:R-:W0:Y:S01]  /*16a60*/  MUFU.EX2 R197, R197 ;  /* 0x000000c500c57308 */ /* 0x000e220000000800 */
[----:B------:R-:W-:Y:S02]  /*16a70*/  FSEL R92, R47, -INF , P3 ;  /* 0xff8000002f5c7808 */ /* 0x000fe40001800000 */
[----:B------:R-:W-:Y:S02]  /*16a80*/  CS2R R46, SRZ ;  /* 0x00000000002e7805 */ /* 0x000fe4000001ff00 */
[----:B------:R-:W-:Y:S02]  /*16a90*/  FMNMX.FTZ R37, R88, R37, !PT ;  /* 0x0000002558257209 */ /* 0x000fe40007810000 */
[----:B------:R-:W-:Y:S02]  /*16aa0*/  CS2R R42, SRZ ;  /* 0x00000000002a7805 */ /* 0x000fe4000001ff00 */
[----:B------:R-:W-:-:S02]  /*16ab0*/  ISETP.GT.AND P3, PT, R49, 0x49, PT ;  /* 0x000000493100780c */ /* 0x000fc40003f64270 */
[----:B------:R-:W-:Y:S01]  /*16ac0*/  FSEL R76, R41, -INF , P4 ;  /* 0xff800000294c7808 */ /* 0x000fe20002000000 */
[----:B------:R-:W1:Y:S01]  /*16ad0*/  MUFU.EX2 R14, R14 ;  /* 0x0000000e000e7308 */ /* 0x000e620000000800 */
[----:B------:R-:W-:Y:S02]  /*16ae0*/  FMNMX.FTZ R37, R92, R37, !PT ;  /* 0x000000255c257209 */ /* 0x000fe40007810000 */
[----:B------:R-:W-:Y:S02]  /*16af0*/  ISETP.GT.AND P4, PT, R49, 0x50, PT ;  /* 0x000000503100780c */ /* 0x000fe40003f84270 */
[----:B------:R-:W-:Y:S01]  /*16b00*/  FSEL R90, R39, -INF , P3 ;  /* 0xff800000275a7808 */ /* 0x000fe20001800000 */
[----:B------:R-:W-:Y:S01]  /*16b10*/  IMAD.MOV.U32 R39, RZ, RZ, R226 ;  /* 0x000000ffff277224 */ /* 0x000fe200078e00e2 */
[----:B------:R-:W-:Y:S01]  /*16b20*/  FMNMX.FTZ R37, R76, R37, !PT ;  /* 0x000000254c257209 */ /* 0x000fe20007810000 */
[----:B------:R-:W4:Y:S01]  /*16b30*/  MUFU.EX2 R199, R199 ;  /* 0x000000c700c77308 */ /* 0x000f220000000800 */
[----:B------:R-:W-:-:S02]  /*16b40*/  ISETP.GT.AND P3, PT, R49, 0x51, PT ;  /* 0x000000513100780c */ /* 0x000fc40003f64270 */
[----:B------:R-:W-:Y:S02]  /*16b50*/  FSEL R94, R31, -INF , P4 ;  /* 0xff8000001f5e7808 */ /* 0x000fe40002000000 */
[----:B------:R-:W-:Y:S02]  /*16b60*/  FMNMX.FTZ R37, R90, R37, !PT ;  /* 0x000000255a257209 */ /* 0x000fe40007810000 */
[----:B------:R-:W-:Y:S01]  /*16b70*/  ISETP.GT.AND P4, PT, R49, 0x58, PT ;  /* 0x000000583100780c */ /* 0x000fe20003f84270 */
[----:B------:R-:W4:Y:S01]  /*16b80*/  MUFU.EX2 R20, R20 ;  /* 0x0000001400147308 */ /* 0x000f220000000800 */
[----:B------:R-:W-:Y:S02]  /*16b90*/  FSEL R72, R45, -INF , P3 ;  /* 0xff8000002d487808 */ /* 0x000fe40001800000 */
[----:B------:R-:W-:Y:S02]  /*16ba0*/  FMNMX.FTZ R37, R94, R37, !PT ;  /* 0x000000255e257209 */ /* 0x000fe40007810000 */
[----:B------:R-:W-:-:S02]  /*16bb0*/  ISETP.GT.AND P3, PT, R49, 0x59, PT ;  /* 0x000000593100780c */ /* 0x000fc40003f64270 */
[----:B------:R-:W-:Y:S01]  /*16bc0*/  FSEL R96, R96, -INF , P4 ;  /* 0xff80000060607808 */ /* 0x000fe20002000000 */
[----:B------:R-:W4:Y:S01]  /*16bd0*/  MUFU.EX2 R193, R193 ;  /* 0x000000c100c17308 */ /* 0x000f220000000800 */
[----:B------:R-:W-:Y:S02]  /*16be0*/  FMNMX.FTZ R37, R72, R37, !PT ;  /* 0x0000002548257209 */ /* 0x000fe40007810000 */
[C---:B------:R-:W-:Y:S02]  /*16bf0*/  ISETP.GT.AND P4, PT, R49.reuse, 0x60, PT ;  /* 0x000000603100780c */ /* 0x040fe40003f84270 */
[----:B------:R-:W-:Y:S02]  /*16c00*/  FSEL R98, R98, -INF , P3 ;  /* 0xff80000062627808 */ /* 0x000fe40001800000 */
[----:B------:R-:W-:Y:S01]  /*16c10*/  FMNMX.FTZ R37, R96, R37, !PT ;  /* 0x0000002560257209 */ /* 0x000fe20007810000 */
[----:B------:R-:W4:Y:S01]  /*16c20*/  MUFU.EX2 R74, R74 ;  /* 0x0000004a004a7308 */ /* 0x000f220000000800 */
[----:B------:R-:W-:-:S02]  /*16c30*/  ISETP.GT.AND P3, PT, R49, 0x61, PT ;  /* 0x000000613100780c */ /* 0x000fc40003f64270 */
[----:B------:R-:W-:Y:S02]  /*16c40*/  FSEL R100, R100, -INF , P4 ;  /* 0xff80000064647808 */ /* 0x000fe40002000000 */
[----:B------:R-:W-:Y:S02]  /*16c50*/  FMNMX.FTZ R37, R98, R37, !PT ;  /* 0x0000002562257209 */ /* 0x000fe40007810000 */
[----:B------:R-:W-:Y:S01]  /*16c60*/  ISETP.GT.AND P4, PT, R49, 0x68, PT ;  /* 0x000000683100780c */ /* 0x000fe20003f84270 */
[----:B------:R-:W-:Y:S01]  /*16c70*/  MUFU.EX2 R195, R195 ;  /* 0x000000c300c37308 */ /* 0x000fe20000000800 */
[----:B------:R-:W-:Y:S02]  /*16c80*/  FSEL R68, R33, -INF , P3 ;  /* 0xff80000021447808 */ /* 0x000fe40001800000 */
[----:B------:R-:W-:Y:S01]  /*16c90*/  FMNMX.FTZ R37, R100, R37, !PT ;  /* 0x0000002564257209 */ /* 0x000fe20007810000 */
[----:B------:R-:W4:Y:S01]  /*16ca0*/  @P2 LDC R33, c[0x0][0x44c] ;  /* 0x00011300ff212b82 */ /* 0x000f220000000800 */
[----:B------:R-:W-:-:S02]  /*16cb0*/  ISETP.GT.AND P3, PT, R49, 0x69, PT ;  /* 0x000000693100780c */ /* 0x000fc40003f64270 */
[----:B------:R-:W-:Y:S01]  /*16cc0*/  FSEL R102, R102, -INF , P4 ;  /* 0xff80000066667808 */ /* 0x000fe20002000000 */
[----:B------:R-:W-:Y:S01]  /*16cd0*/  MUFU.EX2 R70, R70 ;  /* 0x0000004600467308 */ /* 0x000fe20000000800 */
[----:B------:R-:W-:Y:S02]  /*16ce0*/  FMNMX.FTZ R37, R68, R37, !PT ;  /* 0x0000002544257209 */ /* 0x000fe40007810000 */
[----:B------:R-:W-:Y:S02]  /*16cf0*/  FSEL R104, R29, -INF , P3 ;  /* 0xff8000001d687808 */ /* 0x000fe40001800000 */
[----:B------:R-:W-:Y:S02]  /*16d00*/  FMNMX.FTZ R37, R102, R37, !PT ;  /* 0x0000002566257209 */ /* 0x000fe40007810000 */
[----:B------:R-:W-:Y:S01]  /*16d10*/  F2FP.F16.F32.PACK_AB R201, R10, R201 ;  /* 0x000000c90ac9723e */ /* 0x000fe200000000ff */
[----:B------:R-:W-:Y:S01]  /*16d20*/  MUFU.EX2 R189, R189 ;  /* 0x000000bd00bd7308 */ /* 0x000fe20000000800 */
[----:B------:R-:W-:Y:S01]  /*16d30*/  FMNMX.FTZ R37, R104, R37, !PT ;  /* 0x0000002568257209 */ /* 0x000fe20007810000 */
[----:B------:R-:W-:Y:S01]  /*16d40*/  VIADD R10, R2, 0xfffffffe ;  /* 0xfffffffe020a7836 */ /* 0x000fe20000000000 */
[----:B------:R-:W-:-:S03]  /*16d50*/  MOV R2, 0x3f800000 ;  /* 0x3f80000000027802 */ /* 0x000fc60000000f00 */
[----:B------:R-:W2:Y:S02]  /*16d60*/  SHFL.BFLY PT, R64, R37, 0x2, 0x1f ;  /* 0x0c401f0025407f89 */ /* 0x000ea400000e0000 */
[----:B------:R-:W-:Y:S08]  /*16d70*/  MUFU.EX2 R66, R66 ;  /* 0x0000004200427308 */ /* 0x000ff00000000800 */
[----:B------:R-:W-:Y:S08]  /*16d80*/  MUFU.EX2 R191, R191 ;  /* 0x000000bf00bf7308 */ /* 0x000ff00000000800 */
[----:B------:R-:W-:Y:S01]  /*16d90*/  MUFU.EX2 R60, R60 ;  /* 0x0000003c003c7308 */ /* 0x000fe20000000800 */
[----:B--2---:R-:W-:-:S07]  /*16da0*/  FMNMX.FTZ R64, R37, R64, !PT ;  /* 0x0000004025407209 */ /* 0x004fce0007810000 */
[----:B------:R-:W-:Y:S01]  /*16db0*/  MUFU.EX2 R185, R185 ;  /* 0x000000b900b97308 */ /* 0x000fe20000000800 */
[----:B------:R-:W2:Y:S07]  /*16dc0*/  SHFL.BFLY PT, R7, R64, 0x1, 0x1f ;  /* 0x0c201f0040077f89 */ /* 0x000eae00000e0000 */
[----:B------:R-:W-:Y:S08]  /*16dd0*/  MUFU.EX2 R58, R58 ;  /* 0x0000003a003a7308 */ /* 0x000ff00000000800 */
[----:B------:R-:W-:Y:S08]  /*16de0*/  MUFU.EX2 R187, R187 ;  /* 0x000000bb00bb7308 */ /* 0x000ff00000000800 */
[----:B------:R-:W-:Y:S01]  /*16df0*/  MUFU.EX2 R50, R50 ;  /* 0x0000003200327308 */ /* 0x000fe20000000800 */
[----:B--2---:R-:W-:Y:S01]  /*16e00*/  FMNMX.FTZ R4, R64, R7, !PT ;  /* 0x0000000740047209 */ /* 0x004fe20007810000 */
[----:B------:R-:W-:Y:S01]  /*16e10*/  FADD.FTZ R7, R203, R6 ;  /* 0x00000006cb077221 */ /* 0x000fe20000010000 */
[----:B---3--:R-:W-:-:S02]  /*16e20*/  F2FP.F16.F32.PACK_AB R203, R12, R203 ;  /* 0x000000cb0ccb723e */ /* 0x008fc400000000ff */
[----:B------:R-:W-:Y:S02]  /*16e30*/  CS2R R64, SRZ ;  /* 0x0000000000407805 */ /* 0x000fe4000001ff00 */
[C---:B------:R-:W-:Y:S01]  /*16e40*/  FSETP.NEU.FTZ.AND P3, PT, R4.reuse, -INF , PT ;  /* 0xff8000000400780b */ /* 0x040fe20003f7d000 */
[----:B------:R-:W-:Y:S01]  /*16e50*/  FMUL.FTZ R27, R4, R3 ;  /* 0x00000003041b7220 */ /* 0x000fe20000410000 */
[----:B------:R-:W-:Y:S01]  /*16e60*/  FADD.FTZ R6, R12, R7 ;  /* 0x000000070c067221 */ /* 0x000fe20000010000 */
[----:B------:R-:W-:Y:S03]  /*16e70*/  MUFU.EX2 R181, R181 ;  /* 0x000000b500b57308 */ /* 0x000fe60000000800 */
[----:B------:R-:W-:Y:S01]  /*16e80*/  FSEL R27, R27, RZ, P3 ;  /* 0x000000ff1b1b7208 */ /* 0x000fe20001800000 */
[----:B0-----:R-:W-:Y:S01]  /*16e90*/  FADD.FTZ R7, R197, R6 ;  /* 0x00000006c5077221 */ /* 0x001fe20000010000 */
[----:B-1----:R-:W-:-:S03]  /*16ea0*/  F2FP.F16.F32.PACK_AB R197, R14, R197 ;  /* 0x000000c50ec5723e */ /* 0x002fc600000000ff */
        /* <DEDUP_REMOVED lines=8> */
[----:B----4-:R-:W-:-:S04]  /*16f30*/  @P2 IMAD.HI.U32 R8, R226, R33, RZ ;  /* 0x00000021e2082227 */ /* 0x010fc800078e00ff */
[----:B------:R-:W-:Y:S01]  /*16f40*/  FADD.FTZ R6, R14, R7 ;  /* 0x000000070e067221 */ /* 0x000fe20000010000 */
[-CC-:B------:R-:W-:Y:S01]  /*16f50*/  FFMA.FTZ R15, R44, R3.reuse, -R27.reuse ;  /* 0x000000032c0f7223 */ /* 0x180fe2000001081b */
[-CC-:B------:R-:W-:Y:S01]  /*16f60*/  FFMA.FTZ R192, R52, R3.reuse, -R27.reuse ;  /* 0x0000000334c07223 */ /* 0x180fe2000001081b */
[--C-:B------:R-:W-:Y:S01]  /*16f70*/  FFMA.FTZ R21, R84, R3, -R27.reuse ;  /* 0x0000000354157223 */ /* 0x100fe2000001081b */
[----:B------:R-:W-:Y:S01]  /*16f80*/  @P2 SHF.R.U32.HI R39, RZ, R35, R8 ;  /* 0x00000023ff272219 */ /* 0x000fe20000011608 */
[----:B------:R-:W0:Y:S01]  /*16f90*/  MUFU.EX2 R9, R9 ;  /* 0x0000000900097308 */ /* 0x000e220000000800 */
[----:B------:R-:W-:Y:S01]  /*16fa0*/  FADD.FTZ R35, R199, R6 ;  /* 0x00000006c7237221 */ /* 0x000fe20000010000 */
[-CC-:B------:R-:W-:Y:S01]  /*16fb0*/  FFMA.FTZ R194, R56, R3.reuse, -R27.reuse ;  /* 0x0000000338c27223 */ /* 0x180fe2000001081b */
[-CC-:B------:R-:W-:Y:S01]  /*16fc0*/  FFMA.FTZ R25, R82, R3.reuse, -R27.reuse ;  /* 0x0000000352197223 */ /* 0x180fe2000001081b */
[-C--:B------:R-:W-:Y:S01]  /*16fd0*/  FFMA.FTZ R188, R48, R3.reuse, -R27 ;  /* 0x0000000330bc7223 */ /* 0x080fe2000001081b */
[----:B------:R-:W-:Y:S01]  /*16fe0*/  FADD.FTZ R8, R20, R35 ;  /* 0x0000002314087221 */ /* 0x000fe20000010000 */
[-CC-:B------:R-:W-:Y:S01]  /*16ff0*/  FFMA.FTZ R29, R80, R3.reuse, -R27.reuse ;  /* 0x00000003501d7223 */ /* 0x180fe2000001081b */
[-CC-:B------:R-:W-:Y:S01]  /*17000*/  FFMA.FTZ R190, R86, R3.reuse, -R27.reuse ;  /* 0x0000000356be7223 */ /* 0x180fe2000001081b */
[----:B------:R-:W1:Y:S01]  /*17010*/  MUFU.EX2 R202, R202 ;  /* 0x000000ca00ca7308 */ /* 0x000e620000000800 */
[----:B------:R-:W-:Y:S01]  /*17020*/  FADD.FTZ R37, R193, R8 ;  /* 0x00000008c1257221 */ /* 0x000fe20000010000 */
[-CC-:B------:R-:W-:Y:S01]  /*17030*/  FFMA.FTZ R31, R78, R3.reuse, -R27.reuse ;  /* 0x000000034e1f7223 */ /* 0x180fe2000001081b */
[-CC-:B------:R-:W-:Y:S01]  /*17040*/  FFMA.FTZ R184, R88, R3.reuse, -R27.reuse ;  /* 0x0000000358b87223 */ /* 0x180fe2000001081b */
[-C--:B------:R-:W-:Y:S01]  /*17050*/  FFMA.FTZ R33, R92, R3.reuse, -R27 ;  /* 0x000000035c217223 */ /* 0x080fe2000001081b */
[----:B------:R-:W-:Y:S01]  /*17060*/  FADD.FTZ R8, R74, R37 ;  /* 0x000000254a087221 */ /* 0x000fe20000010000 */
[-CC-:B------:R-:W-:Y:S01]  /*17070*/  FFMA.FTZ R186, R76, R3.reuse, -R27.reuse ;  /* 0x000000034cba7223 */ /* 0x180fe2000001081b */
[-C--:B------:R-:W-:Y:S01]  /*17080*/  FFMA.FTZ R90, R90, R3.reuse, -R27 ;  /* 0x000000035a5a7223 */ /* 0x080fe2000001081b */
[----:B------:R-:W2:Y:S01]  /*17090*/  MUFU.EX2 R11, R11 ;  /* 0x0000000b000b7308 */ /* 0x000ea20000000800 */
[----:B0-----:R-:W-:Y:S01]  /*170a0*/  FADD.FTZ R7, R200, R9 ;  /* 0x00000009c8077221 */ /* 0x001fe20000010000 */
[----:B------:R-:W-:Y:S01]  /*170b0*/  FADD.FTZ R37, R195, R8 ;  /* 0x00000008c3257221 */ /* 0x000fe20000010000 */
[-CC-:B------:R-:W-:Y:S01]  /*170c0*/  FFMA.FTZ R94, R94, R3.reuse, -R27.reuse ;  /* 0x000000035e5e7223 */ /* 0x180fe2000001081b */
[-CC-:B------:R-:W-:Y:S01]  /*170d0*/  FFMA.FTZ R72, R72, R3.reuse, -R27.reuse ;  /* 0x0000000348487223 */ /* 0x180fe2000001081b */
[-C--:B------:R-:W-:Y:S01]  /*170e0*/  FFMA.FTZ R96, R96, R3.reuse, -R27 ;  /* 0x0000000360607223 */ /* 0x080fe2000001081b */
[----:B------:R-:W-:Y:S01]  /*170f0*/  FADD.FTZ R8, R70, R37 ;  /* 0x0000002546087221 */ /* 0x000fe20000010000 */
[-C--:B------:R-:W-:Y:S01]  /*17100*/  FFMA.FTZ R98, R98, R3.reuse, -R27 ;  /* 0x0000000362627223 */ /* 0x080fe2000001081b */
[----:B------:R-:W0:Y:S01]  /*17110*/  MUFU.EX2 R196, R196 ;  /* 0x000000c400c47308 */ /* 0x000e220000000800 */
[----:B-1----:R-:W-:Y:S01]  /*17120*/  FADD.FTZ R6, R202, R7 ;  /* 0x00000007ca067221 */ /* 0x002fe20000010000 */
[----:B------:R-:W-:Y:S01]  /*17130*/  IADD3 R7, R39, R228, -R224 ;  /* 0x000000e427077210 */ /* 0x000fe20007ffe8e0 */
[----:B------:R-:W-:Y:S01]  /*17140*/  FADD.FTZ R37, R189, R8 ;  /* 0x00000008bd257221 */ /* 0x000fe20000010000 */
[-CC-:B------:R-:W-:Y:S01]  /*17150*/  FFMA.FTZ R100, R100, R3.reuse, -R27.reuse ;  /* 0x0000000364647223 */ /* 0x180fe2000001081b */
[-CC-:B------:R-:W-:Y:S01]  /*17160*/  FFMA.FTZ R68, R68, R3.reuse, -R27.reuse ;  /* 0x0000000344447223 */ /* 0x180fe2000001081b */
[-CC-:B------:R-:W-:Y:S01]  /*17170*/  FFMA.FTZ R102, R102, R3.reuse, -R27.reuse ;  /* 0x0000000366667223 */ /* 0x180fe2000001081b */
[----:B------:R-:W-:Y:S01]  /*17180*/  FFMA.FTZ R104, R104, R3, -R27 ;  /* 0x0000000368687223 */ /* 0x000fe2000001081b */
[----:B------:R-:W1:Y:S01]  /*17190*/  MUFU.EX2 R13, R13 ;  /* 0x0000000d000d7308 */ /* 0x000e620000000800 */
[----:B--2---:R-:W-:Y:S01]  /*171a0*/  FADD.FTZ R35, R11, R6 ;  /* 0x000000060b237221 */ /* 0x004fe20000010000 */
[----:B------:R-:W-:-:S02]  /*171b0*/  F2FP.F16.F32.PACK_AB R200, R9, R200 ;  /* 0x000000c809c8723e */ /* 0x000fc400000000ff */
[----:B------:R-:W-:Y:S02]  /*171c0*/  CS2R R92, SRZ ;  /* 0x00000000005c7805 */ /* 0x000fe4000001ff00 */
[----:B------:R-:W-:Y:S02]  /*171d0*/  F2FP.F16.F32.PACK_AB R202, R11, R202 ;  /* 0x000000ca0bca723e */ /* 0x000fe400000000ff */
[----:B------:R-:W-:Y:S02]  /*171e0*/  CS2R R88, SRZ ;  /* 0x0000000000587805 */ /* 0x000fe4000001ff00 */
[----:B------:R-:W-:Y:S02]  /*171f0*/  F2FP.F16.F32.PACK_AB R193, R74, R193 ;  /* 0x000000c14ac1723e */ /* 0x000fe400000000ff */
[----:B------:R-:W-:Y:S01]  /*17200*/  CS2R R86, SRZ ;  /* 0x0000000000567805 */ /* 0x000fe2000001ff00 */
[----:B------:R-:W2:Y:S01]  /*17210*/  MUFU.EX2 R198, R198 ;  /* 0x000000c600c67308 */ /* 0x000ea20000000800 */
[----:B0-----:R-:W-:Y:S01]  /*17220*/  FADD.FTZ R6, R196, R35 ;  /* 0x00000023c4067221 */ /* 0x001fe20000010000 */
[----:B------:R-:W-:-:S02]  /*17230*/  F2FP.F16.F32.PACK_AB R195, R70, R195 ;  /* 0x000000c346c3723e */ /* 0x000fc400000000ff */
[----:B------:R-:W-:Y:S02]  /*17240*/  CS2R R84, SRZ ;  /* 0x0000000000547805 */ /* 0x000fe4000001ff00 */
[----:B------:R-:W-:Y:S02]  /*17250*/  F2FP.F16.F32.PACK_AB R189, R66, R189 ;  /* 0x000000bd42bd723e */ /* 0x000fe400000000ff */
[----:B------:R-:W-:Y:S02]  /*17260*/  CS2R R82, SRZ ;  /* 0x0000000000527805 */ /* 0x000fe4000001ff00 */
[----:B------:R-:W-:Y:S02]  /*17270*/  F2FP.F16.F32.PACK_AB R199, R20, R199 ;  /* 0x000000c714c7723e */ /* 0x000fe400000000ff */
[----:B------:R-:W-:Y:S01]  /*17280*/  CS2R R80, SRZ ;  /* 0x0000000000507805 */ /* 0x000fe2000001ff00 */
[----:B------:R-:W0:Y:S01]  /*17290*/  MUFU.EX2 R15, R15 ;  /* 0x0000000f000f7308 */ /* 0x000e220000000800 */
[C---:B-1----:R-:W-:Y:S01]  /*172a0*/  FADD.FTZ R35, R13.reuse, R6 ;  /* 0x000000060d237221 */ /* 0x042fe20000010000 */
[----:B------:R-:W-:Y:S01]  /*172b0*/  IMAD.MOV.U32 R6, RZ, RZ, RZ ;  /* 0x000000ffff067224 */ /* 0x000fe200078e00ff */
[----:B------:R-:W-:-:S02]  /*172c0*/  F2FP.F16.F32.PACK_AB R196, R13, R196 ;  /* 0x000000c40dc4723e */ /* 0x000fc400000000ff */
[----:B------:R-:W-:Y:S02]  /*172d0*/  CS2R R78, SRZ ;  /* 0x00000000004e7805 */ /* 0x000fe4000001ff00 */
[----:B------:R-:W-:Y:S01]  /*172e0*/  CS2R R76, SRZ ;  /* 0x00000000004c7805 */ /* 0x000fe2000001ff00 */
[----:B------:R-:W-:-:S04]  /*172f0*/  IMAD.HI R24, R7, -0x6db6db6d, R6 ;  /* 0x9249249307187827 */ /* 0x000fc800078e0206 */
[----:B------:R-:W-:Y:S01]  /*17300*/  FADD.FTZ R6, R66, R37 ;  /* 0x0000002542067221 */ /* 0x000fe20000010000 */
[----:B------:R-:W1:Y:S01]  /*17310*/  MUFU.EX2 R192, R192 ;  /* 0x000000c000c07308 */ /* 0x000e620000000800 */
[----:B--2---:R-:W-:Y:S01]  /*17320*/  FADD.FTZ R0, R198, R35 ;  /* 0x00000023c6007221 */ /* 0x004fe20000010000 */
[----:B------:R-:W-:Y:S01]  /*17330*/  CS2R R74, SRZ ;  /* 0x00000000004a7805 */ /* 0x000fe2000001ff00 */
[----:B------:R-:W-:Y:S01]  /*17340*/  FADD.FTZ R37, R191, R6 ;  /* 0x00000006bf257221 */ /* 0x000fe20000010000 */
[C---:B------:R-:W-:Y:S02]  /*17350*/  F2FP.F16.F32.PACK_AB R191, R60.reuse, R191 ;  /* 0x000000bf3cbf723e */ /* 0x040fe400000000ff */
[----:B------:R-:W-:Y:S02]  /*17360*/  CS2R R70, SRZ ;  /* 0x0000000000467805 */ /* 0x000fe4000001ff00 */
[----:B------:R-:W-:Y:S01]  /*17370*/  CS2R R66, SRZ ;  /* 0x0000000000427805 */ /* 0x000fe2000001ff00 */
[----:B------:R-:W-:Y:S01]  /*17380*/  FADD.FTZ R6, R60, R37 ;  /* 0x000000253c067221 */ /* 0x000fe20000010000 */
[----:B------:R-:W2:Y:S01]  /*17390*/  MUFU.EX2 R21, R21 ;  /* 0x0000001500157308 */ /* 0x000ea20000000800 */
[C---:B0-----:R-:W-:Y:S01]  /*173a0*/  FADD.FTZ R35, R15.reuse, R0 ;  /* 0x000000000f237221 */ /* 0x041fe20000010000 */
[----:B------:R-:W-:Y:S01]  /*173b0*/  F2FP.F16.F32.PACK_AB R198, R15, R198 ;  /* 0x000000c60fc6723e */ /* 0x000fe200000000ff */
[----:B------:R-:W-:Y:S01]  /*173c0*/  FADD.FTZ R39, R185, R6 ;  /* 0x00000006b9277221 */ /* 0x000fe20000010000 */
[----:B------:R-:W-:-:S02]  /*173d0*/  F2FP.F16.F32.PACK_AB R185, R58, R185 ;  /* 0x000000b93ab9723e */ /* 0x000fc400000000ff */
[----:B------:R-:W-:Y:S02]  /*173e0*/  CS2R R60, SRZ ;  /* 0x00000000003c7805 */ /* 0x000fe4000001ff00 */
[----:B------:R-:W-:Y:S01]  /*173f0*/  CS2R R56, SRZ ;  /* 0x0000000000387805 */ /* 0x000fe2000001ff00 */
[----:B------:R-:W-:Y:S01]  /*17400*/  FADD.FTZ R6, R58, R39 ;  /* 0x000000273a067221 */ /* 0x000fe20000010000 */
[----:B------:R-:W0:Y:S01]  /*17410*/  MUFU.EX2 R194, R194 ;  /* 0x000000c200c27308 */ /* 0x000e220000000800 */
[----:B-1----:R-:W-:Y:S01]  /*17420*/  FADD.FTZ R0, R192, R35 ;  /* 0x00000023c0007221 */ /* 0x002fe20000010000 */
[----:B------:R-:W-:Y:S02]  /*17430*/  SHF.R.U32.HI R39, RZ, 0x1f, R24 ;  /* 0x0000001fff277819 */ /* 0x000fe40000011618 */
[----:B------:R-:W-:Y:S02]  /*17440*/  CS2R R58, SRZ ;  /* 0x00000000003a7805 */ /* 0x000fe4000001ff00 */
[----:B------:R-:W-:-:S02]  /*17450*/  CS2R R52, SRZ ;  /* 0x0000000000347805 */ /* 0x000fc4000001ff00 */
[----:B------:R-:W-:Y:S02]  /*17460*/  CS2R R48, SRZ ;  /* 0x0000000000307805 */ /* 0x000fe4000001ff00 */
[----:B------:R-:W-:Y:S02]  /*17470*/  LEA.HI.SX32 R8, R24, R39, 0x1a ;  /* 0x0000002718087211 */ /* 0x000fe400078fd2ff */
[----:B------:R-:W-:Y:S01]  /*17480*/  CS2R R44, SRZ ;  /* 0x00000000002c7805 */ /* 0x000fe2000001ff00 */
[----:B------:R-:W1:Y:S01]  /*17490*/  MUFU.EX2 R25, R25 ;  /* 0x0000001900197308 */ /* 0x000e620000000800 */
[----:B--2---:R-:W-:Y:S01]  /*174a0*/  FADD.FTZ R35, R21, R0 ;  /* 0x0000000015237221 */ /* 0x004fe20000010000 */
[----:B------:R-:W-:Y:S02]  /*174b0*/  VIMNMX R223, R225, R8, !PT ;  /* 0x00000008e1df7248 */ /* 0x000fe40007fe0100 */
[----:B------:R-:W-:Y:S02]  /*174c0*/  F2FP.F16.F32.PACK_AB R192, R21, R192 ;  /* 0x000000c015c0723e */ /* 0x000fe400000000ff */
[----:B------:R-:W-:-:S02]  /*174d0*/  ISETP.GE.AND P3, PT, R10, R223, PT ;  /* 0x000000df0a00720c */ /* 0x000fc40003f66270 */
[----:B------:R-:W2:Y:S01]  /*174e0*/  MUFU.EX2 R188, R188 ;  /* 0x000000bc00bc7308 */ /* 0x000ea20000000800 */
[----:B0-----:R-:W-:-:S07]  /*174f0*/  FADD.FTZ R0, R194, R35 ;  /* 0x00000023c2007221 */ /* 0x001fce0000010000 */
[----:B------:R-:W0:Y:S01]  /*17500*/  MUFU.EX2 R29, R29 ;  /* 0x0000001d001d7308 */ /* 0x000e220000000800 */
[C---:B-1----:R-:W-:Y:S01]  /*17510*/  FADD.FTZ R37, R25.reuse, R0 ;  /* 0x0000000019257221 */ /* 0x042fe20000010000 */
[----:B------:R-:W-:Y:S02]  /*17520*/  F2FP.F16.F32.PACK_AB R194, R25, R194 ;  /* 0x000000c219c2723e */ /* 0x000fe400000000ff */
[----:B------:R-:W-:-:S04]  /*17530*/  CS2R R24, SRZ ;  /* 0x0000000000187805 */ /* 0x000fc8000001ff00 */
[----:B------:R-:W1:Y:S01]  /*17540*/  MUFU.EX2 R190, R190 ;  /* 0x000000be00be7308 */ /* 0x000e620000000800 */
[----:B--2---:R-:W-:Y:S01]  /*17550*/  FADD.FTZ R0, R188, R37 ;  /* 0x00000025bc007221 */ /* 0x004fe20000010000 */
[----:B------:R-:W-:Y:S01]  /*17560*/  FADD.FTZ R37, R187, R6 ;  /* 0x00000006bb257221 */ /* 0x000fe20000010000 */
[----:B------:R-:W-:-:S03]  /*17570*/  F2FP.F16.F32.PACK_AB R187, R50, R187 ;  /* 0x000000bb32bb723e */ /* 0x000fc600000000ff */
[----:B------:R-:W-:Y:S01]  /*17580*/  FADD.FTZ R6, R50, R37 ;  /* 0x0000002532067221 */ /* 0x000fe20000010000 */
[----:B------:R-:W-:Y:S01]  /*17590*/  CS2R R50, SRZ ;  /* 0x0000000000327805 */ /* 0x000fe2000001ff00 */
[----:B------:R-:W2:Y:S01]  /*175a0*/  MUFU.EX2 R31, R31 ;  /* 0x0000001f001f7308 */ /* 0x000ea20000000800 */
[----:B0-----:R-:W-:Y:S01]  /*175b0*/  FADD.FTZ R27, R29, R0 ;  /* 0x000000001d1b7221 */ /* 0x001fe20000010000 */
[----:B------:R-:W-:Y:S01]  /*175c0*/  FADD.FTZ R39, R181, R6 ;  /* 0x00000006b5277221 */ /* 0x000fe20000010000 */
[----:B------:R-:W-:Y:S02]  /*175d0*/  F2FP.F16.F32.PACK_AB R188, R29, R188 ;  /* 0x000000bc1dbc723e */ /* 0x000fe400000000ff */
[----:B------:R-:W-:-:S03]  /*175e0*/  CS2R R28, SRZ ;  /* 0x00000000001c7805 */ /* 0x000fc6000001ff00 */
        /* <DEDUP_REMOVED lines=11> */
[C---:B--2---:R-:W-:Y:S01]  /*176a0*/  FADD.FTZ R37, R33.reuse, R0 ;  /* 0x0000000021257221 */ /* 0x044fe20000010000 */
[----:B------:R-:W-:Y:S02]  /*176b0*/  F2FP.F16.F32.PACK_AB R184, R33, R184 ;  /* 0x000000b821b8723e */ /* 0x000fe400000000ff */
[----:B------:R-:W-:-:S04]  /*176c0*/  CS2R R32, SRZ ;  /* 0x0000000000207805 */ /* 0x000fc8000001ff00 */
[----:B------:R-:W2:Y:S01]  /*176d0*/  MUFU.EX2 R34, R34 ;  /* 0x0000002200227308 */ /* 0x000ea20000000800 */
[----:B0-----:R-:W-:-:S07]  /*176e0*/  FADD.FTZ R39, R183, R6 ;  /* 0x00000006b7277221 */ /* 0x001fce0000010000 */
[----:B------:R0:W3:Y:S01]  /*176f0*/  MUFU.EX2 R7, R90 ;  /* 0x0000005a00077308 */ /* 0x0000e20000000800 */
[----:B-1----:R-:W-:-:S07]  /*17700*/  FADD.FTZ R0, R186, R37 ;  /* 0x00000025ba007221 */ /* 0x002fce0000010000 */
[----:B------:R-:W1:Y:S01]  /*17710*/  MUFU.EX2 R94, R94 ;  /* 0x0000005e005e7308 */ /* 0x000e620000000800 */
[C---:B--2---:R-:W-:Y:S01]  /*17720*/  FADD.FTZ R6, R34.reuse, R39 ;  /* 0x0000002722067221 */ /* 0x044fe20000010000 */
[----:B------:R-:W-:Y:S02]  /*17730*/  F2FP.F16.F32.PACK_AB R183, R34, R183 ;  /* 0x000000b722b7723e */ /* 0x000fe400000000ff */
[----:B0-----:R-:W-:-:S04]  /*17740*/  CS2R R90, SRZ ;  /* 0x00000000005a7805 */ /* 0x001fc8000001ff00 */
[----:B------:R0:W2:Y:S01]  /*17750*/  MUFU.EX2 R35, R72 ;  /* 0x0000004800237308 */ /* 0x0000a20000000800 */
[C---:B---3--:R-:W-:Y:S01]  /*17760*/  FADD.FTZ R39, R7.reuse, R0 ;  /* 0x0000000007277221 */ /* 0x048fe20000010000 */
[----:B------:R-:W-:-:S06]  /*17770*/  F2FP.F16.F32.PACK_AB R186, R7, R186 ;  /* 0x000000ba07ba723e */ /* 0x000fcc00000000ff */
[----:B------:R-:W3:Y:S01]  /*17780*/  MUFU.EX2 R96, R96 ;  /* 0x0000006000607308 */ /* 0x000ee20000000800 */
[----:B-1----:R-:W-:Y:S01]  /*17790*/  FADD.FTZ R0, R94, R39 ;  /* 0x000000275e007221 */ /* 0x002fe20000010000 */
[----:B0-----:R-:W-:-:S06]  /*177a0*/  CS2R R72, SRZ ;  /* 0x0000000000487805 */ /* 0x001fcc000001ff00 */
[----:B------:R0:W1:Y:S01]  /*177b0*/  MUFU.EX2 R27, R98 ;  /* 0x00000062001b7308 */ /* 0x0000620000000800 */
[C---:B--2---:R-:W-:Y:S01]  /*177c0*/  FADD.FTZ R39, R35.reuse, R0 ;  /* 0x0000000023277221 */ /* 0x044fe20000010000 */
[----:B------:R-:W-:Y:S02]  /*177d0*/  F2FP.F16.F32.PACK_AB R180, R35, R94 ;  /* 0x0000005e23b4723e */ /* 0x000fe400000000ff */
[----:B------:R-:W-:Y:S02]  /*177e0*/  CS2R R94, SRZ ;  /* 0x00000000005e7805 */ /* 0x000fe4000001ff00 */
[----:B------:R-:W-:Y:S02]  /*177f0*/  CS2R R34, SRZ ;  /* 0x0000000000227805 */ /* 0x000fe4000001ff00 */
[----:B------:R-:W2:Y:S01]  /*17800*/  MUFU.EX2 R177, R177 ;  /* 0x000000b100b17308 */ /* 0x000ea20000000800 */
[----:B---3--:R-:W-:Y:S01]  /*17810*/  FADD.FTZ R0, R96, R39 ;  /* 0x0000002760007221 */ /* 0x008fe20000010000 */
[----:B0-----:R-:W-:-:S06]  /*17820*/  CS2R R98, SRZ ;  /* 0x0000000000627805 */ /* 0x001fcc000001ff00 */
[----:B------:R-:W0:Y:S01]  /*17830*/  MUFU.EX2 R100, R100 ;  /* 0x0000006400647308 */ /* 0x000e220000000800 */
[C---:B-1----:R-:W-:Y:S01]  /*17840*/  FADD.FTZ R39, R27.reuse, R0 ;  /* 0x000000001b277221 */ /* 0x042fe20000010000 */
[----:B------:R-:W-:Y:S02]  /*17850*/  F2FP.F16.F32.PACK_AB R182, R27, R96 ;  /* 0x000000601bb6723e */ /* 0x000fe400000000ff */
[----:B------:R-:W-:-:S04]  /*17860*/  CS2R R96, SRZ ;  /* 0x0000000000607805 */ /* 0x000fc8000001ff00 */
[----:B------:R-:W1:Y:S01]  /*17870*/  MUFU.EX2 R30, R30 ;  /* 0x0000001e001e7308 */ /* 0x000e620000000800 */
[----:B--2---:R-:W-:-:S07]  /*17880*/  FADD.FTZ R41, R177, R6 ;  /* 0x00000006b1297221 */ /* 0x004fce0000010000 */
[----:B------:R2:W3:Y:S01]  /*17890*/  MUFU.EX2 R37, R68 ;  /* 0x0000004400257308 */ /* 0x0004e20000000800 */
[----:B0-----:R-:W-:Y:S01]  /*178a0*/  FADD.FTZ R0, R100, R39 ;  /* 0x0000002764007221 */ /* 0x001fe20000010000 */
[----:B------:R-:W-:-:S06]  /*178b0*/  CS2R R38, SRZ ;  /* 0x0000000000267805 */ /* 0x000fcc000001ff00 */
[----:B------:R-:W0:Y:S01]  /*178c0*/  MUFU.EX2 R179, R179 ;  /* 0x000000b300b37308 */ /* 0x000e220000000800 */
[C---:B-1----:R-:W-:Y:S01]  /*178d0*/  FADD.FTZ R6, R30.reuse, R41 ;  /* 0x000000291e067221 */ /* 0x042fe20000010000 */
[----:B------:R-:W-:Y:S02]  /*178e0*/  F2FP.F16.F32.PACK_AB R177, R30, R177 ;  /* 0x000000b11eb1723e */ /* 0x000fe400000000ff */
[----:B--2---:R-:W-:Y:S02]  /*178f0*/  CS2R R68, SRZ ;  /* 0x0000000000447805 */ /* 0x004fe4000001ff00 */
[----:B------:R-:W-:Y:S02]  /*17900*/  CS2R R30, SRZ ;  /* 0x00000000001e7805 */ /* 0x000fe4000001ff00 */
[----:B------:R-:W1:Y:S01]  /*17910*/  MUFU.EX2 R102, R102 ;  /* 0x0000006600667308 */ /* 0x000e620000000800 */
[C---:B---3--:R-:W-:Y:S01]  /*17920*/  FADD.FTZ R11, R37.reuse, R0 ;  /* 0x00000000250b7221 */ /* 0x048fe20000010000 */
[----:B------:R-:W-:-:S02]  /*17930*/  F2FP.F16.F32.PACK_AB R176, R37, R100 ;  /* 0x0000006425b0723e */ /* 0x000fc400000000ff */
[----:B------:R-:W-:Y:S02]  /*17940*/  CS2R R100, SRZ ;  /* 0x0000000000647805 */ /* 0x000fe4000001ff00 */
[----:B------:R-:W-:Y:S02]  /*17950*/  CS2R R36, SRZ ;  /* 0x0000000000247805 */ /* 0x000fe4000001ff00 */
[----:B------:R-:W2:Y:S01]  /*17960*/  MUFU.EX2 R26, R26 ;  /* 0x0000001a001a7308 */ /* 0x000ea20000000800 */
[----:B0-----:R-:W-:-:S07]  /*17970*/  FADD.FTZ R41, R179, R6 ;  /* 0x00000006b3297221 */ /* 0x001fce0000010000 */
[----:B------:R0:W3:Y:S01]  /*17980*/  MUFU.EX2 R9, R104 ;  /* 0x0000006800097308 */ /* 0x0000e20000000800 */
[----:B-1----:R-:W-:Y:S01]  /*17990*/  FADD.FTZ R0, R102, R11 ;  /* 0x0000000b66007221 */ /* 0x002fe20000010000 */
[C---:B--2---:R-:W-:Y:S01]  /*179a0*/  FADD.FTZ R6, R26.reuse, R41 ;  /* 0x000000291a067221 */ /* 0x044fe20000010000 */
[----:B------:R-:W-:Y:S02]  /*179b0*/  F2FP.F16.F32.PACK_AB R179, R26, R179 ;  /* 0x000000b31ab3723e */ /* 0x000fe400000000ff */
[----:B0-----:R-:W-:Y:S02]  /*179c0*/  CS2R R104, SRZ ;  /* 0x0000000000687805 */ /* 0x001fe4000001ff00 */
[----:B------:R-:W-:Y:S02]  /*179d0*/  CS2R R40, SRZ ;  /* 0x0000000000287805 */ /* 0x000fe4000001ff00 */
[----:B------:R-:W-:Y:S01]  /*179e0*/  CS2R R26, SRZ ;  /* 0x00000000001a7805 */ /* 0x000fe2000001ff00 */
[C---:B---3--:R-:W-:Y:S01]  /*179f0*/  FADD.FTZ R7, R9.reuse, R0 ;  /* 0x0000000009077221 */ /* 0x048fe20000010000 */
[----:B------:R-:W-:Y:S01]  /*17a00*/  F2FP.F16.F32.PACK_AB R178, R9, R102 ;  /* 0x0000006609b2723e */ /* 0x000fe200000000ff */
[----:B------:R-:W-:Y:S01]  /*17a10*/  IMAD.MOV.U32 R0, RZ, RZ, 0x3f800000 ;  /* 0x3f800000ff007424 */ /* 0x000fe200078e00ff */
[----:B------:R-:W-:Y:S01]  /*17a20*/  CS2R R102, SRZ ;  /* 0x0000000000667805 */ /* 0x000fe2000001ff00 */
[----:B------:R-:W-:Y:S06]  /*17a30*/  @!P3 BRA `(.L_x_2691) ;  /* 0x0000005c0050b947 */ /* 0x000fec0003800000 */
[----:B------:R-:W-:Y:S01]  /*17a40*/  BSSY B1, `(.L_x_2691) ;  /* 0x00005d3000017945 */ /* 0x000fe20003800000 */
[----:B------:R-:W-:Y:S01]  /*17a50*/  IMAD.MOV.U32 R8, RZ, RZ, R5 ;  /* 0x000000ffff087224 */ /* 0x000fe200078e0005 */
[----:B------:R-:W-:Y:S01]  /*17a60*/  MOV R12, R205 ;  /* 0x000000cd000c7202 */ /* 0x000fe20000000f00 */
[----:B------:R-:W-:Y:S02]  /*17a70*/  IMAD.MOV.U32 R9, RZ, RZ, R4 ;  /* 0x000000ffff097224 */ /* 0x000fe400078e0004 */
[----:B------:R-:W-:Y:S02]  /*17a80*/  IMAD.MOV.U32 R11, RZ, RZ, R208 ;  /* 0x000000ffff0b7224 */ /* 0x000fe400078e00d0 */
[----:B------:R-:W-:Y:S02]  /*17a90*/  IMAD.MOV.U32 R2, RZ, RZ, 0x3f800000 ;  /* 0x3f800000ff027424 */ /* 0x000fe400078e00ff */
[----:B------:R-:W-:-:S07]  /*17aa0*/  IMAD.MOV.U32 R119, RZ, RZ, RZ ;  /* 0x000000ffff777224 */ /* 0x000fce00078e00ff */
.L_x_2702:
[----:B------:R-:W-:-:S05]  /*17ab0*/  VIADD R3, R12, 0x1 ;  /* 0x000000010c037836 */ /* 0x000fca0000000000 */
[----:B------:R-:W-:-:S04]  /*17ac0*/  ISETP.NE.AND P3, PT, R3, 0x2, PT ;  /* 0x000000020300780c */ /* 0x000fc80003f65270 */
[----:B------:R-:W-:Y:S02]  /*17ad0*/  SEL R208, RZ, 0x1, P3 ;  /* 0x00000001ffd07807 */ /* 0x000fe40001800000 */
[----:B------:R-:W-:Y:S02]  /*17ae0*/  SEL R205, R3, RZ, P3 ;  /* 0x000000ff03cd7207 */ /* 0x000fe40001800000 */
[----:B------:R-:W-:Y:S01]  /*17af0*/  LOP3.LUT R208, R11, R208, RZ, 0x3c, !PT ;  /* 0x000000d00bd07212 */ /* 0x000fe200078e3cff */
[----:B------:R-:W-:Y:S06]  /*17b00*/  @!P0 BRA `(.L_x_2692) ;  /* 0x0000000000048947 */ /* 0x000fec0003800000 */
[----:B------:R-:W-:Y:S01]  /*17b10*/  BPT.TRAP 0x1 ;  /* 0x000000040000795c */ /* 0x000fe20000300000 */
.L_x_2692:
[----:B------:R-:W-:Y:S01]  /*17b20*/  IMAD R13, R205, 0x8, R16 ;  /* 0x00000008cd0d7824 */ /* 0x000fe200078e0210 */
[----:B------:R-:W-:-:S04]  /*17b30*/  SHF.L.U32 R4, R208, 0x1f, RZ ;  /* 0x0000001fd0047819 */ /* 0x000fc800000006ff */
[----:B------:R0:W1:Y:S01]  /*17b40*/  SYNCS.PHASECHK.TRANS64.TRYWAIT P3, [R13+URZ+0x36830], R4 ;  /* 0x036830040d0075a7 */ /* 0x000062000806017f */
[----:B------:R-:W-:Y:S05]  /*17b50*/  @!P0 BRA `(.L_x_2693) ;  /* 0x0000000000048947 */ /* 0x000fea0003800000 */
[----:B------:R-:W-:Y:S01]  /*17b60*/  BPT.TRAP 0x1 ;  /* 0x000000040000795c */ /* 0x000fe20000300000 */
.L_x_2693:
[----:B------:R-:W-:Y:S01]  /*17b70*/  IMAD R3, R205, 0xa80, R222 ;  /* 0x00000a80cd037824 */ /* 0x000fe200078e02de */
[----:B------:R-:W-:Y:S03]  /*17b80*/  BSSY B2, `(.L_x_2694) ;  /* 0x0000006000027945 */ /* 0x000fe60003800000 */
[C---:B------:R-:W-:Y:S01]  /*17b90*/  VIADD R124, R3.reuse, 0x100 ;  /* 0x00000100037c7836 */ /* 0x040fe20000000000 */
[----:B------:R-:W-:Y:S01]  /*17ba0*/  IADD3 R122, R3, 0x80, RZ ;  /* 0x00000080037a7810 */ /* 0x000fe20007ffe0ff */
[----:B-1----:R-:W-:Y:S06]  /*17bb0*/  @P3 BRA `(.L_x_2695) ;  /* 0x0000000000083947 */ /* 0x002fec0003800000 */
[----:B------:R-:W1:Y:S02]  /*17bc0*/  SYNCS.PHASECHK.TRANS64.TRYWAIT P3, [R13+URZ+0x36830], R4 ;  /* 0x036830040d0075a7 */ /* 0x000e64000806017f */
[----:B-1----:R-:W-:Y:S05]  /*17bd0*/  @!P3 BRA `(.L_x_2696) ;  /* 0x000001980084b947 */ /* 0x002fea0003800000 */
.L_x_2695:
[----:B------:R-:W-:Y:S05]  /*17be0*/  BSYNC B2 ;  /* 0x0000000000027941 */ /* 0x000fea0003800000 */
.L_x_2694:
[----:B------:R-:W2:Y:S01]  /*17bf0*/  LDL.64 R20, [R1+0x30] ;  /* 0x0000300001147983 */ /* 0x000ea20000100a00 */
[----:B------:R-:W-:Y:S02]  /*17c00*/  IMAD.MOV.U32 R120, RZ, RZ, R3 ;  /* 0x000000ffff787224 */ /* 0x000fe400078e0003 */
[----:B------:R-:W-:Y:S01]  /*17c10*/  IMAD.MOV.U32 R121, RZ, RZ, 0x40000040 ;  /* 0x40000040ff797424 */ /* 0x000fe200078e00ff */
[----:B------:R-:W3:Y:S02]  /*17c20*/  LDL.64 R14, [R1+0x28] ;  /* 0x00002800010e7983 */ /* 0x000ee40000100a00 */
[----:B------:R-:W-:Y:S02]  /*17c30*/  R2UR UR6, R120 ;  /* 0x00000000780672ca */ /* 0x000fe400000e0000 */
[----:B------:R-:W-:Y:S01]  /*17c40*/  R2UR UR7, R121 ;  /* 0x00000000790772ca */ /* 0x000fe200000e0000 */
[----:B------:R-:W-:Y:S01]  /*17c50*/  WARPGROUP.ARRIVE ;  /* 0x00000000000079c5 */ /* 0x000fe20000000000 */
[----:B------:R-:W-:Y:S01]  /*17c60*/  IMAD.MOV.U32 R123, RZ, RZ, 0x40000040 ;  /* 0x40000040ff7b7424 */ /* 0x000fe200078e00ff */
[----:B------:R-:W-:Y:S01]  /*17c70*/  R2UR UR22, R122 ;  /* 0x000000007a1672ca */ /* 0x000fe200000e0000 */
[----:B------:R4:W-:Y:S03]  /*17c80*/  STL.64 [R1+0x88], R8 ;  /* 0x0000880801007387 */ /* 0x0009e60000100a00 */
[----:B------:R-:W-:Y:S01]  /*17c90*/  R2UR UR23, R123 ;  /* 0x000000007b1772ca */ /* 0x000fe200000e0000 */
[----:B------:R-:W-:Y:S01]  /*17ca0*/  IMAD.MOV.U32 R120, RZ, RZ, R124 ;  /* 0x000000ffff787224 */ /* 0x000fe200078e007c */
[----:B------:R-:W-:Y:S01]  /*17cb0*/  R2UR UR19, R121 ;  /* 0x00000000791372ca */ /* 0x000fe200000e0000 */
[----:B------:R0:W-:Y:S03]  /*17cc0*/  STL.64 [R1+0x80], R6 ;  /* 0x0000800601007387 */ /* 0x0001e60000100a00 */
[----:B------:R-:W-:-:S02]  /*17cd0*/  R2UR UR18, R120 ;  /* 0x00000000781272ca */ /* 0x000fc400000e0000 */
[----:B------:R-:W-:Y:S02]  /*17ce0*/  IADD3 R122, R3, 0x180, RZ ;  /* 0x00000180037a7810 */ /* 0x000fe40007ffe0ff */
[----:B------:R-:W-:Y:S02]  /*17cf0*/  R2UR UR15, R123 ;  /* 0x000000007b0f72ca */ /* 0x000fe400000e0000 */
[----:B------:R-:W-:Y:S02]  /*17d00*/  R2UR UR35, R121 ;  /* 0x00000000792372ca */ /* 0x000fe400000e0000 */
[----:B--2---:R-:W-:Y:S02]  /*17d10*/  R2UR UR8, R20 ;  /* 0x00000000140872ca */ /* 0x004fe400000e0000 */
[----:B------:R-:W-:Y:S01]  /*17d20*/  R2UR UR9, R21 ;  /* 0x00000000150972ca */ /* 0x000fe200000e0000 */
[----:B------:R-:W-:Y:S01]  /*17d30*/  VIADD R124, R3, 0x280 ;  /* 0x00000280037c7836 */ /* 0x000fe20000000000 */
[----:B------:R-:W-:Y:S01]  /*17d40*/  MOV R125, 0x40000040 ;  /* 0x40000040007d7802 */ /* 0x000fe20000000f00 */
[----:B----4-:R-:W2:Y:S01]  /*17d50*/  LDL.64 R8, [R1+0x18] ;  /* 0x0000180001087983 */ /* 0x010ea20000100a00 */
[----:B------:R-:W-:-:S02]  /*17d60*/  R2UR UR27, R123 ;  /* 0x000000007b1b72ca */ /* 0x000fc400000e0000 */
[----:B---3--:R-:W-:Y:S01]  /*17d70*/  R2UR UR46, R14 ;  /* 0x000000000e2e72ca */ /* 0x008fe200000e0000 */
[----:B------:R-:W-:Y:S01]  /*17d80*/  VIADD R210, R3, 0x84 ;  /* 0x0000008403d27836 */ /* 0x000fe20000000000 */
[----:B------:R-:W-:Y:S01]  /*17d90*/  R2UR UR47, R15 ;  /* 0x000000000f2f72ca */ /* 0x000fe200000e0000 */
[----:B------:R-:W-:Y:S01]  /*17da0*/  IMAD.MOV.U32 R211, RZ, RZ, 0x40000040 ;  /* 0x40000040ffd37424 */ /* 0x000fe200078e00ff */
[----:B0-----:R-:W3:Y:S01]  /*17db0*/  LDL.64 R6, [R1+0x10] ;  /* 0x0000100001067983 */ /* 0x001ee20000100a00 */
[----:B------:R-:W-:Y:S02]  /*17dc0*/  UMOV UR4, UR8 ;  /* 0x0000000800047c82 */ /* 0x000fe40008000000 */
[----:B------:R-:W-:Y:S02]  /*17dd0*/  UMOV UR5, UR9 ;  /* 0x0000000900057c82 */ /* 0x000fe40008000000 */
[----:B------:R-:W-:Y:S01]  /*17de0*/  HGMMA.64x16x16.F32 R168, gdesc[UR4], RZ, !UPT, gsb0 ;  /* 0x0020000004a879f0 */ /* 0x000fe2000c0008ff */
[----:B------:R-:W-:Y:S01]  /*17df0*/  UMOV UR20, UR8 ;  /* 0x0000000800147c82 */ /* 0x000fe20008000000 */
[----:B------:R-:W-:Y:S01]  /*17e00*/  UMOV UR21, UR9 ;  /* 0x0000000900157c82 */ /* 0x000fe20008000000 */
[----:B------:R-:W-:-:S02]  /*17e10*/  WARPGROUP.DEPBAR.LE gsb0, 0x0 ;  /* 0x00008000000079c5 */ /* 0x000fc40000010000 */
        /* <DEDUP_REMOVED lines=9> */
[----:B------:R-:W-:Y:S01]  /*17eb0*/  UMOV UR13, UR9 ;  /* 0x00000009000d7c82 */ /* 0x000fe20008000000 */
[----:B------:R-:W-:Y:S01]  /*17ec0*/  VIADD R120, R3, 0x200 ;  /* 0x0000020003787836 */ /* 0x000fe20000000000 */
[----:B------:R-:W-:Y:S02]  /*17ed0*/  WARPGROUP.DEPBAR.LE gsb0, 0x0 ;  /* 0x00008000000079c5 */ /* 0x000fe40000010000 */
[----:B------:R-:W-:-:S07]  /*17ee0*/  WARPGROUP.ARRIVE ;  /* 0x00000000000079c5 */ /* 0x000fce0000000000 */
[----:B------:R-:W-:Y:S01]  /*17ef0*/  HGMMA.64x16x16.F32 R144, gdesc[UR12], RZ, !UPT, gsb0 ;  /* 0x002000000c9079f0 */ /* 0x000fe2000c0008ff */
[----:B------:R-:W-:Y:S01]  /*17f00*/  R2UR UR34, R120 ;  /* 0x00000000782272ca */ /* 0x000fe200000e0000 */
[----:B------:R-:W-:Y:S01]  /*17f10*/  UMOV UR32, UR8 ;  /* 0x0000000800207c82 */ /* 0x000fe20008000000 */
[----:B------:R-:W-:Y:S01]  /*17f20*/  UMOV UR33, UR9 ;  /* 0x0000000900217c82 */ /* 0x000fe20008000000 */
[----:B------:R-:W-:Y:S02]  /*17f30*/  WARPGROUP.DEPBAR.LE gsb0, 0x0 ;  /* 0x00008000000079c5 */ /* 0x000fe40000010000 */
[----:B------:R-:W-:-:S08]  /*17f40*/  WARPGROUP.ARRIVE ;  /* 0x00000000000079c5 */ /* 0x000fd00000000000 */
[----:B------:R-:W-:Y:S01]  /*17f50*/  HGMMA.64x16x16.F32 R136, gdesc[UR32], RZ, !UPT, gsb0 ;  /* 0x00200000208879f0 */ /* 0x000fe2000c0008ff */
[----:B------:R-:W-:Y:S02]  /*17f60*/  R2UR UR30, R124 ;  /* 0x000000007c1e72ca */ /* 0x000fe400000e0000 */
[----:B------:R-:W-:Y:S01]  /*17f70*/  R2UR UR31, R125 ;  /* 0x000000007d1f72ca */ /* 0x000fe200000e0000 */
[----:B------:R-:W-:Y:S01]  /*17f80*/  UMOV UR28, UR8 ;  /* 0x00000008001c7c82 */ /* 0x000fe20008000000 */
[----:B------:R-:W-:Y:S01]  /*17f90*/  UMOV UR29, UR9 ;  /* 0x00000009001d7c82 */ /* 0x000fe20008000000 */
[C---:B------:R-:W-:Y:S02]  /*17fa0*/  VIADD R120, R3.reuse, 0x2 ;  /* 0x0000000203787836 */ /* 0x040fe40000000000 */
[----:B------:R-:W-:Y:S02]  /*17fb0*/  IMAD.MOV.U32 R121, RZ, RZ, 0x40000040 ;  /* 0x40000040ff797424 */ /* 0x000fe400078e00ff */
[C---:B------:R-:W-:Y:S01]  /*17fc0*/  VIADD R122, R3.reuse, 0x300 ;  /* 0x00000300037a7836 */ /* 0x040fe20000000000 */
[----:B------:R-:W-:Y:S01]  /*17fd0*/  R2UR UR10, R120 ;  /* 0x00000000780a72ca */ /* 0x000fe200000e0000 */
[----:B------:R-:W-:Y:S01]  /*17fe0*/  VIADD R120, R3, 0x102 ;  /* 0x0000010203787836 */ /* 0x000fe20000000000 */
[----:B------:R-:W-:Y:S01]  /*17ff0*/  R2UR UR11, R121 ;  /* 0x00000000790b72ca */ /* 0x000fe200000e0000 */
[----:B------:R-:W-:Y:S01]  /*18000*/  IMAD.MOV.U32 R121, RZ, RZ, 0x40000040 ;  /* 0x40000040ff797424 */ /* 0x000fe200078e00ff */
[----:B------:R-:W-:-:S02]  /*18010*/  WARPGROUP.DEPBAR.LE gsb0, 0x0 ;  /* 0x00008000000079c5 */ /* 0x000fc40000010000 */
[----:B------:R-:W-:-:S06]  /*18020*/  WARPGROUP.ARRIVE ;  /* 0x00000000000079c5 */ /* 0x000fcc0000000000 */
[----:B------:R-:W-:Y:S01]  /*18030*/  HGMMA.64x16x16.F32 R128, gdesc[UR28], RZ, !UPT, gsb0 ;  /* 0x002000001c8079f0 */ /* 0x000fe2000c0008ff */
[----:B------:R-:W-:Y:S01]  /*18040*/  R2UR UR26, R122 ;  /* 0x000000007a1a72ca */ /* 0x000fe200000e0000 */
[C---:B------:R-:W-:Y:S01]  /*18050*/  VIADD R122, R3.reuse, 0x82 ;  /* 0x00000082037a7836 */ /* 0x040fe20000000000 */
[----:B------:R-:W-:Y:S01]  /*18060*/  R2UR UR22, R120 ;  /* 0x00000000781672ca */ /* 0x000fe200000e0000 */
[----:B------:R-:W-:Y:S01]  /*18070*/  VIADD R120, R3, 0x202 ;  /* 0x0000020203787836 */ /* 0x000fe20000000000 */
[----:B------:R-:W-:Y:S01]  /*18080*/  R2UR UR23, R121 ;  /* 0x00000000791772ca */ /* 0x000fe200000e0000 */
[----:B------:R-:W-:Y:S01]  /*18090*/  IMAD.MOV.U32 R121, RZ, RZ, 0x40000040 ;  /* 0x40000040ff797424 */ /* 0x000fe200078e00ff */
[----:B------:R-:W-:Y:S02]  /*180a0*/  MOV R123, 0x40000040 ;  /* 0x40000040007b7802 */ /* 0x000fe40000000f00 */
        /* <DEDUP_REMOVED lines=8> */
[----:B------:R-:W-:-:S02]  /*18130*/  R2UR UR18, R122 ;  /* 0x000000007a1272ca */ /* 0x000fc400000e0000 */
[----:B------:R-:W-:Y:S01]  /*18140*/  R2UR UR19, R123 ;  /* 0x000000007b1372ca */ /* 0x000fe200000e0000 */
[----:B------:R-:W-:Y:S01]  /*18150*/  IMAD.MOV.U32 R123, RZ, RZ, 0x40000040 ;  /* 0x40000040ff7b7424 */ /* 0x000fe200078e00ff */
[----:B------:R-:W-:Y:S02]  /*18160*/  R2UR UR34, R120 ;  /* 0x00000000782272ca */ /* 0x000fe400000e0000 */
[----:B------:R-:W-:Y:S01]  /*18170*/  R2UR UR35, R121 ;  /* 0x00000000792372ca */ /* 0x000fe200000e0000 */
[----:B------:R-:W-:Y:S01]  /*18180*/  IMAD.MOV.U32 R121, RZ, RZ, 0x40000040 ;  /* 0x40000040ff797424 */ /* 0x000fe200078e00ff */
[C---:B------:R-:W-:Y:S02]  /*18190*/  IADD3 R122, R3.reuse, 0x282, RZ ;  /* 0x00000282037a7810 */ /* 0x040fe40007ffe0ff */
[----:B------:R-:W-:Y:S02]  /*181a0*/  IADD3 R120, R3, 0x4, RZ ;  /* 0x0000000403787810 */ /* 0x000fe40007ffe0ff */
[----:B------:R-:W-:-:S02]  /*181b0*/  R2UR UR14, R122 ;  /* 0x000000007a0e72ca */ /* 0x000fc400000e0000 */
[----:B------:R-:W-:Y:S02]  /*181c0*/  R2UR UR15, R123 ;  /* 0x000000007b0f72ca */ /* 0x000fe400000e0000 */
        /* <DEDUP_REMOVED lines=29> */
[----:B------:R-:W-:Y:S01]  /*183a0*/  MOV R21, UR48 ;  /* 0x0000003000157c02 */ /* 0x000fe20008000f00 */
        /* <DEDUP_REMOVED lines=14> */
[----:B--2---:R-:W-:Y:S02]  /*18490*/  R2UR UR38, R8 ;  /* 0x00000000082672ca */ /* 0x004fe400000e0000 */
[----:B------:R-:W-:Y:S02]  /*184a0*/  R2UR UR39, R9 ;  /* 0x00000000092772ca */ /* 0x000fe400000e0000 */
[----:B------:R-:W-:Y:S01]  /*184b0*/  R2UR UR26, R210 ;  /* 0x00000000d21a72ca */ /* 0x000fe200000e0000 */
[----:B------:R0:W5:Y:S08]  /*184c0*/  LDL.LU.64 R8, [R1+0x88] ;  /* 0x0000880001087983 */ /* 0x0001700000300a00 */
[----:B------:R-:W-:-:S02]  /*184d0*/  UMOV UR28, UR38 ;  /* 0x00000026001c7c82 */ /* 0x000fc40008000000 */
[----:B------:R-:W-:Y:S01]  /*184e0*/  UMOV UR29, UR39 ;  /* 0x00000027001d7c82 */ /* 0x000fe20008000000 */
[----:B------:R-:W-:Y:S02]  /*184f0*/  WARPGROUP.DEPBAR.LE gsb0, 0x0 ;  /* 0x00008000000079c5 */ /* 0x000fe40000010000 */
[----:B------:R-:W-:-:S06]  /*18500*/  WARPGROUP.ARRIVE ;  /* 0x00000000000079c5 */ /* 0x000fcc0000000000 */
[----:B------:R-:W-:Y:S01]  /*18510*/  HGMMA.64x16x16.F32 R168, gdesc[UR28], R168, gsb0 ;  /* 0x002000001ca879f0 */ /* 0x000fe200080008a8 */
[----:B------:R-:W-:Y:S01]  /*18520*/  R2UR UR27, R211 ;  /* 0x00000000d31b72ca */ /* 0x000fe200000e0000 */
[----:B------:R-:W-:Y:S01]  /*18530*/  UMOV UR24, UR38 ;  /* 0x0000002600187c82 */ /* 0x000fe20008000000 */
[----:B------:R-:W-:Y:S01]  /*18540*/  UMOV UR25, UR39 ;  /* 0x0000002700197c82 */ /* 0x000fe20008000000 */
[----:B------:R-:W-:Y:S01]  /*18550*/  VIADD R210, R3, 0x104 ;  /* 0x0000010403d27836 */ /* 0x000fe20000000000 */
[----:B------:R-:W-:Y:S02]  /*18560*/  WARPGROUP.DEPBAR.LE gsb0, 0x0 ;  /* 0x00008000000079c5 */ /* 0x000fe40000010000 */
[----:B------:R-:W-:-:S07]  /*18570*/  WARPGROUP.ARRIVE ;  /* 0x00000000000079c5 */ /* 0x000fce0000000000 */
[----:B------:R-:W-:Y:S01]  /*18580*/  HGMMA.64x16x16.F32 R160, gdesc[UR24], R160, gsb0 ;  /* 0x0020000018a079f0 */ /* 0x000fe200080008a0 */
[----:B------:R-:W-:Y:S02]  /*18590*/  MOV R211, 0x40000040 ;  /* 0x4000004000d37802 */ /* 0x000fe40000000f00 */
        /* <DEDUP_REMOVED lines=43> */
[----:B------:R-:W-:Y:S01]  /*18850*/  VIADD R210, R3, 0x6 ;  /* 0x0000000603d27836 */ /* 0x000fe20000000000 */
[----:B------:R-:W-:Y:S02]  /*18860*/  MOV R211, 0x40000040 ;  /* 0x4000004000d37802 */ /* 0x000fe40000000f00 */
[----:B------:R-:W-:Y:S02]  /*18870*/  MOV R14, UR41 ;  /* 0x00000029000e7c02 */ /* 0x000fe40008000f00 */
[----:B------:R-:W-:Y:S02]  /*18880*/  MOV R15, UR40 ;  /* 0x00000028000f7c02 */ /* 0x000fe40008000f00 */
[----:B---3--:R-:W-:Y:S02]  /*18890*/  R2UR UR40, R6 ;  /* 0x00000000062872ca */ /* 0x008fe400000e0000 */
[----:B------:R-:W-:-:S02]  /*188a0*/  R2UR UR41, R7 ;  /* 0x00000000072972ca */ /* 0x000fc400000e0000 */
        /* <DEDUP_REMOVED lines=45> */
[----:B------:R-:W-:-:S04]  /*18b80*/  MOV R211, 0x40000040 ;  /* 0x4000004000d37802 */ /* 0x000fc80000000f00 */
        /* <DEDUP_REMOVED lines=21> */
[----:B------:R0:W5:Y:S01]  /*18ce0*/  LDL.LU.64 R6, [R1+0x80] ;  /* 0x0000800001067983 */ /* 0x0001620000300a00 */
        /* <DEDUP_REMOVED lines=12> */
[----:B------:R-:W2:Y:S08]  /*18db0*/  LDL.64 R210, [R1] ;  /* 0x0000000001d27983 */ /* 0x000eb00000100a00 */
[----:B------:R-:W-:-:S02]  /*18dc0*/  UMOV UR18, UR38 ;  /* 0x0000002600127c82 */ /* 0x000fc40008000000 */
[----:B------:R-:W-:Y:S01]  /*18dd0*/  UMOV UR19, UR39 ;  /* 0x0000002700137c82 */ /* 0x000fe20008000000 */
[----:B------:R-:W-:Y:S02]  /*18de0*/  WARPGROUP.DEPBAR.LE gsb0, 0x0 ;  /* 0x00008000000079c5 */ /* 0x000fe40000010000 */
[----:B------:R-:W-:-:S06]  /*18df0*/  WARPGROUP.ARRIVE ;  /* 0x00000000000079c5 */ /* 0x000fcc0000000000 */
[----:B------:R-:W-:Y:S01]  /*18e00*/  HGMMA.64x16x16.F32 R160, gdesc[UR16], R160, gsb0 ;  /* 0x0020000010a079f0 */ /* 0x000fe200080008a0 */
[----:B------:R-:W-:Y:S01]  /*18e10*/  R2UR UR49, R20 ;  /* 0x00000000143172ca */ /* 0x000fe200000e0000 */
[----:B------:R-:W-:Y:S01]  /*18e20*/  VIADD R20, R3, 0x480 ;  /* 0x0000048003147836 */ /* 0x000fe20000000000 */
[----:B------:R-:W-:Y:S01]  /*18e30*/  R2UR UR48, R21 ;  /* 0x00000000153072ca */ /* 0x000fe200000e0000 */
        /* <DEDUP_REMOVED lines=28> */
[----:B-1----:R-:W-:Y:S02]  /*19000*/  MOV R4, UR43 ;  /* 0x0000002b00047c02 */ /* 0x002fe40008000f00 */
[----:B------:R-:W-:Y:S02]  /*19010*/  MOV R5, UR42 ;  /* 0x0000002a00057c02 */ /* 0x000fe40008000f00 */
[----:B------:R-:W-:Y:S02]  /*19020*/  R2UR UR42, R20 ;  /* 0x00000000142a72ca */ /* 0x000fe400000e0000 */
[----:B------:R-:W-:Y:S01]  /*19030*/  R2UR UR43, R21 ;  /* 0x00000000152b72ca */ /* 0x000fe200000e0000 */
[----:B------:R-:W-:Y:S01]  /*19040*/  UMOV UR40, UR46 ;  /* 0x0000002e00287c82 */ /* 0x000fe20008000000 */
[----:B------:R-:W-:Y:S01]  /*19050*/  UMOV UR41, UR47 ;  /* 0x0000002f00297c82 */ /* 0x000fe20008000000 */
[----:B------:R-:W-:-:S02]  /*19060*/  WARPGROUP.DEPBAR.LE gsb0, 0x0 ;  /* 0x00008000000079c5 */ /* 0x000fc40000010000 */
        /* <DEDUP_REMOVED lines=15> */
[----:B------:R-:W-:Y:S02]  /*19160*/  R2UR UR6, R20 ;  /* 0x00000000140672ca */ /* 0x000fe400000e0000 */
[----:B------:R-:W-:-:S07]  /*19170*/  R2UR UR7, R21 ;  /* 0x00000000150772ca */ /* 0x000fce00000e0000 */
[----:B------:R-:W-:Y:S02]  /*19180*/  UMOV UR4, UR38 ;  /* 0x0000002600047c82 */ /* 0x000fe40008000000 */
[----:B------:R-:W-:Y:S01]  /*19190*/  UMOV UR5, UR39 ;  /* 0x0000002700057c82 */ /* 0x000fe20008000000 */
[----:B------:R-:W-:Y:S02]  /*191a0*/  WARPGROUP.DEPBAR.LE gsb0, 0x0 ;  /* 0x00008000000079c5 */ /* 0x000fe40000010000 */
[----:B------:R-:W-:-:S06]  /*191b0*/  WARPGROUP.ARRIVE ;  /* 0x00000000000079c5 */ /* 0x000fcc0000000000 */
        /* <DEDUP_REMOVED lines=302> */
[----:B------:R-:W-:Y:S01]  /*1a4a0*/  IMAD.MOV.U32 R5, RZ, RZ, 0x40000040 ;  /* 0x40000040ff057424 */ /* 0x000fe200078e00ff */
[----:B------:R-:W-:Y:S02]  /*1a4b0*/  R2UR UR41, R14 ;  /* 0x000000000e2972ca */ /* 0x000fe400000e0000 */
        /* <DEDUP_REMOVED lines=222> */
.L_x_2697:
[----:B------:R-:W-:Y:S02]  /*1b2a0*/  SHF.L.U32 R0, R11, 0x1f, RZ ;  /* 0x0000001f0b007819 */ /* 0x000fe400000006ff */
[----:B------:R-:W-:-:S04]  /*1b2b0*/  LEA R11, R12, R16, 0x3 ;  /* 0x000000100c0b7211 */ /* 0x000fc800078e18ff */
[----:B------:R0:W1:Y:S01]  /*1b2c0*/  SYNCS.PHASECHK.TRANS64.TRYWAIT P3, [R11+URZ+0x36850], R0 ;  /* 0x036850000b0075a7 */ /* 0x000062000806017f */
[----:B------:R-:W-:Y:S05]  /*1b2d0*/  @!P0 BRA `(.L_x_2698) ;  /* 0x0000000000048947 */ /* 0x000fea0003800000 */
[----:B------:R-:W-:Y:S01]  /*1b2e0*/  BPT.TRAP 0x1 ;  /* 0x000000040000795c */ /* 0x000fe20000300000 */
.L_x_2698:
[----:B------:R-:W-:Y:S04]  /*1b2f0*/  BSSY B2, `(.L_x_2699) ;  /* 0x0000004000027945 */ /* 0x000fe80003800000 */
[----:B-1----:R-:W-:Y:S05]  /*1b300*/  @P3 BRA `(.L_x_2700) ;  /* 0x0000000000083947 */ /* 0x002fea0003800000 */
[----:B------:R-:W1:Y:S02]  /*1b310*/  SYNCS.PHASECHK.TRANS64.TRYWAIT P3, [R11+URZ+0x36850], R0 ;  /* 0x036850000b0075a7 */ /* 0x000e64000806017f */
[----:B-1----:R-:W-:Y:S05]  /*1b320*/  @!P3 BRA `(.L_x_2701) ;  /* 0x0000016000c4b947 */ /* 0x002fea0003800000 */
.L_x_2700:
[----:B------:R-:W-:Y:S05]  /*1b330*/  BSYNC B2 ;  /* 0x0000000000027941 */ /* 0x000fea0003800000 */
.L_x_2699:
[----:B01----:R-:W-:Y:S01]  /*1b340*/  VIADD R0, R16, 0x400 ;  /* 0x0000040010007836 */ /* 0x003fe20000000000 */
[----:B------:R-:W-:Y:S01]  /*1b350*/  WARPGROUP.ARRIVE ;  /* 0x00000000000079c5 */ /* 0x000fe20000000000 */
[----:B------:R-:W-:Y:S01]  /*1b360*/  IMAD.MOV.U32 R3, RZ, RZ, 0x40000040 ;  /* 0x40000040ff037424 */ /* 0x000fe200078e00ff */
[----:B------:R-:W0:Y:S01]  /*1b370*/  @P2 LDC R15, c[0x0][0x44c] ;  /* 0x00011300ff0f2b82 */ /* 0x000e220000000800 */
[----:B------:R-:W-:Y:S01]  /*1b380*/  IMAD.MOV.U32 R5, RZ, RZ, 0x40000040 ;  /* 0x40000040ff057424 */ /* 0x000fe200078e00ff */
[----:B------:R-:W-:Y:S01]  /*1b390*/  SHF.R.U32.HI R0, RZ, 0x4, R0 ;  /* 0x00000004ff007819 */ /* 0x000fe20000011600 */
[----:B------:R-:W-:Y:S01]  /*1b3a0*/  FMUL.FTZ R21, R173, UR43 ;  /* 0x0000002bad157c20 */ /* 0x000fe20008410000 */
[----:B------:R-:W-:Y:S01]  /*1b3b0*/  R2UR UR7, R3 ;  /* 0x00000000030772ca */ /* 0x000fe200000e0000 */
[----:B------:R-:W-:Y:S01]  /*1b3c0*/  FMUL.FTZ R3, R169, UR43 ;  /* 0x0000002ba9037c20 */ /* 0x000fe20008410000 */
[----:B------:R-:W-:Y:S01]  /*1b3d0*/  LOP3.LUT R0, R0, 0x3fff, RZ, 0xc0, !PT ;  /* 0x00003fff00007812 */ /* 0x000fe200078ec0ff */
[----:B------:R-:W-:Y:S01]  /*1b3e0*/  FMUL.FTZ R169, R161, UR43 ;  /* 0x0000002ba1a97c20 */ /* 0x000fe20008410000 */
[----:B------:R-:W1:Y:S01]  /*1b3f0*/  @P2 LDC R14, c[0x0][0x450] ;  /* 0x00011400ff0e2b82 */ /* 0x000e620000000800 */
[----:B------:R-:W-:Y:S01]  /*1b400*/  FMUL.FTZ R161, R162, UR43 ;  /* 0x0000002ba2a17c20 */ /* 0x000fe20008410000 */
[----:B------:R-:W-:Y:S01]  /*1b410*/  LOP3.LUT R0, R0, 0x3800000, RZ, 0xfc, !PT ;  /* 0x0380000000007812 */ /* 0x000fe200078efcff */
[----:B------:R-:W-:Y:S01]  /*1b420*/  FMUL.FTZ R162, R163, UR43 ;  /* 0x0000002ba3a27c20 */ /* 0x000fe20008410000 */
[----:B------:R-:W-:Y:S01]  /*1b430*/  FMUL.FTZ R163, R164, UR43 ;  /* 0x0000002ba4a37c20 */ /* 0x000fe20008410000 */
[----:B------:R-:W-:Y:S01]  /*1b440*/  FMUL.FTZ R164, R165, UR43 ;  /* 0x0000002ba5a47c20 */ /* 0x000fe20008410000 */
[----:B------:R-:W-:Y:S01]  /*1b450*/  IMAD.IADD R165, R229, 0x1, R226 ;  /* 0x00000001e5a57824 */ /* 0x000fe200078e02e2 */
[----:B------:R-:W-:Y:S01]  /*1b460*/  MUFU.TANH R3, R3 ;  /* 0x0000000300037308 */ /* 0x000fe20000002400 */
[----:B------:R-:W-:-:S02]  /*1b470*/  IMAD R2, R12, 0xa80, R0 ;  /* 0x00000a800c027824 */ /* 0x000fc400078e0200 */
[----:B------:R-:W-:Y:S01]  /*1b480*/  FMUL.FTZ R0, R168, UR43 ;  /* 0x0000002ba8007c20 */ /* 0x000fe20008410000 */
[----:B------:R-:W-:Y:S01]  /*1b490*/  FMUL.FTZ R160, R160, UR43 ;  /* 0x0000002ba0a07c20 */ /* 0x000fe20008410000 */
[----:B------:R-:W-:Y:S01]  /*1b4a0*/  FMUL.FTZ R12, R171, UR43 ;  /* 0x0000002bab0c7c20 */ /* 0x000fe20008410000 */
[C---:B------:R-:W-:Y:S01]  /*1b4b0*/  VIADD R4, R2.reuse, 0x80 ;  /* 0x0000008002047836 */ /* 0x040fe20000000000 */
[----:B------:R-:W-:Y:S01]  /*1b4c0*/  R2UR UR6, R2 ;  /* 0x00000000020672ca */ /* 0x000fe200000e0000 */
[----:B------:R-:W-:Y:S01]  /*1b4d0*/  FMUL.FTZ R152, R152, UR43 ;  /* 0x0000002b98987c20 */ /* 0x000fe20008410000 */
[----:B------:R-:W2:Y:S01]  /*1b4e0*/  MUFU.TANH R0, R0 ;  /* 0x0000000000007308 */ /* 0x000ea20000002400 */
[----:B0-----:R-:W-:-:S04]  /*1b4f0*/  @P2 IMAD.HI.U32 R15, R165, R15, RZ ;  /* 0x0000000fa50f2227 */ /* 0x001fc800078e00ff */
        /* <DEDUP_REMOVED lines=15> */
[----:B------:R-:W-:Y:S01]  /*1b5f0*/  MUFU.TANH R160, R160 ;  /* 0x000000a000a07308 */ /* 0x000fe20000002400 */
[----:B------:R-:W-:Y:S01]  /*1b600*/  FMUL.FTZ R141, R141, UR43 ;  /* 0x0000002b8d8d7c20 */ /* 0x000fe20008410000 */
[----:B------:R-:W-:Y:S01]  /*1b610*/  FMUL.FTZ R133, R133, UR43 ;  /* 0x0000002b85857c20 */ /* 0x000fe20008410000 */
[----:B------:R-:W-:Y:S01]  /*1b620*/  FMUL.FTZ R120, R120, UR43 ;  /* 0x0000002b78787c20 */ /* 0x000fe20008410000 */
[----:B------:R-:W-:Y:S01]  /*1b630*/  FMUL.FTZ R121, R121, UR43 ;  /* 0x0000002b79797c20 */ /* 0x000fe20008410000 */
[----:B------:R-:W-:Y:S01]  /*1b640*/  ULDC UR4, c[0x0][0x988] ;  /* 0x0002620000047ab9 */ /* 0x000fe20000000800 */
        /* <DEDUP_REMOVED lines=24> */
[----:B------:R-:W-:Y:S01]  /*1b7d0*/  @!P1 IADD3 R13, R13, 0x36840, RZ ;  /* 0x000368400d0d9810 */ /* 0x000fe20007ffe0ff */
[----:B------:R-:W-:Y:S01]  /*1b7e0*/  @!P1 VIADD R11, R11, 0x36860 ;  /* 0x000368600b0b9836 */ /* 0x000fe20000000000 */
[----:B------:R-:W-:Y:S02]  /*1b7f0*/  MUFU.TANH R152, R152 ;  /* 0x0000009800987308 */ /* 0x000fe40000002400 */
[----:B------:R-:W-:-:S02]  /*1b800*/  @!P1 PRMT R13, RZ, 0x654, R13 ;  /* 0x00000654ff0d9816 */ /* 0x000fc4000000000d */
[----:B------:R-:W-:-:S04]  /*1b810*/  @!P1 PRMT R11, RZ, 0x654, R11 ;  /* 0x00000654ff0b9816 */ /* 0x000fc8000000000b */
        /* <DEDUP_REMOVED lines=24> */
[----:B------:R-:W-:Y:S01]  /*1b9a0*/  R2UR UR6, R4 ;  /* 0x00000000040672ca */ /* 0x000fe200000e0000 */
[----:B------:R-:W-:Y:S01]  /*1b9b0*/  VIADD R4, R2, 0x180 ;  /* 0x0000018002047836 */ /* 0x000fe20000000000 */
[----:B------:R-:W-:Y:S01]  /*1b9c0*/  R2UR UR7, R5 ;  /* 0x00000000050772ca */ /* 0x000fe200000e0000 */
[----:B------:R-:W-:-:S03]  /*1b9d0*/  IMAD.MOV.U32 R5, RZ, RZ, 0x40000040 ;  /* 0x40000040ff057424 */ /* 0x000fc600078e00ff */
        /* <DEDUP_REMOVED lines=26> */
[----:B------:R-:W-:Y:S01]  /*1bb80*/  FMUL.FTZ R5, R170, UR43 ;  /* 0x0000002baa057c20 */ /* 0x000fe20008410000 */
[----:B------:R-:W-:Y:S01]  /*1bb90*/  FMUL.FTZ R170, R140, UR43 ;  /* 0x0000002b8caa7c20 */ /* 0x000fe20008410000 */
[----:B------:R-:W-:Y:S01]  /*1bba0*/  IMAD.MOV.U32 R140, RZ, RZ, R165 ;  /* 0x000000ffff8c7224 */ /* 0x000fe200078e00a5 */
[----:B-1----:R-:W-:Y:S01]  /*1bbb0*/  @P2 SHF.R.U32.HI R140, RZ, R14, R15 ;  /* 0x0000000eff8c2219 */ /* 0x002fe2000001160f */
[----:B------:R-:W-:Y:S01]  /*1bbc0*/  IMAD.MOV.U32 R15, RZ, RZ, 0x40000040 ;  /* 0x40000040ff0f7424 */ /* 0x000fe200078e00ff */
[----:B------:R-:W-:Y:S01]  /*1bbd0*/  R2UR UR6, R4 ;  /* 0x00000000040672ca */ /* 0x000fe200000e0000 */
[----:B------:R0:W-:Y:S01]  /*1bbe0*/  MUFU.TANH R165, R170 ;  /* 0x000000aa00a57308 */ /* 0x0001e20000002400 */
[----:B------:R-:W-:Y:S02]  /*1bbf0*/  VIADD R14, R2, 0x280 ;  /* 0x00000280020e7836 */ /* 0x000fe40000000000 */
[----:B------:R-:W-:Y:S01]  /*1bc00*/  FMUL.FTZ R4, R172, UR43 ;  /* 0x0000002bac047c20 */ /* 0x000fe20008410000 */
[----:B------:R-:W-:-:S05]  /*1bc10*/  FMUL.FTZ R172, R127, UR43 ;  /* 0x0000002b7fac7c20 */ /* 0x000fca0008410000 */
[----:B------:R-:W1:Y:S01]  /*1bc20*/  MUFU.TANH R4, R4 ;  /* 0x0000000400047308 */ /* 0x000e620000002400 */
[----:B0-----:R-:W0:Y:S04]  /*1bc30*/  SHFL.IDX PT, R170, R140, RZ, 0x1c1f ;  /* 0x001c1fff8caa7589 */ /* 0x001e2800000e0000 */
[----:B------:R-:W3:Y:S03]  /*1bc40*/  SHFL.IDX PT, R140, R140, 0x1, 0x1c1f ;  /* 0x003c1f008c8c7f89 */ /* 0x000ee600000e0000 */
[----:B------:R-:W-:Y:S01]  /*1bc50*/  MUFU.TANH R5, R5 ;  /* 0x0000000500057308 */ /* 0x000fe20000002400 */
[----:B------:R-:W-:Y:S02]  /*1bc60*/  WARPGROUP.DEPBAR.LE gsb0, 0x0 ;  /* 0x00008000000079c5 */ /* 0x000fe40000010000 */
[----:B------:R-:W-:-:S06]  /*1bc70*/  WARPGROUP.ARRIVE ;  /* 0x00000000000079c5 */ /* 0x000fcc0000000000 */
[----:B------:R-:W-:Y:S01]  /*1bc80*/  HGMMA.64x192x16.F32 R24, R184, gdesc[UR4].tnspB, R24, gsb0 ;  /* 0x42e00004b8187df0 */ /* 0x000fe20008000818 */
[----:B------:R-:W-:Y:S01]  /*1bc90*/  R2UR UR7, R15 ;  /* 0x000000000f0772ca */ /* 0x000fe200000e0000 */
[----:B------:R-:W-:Y:S01]  /*1bca0*/  IMAD R15, R10, -0x70, RZ ;  /* 0xffffff900a0f7824 */ /* 0x000fe200078e02ff */
[----:B------:R-:W-:Y:S01]  /*1bcb0*/  R2UR UR6, R14 ;  /* 0x000000000e0672ca */ /* 0x000fe200000e0000 */
[----:B------:R-:W-:Y:S01]  /*1bcc0*/  FMUL.FTZ R14, R128, UR43 ;  /* 0x0000002b800e7c20 */ /* 0x000fe20008410000 */
[----:B------:R-:W-:Y:S01]  /*1bcd0*/  FMUL.FTZ R128, R129, UR43 ;  /* 0x0000002b81807c20 */ /* 0x000fe20008410000 */
[----:B------:R-:W-:Y:S01]  /*1bce0*/  FMUL.FTZ R129, R132, UR43 ;  /* 0x0000002b84817c20 */ /* 0x000fe20008410000 */
[----:B------:R-:W-:-:S03]  /*1bcf0*/  IADD3 R15, -R227, 0x1, R15 ;  /* 0x00000001e30f7810 */ /* 0x000fc60007ffe10f */
[----:B------:R-:W4:Y:S01]  /*1bd00*/  MUFU.TANH R14, R14 ;  /* 0x0000000e000e7308 */ /* 0x000f220000002400 */
[----:B------:R-:W-:-:S04]  /*1bd10*/  IADD3 R15, -R224, R15, R228 ;  /* 0x0000000fe00f7210 */ /* 0x000fc80007ffe1e4 */
[C---:B0-----:R-:W-:Y:S01]  /*1bd20*/  IADD3 R132, R15.reuse, R170, RZ ;  /* 0x000000aa0f847210 */ /* 0x041fe20007ffe0ff */
[----:B------:R-:W-:Y:S01]  /*1bd30*/  FMUL.FTZ R170, R166, UR43 ;  /* 0x0000002ba6aa7c20 */ /* 0x000fe20008410000 */
[----:B---3--:R-:W-:Y:S01]  /*1bd40*/  IMAD.IADD R127, R15, 0x1, R140 ;  /* 0x000000010f7f7824 */ /* 0x008fe200078e028c */
[----:B------:R-:W0:Y:S01]  /*1bd50*/  MUFU.TANH R128, R128 ;  /* 0x0000008000807308 */ /* 0x000e220000002400 */
[C---:B------:R-:W-:Y:S02]  /*1bd60*/  ISETP.GT.AND P3, PT, R132.reuse, RZ, PT ;  /* 0x000000ff8400720c */ /* 0x040fe40003f64270 */
[----:B------:R-:W-:Y:S02]  /*1bd70*/  ISETP.GT.AND P4, PT, R132, 0x1, PT ;  /* 0x000000018400780c */ /* 0x000fe40003f84270 */
[----:B--2---:R-:W-:Y:S02]  /*1bd80*/  FSEL R0, R0, -INF , P3 ;  /* 0xff80000000007808 */ /* 0x004fe40001800000 */
[----:B------:R-:W-:Y:S01]  /*1bd90*/  FSEL R166, R3, -INF , P4 ;  /* 0xff80000003a67808 */ /* 0x000fe20002000000 */
[----:B------:R-:W2:Y:S01]  /*1bda0*/  MUFU.TANH R129, R129 ;  /* 0x0000008100817308 */ /* 0x000ea20000002400 */
[----:B------:R-:W-:-:S02]  /*1bdb0*/  ISETP.GT.AND P5, PT, R132, 0x8, PT ;  /* 0x000000088400780c */ /* 0x000fc40003fa4270 */
[----:B-----5:R-:W-:Y:S02]  /*1bdc0*/  FMNMX.FTZ R3, R0, R9, !PT ;  /* 0x0000000900037209 */ /* 0x020fe40007810000 */
[----:B------:R-:W-:Y:S02]  /*1bdd0*/  ISETP.GT.AND P6, PT, R132, 0x9, PT ;  /* 0x000000098400780c */ /* 0x000fe40003fc4270 */
[----:B-1----:R-:W-:Y:S01]  /*1bde0*/  FSEL R171, R4, -INF , P5 ;  /* 0xff80000004ab7808 */ /* 0x002fe20002800000 */
[----:B------:R-:W-:Y:S01]  /*1bdf0*/  MUFU.TANH R170, R170 ;  /* 0x000000aa00aa7308 */ /* 0x000fe20000002400 */
[----:B------:R-:W-:Y:S02]  /*1be00*/  FMNMX.FTZ R3, R166, R3, !PT ;  /* 0x00000003a6037209 */ /* 0x000fe40007810000 */
[----:B------:R-:W-:Y:S02]  /*1be10*/  ISETP.GT.AND P3, PT, R132, 0x10, PT ;  /* 0x000000108400780c */ /* 0x000fe40003f64270 */
[----:B------:R-:W-:-:S02]  /*1be20*/  FSEL R21, R21, -INF , P6 ;  /* 0xff80000015157808 */ /* 0x000fc40003000000 */
[----:B------:R-:W-:Y:S01]  /*1be30*/  FMNMX.FTZ R3, R171, R3, !PT ;  /* 0x00000003ab037209 */ /* 0x000fe20007810000 */
[----:B------:R-:W-:Y:S01]  /*1be40*/  MUFU.TANH R15, R172 ;  /* 0x000000ac000f7308 */ /* 0x000fe20000002400 */
[----:B------:R-:W-:Y:S02]  /*1be50*/  ISETP.GT.AND P4, PT, R132, 0x11, PT ;  /* 0x000000118400780c */ /* 0x000fe40003f84270 */
[----:B------:R-:W-:Y:S02]  /*1be60*/  FSEL R160, R160, -INF , P3 ;  /* 0xff800000a0a07808 */ /* 0x000fe40001800000 */
[----:B------:R-:W-:Y:S02]  /*1be70*/  FMNMX.FTZ R3, R21, R3, !PT ;  /* 0x0000000315037209 */ /* 0x000fe40007810000 */
[----:B------:R-:W-:Y:S02]  /*1be80*/  ISETP.GT.AND P5, PT, R132, 0x18, PT ;  /* 0x000000188400780c */ /* 0x000fe40003fa4270 */
[----:B------:R-:W-:-:S02]  /*1be90*/  FSEL R169, R169, -INF , P4 ;  /* 0xff800000a9a97808 */ /* 0x000fc40002000000 */
[----:B------:R-:W-:Y:S02]  /*1bea0*/  FMNMX.FTZ R3, R160, R3, !PT ;  /* 0x00000003a0037209 */ /* 0x000fe40007810000 */
[C---:B------:R-:W-:Y:S02]  /*1beb0*/  ISETP.GT.AND P6, PT, R132.reuse, 0x19, PT ;  /* 0x000000198400780c */ /* 0x040fe40003fc4270 */
[----:B------:R-:W-:Y:S02]  /*1bec0*/  FSEL R163, R163, -INF , P5 ;  /* 0xff800000a3a37808 */ /* 0x000fe40002800000 */
[----:B------:R-:W-:Y:S02]  /*1bed0*/  FMNMX.FTZ R3, R169, R3, !PT ;  /* 0x00000003a9037209 */ /* 0x000fe40007810000 */
[----:B------:R-:W-:Y:S02]  /*1bee0*/  ISETP.GT.AND P3, PT, R132, 0x20, PT ;  /* 0x000000208400780c */ /* 0x000fe40003f64270 */
[----:B------:R-:W-:-:S02]  /*1bef0*/  FSEL R164, R164, -INF , P6 ;  /* 0xff800000a4a47808 */ /* 0x000fc40003000000 */
[----:B------:R-:W-:Y:S02]  /*1bf00*/  FMNMX.FTZ R3, R163, R3, !PT ;  /* 0x00000003a3037209 */ /* 0x000fe40007810000 */
[----:B------:R-:W-:Y:S02]  /*1bf10*/  ISETP.GT.AND P4, PT, R132, 0x21, PT ;  /* 0x000000218400780c */ /* 0x000fe40003f84270 */
        /* <DEDUP_REMOVED lines=32> */
[----:B------:R-:W-:Y:S01]  /*1c120*/  ISETP.GT.AND P3, PT, R132, 0x50, PT ;  /* 0x000000508400780c */ /* 0x000fe20003f64270 */
[----:B------:R1:W3:Y:S01]  /*1c130*/  MUFU.TANH R3, R121 ;  /* 0x0000007900037308 */ /* 0x0002e20000002400 */
[----:B------:R-:W-:-:S02]  /*1c140*/  FSEL R141, R141, -INF , P6 ;  /* 0xff8000008d8d7808 */ /* 0x000fc40003000000 */
[----:B------:R-:W-:Y:S02]  /*1c150*/  FMNMX.FTZ R4, R165, R4, !PT ;  /* 0x00000004a5047209 */ /* 0x000fe40007810000 */
[----:B------:R-:W-:Y:S02]  /*1c160*/  ISETP.GT.AND P4, PT, R132, 0x51, PT ;  /* 0x000000518400780c */ /* 0x000fe40003f84270 */
[----:B----4-:R-:W-:Y:S02]  /*1c170*/  FSEL R14, R14, -INF , P3 ;  /* 0xff8000000e0e7808 */ /* 0x010fe40001800000 */
[----:B------:R-:W-:Y:S01]  /*1c180*/  FMNMX.FTZ R4, R141, R4, !PT ;  /* 0x000000048d047209 */ /* 0x000fe20007810000 */
[----:B-1----:R-:W-:Y:S01]  /*1c190*/  FMUL.FTZ R121, R124, UR43 ;  /* 0x0000002b7c797c20 */ /* 0x002fe20008410000 */
[----:B------:R-:W-:Y:S01]  /*1c1a0*/  ISETP.GT.AND P5, PT, R132, 0x58, PT ;  /* 0x000000588400780c */ /* 0x000fe20003fa4270 */
[----:B------:R-:W-:Y:S01]  /*1c1b0*/  FMUL.FTZ R124, R125, UR43 ;  /* 0x0000002b7d7c7c20 */ /* 0x000fe20008410000 */
[----:B0-----:R-:W-:-:S02]  /*1c1c0*/  FSEL R128, R128, -INF , P4 ;  /* 0xff80000080807808 */ /* 0x001fc40002000000 */
[----:B------:R-:W-:Y:S01]  /*1c1d0*/  FMNMX.FTZ R4, R14, R4, !PT ;  /* 0x000000040e047209 */ /* 0x000fe20007810000 */
[----:B------:R-:W0:Y:S01]  /*1c1e0*/  MUFU.TANH R121, R121 ;  /* 0x0000007900797308 */ /* 0x000e220000002400 */
[----:B------:R-:W-:Y:S02]  /*1c1f0*/  ISETP.GT.AND P6, PT, R132, 0x59, PT ;  /* 0x000000598400780c */ /* 0x000fe40003fc4270 */
[----:B--2---:R-:W-:Y:S02]  /*1c200*/  FSEL R129, R129, -INF , P5 ;  /* 0xff80000081817808 */ /* 0x004fe40002800000 */
[----:B------:R-:W-:Y:S02]  /*1c210*/  FMNMX.FTZ R4, R128, R4, !PT ;  /* 0x0000000480047209 */ /* 0x000fe40007810000 */
[----:B------:R-:W-:Y:S01]  /*1c220*/  ISETP.GT.AND P3, PT, R132, 0x60, PT ;  /* 0x000000608400780c */ /* 0x000fe20003f64270 */
[----:B------:R-:W1:Y:S01]  /*1c230*/  MUFU.TANH R124, R124 ;  /* 0x0000007c007c7308 */ /* 0x000e620000002400 */
[----:B------:R-:W-:-:S02]  /*1c240*/  FSEL R133, R133, -INF , P6 ;  /* 0xff80000085857808 */ /* 0x000fc40003000000 */
[----:B------:R-:W-:Y:S02]  /*1c250*/  FMNMX.FTZ R4, R129, R4, !PT ;  /* 0x0000000481047209 */ /* 0x000fe40007810000 */
[----:B------:R-:W-:Y:S02]  /*1c260*/  ISETP.GT.AND P4, PT, R132, 0x61, PT ;  /* 0x000000618400780c */ /* 0x000fe40003f84270 */
[----:B------:R-:W-:Y:S02]  /*1c270*/  FSEL R120, R120, -INF , P3 ;  /* 0xff80000078787808 */ /* 0x000fe40001800000 */
[----:B------:R-:W-:Y:S02]  /*1c280*/  FMNMX.FTZ R4, R133, R4, !PT ;  /* 0x0000000485047209 */ /* 0x000fe40007810000 */
[----:B------:R-:W-:Y:S02]  /*1c290*/  ISETP.GT.AND P5, PT, R132, 0x68, PT ;  /* 0x000000688400780c */ /* 0x000fe40003fa4270 */
[----:B---3--:R-:W-:-:S02]  /*1c2a0*/  FSEL R125, R3, -INF , P4 ;  /* 0xff800000037d7808 */ /* 0x008fc40002000000 */
[----:B------:R-:W-:Y:S02]  /*1c2b0*/  FMNMX.FTZ R4, R120, R4, !PT ;  /* 0x0000000478047209 */ /* 0x000fe40007810000 */
[----:B------:R-:W-:Y:S01]  /*1c2c0*/  ISETP.GT.AND P6, PT, R132, 0x69, PT ;  /* 0x000000698400780c */ /* 0x000fe20003fc4270 */
[----:B------:R-:W-:Y:S01]  /*1c2d0*/  FMUL.FTZ R132, R167, UR43 ;  /* 0x0000002ba7847c20 */ /* 0x000fe20008410000 */
[----:B0-----:R-:W-:Y:S02]  /*1c2e0*/  FSEL R121, R121, -INF , P5 ;  /* 0xff80000079797808 */ /* 0x001fe40002800000 */
[----:B------:R-:W-:Y:S02]  /*1c2f0*/  FMNMX.FTZ R4, R125, R4, !PT ;  /* 0x000000047d047209 */ /* 0x000fe40007810000 */
[----:B-1----:R-:W-:Y:S01]  /*1c300*/  FSEL R124, R124, -INF , P6 ;  /* 0xff8000007c7c7808 */ /* 0x002fe20003000000 */
[----:B------:R-:W0:Y:S01]  /*1c310*/  MUFU.TANH R132, R132 ;  /* 0x0000008400847308 */ /* 0x000e220000002400 */
[----:B------:R-:W-:-:S02]  /*1c320*/  FMNMX.FTZ R3, R121, R4, !PT ;  /* 0x0000000479037209 */ /* 0x000fc40007810000 */
[C---:B------:R-:W-:Y:S02]  /*1c330*/  ISETP.GT.AND P4, PT, R127.reuse, RZ, PT ;  /* 0x000000ff7f00720c */ /* 0x040fe40003f84270 */
[----:B------:R-:W-:Y:S02]  /*1c340*/  FMNMX.FTZ R3, R124, R3, !PT ;  /* 0x000000037c037209 */ /* 0x000fe40007810000 */
[----:B------:R-:W-:-:S03]  /*1c350*/  ISETP.GT.AND P5, PT, R127, 0x1, PT ;  /* 0x000000017f00780c */ /* 0x000fc60003fa4270 */
[----:B------:R-:W1:Y:S01]  /*1c360*/  SHFL.BFLY PT, R4, R3, 0x2, 0x1f ;  /* 0x0c401f0003047f89 */ /* 0x000e6200000e0000 */
[----:B------:R-:W-:Y:S02]  /*1c370*/  FSEL R12, R12, -INF , P5 ;  /* 0xff8000000c0c7808 */ /* 0x000fe40002800000 */
[----:B------:R-:W-:-:S04]  /*1c380*/  ISETP.GT.AND P5, PT, R127, 0x9, PT ;  /* 0x000000097f00780c */ /* 0x000fc80003fa4270 */
[----:B------:R-:W-:Y:S02]  /*1c390*/  FSEL R168, R168, -INF , P5 ;  /* 0xff800000a8a87808 */ /* 0x000fe40002800000 */
[----:B------:R-:W-:-:S04]  /*1c3a0*/  ISETP.GT.AND P5, PT, R127, 0x11, PT ;  /* 0x000000117f00780c */ /* 0x000fc80003fa4270 */
[----:B------:R-:W-:Y:S01]  /*1c3b0*/  FSEL R162, R162, -INF , P5 ;  /* 0xff800000a2a27808 */ /* 0x000fe20002800000 */
[----:B------:R-:W-:Y:S02]  /*1c3c0*/  WARPGROUP.DEPBAR.LE gsb0, 0x0 ;  /* 0x00008000000079c5 */ /* 0x000fe40000010000 */
[----:B------:R-:W-:Y:S01]  /*1c3d0*/  WARPGROUP.ARRIVE ;  /* 0x00000000000079c5 */ /* 0x000fe20000000000 */
[----:B------:R-:W-:-:S05]  /*1c3e0*/  ISETP.GT.AND P5, PT, R127, 0x19, PT ;  /* 0x000000197f00780c */ /* 0x000fca0003fa4270 */
[----:B------:R-:W-:Y:S01]  /*1c3f0*/  HGMMA.64x192x16.F32 R24, R180, gdesc[UR4].tnspB, R24, gsb0 ;  /* 0x42e00004b4187df0 */ /* 0x000fe20008000818 */
[----:B-1----:R-:W-:-:S05]  /*1c400*/  FMNMX.FTZ R4, R3, R4, !PT ;  /* 0x0000000403047209 */ /* 0x002fca0007810000 */
[----:B------:R-:W1:Y:S02]  /*1c410*/  SHFL.BFLY PT, R3, R4, 0x1, 0x1f ;  /* 0x0c201f0004037f89 */ /* 0x000e6400000e0000 */
[----:B-1----:R-:W-:Y:S01]  /*1c420*/  FMNMX.FTZ R4, R4, R3, !PT ;  /* 0x0000000304047209 */ /* 0x002fe20007810000 */
[----:B------:R-:W-:-:S03]  /*1c430*/  IMAD.U32 R3, RZ, RZ, UR4 ;  /* 0x00000004ff037e24 */ /* 0x000fc6000f8e00ff */
[C---:B------:R-:W-:Y:S01]  /*1c440*/  FSETP.NEU.FTZ.AND P3, PT, R4.reuse, -INF , PT ;  /* 0xff8000000400780b */ /* 0x040fe20003f7d000 */
[----:B------:R-:W-:-:S05]  /*1c450*/  FMUL.FTZ R167, R4, R3 ;  /* 0x0000000304a77220 */ /* 0x000fca0000410000 */
[----:B------:R-:W-:-:S05]  /*1c460*/  FSEL R140, R167, RZ, P3 ;  /* 0x000000ffa78c7208 */ /* 0x000fca0001800000 */
[-CC-:B------:R-:W-:Y:S01]  /*1c470*/  FFMA.FTZ R200, R0, R3.reuse, -R140.reuse ;  /* 0x0000000300c87223 */ /* 0x180fe2000001088c */
[----:B------:R-:W-:Y:S01]  /*1c480*/  FSEL R0, R5, -INF , P4 ;  /* 0xff80000005007808 */ /* 0x000fe20002000000 */
[-CC-:B------:R-:W-:Y:S01]  /*1c490*/  FFMA.FTZ R196, R160, R3.reuse, -R140.reuse ;  /* 0x00000003a0c47223 */ /* 0x180fe2000001088c */
[----:B------:R-:W-:Y:S01]  /*1c4a0*/  ISETP.GT.AND P4, PT, R127, 0x8, PT ;  /* 0x000000087f00780c */ /* 0x000fe20003f84270 */
[-CC-:B------:R-:W-:Y:S01]  /*1c4b0*/  FFMA.FTZ R198, R163, R3.reuse, -R140.reuse ;  /* 0x00000003a3c67223 */ /* 0x180fe2000001088c */
        /* <DEDUP_REMOVED lines=11> */
[----:B------:R-:W-:Y:S01]  /*1c570*/  MUFU.EX2 R200, R200 ;  /* 0x000000c800c87308 */ /* 0x000fe20000000800 */
        /* <DEDUP_REMOVED lines=11> */
[-CC-:B------:R-:W-:Y:S01]  /*1c630*/  FFMA.FTZ R128, R128, R3.reuse, -R140.reuse ;  /* 0x0000000380807223 */ /* 0x180fe2000001088c */
[----:B0-----:R-:W-:Y:S01]  /*1c640*/  FSEL R166, R132, -INF , P5 ;  /* 0xff80000084a67808 */ /* 0x001fe20002800000 */
        /* <DEDUP_REMOVED lines=23> */
[----:B------:R-:W-:Y:S01]  /*1c7c0*/  FSEL R160, R146, -INF , P4 ;  /* 0xff80000092a07808 */ /* 0x000fe20002000000 */
[----:B------:R-:W-:Y:S01]  /*1c7d0*/  FFMA.FTZ R146, R164, R3, -R140 ;  /* 0x00000003a4927223 */ /* 0x000fe2000001088c */
[----:B------:R-:W-:Y:S02]  /*1c7e0*/  FMNMX.FTZ R5, R159, R5, !PT ;  /* 0x000000059f057209 */ /* 0x000fe40007810000 */
[----:B------:R-:W-:Y:S01]  /*1c7f0*/  ISETP.GT.AND P4, PT, R127, 0x38, PT ;  /* 0x000000387f00780c */ /* 0x000fe20003f84270 */
[----:B------:R-:W-:Y:S01]  /*1c800*/  MUFU.EX2 R198, R198 ;  /* 0x000000c600c67308 */ /* 0x000fe20000000800 */
[----:B------:R-:W-:Y:S02]  /*1c810*/  FSEL R147, R147, -INF , P5 ;  /* 0xff80000093937808 */ /* 0x000fe40002800000 */
[----:B------:R-:W-:Y:S02]  /*1c820*/  FMNMX.FTZ R5, R160, R5, !PT ;  /* 0x00000005a0057209 */ /* 0x000fe40007810000 */
[----:B------:R-:W-:-:S02]  /*1c830*/  ISETP.GT.AND P5, PT, R127, 0x39, PT ;  /* 0x000000397f00780c */ /* 0x000fc40003fa4270 */
        /* <DEDUP_REMOVED lines=41> */
[--C-:B------:R-:W-:Y:S01]  /*1cad0*/  FFMA.FTZ R122, R145, R3, -R140.reuse ;  /* 0x00000003917a7223 */ /* 0x100fe2000001088c */
[----:B------:R-:W-:Y:S02]  /*1cae0*/  FMNMX.FTZ R5, R135, R5, !PT ;  /* 0x0000000587057209 */ /* 0x000fe40007810000 */
[----:B------:R-:W-:Y:S01]  /*1caf0*/  ISETP.GT.AND P4, PT, R127, 0x68, PT ;  /* 0x000000687f00780c */ /* 0x000fe20003f84270 */
[----:B------:R-:W-:Y:S01]  /*1cb00*/  MUFU.EX2 R186, R186 ;  /* 0x000000ba00ba7308 */ /* 0x000fe20000000800 */
[----:B------:R-:W-:Y:S01]  /*1cb10*/  FSEL R144, R123, -INF , P5 ;  /* 0xff8000007b907808 */ /* 0x000fe20002800000 */
[--C-:B------:R-:W-:Y:S01]  /*1cb20*/  FFMA.FTZ R123, R149, R3, -R140.reuse ;  /* 0x00000003957b7223 */ /* 0x100fe2000001088c */
[----:B------:R-:W-:Y:S02]  /*1cb30*/  FMNMX.FTZ R5, R153, R5, !PT ;  /* 0x0000000599057209 */ /* 0x000fe40007810000 */
[----:B------:R-:W-:Y:S01]  /*1cb40*/  ISETP.GT.AND P5, PT, R127, 0x69, PT ;  /* 0x000000697f00780c */ /* 0x000fe20003fa4270 */
[-CC-:B------:R-:W-:Y:S01]  /*1cb50*/  FFMA.FTZ R127, R141, R3.reuse, -R140.reuse ;  /* 0x000000038d7f7223 */ /* 0x180fe2000001088c */
[----:B------:R-:W-:Y:S01]  /*1cb60*/  FSEL R156, R126, -INF , P4 ;  /* 0xff8000007e9c7808 */ /* 0x000fe20002000000 */
[----:B------:R-:W-:Y:S01]  /*1cb70*/  FFMA.FTZ R126, R137, R3, -R140 ;  /* 0x00000003897e7223 */ /* 0x000fe2000001088c */
[----:B------:R-:W-:Y:S01]  /*1cb80*/  FMNMX.FTZ R5, R144, R5, !PT ;  /* 0x0000000590057209 */ /* 0x000fe20007810000 */
[----:B------:R-:W-:Y:S01]  /*1cb90*/  MUFU.EX2 R122, R122 ;  /* 0x0000007a007a7308 */ /* 0x000fe20000000800 */
[----:B------:R-:W-:-:S02]  /*1cba0*/  FSEL R145, R15, -INF , P5 ;  /* 0xff8000000f917808 */ /* 0x000fc40002800000 */
[----:B------:R-:W-:-:S04]  /*1cbb0*/  FMNMX.FTZ R5, R156, R5, !PT ;  /* 0x000000059c057209 */ /* 0x000fc80007810000 */
[----:B------:R-:W-:Y:S01]  /*1cbc0*/  FMNMX.FTZ R5, R145, R5, !PT ;  /* 0x0000000591057209 */ /* 0x000fe20007810000 */
[----:B------:R-:W-:Y:S04]  /*1cbd0*/  MUFU.EX2 R123, R123 ;  /* 0x0000007b007b7308 */ /* 0x000fe80000000800 */
[----:B------:R-:W0:Y:S01]  /*1cbe0*/  SHFL.BFLY PT, R15, R5, 0x2, 0x1f ;  /* 0x0c401f00050f7f89 */ /* 0x000e2200000e0000 */
[----:B------:R-:W-:Y:S02]  /*1cbf0*/  WARPGROUP.DEPBAR.LE gsb0, 0x0 ;  /* 0x00008000000079c5 */ /* 0x000fe40000010000 */
[-CC-:B------:R-:W-:Y:S01]  /*1cc00*/  FFMA.FTZ R180, R14, R3.reuse, -R140.reuse ;  /* 0x000000030eb47223 */ /* 0x180fe2000001088c */
[----:B------:R-:W-:Y:S01]  /*1cc10*/  WARPGROUP.ARRIVE ;  /* 0x00000000000079c5 */ /* 0x000fe20000000000 */
[-CC-:B------:R-:W-:Y:S01]  /*1cc20*/  FFMA.FTZ R182, R129, R3.reuse, -R140.reuse ;  /* 0x0000000381b67223 */ /* 0x180fe2000001088c */
[----:B------:R-:W-:Y:S01]  /*1cc30*/  FFMA.FTZ R129, R133, R3, -R140 ;  /* 0x0000000385817223 */ /* 0x000fe2000001088c */
        /* <DEDUP_REMOVED lines=9> */
[----:B------:R-:W-:-:S03]  /*1ccd0*/  VIADD R14, R2, 0x300 ;  /* 0x00000300020e7836 */ /* 0x000fc60000000000 */
[C---:B------:R-:W-:Y:S01]  /*1cce0*/  FSETP.NEU.FTZ.AND P4, PT, R5.reuse, -INF , PT ;  /* 0xff8000000500780b */ /* 0x040fe20003f9d000 */
[C---:B------:R-:W-:Y:S01]  /*1ccf0*/  FMUL.FTZ R136, R5.reuse, R3 ;  /* 0x0000000305887220 */ /* 0x040fe20000410000 */
[----:B------:R-:W-:Y:S01]  /*1cd00*/  R2UR UR6, R14 ;  /* 0x000000000e0672ca */ /* 0x000fe200000e0000 */
[----:B------:R-:W-:Y:S01]  /*1cd10*/  MUFU.EX2 R120, R120 ;  /* 0x0000007800787308 */ /* 0x000fe20000000800 */
[----:B------:R-:W-:Y:S02]  /*1cd20*/  FSEL R15, R5, RZ, P4 ;  /* 0x000000ff050f7208 */ /* 0x000fe40002000000 */
[----:B------:R-:W-:-:S03]  /*1cd30*/  FSEL R136, R136, RZ, P4 ;  /* 0x000000ff88887208 */ /* 0x000fc60002000000 */
[----:B------:R-:W-:Y:S01]  /*1cd40*/  FADD.FTZ R2, -R15, R8 ;  /* 0x000000080f027221 */ /* 0x000fe20000010100 */
[----:B------:R-:W-:Y:S02]  /*1cd50*/  IMAD.MOV.U32 R15, RZ, RZ, 0x40000040 ;  /* 0x40000040ff0f7424 */ /* 0x000fe400078e00ff */
[-CC-:B------:R-:W-:Y:S01]  /*1cd60*/  FFMA.FTZ R201, R0, R3.reuse, -R136.reuse ;  /* 0x0000000300c97223 */ /* 0x180fe20000010888 */
[----:B------:R-:W-:Y:S01]  /*1cd70*/  FSEL R0, R4, RZ, P3 ;  /* 0x000000ff04007208 */ /* 0x000fe20001800000 */
[-C--:B------:R-:W-:Y:S01]  /*1cd80*/  FMUL.FTZ R2, R2, R3.reuse ;  /* 0x0000000302027220 */ /* 0x080fe20000410000 */
[-CC-:B------:R-:W-:Y:S01]  /*1cd90*/  FFMA.FTZ R12, R12, R3.reuse, -R136.reuse ;  /* 0x000000030c0c7223 */ /* 0x180fe20000010888 */
[----:B------:R-:W-:Y:S01]  /*1cda0*/  R2UR UR7, R15 ;  /* 0x000000000f0772ca */ /* 0x000fe200000e0000 */
[-CC-:B------:R-:W-:Y:S01]  /*1cdb0*/  FFMA.FTZ R203, R167, R3.reuse, -R136.reuse ;  /* 0x00000003a7cb7223 */ /* 0x180fe20000010888 */
[----:B------:R-:W-:Y:S01]  /*1cdc0*/  FADD.FTZ R0, -R0, R9 ;  /* 0x0000000900007221 */ /* 0x000fe20000010100 */
[----:B------:R-:W-:Y:S01]  /*1cdd0*/  MUFU.EX2 R201, R201 ;  /* 0x000000c900c97308 */ /* 0x000fe20000000800 */
[-CC-:B------:R-:W-:Y:S01]  /*1cde0*/  FFMA.FTZ R133, R168, R3.reuse, -R136.reuse ;  /* 0x00000003a8857223 */ /* 0x180fe20000010888 */
[-CC-:B------:R-:W-:Y:S01]  /*1cdf0*/  FFMA.FTZ R197, R161, R3.reuse, -R136.reuse ;  /* 0x00000003a1c57223 */ /* 0x180fe20000010888 */
[-C--:B------:R-:W-:Y:S01]  /*1ce00*/  FMUL.FTZ R0, R0, R3.reuse ;  /* 0x0000000300007220 */ /* 0x080fe20000410000 */
[-CC-:B------:R-:W-:Y:S01]  /*1ce10*/  FFMA.FTZ R141, R162, R3.reuse, -R136.reuse ;  /* 0x00000003a28d7223 */ /* 0x180fe20000010888 */
[-CC-:B------:R-:W-:Y:S01]  /*1ce20*/  FFMA.FTZ R199, R170, R3.reuse, -R136.reuse ;  /* 0x00000003aac77223 */ /* 0x180fe20000010888 */
[-CC-:B------:R-:W-:Y:S01]  /*1ce30*/  FFMA.FTZ R137, R166, R3.reuse, -R136.reuse ;  /* 0x00000003a6897223 */ /* 0x180fe20000010888 */
[-CC-:B------:R-:W-:Y:S01]  /*1ce40*/  FFMA.FTZ R193, R154, R3.reuse, -R136.reuse ;  /* 0x000000039ac17223 */ /* 0x180fe20000010888 */
[----:B------:R-:W0:Y:S01]  /*1ce50*/  MUFU.EX2 R2, R2 ;  /* 0x0000000200027308 */ /* 0x000e220000000800 */
[-CC-:B------:R-:W-:Y:S01]  /*1ce60*/  FFMA.FTZ R140, R155, R3.reuse, -R136.reuse ;  /* 0x000000039b8c7223 */ /* 0x180fe20000010888 */
[----:B------:R-:W-:Y:S01]  /*1ce70*/  HGMMA.64x192x16.F32 R24, R176, gdesc[UR4].tnspB, R24, gsb0 ;  /* 0x42e00004b0187df0 */ /* 0x000fe20008000818 */
        /* <DEDUP_REMOVED lines=13> */
[----:B------:R-:W2:Y:S01]  /*1cf50*/  MUFU.EX2 R12, R12 ;  /* 0x0000000c000c7308 */ /* 0x000ea20000000800 */
[----:B0-----:R-:W-:Y:S01]  /*1cf60*/  FFMA.FTZ R6, R2, R6, R201 ;  /* 0x0000000602067223 */ /* 0x001fe200000100c9 */
[-CC-:B------:R-:W-:Y:S01]  /*1cf70*/  FFMA.FTZ R153, R153, R3.reuse, -R136.reuse ;  /* 0x0000000399997223 */ /* 0x180fe20000010888 */
[-CC-:B------:R-:W-:Y:S01]  /*1cf80*/  FFMA.FTZ R144, R144, R3.reuse, -R136.reuse ;  /* 0x0000000390907223 */ /* 0x180fe20000010888 */
[----:B------:R-:W-:Y:S01]  /*1cf90*/  FFMA.FTZ R156, R156, R3, -R136 ;  /* 0x000000039c9c7223 */ /* 0x000fe20000010888 */
[C---:B------:R-:W-:Y:S01]  /*1cfa0*/  ISETP.GT.AND P3, PT, R10.reuse, R223, PT ;  /* 0x000000df0a00720c */ /* 0x040fe20003f64270 */
[----:B------:R-:W-:-:S02]  /*1cfb0*/  VIADD R10, R10, 0xffffffff ;  /* 0xffffffff0a0a7836 */ /* 0x000fc40000000000 */
[----:B------:R-:W-:Y:S01]  /*1cfc0*/  MUFU.EX2 R203, R203 ;  /* 0x000000cb00cb7308 */ /* 0x000fe20000000800 */
[----:B-1----:R-:W-:Y:S01]  /*1cfd0*/  FFMA.FTZ R7, R0, R7, R200 ;  /* 0x0000000700077223 */ /* 0x002fe200000100c8 */
[----:B------:R-:W-:-:S03]  /*1cfe0*/  F2FP.F16.F32.PACK_AB R200, R20, R200 ;  /* 0x000000c814c8723e */ /* 0x000fc600000000ff */
[----:B------:R-:W-:-:S03]  /*1cff0*/  FADD.FTZ R7, R20, R7 ;  /* 0x0000000714077221 */ /* 0x000fc60000010000 */
[----:B------:R-:W-:Y:S01]  /*1d000*/  MUFU.EX2 R133, R133 ;  /* 0x0000008500857308 */ /* 0x000fe20000000800 */
[----:B--2---:R-:W-:Y:S01]  /*1d010*/  FADD.FTZ R6, R12, R6 ;  /* 0x000000060c067221 */ /* 0x004fe20000010000 */
[----:B------:R-:W-:Y:S01]  /*1d020*/  FADD.FTZ R7, R202, R7 ;  /* 0x00000007ca077221 */ /* 0x000fe20000010000 */
[----:B------:R-:W-:Y:S01]  /*1d030*/  F2FP.F16.F32.PACK_AB R201, R12, R201 ;  /* 0x000000c90cc9723e */ /* 0x000fe200000000ff */
[----:B------:R-:W-:Y:S01]  /*1d040*/  IMAD.MOV.U32 R12, RZ, RZ, R205 ;  /* 0x000000ffff0c7224 */ /* 0x000fe200078e00cd */
[C---:B------:R-:W-:Y:S01]  /*1d050*/  F2FP.F16.F32.PACK_AB R202, R21.reuse, R202 ;  /* 0x000000ca15ca723e */ /* 0x040fe200000000ff */
[----:B------:R-:W-:Y:S02]  /*1d060*/  FADD.FTZ R7, R21, R7 ;  /* 0x0000000715077221 */ /* 0x000fe40000010000 */
        /* <DEDUP_REMOVED lines=19> */
[----:B------:R-:W1:Y:S08]  /*1d1a0*/  MUFU.EX2 R144, R144 ;  /* 0x0000009000907308 */ /* 0x000e700000000800 */
[----:B------:R-:W-:Y:S01]  /*1d1b0*/  MUFU.EX2 R121, R121 ;  /* 0x0000007900797308 */ /* 0x000fe20000000800 */
[----:B------:R-:W-:-:S02]  /*1d1c0*/  WARPGROUP.DEPBAR.LE gsb0, 0x0 ;  /* 0x00008000000079c5 */ /* 0x000fc40000010000 */
[----:B------:R2:W-:Y:S05]  /*1d1d0*/  @!P1 SYNCS.ARRIVE.TRANS64.RED.A1T0 RZ, [R13+URZ], RZ ;  /* 0x000000ff0dff99a7 */ /* 0x0005ea000810043f */
[----:B------:R-:W-:Y:S01]  /*1d1e0*/  MUFU.EX2 R156, R156 ;  /* 0x0000009c009c7308 */ /* 0x000fe20000000800 */
[----:B0-----:R-:W-:Y:S02]  /*1d1f0*/  F2FP.F16.F32.PACK_AB R176, R125, R120 ;  /* 0x000000787db0723e */ /* 0x001fe400000000ff */
[----:B-1----:R-:W-:Y:S01]  /*1d200*/  F2FP.F16.F32.PACK_AB R177, R144, R153 ;  /* 0x0000009990b1723e */ /* 0x002fe200000000ff */
[----:B--2---:R-:W-:Y:S01]  /*1d210*/  FADD.FTZ R13, R203, R6 ;  /* 0x00000006cb0d7221 */ /* 0x004fe20000010000 */
[----:B------:R0:W-:Y:S03]  /*1d220*/  @!P1 SYNCS.ARRIVE.TRANS64.RED.A1T0 RZ, [R11+URZ], RZ ;  /* 0x000000ff0bff99a7 */ /* 0x0001e6000810043f */
[----:B------:R-:W1:Y:S01]  /*1d230*/  MUFU.EX2 R6, R139 ;  /* 0x0000008b00067308 */ /* 0x000e620000000800 */
[C---:B------:R-:W-:Y:S01]  /*1d240*/  F2FP.F16.F32.PACK_AB R203, R133.reuse, R203 ;  /* 0x000000cb85cb723e */ /* 0x040fe200000000ff */
[----:B------:R-:W-:-:S04]  /*1d250*/  FADD.FTZ R13, R133, R13 ;  /* 0x0000000d850d7221 */ /* 0x000fc80000010000 */
[----:B------:R-:W-:Y:S01]  /*1d260*/  FADD.FTZ R13, R197, R13 ;  /* 0x0000000dc50d7221 */ /* 0x000fe20000010000 */
[----:B0-----:R-:W-:Y:S01]  /*1d270*/  FADD.FTZ R11, R196, R7 ;  /* 0x00000007c40b7221 */ /* 0x001fe20000010000 */
[-CC-:B------:R-:W-:Y:S01]  /*1d280*/  FFMA.FTZ R7, R143, R3.reuse, -R136.reuse ;  /* 0x000000038f077223 */ /* 0x180fe20000010888 */
[----:B------:R-:W-:Y:S01]  /*1d290*/  MUFU.EX2 R124, R124 ;  /* 0x0000007c007c7308 */ /* 0x000fe20000000800 */
[----:B------:R-:W-:Y:S01]  /*1d2a0*/  FADD.FTZ R13, R141, R13 ;  /* 0x0000000d8d0d7221 */ /* 0x000fe20000010000 */
[C---:B------:R-:W-:Y:S01]  /*1d2b0*/  FADD.FTZ R11, R132.reuse, R11 ;  /* 0x0000000b840b7221 */ /* 0x040fe20000010000 */
[----:B------:R-:W-:Y:S02]  /*1d2c0*/  F2FP.F16.F32.PACK_AB R196, R132, R196 ;  /* 0x000000c484c4723e */ /* 0x000fe400000000ff */
[----:B------:R-:W-:Y:S01]  /*1d2d0*/  FADD.FTZ R13, R199, R13 ;  /* 0x0000000dc70d7221 */ /* 0x000fe20000010000 */
[----:B------:R-:W-:Y:S01]  /*1d2e0*/  FADD.FTZ R14, R198, R11 ;  /* 0x0000000bc60e7221 */ /* 0x000fe20000010000 */
[-C--:B------:R-:W-:Y:S01]  /*1d2f0*/  FFMA.FTZ R11, R131, R3.reuse, -R136 ;  /* 0x00000003830b7223 */ /* 0x080fe20000010888 */
[----:B------:R-:W0:Y:S01]  /*1d300*/  MUFU.EX2 R7, R7 ;  /* 0x0000000700077308 */ /* 0x000e220000000800 */
[----:B------:R-:W-:Y:S01]  /*1d310*/  FADD.FTZ R13, R137, R13 ;  /* 0x0000000d890d7221 */ /* 0x000fe20000010000 */
[----:B------:R-:W-:Y:S01]  /*1d320*/  FADD.FTZ R14, R146, R14 ;  /* 0x0000000e920e7221 */ /* 0x000fe20000010000 */
[----:B------:R-:W-:Y:S01]  /*1d330*/  FFMA.FTZ R136, R145, R3, -R136 ;  /* 0x0000000391887223 */ /* 0x000fe20000010888 */
[----:B------:R-:W-:Y:S01]  /*1d340*/  F2FP.F16.F32.PACK_AB R197, R141, R197 ;  /* 0x000000c58dc5723e */ /* 0x000fe200000000ff */
[----:B------:R-:W-:Y:S01]  /*1d350*/  FADD.FTZ R13, R193, R13 ;  /* 0x0000000dc10d7221 */ /* 0x000fe20000010000 */
[----:B------:R-:W-:Y:S01]  /*1d360*/  FADD.FTZ R14, R192, R14 ;  /* 0x0000000ec00e7221 */ /* 0x000fe20000010000 */
[----:B------:R-:W-:Y:S01]  /*1d370*/  F2FP.F16.F32.PACK_AB R198, R146, R198 ;  /* 0x000000c692c6723e */ /* 0x000fe200000000ff */
[----:B------:R-:W2:Y:S01]  /*1d380*/  MUFU.EX2 R11, R11 ;  /* 0x0000000b000b7308 */ /* 0x000ea20000000800 */
[----:B------:R-:W-:Y:S01]  /*1d390*/  FADD.FTZ R13, R140, R13 ;  /* 0x0000000d8c0d7221 */ /* 0x000fe20000010000 */
[----:B------:R-:W-:Y:S01]  /*1d3a0*/  FADD.FTZ R14, R138, R14 ;  /* 0x0000000e8a0e7221 */ /* 0x000fe20000010000 */
[----:B------:R-:W-:-:S02]  /*1d3b0*/  F2FP.F16.F32.PACK_AB R199, R137, R199 ;  /* 0x000000c789c7723e */ /* 0x000fc400000000ff */
[----:B------:R-:W-:Y:S01]  /*1d3c0*/  FADD.FTZ R13, R195, R13 ;  /* 0x0000000dc30d7221 */ /* 0x000fe20000010000 */
[----:B------:R-:W-:Y:S01]  /*1d3d0*/  FADD.FTZ R14, R194, R14 ;  /* 0x0000000ec20e7221 */ /* 0x000fe20000010000 */
[----:B------:R-:W-:Y:S01]  /*1d3e0*/  F2FP.F16.F32.PACK_AB R192, R138, R192 ;  /* 0x000000c08ac0723e */ /* 0x000fe200000000ff */
[----:B------:R-:W3:Y:S01]  /*1d3f0*/  MUFU.EX2 R136, R136 ;  /* 0x0000008800887308 */ /* 0x000ee20000000800 */
        /* <DEDUP_REMOVED lines=8> */
[----:B------:R-:W-:Y:S01]  /*1d480*/  F2FP.F16.F32.PACK_AB R194, R130, R194 ;  /* 0x000000c282c2723e */ /* 0x000fe200000000ff */
[----:B------:R-:W-:Y:S02]  /*1d490*/  IMAD.MOV.U32 R9, RZ, RZ, R4 ;  /* 0x000000ffff097224 */ /* 0x000fe400078e0004 */
        /* <DEDUP_REMOVED lines=8> */
[C---:B-1----:R-:W-:Y:S02]  /*1d520*/  F2FP.F16.F32.PACK_AB R185, R6.reuse, R185 ;  /* 0x000000b906b9723e */ /* 0x042fe400000000ff */
[----:B------:R-:W-:Y:S01]  /*1d530*/  FADD.FTZ R13, R6, R13 ;  /* 0x0000000d060d7221 */ /* 0x000fe20000010000 */
[----:B------:R-:W-:Y:S01]  /*1d540*/  FADD.FTZ R14, R126, R14 ;  /* 0x0000000e7e0e7221 */ /* 0x000fe20000010000 */
[----:B------:R-:W-:Y:S02]  /*1d550*/  F2FP.F16.F32.PACK_AB R188, R122, R188 ;  /* 0x000000bc7abc723e */ /* 0x000fe400000000ff */
[----:B------:R-:W-:Y:S01]  /*1d560*/  FADD.FTZ R13, R187, R13 ;  /* 0x0000000dbb0d7221 */ /* 0x000fe20000010000 */
[----:B------:R-:W-:Y:S01]  /*1d570*/  FADD.FTZ R14, R186, R14 ;  /* 0x0000000eba0e7221 */ /* 0x000fe20000010000 */
[----:B0-----:R-:W-:-:S02]  /*1d580*/  F2FP.F16.F32.PACK_AB R187, R7, R187 ;  /* 0x000000bb07bb723e */ /* 0x001fc400000000ff */
[----:B------:R-:W-:Y:S01]  /*1d590*/  FADD.FTZ R13, R7, R13 ;  /* 0x0000000d070d7221 */ /* 0x000fe20000010000 */
[----:B------:R-:W-:Y:S01]  /*1d5a0*/  FADD.FTZ R14, R127, R14 ;  /* 0x0000000e7f0e7221 */ /* 0x000fe20000010000 */
[----:B------:R-:W-:Y:S02]  /*1d5b0*/  F2FP.F16.F32.PACK_AB R190, R123, R190 ;  /* 0x000000be7bbe723e */ /* 0x000fe400000000ff */
[----:B------:R-:W-:Y:S01]  /*1d5c0*/  FADD.FTZ R13, R181, R13 ;  /* 0x0000000db50d7221 */ /* 0x000fe20000010000 */
[----:B------:R-:W-:Y:S01]  /*1d5d0*/  FADD.FTZ R14, R180, R14 ;  /* 0x0000000eb40e7221 */ /* 0x000fe20000010000 */
[C---:B--2---:R-:W-:Y:S02]  /*1d5e0*/  F2FP.F16.F32.PACK_AB R181, R11.reuse, R181 ;  /* 0x000000b50bb5723e */ /* 0x044fe400000000ff */
[----:B------:R-:W-:Y:S01]  /*1d5f0*/  FADD.FTZ R13, R11, R13 ;  /* 0x0000000d0b0d7221 */ /* 0x000fe20000010000 */
[----:B------:R-:W-:Y:S01]  /*1d600*/  FADD.FTZ R14, R128, R14 ;  /* 0x0000000e800e7221 */ /* 0x000fe20000010000 */
[----:B------:R-:W-:Y:S01]  /*1d610*/  F2FP.F16.F32.PACK_AB R184, R126, R184 ;  /* 0x000000b87eb8723e */ /* 0x000fe200000000ff */
[----:B------:R-:W-:-:S02]  /*1d620*/  IMAD.MOV.U32 R11, RZ, RZ, R208 ;  /* 0x000000ffff0b7224 */ /* 0x000fc400078e00d0 */
        /* <DEDUP_REMOVED lines=15> */
[----:B---3--:R-:W-:Y:S01]  /*1d720*/  FADD.FTZ R6, R136, R13 ;  /* 0x0000000d88067221 */ /* 0x008fe20000010000 */
[----:B------:R-:W-:Y:S01]  /*1d730*/  FADD.FTZ R7, R124, R14 ;  /* 0x0000000e7c077221 */ /* 0x000fe20000010000 */
[----:B------:R-:W-:-:S02]  /*1d740*/  F2FP.F16.F32.PACK_AB R179, R136, R156 ;  /* 0x0000009c88b3723e */ /* 0x000fc400000000ff */
[----:B------:R-:W-:Y:S01]  /*1d750*/  MOV R8, R5 ;  /* 0x0000000500087202 */ /* 0x000fe20000000f00 */
[----:B------:R-:W-:Y:S06]  /*1d760*/  @P3 BRA `(.L_x_2702) ;  /* 0xffffffa000d03947 */ /* 0x000fec000383ffff */
[----:B------:R-:W-:Y:S05]  /*1d770*/  BSYNC B1 ;  /* 0x0000000000017941 */ /* 0x000fea0003800000 */
.L_x_2691:
[----:B------:R-:W-:Y:S05]  /*1d780*/  BSYNC B0 ;  /* 0x0000000000007941 */ /* 0x000fea0003800000 */
.L_x_2690:
[----:B------:R-:W-:Y:S01]  /*1d790*/  ISETP.GE.AND P2, PT, R10, R225, PT ;  /* 0x000000e10a00720c */ /* 0x000fe20003f46270 */
[----:B------:R-:W-:-:S12]  /*1d7a0*/  BSSY B0, `(.L_x_2703) ;  /* 0x0000551000007945 */ /* 0x000fd80003800000 */
[----:B------:R-:W-:Y:S05]  /*1d7b0*/  @!P2 BRA `(.L_x_2704) ;  /* 0x00000054003ca947 */ /* 0x000fea0003800000 */
[----:B------:R-:W-:Y:S01]  /*1d7c0*/  IMAD.MOV.U32 R8, RZ, RZ, R5 ;  /* 0x000000ffff087224 */ /* 0x000fe200078e0005 */
[----:B------:R-:W-:Y:S01]  /*1d7d0*/  MOV R12, R205 ;  /* 0x000000cd000c7202 */ /* 0x000fe20000000f00 */
[----:B------:R-:W-:Y:S02]  /*1d7e0*/  IMAD.MOV.U32 R9, RZ, RZ, R4 ;  /* 0x000000ffff097224 */ /* 0x000fe400078e0004 */
[----:B------:R-:W-:-:S07]  /*1d7f0*/  IMAD.MOV.U32 R11, RZ, RZ, R208 ;  /* 0x000000ffff0b7224 */ /* 0x000fce00078e00d0 */
.L_x_2715:
[----:B------:R-:W-:-:S05]  /*1d800*/  VIADD R13, R12, 0x1 ;  /* 0x000000010c0d7836 */ /* 0x000fca0000000000 */
[----:B------:R-:W-:-:S04]  /*1d810*/  ISETP.NE.AND P2, PT, R13, 0x2, PT ;  /* 0x000000020d00780c */ /* 0x000fc80003f45270 */
[----:B------:R-:W-:Y:S02]  /*1d820*/  SEL R13, R13, RZ, P2 ;  /* 0x000000ff0d0d7207 */ /* 0x000fe40001000000 */
[----:B------:R-:W-:-:S03]  /*1d830*/  SEL R208, RZ, 0x1, P2 ;  /* 0x00000001ffd07807 */ /* 0x000fc60001000000 */
[----:B------:R-:W-:Y:S01]  /*1d840*/  IMAD.MOV.U32 R205, RZ, RZ, R13 ;  /* 0x000000ffffcd7224 */ /* 0x000fe200078e000d */
[----:B------:R-:W-:Y:S01]  /*1d850*/  LOP3.LUT R208, R11, R208, RZ, 0x3c, !PT ;  /* 0x000000d00bd07212 */ /* 0x000fe200078e3cff */
[----:B------:R-:W-:Y:S06]  /*1d860*/  @!P0 BRA `(.L_x_2705) ;  /* 0x0000000000048947 */ /* 0x000fec0003800000 */
[----:B------:R-:W-:Y:S01]  /*1d870*/  BPT.TRAP 0x1 ;  /* 0x000000040000795c */ /* 0x000fe20000300000 */
.L_x_2705:
[----:B------:R-:W-:Y:S01]  /*1d880*/  IMAD R4, R205, 0x8, R16 ;  /* 0x00000008cd047824 */ /* 0x000fe200078e0210 */
[----:B------:R-:W-:-:S04]  /*1d890*/  SHF.L.U32 R5, R208, 0x1f, RZ ;  /* 0x0000001fd0057819 */ /* 0x000fc800000006ff */
[----:B------:R0:W1:Y:S01]  /*1d8a0*/  SYNCS.PHASECHK.TRANS64.TRYWAIT P2, [R4+URZ+0x36830], R5 ;  /* 0x03683005040075a7 */ /* 0x000062000804017f */
[----:B------:R-:W-:Y:S05]  /*1d8b0*/  @!P0 BRA `(.L_x_2706) ;  /* 0x0000000000048947 */ /* 0x000fea0003800000 */
[----:B------:R-:W-:Y:S01]  /*1d8c0*/  BPT.TRAP 0x1 ;  /* 0x000000040000795c */ /* 0x000fe20000300000 */
.L_x_2706:
[----:B------:R-:W-:Y:S01]  /*1d8d0*/  IMAD R3, R205, 0xa80, R222 ;  /* 0x00000a80cd037824 */ /* 0x000fe200078e02de */
[----:B------:R-:W-:Y:S03]  /*1d8e0*/  BSSY B1, `(.L_x_2707) ;  /* 0x0000006000017945 */ /* 0x000fe60003800000 */
[C---:B------:R-:W-:Y:S01]  /*1d8f0*/  VIADD R122, R3.reuse, 0x80 ;  /* 0x00000080037a7836 */ /* 0x040fe20000000000 */
[----:B------:R-:W-:Y:S01]  /*1d900*/  IADD3 R124, R3, 0x100, RZ ;  /* 0x00000100037c7810 */ /* 0x000fe20007ffe0ff */
[----:B-1----:R-:W-:Y:S06]  /*1d910*/  @P2 BRA `(.L_x_2708) ;  /* 0x0000000000082947 */ /* 0x002fec0003800000 */
[----:B------:R-:W1:Y:S02]  /*1d920*/  SYNCS.PHASECHK.TRANS64.TRYWAIT P2, [R4+URZ+0x36830], R5 ;  /* 0x03683005040075a7 */ /* 0x000e64000804017f */
[----:B-1----:R-:W-:Y:S05]  /*1d930*/  @!P2 BRA `(.L_x_2709) ;  /* 0x0000013c0054a947 */ /* 0x002fea0003800000 */
.L_x_2708:
[----:B------:R-:W-:Y:S05]  /*1d940*/  BSYNC B1 ;  /* 0x0000000000017941 */ /* 0x000fea0003800000 */
.L_x_2707:
[----:B------:R-:W2:Y:S01]  /*1d950*/  LDL.64 R20, [R1+0x30] ;  /* 0x0000300001147983 */ /* 0x000ea20000100a00 */
[----:B------:R-:W-:Y:S02]  /*1d960*/  IMAD.MOV.U32 R120, RZ, RZ, R3 ;  /* 0x000000ffff787224 */ /* 0x000fe400078e0003 */
[----:B------:R-:W-:Y:S01]  /*1d970*/  IMAD.MOV.U32 R121, RZ, RZ, 0x40000040 ;  /* 0x40000040ff797424 */ /* 0x000fe200078e00ff */
[----:B------:R-:W3:Y:S02]  /*1d980*/  LDL.64 R14, [R1+0x28] ;  /* 0x00002800010e7983 */ /* 0x000ee40000100a00 */
[----:B------:R-:W-:Y:S02]  /*1d990*/  R2UR UR6, R120 ;  /* 0x00000000780672ca */ /* 0x000fe400000e0000 */
[C---:B------:R-:W-:Y:S01]  /*1d9a0*/  R2UR UR7, R121.reuse ;  /* 0x00000000790772ca */ /* 0x040fe200000e0000 */
[----:B------:R-:W-:Y:S01]  /*1d9b0*/  WARPGROUP.ARRIVE ;  /* 0x00000000000079c5 */ /* 0x000fe20000000000 */
[----:B------:R-:W-:Y:S01]  /*1d9c0*/  IMAD.MOV.U32 R123, RZ, RZ, 0x40000040 ;  /* 0x40000040ff7b7424 */ /* 0x000fe200078e00ff */
[----:B------:R-:W-:Y:S01]  /*1d9d0*/  R2UR UR22, R122 ;  /* 0x000000007a1672ca */ /* 0x000fe200000e0000 */
[----:B------:R-:W-:Y:S01]  /*1d9e0*/  IMAD.MOV.U32 R125, RZ, RZ, 0x40000040 ;  /* 0x40000040ff7d7424 */ /* 0x000fe200078e00ff */
[----:B------:R-:W-:Y:S01]  /*1d9f0*/  R2UR UR19, R121 ;  /* 0x00000000791372ca */ /* 0x000fe200000e0000 */
[----:B------:R4:W-:Y:S01]  /*1da00*/  STL.64 [R1+0x88], R8 ;  /* 0x0000880801007387 */ /* 0x0009e20000100a00 */
[----:B------:R-:W-:-:S02]  /*1da10*/  R2UR UR23, R123 ;  /* 0x000000007b1772ca */ /* 0x000fc400000e0000 */
[----:B------:R-:W-:Y:S01]  /*1da20*/  MOV R120, R124 ;  /* 0x0000007c00787202 */ /* 0x000fe20000000f00 */
[----:B------:R-:W-:Y:S01]  /*1da30*/  VIADD R122, R3, 0x180 ;  /* 0x00000180037a7836 */ /* 0x000fe20000000000 */
[----:B------:R-:W-:Y:S01]  /*1da40*/  R2UR UR15, R123 ;  /* 0x000000007b0f72ca */ /* 0x000fe200000e0000 */
[----:B------:R0:W-:Y:S01]  /*1da50*/  STL.64 [R1+0x80], R6 ;  /* 0x0000800601007387 */ /* 0x0001e20000100a00 */
[----:B------:R-:W-:Y:S02]  /*1da60*/  R2UR UR18, R120 ;  /* 0x00000000781272ca */ /* 0x000fe400000e0000 */
[----:B------:R-:W-:Y:S01]  /*1da70*/  R2UR UR14, R122 ;  /* 0x000000007a0e72ca */ /* 0x000fe200000e0000 */
[----:B------:R-:W-:Y:S01]  /*1da80*/  VIADD R120, R3, 0x200 ;  /* 0x0000020003787836 */ /* 0x000fe20000000000 */
[----:B------:R-:W-:Y:S02]  /*1da90*/  R2UR UR35, R121 ;  /* 0x00000000792372ca */ /* 0x000fe400000e0000 */
[----:B--2---:R-:W-:-:S02]  /*1daa0*/  R2UR UR8, R20 ;  /* 0x00000000140872ca */ /* 0x004fc400000e0000 */
[----:B------:R-:W-:Y:S01]  /*1dab0*/  R2UR UR9, R21 ;  /* 0x00000000150972ca */ /* 0x000fe200000e0000 */
[----:B------:R-:W-:Y:S01]  /*1dac0*/  VIADD R124, R3, 0x280 ;  /* 0x00000280037c7836 */ /* 0x000fe20000000000 */
[----:B------:R-:W-:Y:S01]  /*1dad0*/  R2UR UR31, R125 ;  /* 0x000000007d1f72ca */ /* 0x000fe200000e0000 */
[----:B----4-:R-:W2:Y:S01]  /*1dae0*/  LDL.64 R8, [R1+0x18] ;  /* 0x0000180001087983 */ /* 0x010ea20000100a00 */
[----:B------:R-:W-:Y:S02]  /*1daf0*/  R2UR UR27, R123 ;  /* 0x000000007b1b72ca */ /* 0x000fe400000e0000 */
[----:B---3--:R-:W-:Y:S01]  /*1db00*/  R2UR UR46, R14 ;  /* 0x000000000e2e72ca */ /* 0x008fe200000e0000 */
[----:B------:R-:W-:Y:S01]  /*1db10*/  VIADD R210, R3, 0x84 ;  /* 0x0000008403d27836 */ /* 0x000fe20000000000 */
[----:B------:R-:W-:Y:S01]  /*1db20*/  R2UR UR47, R15 ;  /* 0x000000000f2f72ca */ /* 0x000fe200000e0000 */
[----:B------:R-:W-:Y:S01]  /*1db30*/  IMAD.MOV.U32 R211, RZ, RZ, 0x40000040 ;  /* 0x40000040ffd37424 */ /* 0x000fe200078e00ff */
[----:B0-----:R-:W3:Y:S01]  /*1db40*/  LDL.64 R6, [R1+0x10] ;  /* 0x0000100001067983 */ /* 0x001ee20000100a00 */
[----:B------:R-:W-:-:S02]  /*1db50*/  UMOV UR4, UR8 ;  /* 0x0000000800047c82 */ /* 0x000fc40008000000 */
[----:B------:R-:W-:Y:S02]  /*1db60*/  UMOV UR5, UR9 ;  /* 0x0000000900057c82 */ /* 0x000fe40008000000 */
        /* <DEDUP_REMOVED lines=19> */
[----:B------:R-:W-:Y:S02]  /*1dca0*/  WARPGROUP.DEPBAR.LE gsb0, 0x0 ;  /* 0x00008000000079c5 */ /* 0x000fe40000010000 */
[----:B------:R-:W-:-:S08]  /*1dcb0*/  WARPGROUP.ARRIVE ;  /* 0x00000000000079c5 */ /* 0x000fd00000000000 */
[----:B------:R-:W-:Y:S01]  /*1dcc0*/  HGMMA.64x16x16.F32 R136, gdesc[UR32], RZ, !UPT, gsb0 ;  /* 0x00200000208879f0 */ /* 0x000fe2000c0008ff */
[----:B------:R-:W-:Y:S01]  /*1dcd0*/  R2UR UR30, R124 ;  /* 0x000000007c1e72ca */ /* 0x000fe200000e0000 */
[----:B------:R-:W-:Y:S01]  /*1dce0*/  UMOV UR28, UR8 ;  /* 0x00000008001c7c82 */ /* 0x000fe20008000000 */
[----:B------:R-:W-:Y:S01]  /*1dcf0*/  UMOV UR29, UR9 ;  /* 0x00000009001d7c82 */ /* 0x000fe20008000000 */
[----:B------:R-:W-:Y:S01]  /*1dd00*/  IADD3 R120, R3, 0x2, RZ ;  /* 0x0000000203787810 */ /* 0x000fe20007ffe0ff */
[----:B------:R-:W-:-:S03]  /*1dd10*/  IMAD.MOV.U32 R121, RZ, RZ, 0x40000040 ;  /* 0x40000040ff797424 */ /* 0x000fc600078e00ff */
[----:B------:R-:W-:Y:S01]  /*1dd20*/  R2UR UR10, R120 ;  /* 0x00000000780a72ca */ /* 0x000fe200000e0000 */
[----:B------:R-:W-:Y:S01]  /*1dd30*/  VIADD R120, R3, 0x102 ;  /* 0x0000010203787836 */ /* 0x000fe20000000000 */
[----:B------:R-:W-:Y:S01]  /*1dd40*/  R2UR UR11, R121 ;  /* 0x00000000790b72ca */ /* 0x000fe200000e0000 */
[----:B------:R-:W-:Y:S02]  /*1dd50*/  VIADD R122, R3, 0x300 ;  /* 0x00000300037a7836 */ /* 0x000fe40000000000 */
[----:B------:R-:W-:Y:S01]  /*1dd60*/  IMAD.MOV.U32 R121, RZ, RZ, 0x40000040 ;  /* 0x40000040ff797424 */ /* 0x000fe200078e00ff */
[----:B------:R-:W-:Y:S02]  /*1dd70*/  WARPGROUP.DEPBAR.LE gsb0, 0x0 ;  /* 0x00008000000079c5 */ /* 0x000fe40000010000 */
[----:B------:R-:W-:-:S06]  /*1dd80*/  WARPGROUP.ARRIVE ;  /* 0x00000000000079c5 */ /* 0x000fcc0000000000 */
[----:B------:R-:W-:Y:S01]  /*1dd90*/  HGMMA.64x16x16.F32 R128, gdesc[UR28], RZ, !UPT, gsb0 ;  /* 0x002000001c8079f0 */ /* 0x000fe2000c0008ff */
[----:B------:R-:W-:Y:S01]  /*1dda0*/  R2UR UR22, R120 ;  /* 0x00000000781672ca */ /* 0x000fe200000e0000 */
[----:B------:R-:W-:Y:S01]  /*1ddb0*/  IMAD.MOV.U32 R123, RZ, RZ, 0x40000040 ;  /* 0x40000040ff7b7424 */ /* 0x000fe200078e00ff */
[----:B------:R-:W-:Y:S01]  /*1ddc0*/  R2UR UR26, R122 ;  /* 0x000000007a1a72ca */ /* 0x000fe200000e0000 */
[----:B------:R-:W-:Y:S01]  /*1ddd0*/  VIADD R120, R3, 0x202 ;  /* 0x0000020203787836 */ /* 0x000fe20000000000 */
[----:B------:R-:W-:Y:S01]  /*1dde0*/  R2UR UR23, R121 ;  /* 0x00000000791772ca */ /* 0x000fe200000e0000 */
[----:B------:R-:W-:Y:S01]  /*1ddf0*/  VIADD R122, R3, 0x82 ;  /* 0x00000082037a7836 */ /* 0x000fe20000000000 */
[----:B------:R-:W-:Y:S02]  /*1de00*/  MOV R121, 0x40000040 ;  /* 0x4000004000797802 */ /* 0x000fe40000000f00 */
[----:B------:R-:W-:Y:S01]  /*1de10*/  R2UR UR7, R123 ;  /* 0x000000007b0772ca */ /* 0x000fe200000e0000 */
[----:B------:R-:W-:Y:S01]  /*1de20*/  IMAD.MOV.U32 R123, RZ, RZ, 0x40000040 ;  /* 0x40000040ff7b7424 */ /* 0x000fe200078e00ff */
[----:B------:R-:W-:Y:S01]  /*1de30*/  R2UR UR50, R120 ;  /* 0x00000000783272ca */ /* 0x000fe200000e0000 */
[----:B------:R-:W-:Y:S01]  /*1de40*/  VIADD R120, R3, 0x302 ;  /* 0x0000030203787836 */ /* 0x000fe20000000000 */
[----:B------:R-:W-:Y:S01]  /*1de50*/  R2UR UR51, R121 ;  /* 0x00000000793372ca */ /* 0x000fe200000e0000 */
[----:B------:R-:W-:Y:S01]  /*1de60*/  IMAD.MOV.U32 R121, RZ, RZ, 0x40000040 ;  /* 0x40000040ff797424 */ /* 0x000fe200078e00ff */
[----:B------:R-:W-:-:S02]  /*1de70*/  R2UR UR6, R122 ;  /* 0x000000007a0672ca */ /* 0x000fc400000e0000 */
[----:B------:R-:W-:Y:S02]  /*1de80*/  IADD3 R122, R3, 0x182, RZ ;  /* 0x00000182037a7810 */ /* 0x000fe40007ffe0ff */
[----:B------:R-:W-:Y:S01]  /*1de90*/  R2UR UR19, R123 ;  /* 0x000000007b1372ca */ /* 0x000fe200000e0000 */
[----:B------:R-:W-:Y:S01]  /*1dea0*/  IMAD.MOV.U32 R123, RZ, RZ, 0x40000040 ;  /* 0x40000040ff7b7424 */ /* 0x000fe200078e00ff */
[----:B------:R-:W-:Y:S01]  /*1deb0*/  R2UR UR18, R122 ;  /* 0x000000007a1272ca */ /* 0x000fe200000e0000 */
[C---:B------:R-:W-:Y:S01]  /*1dec0*/  VIADD R122, R3.reuse, 0x282 ;  /* 0x00000282037a7836 */ /* 0x040fe20000000000 */
[----:B------:R-:W-:Y:S01]  /*1ded0*/  R2UR UR34, R120 ;  /* 0x00000000782272ca */ /* 0x000fe200000e0000 */
[----:B------:R-:W-:Y:S01]  /*1dee0*/  VIADD R120, R3, 0x4 ;  /* 0x0000000403787836 */ /* 0x000fe20000000000 */
[----:B------:R-:W-:Y:S02]  /*1def0*/  R2UR UR35, R121 ;  /* 0x00000000792372ca */ /* 0x000fe400000e0000 */
[----:B------:R-:W-:-:S02]  /*1df00*/  MOV R121, 0x40000040 ;  /* 0x4000004000797802 */ /* 0x000fc40000000f00 */
[----:B------:R-:W-:Y:S02]  /*1df10*/  R2UR UR14, R122 ;  /* 0x000000007a0e72ca */ /* 0x000fe400000e0000 */
        /* <DEDUP_REMOVED lines=782> */
.L_x_2710:
[----:B------:R-:W-:Y:S01]  /*21000*/  SHF.L.U32 R0, R11, 0x1f, RZ ;  /* 0x0000001f0b007819 */ /* 0x000fe200000006ff */
[----:B------:R-:W-:-:S04]  /*21010*/  IMAD R11, R12, 0x8, R16 ;  /* 0x000000080c0b7824 */ /* 0x000fc800078e0210 */
[----:B------:R0:W1:Y:S01]  /*21020*/  SYNCS.PHASECHK.TRANS64.TRYWAIT P2, [R11+URZ+0x36850], R0 ;  /* 0x036850000b0075a7 */ /* 0x000062000804017f */
[----:B------:R-:W-:Y:S05]  /*21030*/  @!P0 BRA `(.L_x_2711) ;  /* 0x0000000000048947 */ /* 0x000fea0003800000 */
[----:B------:R-:W-:Y:S01]  /*21040*/  BPT.TRAP 0x1 ;  /* 0x000000040000795c */ /* 0x000fe20000300000 */
.L_x_2711:
[----:B------:R-:W-:Y:S04]  /*21050*/  BSSY B1, `(.L_x_2712) ;  /* 0x0000004000017945 */ /* 0x000fe80003800000 */
[----:B-1----:R-:W-:Y:S05]  /*21060*/  @P2 BRA `(.L_x_2713) ;  /* 0x0000000000082947 */ /* 0x002fea0003800000 */
[----:B------:R-:W1:Y:S02]  /*21070*/  SYNCS.PHASECHK.TRANS64.TRYWAIT P2, [R11+URZ+0x36850], R0 ;  /* 0x036850000b0075a7 */ /* 0x000e64000804017f */
[----:B-1----:R-:W-:Y:S05]  /*21080*/  @!P2 BRA `(.L_x_2714) ;  /* 0x000001040094a947 */ /* 0x002fea0003800000 */
.L_x_2713:
[----:B------:R-:W-:Y:S05]  /*21090*/  BSYNC B1 ;  /* 0x0000000000017941 */ /* 0x000fea0003800000 */
.L_x_2712:
[----:B01----:R-:W-:Y:S01]  /*210a0*/  IADD3 R0, R16, 0x400, RZ ;  /* 0x0000040010007810 */ /* 0x003fe20007ffe0ff */
[----:B------:R-:W-:Y:S01]  /*210b0*/  IMAD.MOV.U32 R15, RZ, RZ, 0x40000040 ;  /* 0x40000040ff0f7424 */ /* 0x000fe200078e00ff */
[----:B------:R-:W-:Y:S01]  /*210c0*/  WARPGROUP.ARRIVE ;  /* 0x00000000000079c5 */ /* 0x000fe20000000000 */
[----:B------:R-:W-:Y:S01]  /*210d0*/  IMAD.MOV.U32 R3, RZ, RZ, 0x40000040 ;  /* 0x40000040ff037424 */ /* 0x000fe200078e00ff */
[----:B------:R-:W-:Y:S01]  /*210e0*/  SHF.R.U32.HI R0, RZ, 0x4, R0 ;  /* 0x00000004ff007819 */ /* 0x000fe20000011600 */
[----:B------:R-:W-:Y:S01]  /*210f0*/  FMUL.FTZ R5, R169, UR42 ;  /* 0x0000002aa9057c20 */ /* 0x000fe20008410000 */
[----:B------:R-:W-:Y:S01]  /*21100*/  R2UR UR7, R15 ;  /* 0x000000000f0772ca */ /* 0x000fe200000e0000 */
        /* <DEDUP_REMOVED lines=32> */
[----:B------:R-:W-:Y:S01]  /*21310*/  MUFU.TANH R161, R161 ;  /* 0x000000a100a17308 */ /* 0x000fe20000002400 */
[----:B------:R-:W-:Y:S01]  /*21320*/  MOV R3, 0x40000040 ;  /* 0x4000004000037802 */ /* 0x000fe20000000f00 */
        /* <DEDUP_REMOVED lines=23> */
[----:B------:R-:W-:Y:S01]  /*214a0*/  ULDC UR4, c[0x0][0x988] ;  /* 0x0002620000047ab9 */ /* 0x000fe20000000800 */
[----:B------:R-:W-:Y:S01]  /*214b0*/  FMUL.FTZ R124, R151, UR42 ;  /* 0x0000002a977c7c20 */ /* 0x000fe20008410000 */
[----:B------:R-:W-:-:S02]  /*214c0*/  IMAD.MOV.U32 R121, RZ, RZ, 0x40000040 ;  /* 0x40000040ff797424 */ /* 0x000fc400078e00ff */
[----:B------:R-:W-:Y:S01]  /*214d0*/  FMUL.FTZ R138, R138, UR42 ;  /* 0x0000002a8a8a7c20 */ /* 0x000fe20008410000 */
[----:B------:R-:W-:Y:S01]  /*214e0*/  IADD3 R120, R14, 0x280, RZ ;  /* 0x000002800e787810 */ /* 0x000fe20007ffe0ff */
        /* <DEDUP_REMOVED lines=13> */
[----:B------:R-:W-:Y:S01]  /*215c0*/  @!P1 LEA R13, R13, R16, 0x3 ;  /* 0x000000100d0d9211 */ /* 0x000fe200078e18ff */
[----:B------:R-:W-:Y:S01]  /*215d0*/  @!P1 VIADD R11, R11, 0x36860 ;  /* 0x000368600b0b9836 */ /* 0x000fe20000000000 */
[C---:B------:R-:W-:Y:S01]  /*215e0*/  ISETP.GT.AND P2, PT, R10.reuse, R225, PT ;  /* 0x000000e10a00720c */ /* 0x040fe20003f44270 */
[----:B------:R-:W-:-:S02]  /*215f0*/  VIADD R10, R10, 0xffffffff ;  /* 0xffffffff0a0a7836 */ /* 0x000fc40000000000 */
[----:B------:R-:W-:Y:S01]  /*21600*/  MUFU.TANH R157, R157 ;  /* 0x0000009d009d7308 */ /* 0x000fe20000002400 */
[----:B------:R-:W-:Y:S01]  /*21610*/  @!P1 VIADD R13, R13, 0x36840 ;  /* 0x000368400d0d9836 */ /* 0x000fe20000000000 */
        /* <DEDUP_REMOVED lines=64> */
[----:B------:R-:W-:Y:S01]  /*21a20*/  FMUL.FTZ R168, R173, UR42 ;  /* 0x0000002aada87c20 */ /* 0x000fe20008410000 */
[----:B------:R-:W-:Y:S01]  /*21a30*/  R2UR UR7, R3 ;  /* 0x00000000030772ca */ /* 0x000fe200000e0000 */
[----:B------:R-:W-:-:S03]  /*21a40*/  IMAD.U32 R3, RZ, RZ, UR4 ;  /* 0x00000004ff037e24 */ /* 0x000fc6000f8e00ff */
[----:B------:R-:W0:Y:S08]  /*21a50*/  MUFU.TANH R2, R2 ;  /* 0x0000000200027308 */ /* 0x000e300000002400 */
[----:B------:R-:W1:Y:S01]  /*21a60*/  MUFU.TANH R168, R168 ;  /* 0x000000a800a87308 */ /* 0x000e620000002400 */
[----:B0----5:R-:W-:-:S04]  /*21a70*/  FMNMX.FTZ R0, R2, R9, !PT ;  /* 0x0000000902007209 */ /* 0x021fc80007810000 */
[----:B------:R-:W-:-:S04]  /*21a80*/  FMNMX.FTZ R0, R5, R0, !PT ;  /* 0x0000000005007209 */ /* 0x000fc80007810000 */
[----:B------:R-:W-:-:S04]  /*21a90*/  FMNMX.FTZ R0, R21, R0, !PT ;  /* 0x0000000015007209 */ /* 0x000fc80007810000 */
[----:B-1----:R-:W-:-:S04]  /*21aa0*/  FMNMX.FTZ R0, R168, R0, !PT ;  /* 0x00000000a8007209 */ /* 0x002fc80007810000 */
        /* <DEDUP_REMOVED lines=25> */
[----:B0-----:R-:W-:-:S05]  /*21c40*/  FMNMX.FTZ R4, R4, R0, !PT ;  /* 0x0000000004047209 */ /* 0x001fca0007810000 */
[----:B------:R-:W0:Y:S02]  /*21c50*/  SHFL.BFLY PT, R0, R4, 0x1, 0x1f ;  /* 0x0c201f0004007f89 */ /* 0x000e2400000e0000 */
[----:B0-----:R-:W-:-:S05]  /*21c60*/  FMNMX.FTZ R4, R4, R0, !PT ;  /* 0x0000000004047209 */ /* 0x001fca0007810000 */
[C---:B------:R-:W-:Y:S01]  /*21c70*/  FMUL.FTZ R174, R4.reuse, R3 ;  /* 0x0000000304ae7220 */ /* 0x040fe20000410000 */
[----:B------:R-:W-:-:S03]  /*21c80*/  FADD.FTZ R0, -R4, R9 ;  /* 0x0000000904007221 */ /* 0x000fc60000010100 */
[-CC-:B------:R-:W-:Y:S01]  /*21c90*/  FFMA.FTZ R200, R2, R3.reuse, -R174.reuse ;  /* 0x0000000302c87223 */ /* 0x180fe200000108ae */
[----:B------:R-:W-:Y:S01]  /*21ca0*/  FMNMX.FTZ R2, R12, R8, !PT ;  /* 0x000000080c027209 */ /* 0x000fe20007810000 */
[-CC-:B------:R-:W-:Y:S01]  /*21cb0*/  FFMA.FTZ R151, R5, R3.reuse, -R174.reuse ;  /* 0x0000000305977223 */ /* 0x180fe200000108ae */
[-C--:B------:R-:W-:Y:S01]  /*21cc0*/  FMUL.FTZ R0, R0, R3.reuse ;  /* 0x0000000300007220 */ /* 0x080fe20000410000 */
[-CC-:B------:R-:W-:Y:S01]  /*21cd0*/  FFMA.FTZ R202, R21, R3.reuse, -R174.reuse ;  /* 0x0000000315ca7223 */ /* 0x180fe200000108ae */
[----:B------:R-:W-:Y:S01]  /*21ce0*/  FMNMX.FTZ R2, R15, R2, !PT ;  /* 0x000000020f027209 */ /* 0x000fe20007810000 */
[----:B------:R-:W-:Y:S02]  /*21cf0*/  WARPGROUP.DEPBAR.LE gsb0, 0x0 ;  /* 0x00008000000079c5 */ /* 0x000fe40000010000 */
[----:B------:R-:W-:Y:S01]  /*21d00*/  WARPGROUP.ARRIVE ;  /* 0x00000000000079c5 */ /* 0x000fe20000000000 */
[----:B------:R-:W-:Y:S01]  /*21d10*/  FMNMX.FTZ R2, R20, R2, !PT ;  /* 0x0000000214027209 */ /* 0x000fe20007810000 */
[----:B------:R-:W-:Y:S01]  /*21d20*/  MUFU.EX2 R0, R0 ;  /* 0x0000000000007308 */ /* 0x000fe20000000800 */
[-CC-:B------:R-:W-:Y:S01]  /*21d30*/  FFMA.FTZ R168, R168, R3.reuse, -R174.reuse ;  /* 0x00000003a8a87223 */ /* 0x180fe200000108ae */
[-CC-:B------:R-:W-:Y:S01]  /*21d40*/  FFMA.FTZ R196, R170, R3.reuse, -R174.reuse ;  /* 0x00000003aac47223 */ /* 0x180fe200000108ae */
[----:B------:R-:W-:Y:S01]  /*21d50*/  FMNMX.FTZ R2, R169, R2, !PT ;  /* 0x00000002a9027209 */ /* 0x000fe20007810000 */
[----:B------:R-:W-:Y:S01]  /*21d60*/  HGMMA.64x192x16.F32 R24, R184, gdesc[UR4].tnspB, R24, gsb0 ;  /* 0x42e00004b8187df0 */ /* 0x000fe20008000818 */
[----:B------:R-:W-:Y:S01]  /*21d70*/  R2UR UR6, R120 ;  /* 0x00000000780672ca */ /* 0x000fe200000e0000 */
[-CC-:B------:R-:W-:Y:S01]  /*21d80*/  FFMA.FTZ R161, R161, R3.reuse, -R174.reuse ;  /* 0x00000003a1a17223 */ /* 0x180fe200000108ae */
[----:B------:R-:W-:Y:S01]  /*21d90*/  FMNMX.FTZ R2, R160, R2, !PT ;  /* 0x00000002a0027209 */ /* 0x000fe20007810000 */
[----:B------:R0:W-:Y:S01]  /*21da0*/  MUFU.TANH R120, R127 ;  /* 0x0000007f00787308 */ /* 0x0001e20000002400 */
[----:B------:R-:W-:Y:S01]  /*21db0*/  R2UR UR7, R121 ;  /* 0x00000000790772ca */ /* 0x000fe200000e0000 */
[-CC-:B------:R-:W-:Y:S01]  /*21dc0*/  FFMA.FTZ R198, R164, R3.reuse, -R174.reuse ;  /* 0x00000003a4c67223 */ /* 0x180fe200000108ae */
[----:B------:R-:W-:Y:S01]  /*21dd0*/  FMNMX.FTZ R2, R162, R2, !PT ;  /* 0x00000002a2027209 */ /* 0x000fe20007810000 */
[-CC-:B------:R-:W-:Y:S01]  /*21de0*/  FFMA.FTZ R125, R125, R3.reuse, -R174.reuse ;  /* 0x000000037d7d7223 */ /* 0x180fe200000108ae */
[-CC-:B------:R-:W-:Y:S01]  /*21df0*/  FFMA.FTZ R21, R165, R3.reuse, -R174.reuse ;  /* 0x00000003a5157223 */ /* 0x180fe200000108ae */
[-CC-:B------:R-:W-:Y:S01]  /*21e00*/  FFMA.FTZ R192, R167, R3.reuse, -R174.reuse ;  /* 0x00000003a7c07223 */ /* 0x180fe200000108ae */
[----:B------:R-:W-:Y:S01]  /*21e10*/  FMNMX.FTZ R2, R163, R2, !PT ;  /* 0x00000002a3027209 */ /* 0x000fe20007810000 */
[----:B------:R-:W1:Y:S01]  /*21e20*/  MUFU.EX2 R200, R200 ;  /* 0x000000c800c87308 */ /* 0x000e620000000800 */
[-CC-:B0-----:R-:W-:Y:S01]  /*21e30*/  FFMA.FTZ R127, R141, R3.reuse, -R174.reuse ;  /* 0x000000038d7f7223 */ /* 0x181fe200000108ae */
        /* <DEDUP_REMOVED lines=11> */
[----:B------:R-:W-:-:S02]  /*21ef0*/  FFMA.FTZ R9, R150, R3, -R174 ;  /* 0x0000000396097223 */ /* 0x000fc400000108ae */
[----:B------:R-:W-:Y:S01]  /*21f00*/  FMNMX.FTZ R2, R155, R2, !PT ;  /* 0x000000029b027209 */ /* 0x000fe20007810000 */
[----:B------:R-:W2:Y:S01]  /*21f10*/  MUFU.EX2 R202, R202 ;  /* 0x000000ca00ca7308 */ /* 0x000ea20000000800 */
[----:B-1----:R-:W-:Y:S02]  /*21f20*/  FFMA.FTZ R7, R0, R7, R200 ;  /* 0x0000000700077223 */ /* 0x002fe400000100c8 */
[----:B------:R-:W-:-:S04]  /*21f30*/  FMNMX.FTZ R2, R158, R2, !PT ;  /* 0x000000029e027209 */ /* 0x000fc80007810000 */
[----:B------:R-:W-:Y:S01]  /*21f40*/  FMNMX.FTZ R2, R144, R2, !PT ;  /* 0x0000000290027209 */ /* 0x000fe20007810000 */
[----:B------:R-:W1:Y:S01]  /*21f50*/  MUFU.EX2 R168, R168 ;  /* 0x000000a800a87308 */ /* 0x000e620000000800 */
[C---:B0-----:R-:W-:Y:S01]  /*21f60*/  FADD.FTZ R7, R151.reuse, R7 ;  /* 0x0000000797077221 */ /* 0x041fe20000010000 */
        /* <DEDUP_REMOVED lines=8> */
[C---:B-1----:R-:W-:Y:S01]  /*21ff0*/  FADD.FTZ R7, R168.reuse, R7 ;  /* 0x00000007a8077221 */ /* 0x042fe20000010000 */
        /* <DEDUP_REMOVED lines=17> */
[----:B------:R-:W0:Y:S01]  /*22110*/  SHFL.BFLY PT, R5, R2, 0x2, 0x1f ;  /* 0x0c401f0002057f89 */ /* 0x000e2200000e0000 */
        /* <DEDUP_REMOVED lines=10> */
[----:B------:R-:W-:Y:S02]  /*221c0*/  FADD.FTZ R2, -R5, R8 ;  /* 0x0000000805027221 */ /* 0x000fe40000010100 */
[----:B------:R0:W-:Y:S02]  /*221d0*/  MUFU.EX2 R8, R125 ;  /* 0x0000007d00087308 */ /* 0x0001e40000000800 */
[----:B------:R-:W-:-:S06]  /*221e0*/  FMUL.FTZ R2, R2, R3 ;  /* 0x0000000302027220 */ /* 0x000fcc0000410000 */
[----:B------:R-:W-:Y:S01]  /*221f0*/  MUFU.EX2 R2, R2 ;  /* 0x0000000200027308 */ /* 0x000fe20000000800 */
[----:B------:R-:W-:Y:S02]  /*22200*/  WARPGROUP.DEPBAR.LE gsb0, 0x0 ;  /* 0x00008000000079c5 */ /* 0x000fe40000010000 */
[----:B------:R-:W-:Y:S01]  /*22210*/  WARPGROUP.ARRIVE ;  /* 0x00000000000079c5 */ /* 0x000fe20000000000 */
[-CC-:B------:R-:W-:Y:S01]  /*22220*/  FFMA.FTZ R186, R140, R3.reuse, -R174.reuse ;  /* 0x000000038cba7223 */ /* 0x180fe200000108ae */
[-C--:B------:R-:W-:Y:S01]  /*22230*/  FMUL.FTZ R140, R5, R3.reuse ;  /* 0x00000003058c7220 */ /* 0x080fe20000410000 */
[-CC-:B------:R-:W-:Y:S01]  /*22240*/  FFMA.FTZ R184, R136, R3.reuse, -R174.reuse ;  /* 0x0000000388b87223 */ /* 0x180fe200000108ae */
[-C--:B------:R-:W-:Y:S02]  /*22250*/  FFMA.FTZ R136, R137, R3.reuse, -R174 ;  /* 0x0000000389887223 */ /* 0x080fe400000108ae */
[----:B------:R-:W-:Y:S01]  /*22260*/  HGMMA.64x192x16.F32 R24, R180, gdesc[UR4].tnspB, R24, gsb0 ;  /* 0x42e00004b4187df0 */ /* 0x000fe20008000818 */
[-CC-:B------:R-:W-:Y:S01]  /*22270*/  FFMA.FTZ R201, R12, R3.reuse, -R140.reuse ;  /* 0x000000030cc97223 */ /* 0x180fe2000001088c */
[-CC-:B------:R-:W-:Y:S01]  /*22280*/  FFMA.FTZ R12, R15, R3.reuse, -R140.reuse ;  /* 0x000000030f0c7223 */ /* 0x180fe2000001088c */
[----:B------:R-:W-:Y:S01]  /*22290*/  IMAD.MOV.U32 R15, RZ, RZ, 0x40000040 ;  /* 0x40000040ff0f7424 */ /* 0x000fe200078e00ff */
[----:B------:R-:W-:Y:S01]  /*222a0*/  R2UR UR6, R14 ;  /* 0x000000000e0672ca */ /* 0x000fe200000e0000 */
[-CC-:B------:R-:W-:Y:S01]  /*222b0*/  FFMA.FTZ R203, R20, R3.reuse, -R140.reuse ;  /* 0x0000000314cb7223 */ /* 0x180fe2000001088c */
[-CC-:B------:R-:W-:Y:S01]  /*222c0*/  FFMA.FTZ R20, R169, R3.reuse, -R140.reuse ;  /* 0x00000003a9147223 */ /* 0x180fe2000001088c */
[----:B------:R-:W1:Y:S01]  /*222d0*/  MUFU.EX2 R201, R201 ;  /* 0x000000c900c97308 */ /* 0x000e620000000800 */
[----:B------:R-:W-:Y:S01]  /*222e0*/  R2UR UR7, R15 ;  /* 0x000000000f0772ca */ /* 0x000fe200000e0000 */
[-CC-:B------:R-:W-:Y:S01]  /*222f0*/  FFMA.FTZ R197, R160, R3.reuse, -R140.reuse ;  /* 0x00000003a0c57223 */ /* 0x180fe2000001088c */
[-CC-:B------:R-:W-:Y:S01]  /*22300*/  FFMA.FTZ R141, R162, R3.reuse, -R140.reuse ;  /* 0x00000003a28d7223 */ /* 0x180fe2000001088c */
[-CC-:B------:R-:W-:Y:S01]  /*22310*/  FFMA.FTZ R199, R163, R3.reuse, -R140.reuse ;  /* 0x00000003a3c77223 */ /* 0x180fe2000001088c */
[----:B------:R-:W-:Y:S01]  /*22320*/  @!P1 PRMT R15, RZ, 0x654, R13 ;  /* 0x00000654ff0f9816 */ /* 0x000fe2000000000d */
[-CC-:B0-----:R-:W-:Y:S01]  /*22330*/  FFMA.FTZ R125, R166, R3.reuse, -R140.reuse ;  /* 0x00000003a67d7223 */ /* 0x181fe2000001088c */
        /* <DEDUP_REMOVED lines=10> */
[----:B-1----:R-:W-:Y:S01]  /*223e0*/  FFMA.FTZ R6, R2, R6, R201 ;  /* 0x0000000602067223 */ /* 0x002fe200000100c9 */
[-CC-:B------:R-:W-:Y:S01]  /*223f0*/  FFMA.FTZ R185, R138, R3.reuse, -R140.reuse ;  /* 0x000000038ab97223 */ /* 0x180fe2000001088c */
[-CC-:B------:R-:W-:Y:S01]  /*22400*/  FFMA.FTZ R139, R139, R3.reuse, -R140.reuse ;  /* 0x000000038b8b7223 */ /* 0x180fe2000001088c */
[-CC-:B------:R-:W-:Y:S01]  /*22410*/  FFMA.FTZ R187, R142, R3.reuse, -R140.reuse ;  /* 0x000000038ebb7223 */ /* 0x180fe2000001088c */
[-CC-:B------:R-:W-:Y:S01]  /*22420*/  FFMA.FTZ R135, R135, R3.reuse, -R140.reuse ;  /* 0x0000000387877223 */ /* 0x180fe2000001088c */
[-CC-:B------:R-:W-:Y:S01]  /*22430*/  FFMA.FTZ R122, R122, R3.reuse, -R140.reuse ;  /* 0x000000037a7a7223 */ /* 0x180fe2000001088c */
[-C--:B------:R-:W-:Y:S01]  /*22440*/  FFMA.FTZ R123, R123, R3.reuse, -R140 ;  /* 0x000000037b7b7223 */ /* 0x080fe2000001088c */
[----:B------:R-:W-:Y:S01]  /*22450*/  MUFU.EX2 R20, R20 ;  /* 0x0000001400147308 */ /* 0x000fe20000000800 */
[----:B0-----:R-:W-:Y:S01]  /*22460*/  FADD.FTZ R6, R12, R6 ;  /* 0x000000060c067221 */ /* 0x001fe20000010000 */
[-CC-:B------:R-:W-:Y:S01]  /*22470*/  FFMA.FTZ R126, R126, R3.reuse, -R140.reuse ;  /* 0x000000037e7e7223 */ /* 0x180fe2000001088c */
[----:B------:R-:W-:Y:S01]  /*22480*/  FFMA.FTZ R120, R120, R3, -R140 ;  /* 0x0000000378787223 */ /* 0x000fe2000001088c */
[----:B------:R-:W-:-:S02]  /*22490*/  F2FP.F16.F32.PACK_AB R201, R12, R201 ;  /* 0x000000c90cc9723e */ /* 0x000fc400000000ff */
[----:B------:R-:W-:Y:S02]  /*224a0*/  MOV R12, R205 ;  /* 0x000000cd000c7202 */ /* 0x000fe40000000f00 */
        /* <DEDUP_REMOVED lines=23> */
[-C--:B------:R-:W-:Y:S01]  /*22620*/  FFMA.FTZ R180, R128, R3.reuse, -R174 ;  /* 0x0000000380b47223 */ /* 0x080fe200000108ae */
[-C--:B------:R-:W-:Y:S01]  /*22630*/  FFMA.FTZ R181, R130, R3.reuse, -R140 ;  /* 0x0000000382b57223 */ /* 0x080fe2000001088c */
[-CC-:B------:R-:W-:Y:S01]  /*22640*/  FFMA.FTZ R128, R129, R3.reuse, -R174.reuse ;  /* 0x0000000381807223 */ /* 0x180fe200000108ae */
[-C--:B------:R-:W-:Y:S01]  /*22650*/  FFMA.FTZ R182, R132, R3.reuse, -R174 ;  /* 0x0000000384b67223 */ /* 0x080fe200000108ae */
[-C--:B------:R-:W-:Y:S01]  /*22660*/  FFMA.FTZ R183, R134, R3.reuse, -R140 ;  /* 0x0000000386b77223 */ /* 0x080fe2000001088c */
[----:B------:R-:W-:Y:S01]  /*22670*/  HGMMA.64x192x16.F32 R24, R176, gdesc[UR4].tnspB, R24, gsb0 ;  /* 0x42e00004b0187df0 */ /* 0x000fe20008000818 */
[----:B------:R-:W-:Y:S01]  /*22680*/  MUFU.EX2 R180, R180 ;  /* 0x000000b400b47308 */ /* 0x000fe20000000800 */
[-CC-:B------:R-:W-:Y:S01]  /*22690*/  FFMA.FTZ R129, R133, R3.reuse, -R174.reuse ;  /* 0x0000000385817223 */ /* 0x180fe200000108ae */
[-CC-:B------:R-:W-:Y:S01]  /*226a0*/  FFMA.FTZ R132, R171, R3.reuse, -R174.reuse ;  /* 0x00000003ab847223 */ /* 0x180fe200000108ae */
[----:B------:R-:W-:-:S05]  /*226b0*/  FFMA.FTZ R133, R172, R3, -R174 ;  /* 0x00000003ac857223 */ /* 0x000fca00000108ae */
[----:B------:R-:W-:Y:S08]  /*226c0*/  MUFU.EX2 R181, R181 ;  /* 0x000000b500b57308 */ /* 0x000ff00000000800 */
[----:B------:R-:W-:Y:S08]  /*226d0*/  MUFU.EX2 R128, R128 ;  /* 0x0000008000807308 */ /* 0x000ff00000000800 */
[----:B------:R-:W-:Y:S08]  /*226e0*/  MUFU.EX2 R182, R182 ;  /* 0x000000b600b67308 */ /* 0x000ff00000000800 */
[----:B------:R-:W-:Y:S08]  /*226f0*/  MUFU.EX2 R183, R183 ;  /* 0x000000b700b77308 */ /* 0x000ff00000000800 */
[----:B------:R-:W-:Y:S08]  /*22700*/  MUFU.EX2 R129, R129 ;  /* 0x0000008100817308 */ /* 0x000ff00000000800 */
[----:B------:R-:W0:Y:S08]  /*22710*/  MUFU.EX2 R132, R132 ;  /* 0x0000008400847308 */ /* 0x000e300000000800 */
[----:B------:R-:W1:Y:S08]  /*22720*/  MUFU.EX2 R133, R133 ;  /* 0x0000008500857308 */ /* 0x000e700000000800 */
[----:B------:R-:W2:Y:S01]  /*22730*/  MUFU.EX2 R120, R120 ;  /* 0x0000007800787308 */ /* 0x000ea20000000800 */
[----:B------:R-:W-:-:S02]  /*22740*/  WARPGROUP.DEPBAR.LE gsb0, 0x0 ;  /* 0x00008000000079c5 */ /* 0x000fc40000010000 */
[----:B------:R3:W-:Y:S01]  /*22750*/  @!P1 SYNCS.ARRIVE.TRANS64.RED.A1T0 RZ, [R15+URZ], RZ ;  /* 0x000000ff0fff99a7 */ /* 0x0007e2000810043f */
[----:B0-----:R-:W-:Y:S02]  /*22760*/  F2FP.F16.F32.PACK_AB R176, R132, R9 ;  /* 0x0000000984b0723e */ /* 0x001fe400000000ff */
[----:B-1----:R-:W-:Y:S02]  /*22770*/  F2FP.F16.F32.PACK_AB R178, R8, R133 ;  /* 0x0000008508b2723e */ /* 0x002fe400000000ff */
[----:B------:R-:W-:Y:S02]  /*22780*/  F2FP.F16.F32.PACK_AB R177, R123, R122 ;  /* 0x0000007a7bb1723e */ /* 0x000fe400000000ff */
[----:B--2---:R-:W-:Y:S01]  /*22790*/  F2FP.F16.F32.PACK_AB R179, R120, R126 ;  /* 0x0000007e78b3723e */ /* 0x004fe200000000ff */
[----:B---3--:R-:W-:Y:S01]  /*227a0*/  FADD.FTZ R15, R203, R6 ;  /* 0x00000006cb0f7221 */ /* 0x008fe20000010000 */
[----:B------:R0:W-:Y:S01]  /*227b0*/  @!P1 SYNCS.ARRIVE.TRANS64.RED.A1T0 RZ, [R11+URZ], RZ ;  /* 0x000000ff0bff99a7 */ /* 0x0001e2000810043f */
[----:B------:R-:W1:Y:S01]  /*227c0*/  MUFU.EX2 R6, R139 ;  /* 0x0000008b00067308 */ /* 0x000e620000000800 */
[C---:B------:R-:W-:Y:S01]  /*227d0*/  F2FP.F16.F32.PACK_AB R203, R20.reuse, R203 ;  /* 0x000000cb14cb723e */ /* 0x040fe200000000ff */
[----:B------:R-:W-:-:S04]  /*227e0*/  FADD.FTZ R15, R20, R15 ;  /* 0x0000000f140f7221 */ /* 0x000fc80000010000 */
[----:B------:R-:W-:Y:S01]  /*227f0*/  FADD.FTZ R15, R197, R15 ;  /* 0x0000000fc50f7221 */ /* 0x000fe20000010000 */
[----:B0-----:R-:W-:Y:S01]  /*22800*/  FADD.FTZ R11, R196, R7 ;  /* 0x00000007c40b7221 */ /* 0x001fe20000010000 */
[--C-:B------:R-:W-:Y:S01]  /*22810*/  FFMA.FTZ R7, R143, R3, -R140.reuse ;  /* 0x000000038f077223 */ /* 0x100fe2000001088c */
[----:B------:R-:W-:Y:S01]  /*22820*/  F2FP.F16.F32.PACK_AB R196, R161, R196 ;  /* 0x000000c4a1c4723e */ /* 0x000fe200000000ff */
[----:B------:R-:W-:Y:S01]  /*22830*/  FADD.FTZ R15, R141, R15 ;  /* 0x0000000f8d0f7221 */ /* 0x000fe20000010000 */
[----:B------:R-:W-:Y:S01]  /*22840*/  FADD.FTZ R11, R161, R11 ;  /* 0x0000000ba10b7221 */ /* 0x000fe20000010000 */
[----:B------:R-:W-:Y:S02]  /*22850*/  F2FP.F16.F32.PACK_AB R197, R141, R197 ;  /* 0x000000c58dc5723e */ /* 0x000fe400000000ff */
[----:B------:R-:W-:Y:S01]  /*22860*/  FADD.FTZ R15, R199, R15 ;  /* 0x0000000fc70f7221 */ /* 0x000fe20000010000 */
[----:B------:R-:W-:Y:S01]  /*22870*/  FADD.FTZ R124, R198, R11 ;  /* 0x0000000bc67c7221 */ /* 0x000fe20000010000 */
[----:B------:R-:W0:Y:S01]  /*22880*/  MUFU.EX2 R7, R7 ;  /* 0x0000000700077308 */ /* 0x000e220000000800 */
[----:B------:R-:W-:Y:S01]  /*22890*/  FFMA.FTZ R11, R131, R3, -R140 ;  /* 0x00000003830b7223 */ /* 0x000fe2000001088c */
[----:B------:R-:W-:Y:S01]  /*228a0*/  FADD.FTZ R15, R125, R15 ;  /* 0x0000000f7d0f7221 */ /* 0x000fe20000010000 */
[C---:B------:R-:W-:Y:S01]  /*228b0*/  FADD.FTZ R124, R21.reuse, R124 ;  /* 0x0000007c157c7221 */ /* 0x040fe20000010000 */
[----:B------:R-:W-:-:S02]  /*228c0*/  F2FP.F16.F32.PACK_AB R198, R21, R198 ;  /* 0x000000c615c6723e */ /* 0x000fc400000000ff */
[----:B------:R-:W-:Y:S01]  /*228d0*/  FADD.FTZ R15, R193, R15 ;  /* 0x0000000fc10f7221 */ /* 0x000fe20000010000 */
[----:B------:R-:W-:Y:S01]  /*228e0*/  FADD.FTZ R124, R192, R124 ;  /* 0x0000007cc07c7221 */ /* 0x000fe20000010000 */
[----:B------:R-:W2:Y:S01]  /*228f0*/  MUFU.EX2 R11, R11 ;  /* 0x0000000b000b7308 */ /* 0x000ea20000000800 */
[----:B------:R-:W-:Y:S01]  /*22900*/  F2FP.F16.F32.PACK_AB R199, R125, R199 ;  /* 0x000000c77dc7723e */ /* 0x000fe200000000ff */
        /* <DEDUP_REMOVED lines=13> */
[C---:B------:R-:W-:Y:S01]  /*229e0*/  FADD.FTZ R124, R121.reuse, R124 ;  /* 0x0000007c797c7221 */ /* 0x040fe20000010000 */
[----:B------:R-:W-:-:S02]  /*229f0*/  F2FP.F16.F32.PACK_AB R188, R121, R188 ;  /* 0x000000bc79bc723e */ /* 0x000fc400000000ff */
[----:B------:R-:W-:Y:S01]  /*22a00*/  FADD.FTZ R15, R191, R15 ;  /* 0x0000000fbf0f7221 */ /* 0x000fe20000010000 */
[----:B------:R-:W-:Y:S01]  /*22a10*/  FADD.FTZ R124, R190, R124 ;  /* 0x0000007cbe7c7221 */ /* 0x000fe20000010000 */
[----:B------:R-:W-:Y:S02]  /*22a20*/  F2FP.F16.F32.PACK_AB R189, R14, R189 ;  /* 0x000000bd0ebd723e */ /* 0x000fe400000000ff */
[----:B------:R-:W-:Y:S01]  /*22a30*/  FADD.FTZ R15, R13, R15 ;  /* 0x0000000f0d0f7221 */ /* 0x000fe20000010000 */
[C---:B------:R-:W-:Y:S01]  /*22a40*/  FADD.FTZ R124, R145.reuse, R124 ;  /* 0x0000007c917c7221 */ /* 0x040fe20000010000 */
[----:B------:R-:W-:Y:S02]  /*22a50*/  F2FP.F16.F32.PACK_AB R190, R145, R190 ;  /* 0x000000be91be723e */ /* 0x000fe400000000ff */
[----:B------:R-:W-:Y:S01]  /*22a60*/  FADD.FTZ R15, R185, R15 ;  /* 0x0000000fb90f7221 */ /* 0x000fe20000010000 */
[----:B------:R-:W-:Y:S01]  /*22a70*/  FADD.FTZ R124, R184, R124 ;  /* 0x0000007cb87c7221 */ /* 0x000fe20000010000 */
[----:B-1----:R-:W-:-:S02]  /*22a80*/  F2FP.F16.F32.PACK_AB R185, R6, R185 ;  /* 0x000000b906b9723e */ /* 0x002fc400000000ff */
[----:B------:R-:W-:Y:S01]  /*22a90*/  FADD.FTZ R15, R6, R15 ;  /* 0x0000000f060f7221 */ /* 0x000fe20000010000 */
[----:B------:R-:W-:Y:S01]  /*22aa0*/  FADD.FTZ R124, R136, R124 ;  /* 0x0000007c887c7221 */ /* 0x000fe20000010000 */
[----:B------:R-:W-:Y:S02]  /*22ab0*/  F2FP.F16.F32.PACK_AB R191, R13, R191 ;  /* 0x000000bf0dbf723e */ /* 0x000fe400000000ff */
[----:B------:R-:W-:Y:S01]  /*22ac0*/  FADD.FTZ R15, R187, R15 ;  /* 0x0000000fbb0f7221 */ /* 0x000fe20000010000 */
[----:B------:R-:W-:Y:S01]  /*22ad0*/  FADD.FTZ R124, R186, R124 ;  /* 0x0000007cba7c7221 */ /* 0x000fe20000010000 */
[C---:B0-----:R-:W-:Y:S02]  /*22ae0*/  F2FP.F16.F32.PACK_AB R187, R7.reuse, R187 ;  /* 0x000000bb07bb723e */ /* 0x041fe400000000ff */
[----:B------:R-:W-:Y:S01]  /*22af0*/  FADD.FTZ R15, R7, R15 ;  /* 0x0000000f070f7221 */ /* 0x000fe20000010000 */
[----:B------:R-:W-:Y:S01]  /*22b00*/  FADD.FTZ R124, R127, R124 ;  /* 0x0000007c7f7c7221 */ /* 0x000fe20000010000 */
[----:B------:R-:W-:-:S02]  /*22b10*/  F2FP.F16.F32.PACK_AB R184, R136, R184 ;  /* 0x000000b888b8723e */ /* 0x000fc400000000ff */
[----:B------:R-:W-:Y:S01]  /*22b20*/  FADD.FTZ R15, R181, R15 ;  /* 0x0000000fb50f7221 */ /* 0x000fe20000010000 */
[----:B------:R-:W-:Y:S01]  /*22b30*/  FADD.FTZ R124, R180, R124 ;  /* 0x0000007cb47c7221 */ /* 0x000fe20000010000 */
[C---:B--2---:R-:W-:Y:S02]  /*22b40*/  F2FP.F16.F32.PACK_AB R181, R11.reuse, R181 ;  /* 0x000000b50bb5723e */ /* 0x044fe400000000ff */
[----:B------:R-:W-:Y:S01]  /*22b50*/  FADD.FTZ R15, R11, R15 ;  /* 0x0000000f0b0f7221 */ /* 0x000fe20000010000 */
[----:B------:R-:W-:Y:S01]  /*22b60*/  FADD.FTZ R124, R128, R124 ;  /* 0x0000007c807c7221 */ /* 0x000fe20000010000 */
[----:B------:R-:W-:Y:S01]  /*22b70*/  F2FP.F16.F32.PACK_AB R186, R127, R186 ;  /* 0x000000ba7fba723e */ /* 0x000fe200000000ff */
[----:B------:R-:W-:Y:S02]  /*22b80*/  IMAD.MOV.U32 R11, RZ, RZ, R208 ;  /* 0x000000ffff0b7224 */ /* 0x000fe400078e00d0 */
        /* <DEDUP_REMOVED lines=8> */
[----:B------:R-:W-:Y:S01]  /*22c10*/  F2FP.F16.F32.PACK_AB R183, R135, R183 ;  /* 0x000000b787b7723e */ /* 0x000fe200000000ff */
[----:B------:R-:W-:Y:S02]  /*22c20*/  IMAD.MOV.U32 R9, RZ, RZ, R4 ;  /* 0x000000ffff097224 */ /* 0x000fe400078e0004 */
[----:B------:R-:W-:Y:S01]  /*22c30*/  FADD.FTZ R15, R123, R15 ;  /* 0x0000000f7b0f7221 */ /* 0x000fe20000010000 */
[----:B------:R-:W-:-:S03]  /*22c40*/  FADD.FTZ R124, R132, R124 ;  /* 0x0000007c847c7221 */ /* 0x000fc60000010000 */
[----:B------:R-:W-:Y:S01]  /*22c50*/  FADD.FTZ R15, R126, R15 ;  /* 0x0000000f7e0f7221 */ /* 0x000fe20000010000 */
[----:B------:R-:W-:-:S03]  /*22c60*/  FADD.FTZ R7, R133, R124 ;  /* 0x0000007c85077221 */ /* 0x000fc60000010000 */
[----:B------:R-:W-:Y:S01]  /*22c70*/  FADD.FTZ R6, R120, R15 ;  /* 0x0000000f78067221 */ /* 0x000fe20000010000 */
[----:B------:R-:W-:Y:S01]  /*22c80*/  FADD.FTZ R7, R8, R7 ;  /* 0x0000000708077221 */ /* 0x000fe20000010000 */
[----:B------:R-:W-:Y:S01]  /*22c90*/  IMAD.MOV.U32 R8, RZ, RZ, R5 ;  /* 0x000000ffff087224 */ /* 0x000fe200078e0005 */
[----:B------:R-:W-:Y:S06]  /*22ca0*/  @P2 BRA `(.L_x_2715) ;  /* 0xffffffa800d42947 */ /* 0x000fec000383ffff */
.L_x_2704:
[----:B------:R-:W-:Y:S05]  /*22cb0*/  BSYNC B0 ;  /* 0x0000000000007941 */ /* 0x000fea0003800000 */
.L_x_2703:
        /* <DEDUP_REMOVED lines=99> */
.L_x_2716:
[----:B------:R-:W-:Y:S01]  /*232f0*/  IMAD R0, R205, 0x8, R16 ;  /* 0x00000008cd007824 */ /* 0x000fe200078e0210 */
[----:B------:R-:W-:-:S04]  /*23300*/  SHF.L.U32 R9, R208, 0x1f, RZ ;  /* 0x0000001fd0097819 */ /* 0x000fc800000006ff */
[----:B------:R0:W1:Y:S01]  /*23310*/  SYNCS.PHASECHK.TRANS64.TRYWAIT P2, [R0+URZ+0x36850], R9 ;  /* 0x03685009000075a7 */ /* 0x000062000804017f */
[----:B------:R-:W-:Y:S05]  /*23320*/  @!P0 BRA `(.L_x_2717) ;  /* 0x0000000000048947 */ /* 0x000fea0003800000 */
[----:B------:R-:W-:Y:S01]  /*23330*/  BPT.TRAP 0x1 ;  /* 0x000000040000795c */ /* 0x000fe20000300000 */
.L_x_2717:
        /* <DEDUP_REMOVED lines=9> */
.L_x_2719:
[----:B------:R-:W-:Y:S05]  /*233d0*/  BSYNC B0 ;  /* 0x0000000000007941 */ /* 0x000fea0003800000 */
.L_x_2718:
[----:B01----:R-:W-:Y:S01]  /*233e0*/  IMAD.MOV.U32 R9, RZ, RZ, 0x40000040 ;  /* 0x40000040ff097424 */ /* 0x003fe200078e00ff */
[----:B------:R-:W-:Y:S01]  /*233f0*/  MOV R8, R2 ;  /* 0x0000000200087202 */ /* 0x000fe20000000f00 */
[----:B------:R-:W-:Y:S01]  /*23400*/  WARPGROUP.ARRIVE ;  /* 0x00000000000079c5 */ /* 0x000fe20000000000 */
[----:B------:R-:W-:Y:S01]  /*23410*/  @!P1 VIADD R12, R0, 0x36860 ;  /* 0x00036860000c9836 */ /* 0x000fe20000000000 */
[----:B------:R-:W-:Y:S01]  /*23420*/  IADD3 R235, R235, 0x1, RZ ;  /* 0x00000001ebeb7810 */ /* 0x000fe20007ffe0ff */
[----:B------:R-:W-:Y:S01]  /*23430*/  VIADD R205, R205, 0x1 ;  /* 0x00000001cdcd7836 */ /* 0x000fe20000000000 */
[----:B------:R-:W-:Y:S01]  /*23440*/  R2UR UR6, R8 ;  /* 0x00000000080672ca */ /* 0x000fe200000e0000 */
[----:B------:R-:W-:Y:S01]  /*23450*/  VIADD R8, R2, 0x80 ;  /* 0x0000008002087836 */ /* 0x000fe20000000000 */
[----:B------:R-:W-:Y:S01]  /*23460*/  R2UR UR7, R9 ;  /* 0x00000000090772ca */ /* 0x000fe200000e0000 */
[----:B------:R-:W-:Y:S01]  /*23470*/  IMAD.MOV.U32 R9, RZ, RZ, 0x40000040 ;  /* 0x40000040ff097424 */ /* 0x000fe200078e00ff */
[----:B------:R-:W-:Y:S01]  /*23480*/  @!P1 PRMT R12, RZ, 0x654, R12 ;  /* 0x00000654ff0c9816 */ /* 0x000fe2000000000c */
[----:B------:R-:W-:Y:S01]  /*23490*/  IMAD.MOV.U32 R0, RZ, RZ, -0x800000 ;  /* 0xff800000ff007424 */ /* 0x000fe200078e00ff */
[----:B------:R-:W-:-:S04]  /*234a0*/  ISETP.NE.AND P2, PT, R205, 0x2, PT ;  /* 0x00000002cd00780c */ /* 0x000fc80003f45270 */
[----:B------:R-:W-:-:S05]  /*234b0*/  SEL R205, R205, RZ, P2 ;  /* 0x000000ffcdcd7207 */ /* 0x000fca0001000000 */
        /* <DEDUP_REMOVED lines=22> */
[----:B------:R-:W-:Y:S02]  /*23620*/  R2UR UR6, R8 ;  /* 0x00000000080672ca */ /* 0x000fe400000e0000 */
[----:B------:R-:W-:Y:S01]  /*23630*/  R2UR UR7, R9 ;  /* 0x00000000090772ca */ /* 0x000fe200000e0000 */
[----:B------:R-:W-:Y:S01]  /*23640*/  IMAD.MOV.U32 R9, RZ, RZ, 0x40000040 ;  /* 0x40000040ff097424 */ /* 0x000fe200078e00ff */
[----:B------:R-:W-:Y:S01]  /*23650*/  IADD3 R8, R2, 0x280, RZ ;  /* 0x0000028002087810 */ /* 0x000fe20007ffe0ff */
        /* <DEDUP_REMOVED lines=9> */
[----:B------:R-:W-:Y:S01]  /*236f0*/  MOV R7, RZ ;  /* 0x000000ff00077202 */ /* 0x000fe20000000f00 */
        /* <DEDUP_REMOVED lines=11> */
[----:B------:R-:W-:Y:S01]  /*237b0*/  IMAD.MOV.U32 R2, RZ, RZ, RZ ;  /* 0x000000ffff027224 */ /* 0x000fe200078e00ff */
[----:B------:R-:W-:Y:S01]  /*237c0*/  SEL R9, RZ, 0x1, P2 ;  /* 0x00000001ff097807 */ /* 0x000fe20001000000 */
[----:B-1----:R-:W-:-:S02]  /*237d0*/  FADD.FTZ R14, R8, R11 ;  /* 0x0000000b080e7221 */ /* 0x002fc40000010000 */
[----:B------:R-:W-:Y:S02]  /*237e0*/  FSETP.NE.FTZ.AND P0, PT, R13, RZ, PT ;  /* 0x000000ff0d00720b */ /* 0x000fe40003f15000 */
[----:B------:R-:W-:Y:S02]  /*237f0*/  LOP3.LUT R208, R208, R9, RZ, 0x3c, !PT ;  /* 0x00000009d0d07212 */ /* 0x000fe400078e3cff */
        /* <DEDUP_REMOVED lines=113> */
.L_x_2627:
        /* <DEDUP_REMOVED lines=20> */
[----:B------:R-:W-:Y:S02]  /*24050*/  IADD3 R86, P2, R12, 0x20, RZ ;  /* 0x000000200c567810 */ /* 0x000fe40007f5e0ff */
[----:B------:R-:W-:Y:S02]  /*24060*/  LOP3.LUT R100, R92, 0x380, RZ, 0xc0, !PT ;  /* 0x000003805c647812 */ /* 0x000fe400078ec0ff */
[C---:B------:R-:W-:Y:S01]  /*24070*/  IADD3 R90, P6, R12.reuse, 0x60, RZ ;  /* 0x000000600c5a7810 */ /* 0x040fe20007fde0ff */
[----:B------:R-:W-:Y:S01]  /*24080*/  IMAD.X R87, RZ, RZ, R13, P2 ;  /* 0x000000ffff577224 */ /* 0x000fe200010e060d */
[C---:B------:R-:W-:Y:S02]  /*24090*/  IADD3 R14, P0, R12.reuse, 0x4020, RZ ;  /* 0x000040200c0e7810 */ /* 0x040fe40007f1e0ff */
[----:B------:R-:W-:-:S02]  /*240a0*/  IADD3 R96, P4, R12, 0x4040, RZ ;  /* 0x000040400c607810 */ /* 0x000fc40007f9e0ff */
[----:B------:R-:W-:Y:S02]  /*240b0*/  SHF.R.U64 R100, R100, 0x3, RZ ;  /* 0x0000000364647819 */ /* 0x000fe400000012ff */
[C---:B------:R-:W-:Y:S02]  /*240c0*/  LOP3.LUT R85, R12.reuse, 0x380, RZ, 0xc0, !PT ;  /* 0x000003800c557812 */ /* 0x040fe400078ec0ff */
[C---:B------:R-:W-:Y:S02]  /*240d0*/  IADD3 R15, P2, R12.reuse, 0x8000, RZ ;  /* 0x000080000c0f7810 */ /* 0x040fe40007f5e0ff */
[----:B------:R-:W-:Y:S02]  /*240e0*/  IADD3 R88, P1, R12, 0x40, RZ ;  /* 0x000000400c587810 */ /* 0x000fe40007f3e0ff */
[----:B------:R-:W-:Y:S02]  /*240f0*/  LOP3.LUT R94, R90, 0x380, RZ, 0xc0, !PT ;  /* 0x000003805a5e7812 */ /* 0x000fe400078ec0ff */
[----:B------:R-:W-:-:S02]  /*24100*/  LOP3.LUT R107, R14, 0x380, RZ, 0xc0, !PT ;  /* 0x000003800e6b7812 */ /* 0x000fc400078ec0ff */
[----:B------:R-:W-:Y:S02]  /*24110*/  IADD3 R98, P3, R12, 0x4060, RZ ;  /* 0x000040600c627810 */ /* 0x000fe40007f7e0ff */
[----:B------:R-:W-:Y:S02]  /*24120*/  LOP3.LUT R92, R100, R92, RZ, 0x3c, !PT ;  /* 0x0000005c645c7212 */ /* 0x000fe400078e3cff */
[----:B------:R-:W-:Y:S02]  /*24130*/  LOP3.LUT R141, R96, 0x380, RZ, 0xc0, !PT ;  /* 0x00000380608d7812 */ /* 0x000fe400078ec0ff */
[----:B------:R-:W-:Y:S02]  /*24140*/  SHF.R.U64 R85, R85, 0x3, RZ ;  /* 0x0000000355557819 */ /* 0x000fe400000012ff */
[----:B------:R-:W-:Y:S01]  /*24150*/  LOP3.LUT R100, R15, 0x380, RZ, 0xc0, !PT ;  /* 0x000003800f647812 */ /* 0x000fe200078ec0ff */
[--C-:B------:R-:W-:Y:S01]  /*24160*/  IMAD.X R89, RZ, RZ, R13.reuse, P1 ;  /* 0x000000ffff597224 */ /* 0x100fe200008e060d */
[----:B------:R-:W-:Y:S01]  /*24170*/  SHF.R.U64 R94, R94, 0x3, RZ ;  /* 0x000000035e5e7819 */ /* 0x000fe200000012ff */
[----:B------:R-:W-:Y:S01]  /*24180*/  IMAD.X R91, RZ, RZ, R13, P6 ;  /* 0x000000ffff5b7224 */ /* 0x000fe200030e060d */
[----:B------:R-:W-:-:S02]  /*24190*/  IADD3.X R93, RZ, R13, RZ, P5, !PT ;  /* 0x0000000dff5d7210 */ /* 0x000fc40002ffe4ff */
[----:B------:R-:W-:Y:S02]  /*241a0*/  SHF.R.U64 R107, R107, 0x3, RZ ;  /* 0x000000036b6b7819 */ /* 0x000fe400000012ff */
[C---:B------:R-:W-:Y:S02]  /*241b0*/  IADD3 R7, P1, R12.reuse, 0x8020, RZ ;  /* 0x000080200c077810 */ /* 0x040fe40007f3e0ff */
[C---:B-1----:R-:W-:Y:S02]  /*241c0*/  IADD3 R8, P6, R12.reuse, 0x8040, RZ ;  /* 0x000080400c087810 */ /* 0x042fe40007fde0ff */
[----:B------:R-:W-:Y:S02]  /*241d0*/  IADD3 R84, P5, R12, 0x8060, RZ ;  /* 0x000080600c547810 */ /* 0x000fe40007fbe0ff */
[----:B------:R-:W-:Y:S02]  /*241e0*/  LOP3.LUT R104, R88, 0x380, RZ, 0xc0, !PT ;  /* 0x0000038058687812 */ /* 0x000fe400078ec0ff */
[----:B------:R-:W-:-:S02]  /*241f0*/  LOP3.LUT R143, R98, 0x380, RZ, 0xc0, !PT ;  /* 0x00000380628f7812 */ /* 0x000fc400078ec0ff */
[----:B------:R-:W-:Y:S02]  /*24200*/  SHF.R.U64 R141, R141, 0x3, RZ ;  /* 0x000000038d8d7819 */ /* 0x000fe400000012ff */
[----:B------:R-:W-:Y:S02]  /*24210*/  LOP3.LUT R12, R85, R12, RZ, 0x3c, !PT ;  /* 0x0000000c550c7212 */ /* 0x000fe400078e3cff */
[----:B------:R-:W-:Y:S02]  /*24220*/  LOP3.LUT R102, R86, 0x380, RZ, 0xc0, !PT ;  /* 0x0000038056667812 */ /* 0x000fe400078ec0ff */
[----:B------:R-:W-:Y:S02]  /*24230*/  SHF.R.U64 R100, R100, 0x3, RZ ;  /* 0x0000000364647819 */ /* 0x000fe400000012ff */
[----:B------:R-:W-:Y:S02]  /*24240*/  LOP3.LUT R90, R94, R90, RZ, 0x3c, !PT ;  /* 0x0000005a5e5a7212 */ /* 0x000fe400078e3cff */
[----:B------:R-:W-:Y:S01]  /*24250*/  LOP3.LUT R94, R107, R14, RZ, 0x3c, !PT ;  /* 0x0000000e6b5e7212 */ /* 0x000fe200078e3cff */
[--C-:B------:R-:W-:Y:S01]  /*24260*/  IMAD.X R95, RZ, RZ, R13.reuse, P0 ;  /* 0x000000ffff5f7224 */ /* 0x100fe200000e060d */
[----:B------:R-:W-:Y:S01]  /*24270*/  SHF.R.U64 R104, R104, 0x3, RZ ;  /* 0x0000000368687819 */ /* 0x000fe200000012ff */
[--C-:B------:R-:W-:Y:S01]  /*24280*/  IMAD.X R97, RZ, RZ, R13.reuse, P4 ;  /* 0x000000ffff617224 */ /* 0x100fe200020e060d */
[----:B------:R-:W-:Y:S01]  /*24290*/  SHF.R.U64 R143, R143, 0x3, RZ ;  /* 0x000000038f8f7819 */ /* 0x000fe200000012ff */
[--C-:B------:R-:W-:Y:S01]  /*242a0*/  IMAD.X R99, RZ, RZ, R13.reuse, P3 ;  /* 0x000000ffff637224 */ /* 0x100fe200018e060d */
[----:B------:R-:W-:Y:S01]  /*242b0*/  LOP3.LUT R96, R141, R96, RZ, 0x3c, !PT ;  /* 0x000000608d607212 */ /* 0x000fe200078e3cff */
[--C-:B------:R-:W-:Y:S01]  /*242c0*/  IMAD.X R101, RZ, RZ, R13.reuse, P2 ;  /* 0x000000ffff657224 */ /* 0x100fe200010e060d */
[----:B------:R-:W-:Y:S01]  /*242d0*/  LOP3.LUT R107, R8, 0x380, RZ, 0xc0, !PT ;  /* 0x00000380086b7812 */ /* 0x000fe200078ec0ff */
[--C-:B------:R-:W-:Y:S01]  /*242e0*/  IMAD.X R105, RZ, RZ, R13.reuse, P6 ;  /* 0x000000ffff697224 */ /* 0x100fe200030e060d */
[----:B------:R-:W-:Y:S01]  /*242f0*/  IADD3.X R103, RZ, R13, RZ, P1, !PT ;  /* 0x0000000dff677210 */ /* 0x000fe20000ffe4ff */
[----:B------:R-:W-:Y:S01]  /*24300*/  IMAD.X R85, RZ, RZ, R13, P5 ;  /* 0x000000ffff557224 */ /* 0x000fe200028e060d */
[----:B------:R-:W-:-:S02]  /*24310*/  SHF.R.U64 R102, R102, 0x3, RZ ;  /* 0x0000000366667819 */ /* 0x000fc400000012ff */
[----:B------:R-:W-:Y:S02]  /*24320*/  LOP3.LUT R100, R100, R15, RZ, 0x3c, !PT ;  /* 0x0000000f64647212 */ /* 0x000fe400078e3cff */
[----:B------:R-:W-:Y:S02]  /*24330*/  MOV R141, R12 ;  /* 0x0000000c008d7202 */ /* 0x000fe40000000f00 */
[----:B------:R-:W-:Y:S02]  /*24340*/  F2FP.F16.F32.PACK_AB R12, R25, R24 ;  /* 0x00000018190c723e */ /* 0x000fe400000000ff */
[----:B------:R-:W-:Y:S02]  /*24350*/  F2FP.F16.F32.PACK_AB R13, R27, R26 ;  /* 0x0000001a1b0d723e */ /* 0x000fe400000000ff */
[----:B------:R-:W-:Y:S02]  /*24360*/  F2FP.F16.F32.PACK_AB R14, R29, R28 ;  /* 0x0000001c1d0e723e */ /* 0x000fe400000000ff */
[----:B------:R-:W-:-:S02]  /*24370*/  F2FP.F16.F32.PACK_AB R15, R31, R30 ;  /* 0x0000001e1f0f723e */ /* 0x000fc400000000ff */
[----:B------:R-:W-:Y:S02]  /*24380*/  LOP3.LUT R88, R104, R88, RZ, 0x3c, !PT ;  /* 0x0000005868587212 */ /* 0x000fe400078e3cff */
[----:B------:R-:W-:Y:S02]  /*24390*/  LOP3.LUT R98, R143, R98, RZ, 0x3c, !PT ;  /* 0x000000628f627212 */ /* 0x000fe400078e3cff */
[----:B------:R-:W-:Y:S02]  /*243a0*/  SHF.R.U64 R107, R107, 0x3, RZ ;  /* 0x000000036b6b7819 */ /* 0x000fe400000012ff */
[----:B------:R-:W-:Y:S02]  /*243b0*/  LOP3.LUT R86, R102, R86, RZ, 0x3c, !PT ;  /* 0x0000005666567212 */ /* 0x000fe400078e3cff */
[----:B------:R-:W-:Y:S01]  /*243c0*/  LOP3.LUT R143, R84, 0x380, RZ, 0xc0, !PT ;  /* 0x00000380548f7812 */ /* 0x000fe200078ec0ff */
[----:B------:R1:W-:Y:S01]  /*243d0*/  STSM.16.M88.4 [R141], R12 ;  /* 0x0000000c8d007844 */ /* 0x0003e20000000200 */
[----:B------:R-:W-:-:S02]  /*243e0*/  LOP3.LUT R104, R107, R8, RZ, 0x3c, !PT ;  /* 0x000000086b687212 */ /* 0x000fc400078e3cff */
[----:B------:R-:W-:Y:S02]  /*243f0*/  SHF.R.U64 R143, R143, 0x3, RZ ;  /* 0x000000038f8f7819 */ /* 0x000fe400000012ff */
[----:B------:R-:W-:Y:S02]  /*24400*/  MOV R86, R86 ;  /* 0x0000005600567202 */ /* 0x000fe40000000f00 */
[----:B------:R-:W-:Y:S02]  /*24410*/  MOV R8, R92 ;  /* 0x0000005c00087202 */ /* 0x000fe40000000f00 */
[----:B------:R-:W-:Y:S02]  /*24420*/  MOV R106, R94 ;  /* 0x0000005e006a7202 */ /* 0x000fe40000000f00 */
[----:B------:R-:W-:Y:S02]  /*24430*/  MOV R107, R96 ;  /* 0x00000060006b7202 */ /* 0x000fe40000000f00 */
[----:B------:R-:W-:-:S02]  /*24440*/  MOV R142, R98 ;  /* 0x00000062008e7202 */ /* 0x000fc40000000f00 */
[----:B-1----:R-:W-:Y:S02]  /*24450*/  MOV R12, R88 ;  /* 0x00000058000c7202 */ /* 0x002fe40000000f00 */
[----:B------:R-:W-:Y:S02]  /*24460*/  MOV R13, R90 ;  /* 0x0000005a000d7202 */ /* 0x000fe40000000f00 */
[----:B------:R-:W-:Y:S02]  /*24470*/  F2FP.F16.F32.PACK_AB R88, R33, R32 ;  /* 0x000000202158723e */ /* 0x000fe400000000ff */
[----:B------:R-:W-:Y:S02]  /*24480*/  F2FP.F16.F32.PACK_AB R89, R35, R34 ;  /* 0x000000222359723e */ /* 0x000fe400000000ff */
[----:B------:R-:W-:Y:S02]  /*24490*/  F2FP.F16.F32.PACK_AB R90, R37, R36 ;  /* 0x00000024255a723e */ /* 0x000fe400000000ff */
[----:B------:R-:W-:-:S02]  /*244a0*/  F2FP.F16.F32.PACK_AB R91, R39, R38 ;  /* 0x00000026275b723e */ /* 0x000fc400000000ff */
[----:B------:R-:W-:Y:S02]  /*244b0*/  F2FP.F16.F32.PACK_AB R92, R41, R40 ;  /* 0x00000028295c723e */ /* 0x000fe400000000ff */
[----:B------:R-:W-:Y:S02]  /*244c0*/  F2FP.F16.F32.PACK_AB R93, R43, R42 ;  /* 0x0000002a2b5d723e */ /* 0x000fe400000000ff */
[----:B------:R-:W-:Y:S02]  /*244d0*/  F2FP.F16.F32.PACK_AB R94, R45, R44 ;  /* 0x0000002c2d5e723e */ /* 0x000fe400000000ff */
[----:B------:R-:W-:Y:S02]  /*244e0*/  F2FP.F16.F32.PACK_AB R95, R47, R46 ;  /* 0x0000002e2f5f723e */ /* 0x000fe400000000ff */
[----:B------:R-:W-:Y:S02]  /*244f0*/  F2FP.F16.F32.PACK_AB R96, R49, R48 ;  /* 0x000000303160723e */ /* 0x000fe400000000ff */
[----:B------:R-:W-:-:S02]  /*24500*/  F2FP.F16.F32.PACK_AB R97, R51, R50 ;  /* 0x000000323361723e */ /* 0x000fc400000000ff */
[----:B------:R-:W-:Y:S02]  /*24510*/  F2FP.F16.F32.PACK_AB R98, R53, R52 ;  /* 0x000000343562723e */ /* 0x000fe400000000ff */
[----:B------:R-:W-:Y:S01]  /*24520*/  F2FP.F16.F32.PACK_AB R99, R55, R54 ;  /* 0x000000363763723e */ /* 0x000fe200000000ff */
[----:B------:R1:W-:Y:S01]  /*24530*/  STSM.16.M88.4 [R86], R88 ;  /* 0x0000005856007844 */ /* 0x0003e20000000200 */
[----:B------:R-:W-:Y:S02]  /*24540*/  LOP3.LUT R84, R143, R84, RZ, 0x3c, !PT ;  /* 0x000000548f547212 */ /* 0x000fe400078e3cff */
[----:B------:R-:W-:Y:S01]  /*24550*/  LOP3.LUT R102, R7, 0x380, RZ, 0xc0, !PT ;  /* 0x0000038007667812 */ /* 0x000fe200078ec0ff */
[----:B------:R2:W-:Y:S01]  /*24560*/  STSM.16.M88.4 [R12], R92 ;  /* 0x0000005c0c007844 */ /* 0x0005e20000000200 */
[----:B------:R-:W-:Y:S02]  /*24570*/  MOV R141, R84 ;  /* 0x00000054008d7202 */ /* 0x000fe40000000f00 */
[----:B------:R-:W-:Y:S01]  /*24580*/  F2FP.F16.F32.PACK_AB R14, R61, R60 ;  /* 0x0000003c3d0e723e */ /* 0x000fe200000000ff */
[----:B------:R3:W-:Y:S01]  /*24590*/  STSM.16.M88.4 [R13], R96 ;  /* 0x000000600d007844 */ /* 0x0007e20000000200 */
[----:B------:R-:W-:-:S02]  /*245a0*/  F2FP.F16.F32.PACK_AB R15, R63, R62 ;  /* 0x0000003e3f0f723e */ /* 0x000fc400000000ff */
[----:B------:R-:W-:Y:S02]  /*245b0*/  SHF.R.U64 R102, R102, 0x3, RZ ;  /* 0x0000000366667819 */ /* 0x000fe400000012ff */
[----:B------:R-:W-:Y:S02]  /*245c0*/  F2FP.F16.F32.PACK_AB R84, R65, R64 ;  /* 0x000000404154723e */ /* 0x000fe400000000ff */
[----:B------:R-:W-:Y:S02]  /*245d0*/  F2FP.F16.F32.PACK_AB R85, R67, R66 ;  /* 0x000000424355723e */ /* 0x000fe400000000ff */
[----:B-1----:R-:W-:Y:S02]  /*245e0*/  F2FP.F16.F32.PACK_AB R86, R69, R68 ;  /* 0x000000444556723e */ /* 0x002fe400000000ff */
[----:B------:R-:W-:Y:S02]  /*245f0*/  F2FP.F16.F32.PACK_AB R87, R71, R70 ;  /* 0x000000464757723e */ /* 0x000fe400000000ff */
[----:B--2---:R-:W-:-:S02]  /*24600*/  F2FP.F16.F32.PACK_AB R12, R57, R56 ;  /* 0x00000038390c723e */ /* 0x004fc400000000ff */
[----:B---3--:R-:W-:Y:S02]  /*24610*/  F2FP.F16.F32.PACK_AB R13, R59, R58 ;  /* 0x0000003a3b0d723e */ /* 0x008fe400000000ff */
[----:B------:R-:W-:Y:S02]  /*24620*/  F2FP.F16.F32.PACK_AB R88, R73, R72 ;  /* 0x000000484958723e */ /* 0x000fe400000000ff */
[----:B------:R-:W-:Y:S02]  /*24630*/  F2FP.F16.F32.PACK_AB R89, R75, R74 ;  /* 0x0000004a4b59723e */ /* 0x000fe400000000ff */
[----:B------:R-:W-:Y:S02]  /*24640*/  F2FP.F16.F32.PACK_AB R90, R77, R76 ;  /* 0x0000004c4d5a723e */ /* 0x000fe400000000ff */
[----:B------:R-:W-:Y:S02]  /*24650*/  F2FP.F16.F32.PACK_AB R91, R79, R78 ;  /* 0x0000004e4f5b723e */ /* 0x000fe400000000ff */
[----:B------:R-:W-:-:S02]  /*24660*/  F2FP.F16.F32.PACK_AB R92, R81, R80 ;  /* 0x00000050515c723e */ /* 0x000fc400000000ff */
[----:B------:R-:W-:Y:S02]  /*24670*/  F2FP.F16.F32.PACK_AB R93, R83, R82 ;  /* 0x00000052535d723e */ /* 0x000fe400000000ff */
[----:B------:R-:W-:Y:S02]  /*24680*/  F2FP.F16.F32.PACK_AB R94, R5, R4 ;  /* 0x00000004055e723e */ /* 0x000fe400000000ff */
[----:B------:R-:W-:Y:S01]  /*24690*/  F2FP.F16.F32.PACK_AB R95, R129, R128 ;  /* 0x00000080815f723e */ /* 0x000fe200000000ff */
[----:B------:R1:W-:Y:S01]  /*246a0*/  STSM.16.M88.4 [R8], R12 ;  /* 0x0000000c08007844 */ /* 0x0003e20000000200 */
[----:B------:R-:W-:Y:S02]  /*246b0*/  MOV R100, R100 ;  /* 0x0000006400647202 */ /* 0x000fe40000000f00 */
[----:B------:R-:W-:Y:S02]  /*246c0*/  F2FP.F16.F32.PACK_AB R96, R21, R20 ;  /* 0x000000141560723e */ /* 0x000fe400000000ff */
[----:B------:R-:W-:-:S02]  /*246d0*/  F2FP.F16.F32.PACK_AB R97, R131, R130 ;  /* 0x000000828361723e */ /* 0x000fc400000000ff */
[----:B------:R-:W-:Y:S02]  /*246e0*/  F2FP.F16.F32.PACK_AB R98, R121, R120 ;  /* 0x000000787962723e */ /* 0x000fe400000000ff */
[----:B------:R-:W-:Y:S01]  /*246f0*/  F2FP.F16.F32.PACK_AB R99, R133, R132 ;  /* 0x000000848563723e */ /* 0x000fe200000000ff */
[----:B------:R-:W-:Y:S01]  /*24700*/  STSM.16.M88.4 [R106], R84 ;  /* 0x000000546a007844 */ /* 0x000fe20000000200 */
[----:B------:R-:W-:-:S03]  /*24710*/  LOP3.LUT R102, R102, R7, RZ, 0x3c, !PT ;  /* 0x0000000766667212 */ /* 0x000fc600078e3cff */
[----:B------:R-:W-:Y:S01]  /*24720*/  STSM.16.M88.4 [R107], R88 ;  /* 0x000000586b007844 */ /* 0x000fe20000000200 */
        /* <DEDUP_REMOVED lines=8> */
[----:B------:R-:W-:-:S02]  /*247b0*/  F2FP.F16.F32.PACK_AB R105, R139, R138 ;  /* 0x0000008a8b69723e */ /* 0x000fc400000000ff */
[----:B-1----:R-:W-:Y:S02]  /*247c0*/  F2FP.F16.F32.PACK_AB R12, R113, R112 ;  /* 0x00000070710c723e */ /* 0x002fe400000000ff */
[----:B------:R-:W-:Y:S02]  /*247d0*/  F2FP.F16.F32.PACK_AB R13, R115, R114 ;  /* 0x00000072730d723e */ /* 0x000fe400000000ff */
[----:B------:R-:W-:Y:S02]  /*247e0*/  F2FP.F16.F32.PACK_AB R14, R117, R116 ;  /* 0x00000074750e723e */ /* 0x000fe400000000ff */
[----:B------:R-:W-:Y:S02]  /*247f0*/  F2FP.F16.F32.PACK_AB R15, R119, R118 ;  /* 0x00000076770f723e */ /* 0x000fe400000000ff */
[----:B------:R-:W-:Y:S01]  /*24800*/  ISETP.NE.U32.AND P0, PT, RZ, UR6, PT ;  /* 0x00000006ff007c0c */ /* 0x000fe2000bf05070 */
[----:B------:R-:W-:Y:S01]  /*24810*/  IMAD.MOV.U32 R8, RZ, RZ, RZ ;  /* 0x000000ffff087224 */ /* 0x000fe200078e00ff */
[----:B--2---:R-:W-:Y:S01]  /*24820*/  F2FP.F16.F32.PACK_AB R100, R123, R122 ;  /* 0x0000007a7b64723e */ /* 0x004fe200000000ff */
[----:B------:R-:W1:Y:S01]  /*24830*/  LDC R92, c[0x0][0xbe8] ;  /* 0x0002fa00ff5c7b82 */ /* 0x000e620000000800 */
[----:B------:R-:W-:-:S02]  /*24840*/  F2FP.F16.F32.PACK_AB R106, R109, R108 ;  /* 0x0000006c6d6a723e */ /* 0x000fc400000000ff */
[----:B------:R-:W-:Y:S01]  /*24850*/  F2FP.F16.F32.PACK_AB R107, R111, R110 ;  /* 0x0000006e6f6b723e */ /* 0x000fe200000000ff */
[----:B------:R-:W-:Y:S04]  /*24860*/  STSM.16.M88.4 [R7], R100 ;  /* 0x0000006407007844 */ /* 0x000fe80000000200 */
[----:B------:R-:W-:Y:S01]  /*24870*/  STSM.16.M88.4 [R140], R104 ;  /* 0x000000688c007844 */ /* 0x000fe20000000200 */
[----:B------:R-:W-:Y:S01]  /*24880*/  IADD3 R84, P1, R233, UR6, RZ ;  /* 0x00000006e9547c10 */ /* 0x000fe2000ff3e0ff */
[----:B------:R-:W2:Y:S02]  /*24890*/  LDC.64 R90, c[0x0][0xba8] ;  /* 0x0002ea00ff5a7b82 */ /* 0x000ea40000000a00 */
[----:B------:R3:W-:Y:S06]  /*248a0*/  STSM.16.M88.4 [R141], R12 ;  /* 0x0000000c8d007844 */ /* 0x0007ec0000000200 */
[----:B------:R-:W-:Y:S01]  /*248b0*/  BAR.SYNC.DEFER_BLOCKING 0x1, 0x100 ;  /* 0x0044000000007b1d */ /* 0x000fe20000010000 */
[----:B------:R-:W-:-:S02]  /*248c0*/  ISETP.NE.AND.EX P0, PT, RZ, UR7, PT, P0 ;  /* 0x00000007ff007c0c */ /* 0x000fc4000bf05300 */
[----:B------:R-:W-:-:S11]  /*248d0*/  IADD3.X R85, R234, UR7, RZ, P1, !PT ;  /* 0x00000007ea557c10 */ /* 0x000fd60008ffe4ff */
[----:B------:R-:W2:Y:S01]  /*248e0*/  @P0 LDG.E R8, desc[UR60][R84.64] ;  /* 0x0000003c54080981 */ /* 0x000ea2000c1e1900 */
[----:B------:R-:W-:-:S04]  /*248f0*/  ISETP.NE.U32.AND P1, PT, RZ, UR4, PT ;  /* 0x00000004ff007c0c */ /* 0x000fc8000bf25070 */
[----:B------:R-:W-:-:S13]  /*24900*/  ISETP.NE.AND.EX P1, PT, RZ, UR5, PT, P1 ;  /* 0x00000005ff007c0c */ /* 0x000fda000bf25310 */
[----:B---3--:R-:W-:Y:S01]  /*24910*/  @P1 IADD3 R12, P2, R233, UR4, RZ ;  /* 0x00000004e90c1c10 */ /* 0x008fe2000ff5e0ff */
[----:B------:R-:W-:-:S03]  /*24920*/  ULDC UR4, c[0x0][0xa88] ;  /* 0x0002a20000047ab9 */ /* 0x000fc60000000800 */
[----:B------:R-:W-:Y:S01]  /*24930*/  @P1 IADD3.X R13, R234, UR5, RZ, P2, !PT ;  /* 0x00000005ea0d1c10 */ /* 0x000fe200097fe4ff */
[----:B------:R-:W-:Y:S01]  /*24940*/  IMAD.U32 R93, RZ, RZ, UR4 ;  /* 0x00000004ff5d7e24 */ /* 0x000fe2000f8e00ff */
[----:B------:R-:W-:Y:S01]  /*24950*/  ISETP.NE.AND P2, PT, R231, RZ, PT ;  /* 0x000000ffe700720c */ /* 0x000fe20003f45270 */
[----:B------:R-:W-:-:S03]  /*24960*/  ULDC UR4, c[0x0][0xad4] ;  /* 0x0002b50000047ab9 */ /* 0x000fc60000000800 */
[----:B------:R-:W-:Y:S01]  /*24970*/  SEL R231, R231, UR4, P2 ;  /* 0x00000004e7e77c07 */ /* 0x000fe20009000000 */
[----:B------:R3:W5:Y:S01]  /*24980*/  @P1 LDG.E R93, desc[UR60][R12.64] ;  /* 0x0000003c0c5d1981 */ /* 0x000762000c1e1900 */
[----:B------:R-:W-:Y:S02]  /*24990*/  MOV R94, 0x9b8 ;  /* 0x000009b8005e7802 */ /* 0x000fe40000000f00 */
[----:B------:R-:W-:-:S04]  /*249a0*/  ISETP.GT.AND P3, PT, R231, 0x1, PT ;  /* 0x00000001e700780c */ /* 0x000fc80003f64270 */
[----:B------:R-:W-:-:S04]  /*249b0*/  SEL R94, R94, 0x978, P3 ;  /* 0x000009785e5e7807 */ /* 0x000fc80001800000 */
[----:B------:R-:W0:Y:S08]  /*249c0*/  LDC.64 R14, c[0x0][R94+0x220] ;  /* 0x000088005e0e7b82 */ /* 0x000e300000000a00 */
[----:B------:R-:W2:Y:S01]  /*249d0*/  LDC.64 R86, c[0x0][R94+0x218] ;  /* 0x000086005e567b82 */ /* 0x000ea20000000a00 */
[----:B-1----:R-:W-:-:S07]  /*249e0*/  ISETP.NE.AND P4, PT, R92, 0x1, PT ;  /* 0x000000015c00780c */ /* 0x002fce0003f85270 */
[----:B------:R-:W1:Y:S01]  /*249f0*/  LDC.64 R88, c[0x0][R94+0x228] ;  /* 0x00008a005e587b82 */ /* 0x000e620000000a00 */
[----:B------:R-:W-:-:S07]  /*24a00*/  ISETP.NE.U32.AND P2, PT, RZ, UR6, PT ;  /* 0x00000006ff007c0c */ /* 0x000fce000bf45070 */
[----:B---3--:R3:W3:Y:S01]  /*24a10*/  LDC.64 R12, c[0x0][R94+0x210] ;  /* 0x000084005e0c7b82 */ /* 0x0086e20000000a00 */
[----:B------:R-:W-:-:S07]  /*24a20*/  ISETP.NE.AND.EX P2, PT, RZ, UR7, PT, P2 ;  /* 0x00000007ff007c0c */ /* 0x000fce000bf45320 */
[----:B------:R-:W3:Y:S01]  /*24a30*/  @P4 LDC R96, c[0x0][0xbec] ;  /* 0x0002fb00ff604b82 */ /* 0x000ee20000000800 */
[----:B------:R-:W-:-:S07]  /*24a40*/  SEL R232, R232, RZ, !P2 ;  /* 0x000000ffe8e87207 */ /* 0x000fce0005000000 */
[----:B------:R-:W3:Y:S01]  /*24a50*/  @P4 LDC R101, c[0x0][0xbf0] ;  /* 0x0002fc00ff654b82 */ /* 0x000ee20000000800 */
[----:B----4-:R-:W-:Y:S01]  /*24a60*/  SEL R7, R145, RZ, !P2 ;  /* 0x000000ff91077207 */ /* 0x010fe20005000000 */
[----:B0-----:R-:W-:-:S06]  /*24a70*/  IMAD R15, R15, R232, RZ ;  /* 0x000000e80f0f7224 */ /* 0x001fcc00078e02ff */
[----:B--2---:R-:W0:Y:S01]  /*24a80*/  @!P3 LDC R90, c[0x0][0xb50] ;  /* 0x0002d400ff5abb82 */ /* 0x004e220000000800 */
[C---:B------:R-:W-:Y:S02]  /*24a90*/  IMAD R99, R14.reuse, R7, R15 ;  /* 0x000000070e637224 */ /* 0x040fe400078e020f */
[----:B------:R-:W-:-:S05]  /*24aa0*/  IMAD.WIDE.U32 R14, R14, R232, RZ ;  /* 0x000000e80e0e7225 */ /* 0x000fca00078e00ff */
[----:B------:R-:W2:Y:S01]  /*24ab0*/  @!P3 LDC R91, c[0x0][0xb54] ;  /* 0x0002d500ff5bbb82 */ /* 0x000ea20000000800 */
[-C--:B------:R-:W-:Y:S02]  /*24ac0*/  IMAD R97, R87, R230.reuse, RZ ;  /* 0x000000e657617224 */ /* 0x080fe400078e02ff */
[----:B------:R-:W-:-:S04]  /*24ad0*/  IMAD.WIDE.U32 R86, R86, R230, RZ ;  /* 0x000000e656567225 */ /* 0x000fc800078e00ff */
[----:B------:R-:W-:Y:S02]  /*24ae0*/  IMAD.IADD R7, R229, 0x1, R226 ;  /* 0x00000001e5077824 */ /* 0x000fe400078e02e2 */
[----:B------:R-:W-:Y:S01]  /*24af0*/  IMAD.IADD R103, R87, 0x1, R97 ;  /* 0x0000000157677824 */ /* 0x000fe200078e0261 */
[----:B------:R-:W-:Y:S01]  /*24b00*/  SEL R95, R144, RZ, P3 ;  /* 0x000000ff905f7207 */ /* 0x000fe20001800000 */
[----:B------:R-:W-:Y:S02]  /*24b10*/  IMAD.IADD R99, R15, 0x1, R99 ;  /* 0x000000010f637824 */ /* 0x000fe400078e0263 */
[----:B------:R-:W-:Y:S02]  /*24b20*/  IMAD.MOV.U32 R15, RZ, RZ, R7 ;  /* 0x000000ffff0f7224 */ /* 0x000fe400078e0007 */
[-C--:B-1----:R-:W-:Y:S02]  /*24b30*/  IMAD R97, R89, R95.reuse, RZ ;  /* 0x0000005f59617224 */ /* 0x082fe400078e02ff */
[----:B------:R-:W-:-:S04]  /*24b40*/  IMAD.WIDE.U32 R88, R88, R95, RZ ;  /* 0x0000005f58587225 */ /* 0x000fc800078e00ff */
[----:B------:R-:W-:Y:S01]  /*24b50*/  IMAD.IADD R97, R89, 0x1, R97 ;  /* 0x0000000159617824 */ /* 0x000fe200078e0261 */
[--C-:B------:R-:W-:Y:S01]  /*24b60*/  IADD3 R87, P2, P5, R14, R86, R8.reuse ;  /* 0x000000560e577210 */ /* 0x100fe20007d5e008 */
[----:B---3--:R-:W-:Y:S01]  /*24b70*/  @P4 IMAD.HI.U32 R14, R7, R96, RZ ;  /* 0x00000060070e4227 */ /* 0x008fe200078e00ff */
[----:B------:R-:W-:-:S04]  /*24b80*/  SHF.R.S32.HI R86, RZ, 0x1f, R8 ;  /* 0x0000001fff567819 */ /* 0x000fc80000011408 */
[----:B------:R-:W-:-:S04]  /*24b90*/  @P4 SHF.R.U32.HI R15, RZ, R101, R14 ;  /* 0x00000065ff0f4219 */ /* 0x000fc8000001160e */
[----:B------:R-:W-:Y:S02]  /*24ba0*/  IADD3 R94, -R15, RZ, RZ ;  /* 0x000000ff0f5e7210 */ /* 0x000fe40007ffe1ff */
[----:B------:R-:W-:Y:S02]  /*24bb0*/  IADD3.X R95, R99, R103, R86, P2, P5 ;  /* 0x00000067635f7210 */ /* 0x000fe400017ea456 */
        /* <DEDUP_REMOVED lines=10> */
[----:B--2---:R-:W-:Y:S01]  /*24c60*/  LEA.HI.X R91, R88, R91, R12, 0x2, P2 ;  /* 0x0000005b585b7211 */ /* 0x004fe200010f140c */
[----:B------:R-:W-:Y:S06]  /*24c70*/  @P1 BRA `(.L_x_2723) ;  /* 0x0000000000101947 */ /* 0x000fec0003800000 */
[----:B------:R-:W-:Y:S05]  /*24c80*/  @!P0 BRA `(.L_x_2723) ;  /* 0x00000000000c8947 */ /* 0x000fea0003800000 */
[----:B------:R-:W2:Y:S04]  /*24c90*/  LDG.E R12, desc[UR60][R84.64] ;  /* 0x0000003c540c7981 */ /* 0x000ea8000c1e1900 */
[----:B-----5:R-:W2:Y:S02]  /*24ca0*/  LDG.E R93, desc[UR60][R84.64+0x4] ;  /* 0x0000043c545d7981 */ /* 0x020ea4000c1e1900 */
[----:B--2---:R-:W-:-:S07]  /*24cb0*/  IMAD.IADD R93, R93, 0x1, -R12 ;  /* 0x000000015d5d7824 */ /* 0x004fce00078e0a0c */
.L_x_2723:
        /* <DEDUP_REMOVED lines=8> */
[----:B---3--:R-:W-:Y:S02]  /*24d40*/  LOP3.LUT P0, RZ, R85, 0x3, RZ, 0xc0, !PT ;  /* 0x0000000355ff7812 */ /* 0x008fe4000780c0ff */
        /* <DEDUP_REMOVED lines=8> */
[----:B------:R-:W-:-:S07]  /*24dd0*/  ULDC.64 UR4, c[0x0][0xaa0] ;  /* 0x0002a80000047ab9 */ /* 0x000fce0000000a00 */
        /* <DEDUP_REMOVED lines=8> */
[----:B------:R-:W-:-:S04]  /*24e60*/  IMAD R5, R21, 0x40, R0 ;  /* 0x0000004015057824 */ /* 0x000fc800078e0200 */
[----:B------:R-:W-:-:S03]  /*24e70*/  IMAD.WIDE R2, R5, 0x2, R2 ;  /* 0x0000000205027825 */ /* 0x000fc600078e0202 */
        /* <DEDUP_REMOVED lines=17> */
[----:B------:R-:W-:Y:S02]  /*24f90*/  LOP3.LUT R12, R12, R13, RZ, 0x3c, !PT ;  /* 0x0000000d0c0c7212 */ /* 0x000fe400078e3cff */
[----:B------:R-:W-:Y:S01]  /*24fa0*/  LOP3.LUT R24, R24, R25, RZ, 0x3c, !PT ;  /* 0x0000001918187212 */ /* 0x000fe200078e3cff */
[--C-:B------:R-:W-:Y:S01]  /*24fb0*/  IMAD.X R25, RZ, RZ, R3.reuse, P2 ;  /* 0x000000ffff197224 */ /* 0x100fe200010e0603 */
[----:B------:R-:W-:Y:S01]  /*24fc0*/  LOP3.LUT R28, R28, R29, RZ, 0x3c, !PT ;  /* 0x0000001d1c1c7212 */ /* 0x000fe200078e3cff */
[--C-:B------:R-:W-:Y:S01]  /*24fd0*/  IMAD.X R29, RZ, RZ, R3.reuse, P6 ;  /* 0x000000ffff1d7224 */ /* 0x100fe200030e0603 */
[----:B------:R-:W-:Y:S01]  /*24fe0*/  LOP3.LUT R32, R32, R33, RZ, 0x3c, !PT ;  /* 0x0000002120207212 */ /* 0x000fe200078e3cff */
[----:B------:R-:W-:Y:S01]  /*24ff0*/  IMAD.X R33, RZ, RZ, R3, P5 ;  /* 0x000000ffff217224 */ /* 0x000fe200028e0603 */
[----:B------:R-:W-:Y:S01]  /*25000*/  IADD3.X R13, RZ, R3, RZ, P3, !PT ;  /* 0x00000003ff0d7210 */ /* 0x000fe20001ffe4ff */
[----:B------:R-:W5:Y:S01]  /*25010*/  LD.E.128 R24, desc[UR60][R24.64] ;  /* 0x0000003c18187980 */ /* 0x000f62000c101d00 */
[----:B------:R-:W-:-:S02]  /*25020*/  IADD3 R5, P1, R2, 0xb000, RZ ;  /* 0x0000b00002057810 */ /* 0x000fc40007f3e0ff */
[C---:B------:R-:W-:Y:S01]  /*25030*/  IADD3 R41, P0, R2.reuse, 0x6000, RZ ;  /* 0x0000600002297810 */ /* 0x040fe20007f1e0ff */
[----:B------:R-:W5:Y:S01]  /*25040*/  LD.E.128 R28, desc[UR60][R28.64] ;  /* 0x0000003c1c1c7980 */ /* 0x000f62000c101d00 */
[C---:B------:R-:W-:Y:S02]  /*25050*/  IADD3 R45, P3, R2.reuse, 0x7000, RZ ;  /* 0x00007000022d7810 */ /* 0x040fe40007f7e0ff */
[C---:B------:R-:W-:Y:S01]  /*25060*/  IADD3 R49, P2, R2.reuse, 0x8000, RZ ;  /* 0x0000800002317810 */ /* 0x040fe20007f5e0ff */
[----:B------:R-:W5:Y:S01]  /*25070*/  LD.E.128 R12, desc[UR60][R12.64] ;  /* 0x0000003c0c0c7980 */ /* 0x000f62000c101d00 */
[C---:B------:R-:W-:Y:S02]  /*25080*/  IADD3 R53, P6, R2.reuse, 0x9000, RZ ;  /* 0x0000900002357810 */ /* 0x040fe40007fde0ff */
[C---:B------:R-:W-:Y:S01]  /*25090*/  IADD3 R57, P5, R2.reuse, 0xa000, RZ ;  /* 0x0000a00002397810 */ /* 0x040fe20007fbe0ff */
[----:B------:R-:W5:Y:S01]  /*250a0*/  LD.E.128 R32, desc[UR60][R32.64] ;  /* 0x0000003c20207980 */ /* 0x000f62000c101d00 */
[----:B------:R-:W-:-:S02]  /*250b0*/  LOP3.LUT R7, R2, 0x380, RZ, 0xc0, !PT ;  /* 0x0000038002077812 */ /* 0x000fc400078ec0ff */
[----:B------:R-:W-:Y:S01]  /*250c0*/  LOP3.LUT R4, R5, 0x380, RZ, 0xc0, !PT ;  /* 0x0000038005047812 */ /* 0x000fe200078ec0ff */
[----:B------:R-:W5:Y:S01]  /*250d0*/  LD.E.128 R36, desc[UR60][R36.64] ;  /* 0x0000003c24247980 */ /* 0x000f62000c101d00 */
[----:B------:R-:W-:Y:S02]  /*250e0*/  LOP3.LUT R40, R41, 0x380, RZ, 0xc0, !PT ;  /* 0x0000038029287812 */ /* 0x000fe400078ec0ff */
[----:B------:R-:W-:Y:S02]  /*250f0*/  LOP3.LUT R44, R45, 0x380, RZ, 0xc0, !PT ;  /* 0x000003802d2c7812 */ /* 0x000fe400078ec0ff */
[----:B------:R-:W-:Y:S02]  /*25100*/  LOP3.LUT R48, R49, 0x380, RZ, 0xc0, !PT ;  /* 0x0000038031307812 */ /* 0x000fe400078ec0ff */
[----:B------:R-:W-:Y:S02]  /*25110*/  LOP3.LUT R52, R53, 0x380, RZ, 0xc0, !PT ;  /* 0x0000038035347812 */ /* 0x000fe400078ec0ff */
[----:B------:R-:W-:-:S02]  /*25120*/  LOP3.LUT R56, R57, 0x380, RZ, 0xc0, !PT ;  /* 0x0000038039387812 */ /* 0x000fc400078ec0ff */
[----:B------:R-:W-:Y:S02]  /*25130*/  SHF.R.U64 R7, R7, 0x3, RZ ;  /* 0x0000000307077819 */ /* 0x000fe400000012ff */
[----:B------:R-:W-:Y:S02]  /*25140*/  SHF.R.U64 R4, R4, 0x3, RZ ;  /* 0x0000000304047819 */ /* 0x000fe400000012ff */
[----:B------:R-:W-:Y:S02]  /*25150*/  SHF.R.U64 R40, R40, 0x3, RZ ;  /* 0x0000000328287819 */ /* 0x000fe400000012ff */
[----:B------:R-:W-:Y:S02]  /*25160*/  SHF.R.U64 R44, R44, 0x3, RZ ;  /* 0x000000032c2c7819 */ /* 0x000fe400000012ff */
[----:B------:R-:W-:Y:S02]  /*25170*/  SHF.R.U64 R48, R48, 0x3, RZ ;  /* 0x0000000330307819 */ /* 0x000fe400000012ff */
[----:B------:R-:W-:-:S02]  /*25180*/  SHF.R.U64 R52, R52, 0x3, RZ ;  /* 0x0000000334347819 */ /* 0x000fc400000012ff */
[----:B------:R-:W-:Y:S02]  /*25190*/  SHF.R.U64 R56, R56, 0x3, RZ ;  /* 0x0000000338387819 */ /* 0x000fe400000012ff */
[----:B------:R-:W-:Y:S02]  /*251a0*/  LOP3.LUT R2, R7, R2, RZ, 0x3c, !PT ;  /* 0x0000000207027212 */ /* 0x000fe400078e3cff */
[----:B------:R-:W-:Y:S02]  /*251b0*/  LOP3.LUT R40, R40, R41, RZ, 0x3c, !PT ;  /* 0x0000002928287212 */ /* 0x000fe400078e3cff */
        /* <DEDUP_REMOVED lines=10> */
[----:B------:R-:W-:-:S02]  /*25260*/  IADD3.X R41, RZ, R3, RZ, P0, !PT ;  /* 0x00000003ff297210 */ /* 0x000fc400007fe4ff */
[----:B------:R-:W-:Y:S01]  /*25270*/  IADD3.X R61, RZ, R3, RZ, P1, !PT ;  /* 0x00000003ff3d7210 */ /* 0x000fe20000ffe4ff */
[----:B------:R0:W5:Y:S01]  /*25280*/  LD.E.128 R4, desc[UR60][R2.64] ;  /* 0x0000003c02047980 */ /* 0x000162000c101d00 */
[----:B------:R-:W-:-:S03]  /*25290*/  SHF.R.S32.HI R67, RZ, 0x1f, R232 ;  /* 0x0000001fff437819 */ /* 0x000fc600000114e8 */
[----:B------:R-:W5:Y:S04]  /*252a0*/  LD.E.128 R40, desc[UR60][R40.64] ;  /* 0x0000003c28287980 */ /* 0x000f68000c101d00 */
[----:B------:R-:W5:Y:S01]  /*252b0*/  LD.E.128 R48, desc[UR60][R48.64] ;  /* 0x0000003c30307980 */ /* 0x000f62000c101d00 */
[----:B0-----:R-:W-:-:S03]  /*252c0*/  IMAD R3, R86, UR4, RZ ;  /* 0x0000000456037c24 */ /* 0x001fc6000f8e02ff */
[----:B------:R-:W5:Y:S01]  /*252d0*/  LD.E.128 R52, desc[UR60][R52.64] ;  /* 0x0000003c34347980 */ /* 0x000f62000c101d00 */
[C---:B------:R-:W-:Y:S02]  /*252e0*/  IMAD R65, R8.reuse, UR5, R3 ;  /* 0x0000000508417c24 */ /* 0x040fe4000f8e0203 */
[----:B------:R-:W-:Y:S01]  /*252f0*/  IMAD.WIDE.U32 R2, R8, UR4, RZ ;  /* 0x0000000408027c25 */ /* 0x000fe2000f8e00ff */
[----:B------:R-:W-:Y:S01]  /*25300*/  ULDC.64 UR4, c[0x0][0xae8] ;  /* 0x0002ba0000047ab9 */ /* 0x000fe20000000a00 */
[----:B------:R-:W5:Y:S02]  /*25310*/  LD.E.128 R56, desc[UR60][R56.64] ;  /* 0x0000003c38387980 */ /* 0x000f64000c101d00 */
[----:B------:R-:W-:Y:S02]  /*25320*/  IMAD.IADD R3, R3, 0x1, R65 ;  /* 0x0000000103037824 */ /* 0x000fe400078e0241 */
[----:B------:R-:W-:Y:S01]  /*25330*/  IMAD R65, R20, 0x20, R21 ;  /* 0x0000002014417824 */ /* 0x000fe200078e0215 */
[----:B------:R-:W5:Y:S01]  /*25340*/  LD.E.128 R60, desc[UR60][R60.64] ;  /* 0x0000003c3c3c7980 */ /* 0x000f62000c101d00 */
[----:B------:R-:W-:Y:S01]  /*25350*/  IMAD.WIDE.U32 R2, R230, UR4, R2 ;  /* 0x00000004e6027c25 */ /* 0x000fe2000f8e0002 */
[----:B------:R-:W-:Y:S01]  /*25360*/  @!PT LDS RZ, [RZ] ;  /* 0x00000000fffff984 */ /* 0x000fe20000000800 */
[----:B------:R-:W-:Y:S01]  /*25370*/  @!PT LDS RZ, [RZ] ;  /* 0x00000000fffff984 */ /* 0x000fe20000000800 */
[----:B------:R-:W-:Y:S01]  /*25380*/  @!PT LDS RZ, [RZ] ;  /* 0x00000000fffff984 */ /* 0x000fe20000000800 */
[----:B------:R-:W-:Y:S01]  /*25390*/  @!PT LDS RZ, [RZ] ;  /* 0x00000000fffff984 */ /* 0x000fe20000000800 */
[----:B------:R0:W-:Y:S06]  /*253a0*/  MEMBAR.ALL.CTA ;  /* 0x0000000000007992 */ /* 0x0001ec0000008000 */
[----:B0-----:R-:W0:Y:S01]  /*253b0*/  FENCE.VIEW.ASYNC.S ;  /* 0x00000000000073c6 */ /* 0x001e220000000000 */
[----:B------:R-:W-:-:S02]  /*253c0*/  IMAD.IADD R20, R226, 0x1, R65 ;  /* 0x00000001e2147824 */ /* 0x000fc400078e0241 */
[----:B------:R-:W-:Y:S01]  /*253d0*/  IMAD R3, R230, UR5, R3 ;  /* 0x00000005e6037c24 */ /* 0x000fe2000f8e0203 */
[----:B------:R-:W-:Y:S01]  /*253e0*/  ULDC.64 UR4, c[0x0][0xaf0] ;  /* 0x0002bc0000047ab9 */ /* 0x000fe20000000a00 */
[----:B-1----:R-:W-:-:S04]  /*253f0*/  @P4 IMAD.HI.U32 R8, R20, R69, RZ ;  /* 0x0000004514084227 */ /* 0x002fc800078e00ff */
[----:B------:R-:W-:Y:S01]  /*25400*/  IMAD.MOV.U32 R65, RZ, RZ, R20 ;  /* 0x000000ffff417224 */ /* 0x000fe200078e0014 */
[----:B--2---:R-:W-:Y:S01]  /*25410*/  @P4 SHF.R.U32.HI R65, RZ, R71, R8 ;  /* 0x00000047ff414219 */ /* 0x004fe20000011608 */
[----:B------:R-:W-:Y:S02]  /*25420*/  IMAD R67, R67, UR4, RZ ;  /* 0x0000000443437c24 */ /* 0x000fe4000f8e02ff */
[C---:B------:R-:W-:Y:S01]  /*25430*/  IMAD.WIDE.U32 R2, R232.reuse, UR4, R2 ;  /* 0x00000004e8027c25 */ /* 0x040fe2000f8e0002 */
[----:B------:R-:W-:Y:S02]  /*25440*/  SHF.R.S32.HI R8, RZ, 0x1f, R65 ;  /* 0x0000001fff087819 */ /* 0x000fe40000011441 */
[----:B------:R-:W-:Y:S01]  /*25450*/  IADD3 R69, -R65, RZ, RZ ;  /* 0x000000ff41457210 */ /* 0x000fe20007ffe1ff */
[----:B------:R-:W-:Y:S01]  /*25460*/  IMAD R67, R232, UR5, R67 ;  /* 0x00000005e8437c24 */ /* 0x000fe2000f8e0243 */
[----:B------:R-:W-:Y:S02]  /*25470*/  ULDC.64 UR4, c[0x0][0xae0] ;  /* 0x0002b80000047ab9 */ /* 0x000fe40000000a00 */
[----:B------:R-:W-:-:S02]  /*25480*/  IMAD R8, R8, UR4, RZ ;  /* 0x0000000408087c24 */ /* 0x000fc4000f8e02ff */
[----:B------:R-:W-:Y:S02]  /*25490*/  IMAD.IADD R3, R3, 0x1, R67 ;  /* 0x0000000103037824 */ /* 0x000fe400078e0243 */
[----:B------:R-:W-:Y:S02]  /*254a0*/  IMAD R67, R92, R69, R20 ;  /* 0x000000455c437224 */ /* 0x000fe400078e0214 */
[----:B------:R-:W-:-:S04]  /*254b0*/  IMAD.WIDE.U32 R2, R65, UR4, R2 ;  /* 0x0000000441027c25 */ /* 0x000fc8000f8e0002 */
[----:B------:R-:W-:Y:S01]  /*254c0*/  IMAD R65, R65, UR5, R8 ;  /* 0x0000000541417c24 */ /* 0x000fe2000f8e0208 */
[----:B------:R-:W-:Y:S01]  /*254d0*/  SHF.R.S32.HI R8, RZ, 0x1f, R67 ;  /* 0x0000001fff087819 */ /* 0x000fe20000011443 */
[----:B------:R-:W-:Y:S02]  /*254e0*/  ULDC.64 UR4, c[0x0][0xad8] ;  /* 0x0002b60000047ab9 */ /* 0x000fe40000000a00 */
[----:B------:R-:W-:Y:S02]  /*254f0*/  IMAD.IADD R3, R3, 0x1, R65 ;  /* 0x0000000103037824 */ /* 0x000fe400078e0241 */
[----:B------:R-:W-:Y:S02]  /*25500*/  IMAD R8, R8, UR4, RZ ;  /* 0x0000000408087c24 */ /* 0x000fe4000f8e02ff */
[----:B------:R-:W-:-:S04]  /*25510*/  IMAD.WIDE.U32 R2, R67, UR4, R2 ;  /* 0x0000000443027c25 */ /* 0x000fc8000f8e0002 */
[----:B------:R-:W-:Y:S01]  /*25520*/  IMAD R69, R67, UR5, R8 ;  /* 0x0000000543457c24 */ /* 0x000fe2000f8e0208 */
[----:B------:R-:W-:Y:S01]  /*25530*/  ULDC.64 UR4, c[0x0][0xa80] ;  /* 0x0002a00000047ab9 */ /* 0x000fe20000000a00 */
[----:B------:R-:W-:Y:S01]  /*25540*/  IMAD.IADD R71, R21, 0x1, R226 ;  /* 0x0000000115477824 */ /* 0x000fe200078e02e2 */
[----:B------:R-:W-:Y:S01]  /*25550*/  LEA R8, P2, R2, UR4, 0x1 ;  /* 0x0000000402087c11 */ /* 0x000fe2000f8408ff */
[----:B------:R-:W-:-:S05]  /*25560*/  IMAD.IADD R67, R3, 0x1, R69 ;  /* 0x0000000103437824 */ /* 0x000fca00078e0245 */
[----:B------:R-:W-:Y:S02]  /*25570*/  LEA.HI.X R67, R2, UR5, R67, 0x1, P2 ;  /* 0x0000000502437c11 */ /* 0x000fe400090f0c43 */
[C---:B------:R-:W-:Y:S01]  /*25580*/  ISETP.GE.AND P2, PT, R71.reuse, R84, PT ;  /* 0x000000544700720c */ /* 0x040fe20003f46270 */
[----:B------:R-:W-:Y:S01]  /*25590*/  VIADD R3, R16, 0x36820 ;  /* 0x0003682010037836 */ /* 0x000fe20000000000 */
[C---:B------:R-:W-:Y:S01]  /*255a0*/  IADD3 R65, R71.reuse, 0x40, RZ ;  /* 0x0000004047417810 */ /* 0x040fe20007ffe0ff */
[----:B------:R-:W-:-:S03]  /*255b0*/  VIADD R21, R71, 0x20 ;  /* 0x0000002047157836 */ /* 0x000fc60000000000 */
[----:B------:R-:W-:Y:S01]  /*255c0*/  PRMT R3, RZ, 0x654, R3 ;  /* 0x00000654ff037816 */ /* 0x000fe20000000003 */
[C---:B------:R-:W-:Y:S01]  /*255d0*/  VIADD R68, R0.reuse, 0x40 ;  /* 0x0000004000447836 */ /* 0x040fe20000000000 */
[-C--:B------:R-:W-:Y:S01]  /*255e0*/  ISETP.GE.AND P1, PT, R21, R84.reuse, PT ;  /* 0x000000541500720c */ /* 0x080fe20003f26270 */
[----:B------:R-:W-:Y:S01]  /*255f0*/  VIADD R70, R0, 0x80 ;  /* 0x0000008000467836 */ /* 0x000fe20000000000 */
[----:B------:R-:W-:Y:S01]  /*25600*/  ISETP.GE.AND P0, PT, R65, R84, PT ;  /* 0x000000544100720c */ /* 0x000fe20003f06270 */
[----:B0-----:R0:W-:Y:S01]  /*25610*/  SYNCS.ARRIVE.TRANS64.RED.A1T0 RZ, [R3+URZ], RZ ;  /* 0x000000ff03ff79a7 */ /* 0x0011e2000810043f */
[----:B------:R0:W1:Y:S01]  /*25620*/  SHFL.IDX PT, R21, R8, RZ, 0x181f ;  /* 0x00181fff08157589 */ /* 0x00006200000e0000 */
[----:B------:R-:W-:Y:S03]  /*25630*/  BSSY B1, `(.L_x_2725) ;  /* 0x0000013000017945 */ /* 0x000fe60003800000 */
[----:B------:R0:W2:Y:S01]  /*25640*/  SHFL.IDX PT, R65, R67, RZ, 0x181f ;  /* 0x00181fff43417589 */ /* 0x0000a200000e0000 */
[----:B------:R-:W-:-:S02]  /*25650*/  SHF.R.S32.HI R66, RZ, 0x1f, R0 ;  /* 0x0000001fff427819 */ /* 0x000fc40000011400 */
[----:B------:R-:W-:Y:S02]  /*25660*/  SHF.R.S32.HI R69, RZ, 0x1f, R68 ;  /* 0x0000001fff457819 */ /* 0x000fe40000011444 */
[----:B------:R-:W-:Y:S01]  /*25670*/  SHF.R.S32.HI R72, RZ, 0x1f, R70 ;  /* 0x0000001fff487819 */ /* 0x000fe20000011446 */
[----:B------:R-:W-:Y:S06]  /*25680*/  @P2 BRA `(.L_x_2726) ;  /* 0x0000000000342947 */ /* 0x000fec0003800000 */
[----:B------:R-:W-:Y:S02]  /*25690*/  ULDC UR4, c[0x0][0xac8] ;  /* 0x0002b20000047ab9 */ /* 0x000fe40000000800 */
[----:B------:R-:W-:Y:S02]  /*256a0*/  ISETP.GE.AND P4, PT, R0, UR4, PT ;  /* 0x0000000400007c0c */ /* 0x000fe4000bf86270 */
[----:B------:R-:W-:Y:S02]  /*256b0*/  ISETP.GE.AND P3, PT, R68, UR4, PT ;  /* 0x0000000444007c0c */ /* 0x000fe4000bf66270 */
[----:B------:R-:W-:-:S09]  /*256c0*/  ISETP.GE.AND P2, PT, R70, UR4, PT ;  /* 0x0000000446007c0c */ /* 0x000fd2000bf46270 */
[-C--:B-1----:R-:W-:Y:S02]  /*256d0*/  @!P4 LEA R2, P6, R0, R21.reuse, 0x1 ;  /* 0x000000150002c211 */ /* 0x082fe400078c08ff */
[----:B------:R-:W-:Y:S02]  /*256e0*/  @!P3 LEA R20, P5, R68, R21, 0x1 ;  /* 0x000000154414b211 */ /* 0x000fe400078a08ff */
[----:B0-2---:R-:W-:Y:S02]  /*256f0*/  @!P4 LEA.HI.X R3, R0, R65, R66, 0x1, P6 ;  /* 0x000000410003c211 */ /* 0x005fe400030f0c42 */
[----:B------:R-:W-:Y:S02]  /*25700*/  @!P2 LEA R64, P6, R70, R21, 0x1 ;  /* 0x000000154640a211 */ /* 0x000fe400078c08ff */
[-C--:B------:R-:W-:Y:S01]  /*25710*/  @!P3 LEA.HI.X R21, R68, R65.reuse, R69, 0x1, P5 ;  /* 0x000000414415b211 */ /* 0x080fe200028f0c45 */
[----:B-----5:R3:W-:Y:S01]  /*25720*/  @!P4 ST.E.128 desc[UR60][R2.64], R4 ;  /* 0x000000040200c985 */ /* 0x0207e2000c101d3c */
[----:B------:R-:W-:-:S03]  /*25730*/  @!P2 LEA.HI.X R65, R70, R65, R72, 0x1, P6 ;  /* 0x000000414641a211 */ /* 0x000fc600030f0c48 */
[----:B------:R3:W-:Y:S04]  /*25740*/  @!P3 ST.E.128 desc[UR60][R20.64], R32 ;  /* 0x000000201400b985 */ /* 0x0007e8000c101d3c */
[----:B------:R3:W-:Y:S02]  /*25750*/  @!P2 ST.E.128 desc[UR60][R64.64], R48 ;  /* 0x000000304000a985 */ /* 0x0007e4000c101d3c */
.L_x_2726:
[----:B------:R-:W-:Y:S05]  /*25760*/  BSYNC B1 ;  /* 0x0000000000017941 */ /* 0x000fea0003800000 */
.L_x_2725:
[----:B---3-5:R3:W4:Y:S01]  /*25770*/  SHFL.IDX PT, R7, R67, 0x1, 0x181f ;  /* 0x00381f0043077f89 */ /* 0x02872200000e0000 */
[----:B------:R-:W-:Y:S03]  /*25780*/  BSSY B1, `(.L_x_2727) ;  /* 0x0000010000017945 */ /* 0x000fe60003800000 */
[----:B0-----:R3:W0:Y:S01]  /*25790*/  SHFL.IDX PT, R3, R8, 0x1, 0x181f ;  /* 0x00381f0008037f89 */ /* 0x00162200000e0000 */
        /* <DEDUP_REMOVED lines=14> */
.L_x_2728:
[----:B------:R-:W-:Y:S05]  /*25880*/  BSYNC B1 ;  /* 0x0000000000017941 */ /* 0x000fea0003800000 */
.L_x_2727:
[----:B0---4-:R0:W4:Y:S01]  /*25890*/  SHFL.IDX PT, R7, R67, 0x2, 0x181f ;  /* 0x00581f0043077f89 */ /* 0x01112200000e0000 */
[----:B------:R-:W-:Y:S03]  /*258a0*/  BSSY B1, `(.L_x_2729) ;  /* 0x0000010000017945 */ /* 0x000fe60003800000 */
[----:B------:R0:W0:Y:S01]  /*258b0*/  SHFL.IDX PT, R3, R8, 0x2, 0x181f ;  /* 0x00581f0008037f89 */ /* 0x00002200000e0000 */
        /* <DEDUP_REMOVED lines=14> */
.L_x_2730:
[----:B------:R-:W-:Y:S05]  /*259a0*/  BSYNC B1 ;  /* 0x0000000000017941 */ /* 0x000fea0003800000 */
.L_x_2729:
[----:B0-----:R-:W-:Y:S01]  /*259b0*/  IADD3 R3, R71, 0x60, RZ ;  /* 0x0000006047037810 */ /* 0x001fe20007ffe0ff */
[----:B---3--:R-:W3:Y:S03]  /*259c0*/  SHFL.IDX PT, R67, R67, 0x3, 0x181f ;  /* 0x00781f0043437f89 */ /* 0x008ee600000e0000 */
[----:B------:R-:W-:Y:S01]  /*259d0*/  ISETP.GE.AND P0, PT, R3, R84, PT ;  /* 0x000000540300720c */ /* 0x000fe20003f06270 */
[----:B----4-:R0:W4:-:S12]  /*259e0*/  SHFL.IDX PT, R7, R8, 0x3, 0x181f ;  /* 0x00781f0008077f89 */ /* 0x01011800000e0000 */
[----:B0-----:R-:W-:Y:S05]  /*259f0*/  @P0 BRA `(.L_x_2731) ;  /* 0x00000020008c0947 */ /* 0x001fea0003800000 */
[----:B------:R-:W-:Y:S02]  /*25a00*/  ULDC UR4, c[0x0][0xac8] ;  /* 0x0002b20000047ab9 */ /* 0x000fe40000000800 */
[----:B------:R-:W-:Y:S02]  /*25a10*/  ISETP.GE.AND P2, PT, R0, UR4, PT ;  /* 0x0000000400007c0c */ /* 0x000fe4000bf46270 */
[----:B------:R-:W-:-:S11]  /*25a20*/  ISETP.GE.AND P3, PT, R68, UR4, PT ;  /* 0x0000000444007c0c */ /* 0x000fd6000bf66270 */
[-C--:B----4-:R-:W-:Y:S02]  /*25a30*/  @!P2 LEA R2, P0, R0, R7.reuse, 0x1 ;  /* 0x000000070002a211 */ /* 0x090fe400078008ff */
[----:B------:R-:W-:Y:S02]  /*25a40*/  @!P3 LEA R4, P1, R68, R7, 0x1 ;  /* 0x000000074404b211 */ /* 0x000fe400078208ff */
[-C--:B---3--:R-:W-:Y:S02]  /*25a50*/  @!P2 LEA.HI.X R3, R0, R67.reuse, R66, 0x1, P0 ;  /* 0x000000430003a211 */ /* 0x088fe400000f0c42 */
        /* <DEDUP_REMOVED lines=9> */
.L_x_2724:
[----:B0-----:R-:W0:Y:S01]  /*25af0*/  @P4 LDC R0, c[0x0][0xbec] ;  /* 0x0002fb00ff004b82 */ /* 0x001e220000000800 */
[----:B------:R-:W-:Y:S01]  /*25b00*/  ULDC.64 UR4, c[0x0][0xb08] ;  /* 0x0002c20000047ab9 */ /* 0x000fe20000000a00 */
[----:B------:R-:W-:Y:S01]  /*25b10*/  ULDC.64 UR6, c[0x0][0xb30] ;  /* 0x0002cc0000067ab9 */ /* 0x000fe20000000a00 */
[----:B------:R-:W-:Y:S01]  /*25b20*/  IMAD R13, R86, UR4, RZ ;  /* 0x00000004560d7c24 */ /* 0x000fe2000f8e02ff */
[----:B------:R-:W-:Y:S01]  /*25b30*/  ISETP.GE.AND P0, PT, R87, R84, PT ;  /* 0x000000545700720c */ /* 0x000fe20003f06270 */
[C---:B------:R-:W-:Y:S01]  /*25b40*/  IMAD.WIDE.U32 R2, R8.reuse, UR4, RZ ;  /* 0x0000000408027c25 */ /* 0x040fe2000f8e00ff */
[C---:B------:R-:W-:Y:S01]  /*25b50*/  IADD3 R94, R227.reuse, 0x78, RZ ;  /* 0x00000078e35e7810 */ /* 0x040fe20007ffe0ff */
[----:B------:R-:W-:Y:S01]  /*25b60*/  BSSY B1, `(.L_x_2732) ;  /* 0x00000c7000017945 */ /* 0x000fe20003800000 */
[----:B------:R-:W1:Y:S01]  /*25b70*/  @P4 LDC R89, c[0x0][0xbf0] ;  /* 0x0002fc00ff594b82 */ /* 0x000e620000000800 */
[----:B------:R-:W-:Y:S01]  /*25b80*/  IMAD R13, R8, UR5, R13 ;  /* 0x00000005080d7c24 */ /* 0x000fe2000f8e020d */
[----:B------:R-:W-:Y:S01]  /*25b90*/  ULDC.64 UR4, c[0x0][0xb38] ;  /* 0x0002ce0000047ab9 */ /* 0x000fe20000000a00 */
[C---:B------:R-:W-:Y:S01]  /*25ba0*/  VIADD R88, R227.reuse, 0x90 ;  /* 0x00000090e3587836 */ /* 0x040fe20000000000 */
[----:B------:R-:W-:Y:S01]  /*25bb0*/  IADD3 R104, R227, 0x50, RZ ;  /* 0x00000050e3687810 */ /* 0x000fe20007ffe0ff */
[----:B------:R-:W-:Y:S01]  /*25bc0*/  IMAD.IADD R3, R3, 0x1, R13 ;  /* 0x0000000103037824 */ /* 0x000fe200078e020d */
[----:B------:R-:W-:Y:S01]  /*25bd0*/  SHF.R.S32.HI R13, RZ, 0x1f, R232 ;  /* 0x0000001fff0d7819 */ /* 0x000fe200000114e8 */
[C---:B------:R-:W-:Y:S01]  /*25be0*/  VIADD R90, R227.reuse, 0x88 ;  /* 0x00000088e35a7836 */ /* 0x040fe20000000000 */
[----:B------:R-:W-:Y:S01]  /*25bf0*/  IADD3 R146, R227, 0x28, RZ ;  /* 0x00000028e3927810 */ /* 0x000fe20007ffe0ff */
        /* <DEDUP_REMOVED lines=8> */
[----:B------:R-:W-:Y:S01]  /*25c80*/  IADD3 R99, R227, 0x60, RZ ;  /* 0x00000060e3637810 */ /* 0x000fe20007ffe0ff */
[----:B0-----:R-:W-:Y:S01]  /*25c90*/  @P4 IMAD.HI.U32 R0, R7, R0, RZ ;  /* 0x0000000007004227 */ /* 0x001fe200078e00ff */
[----:B------:R-:W-:Y:S02]  /*25ca0*/  SHF.R.S32.HI R96, RZ, 0x1f, R96 ;  /* 0x0000001fff607819 */ /* 0x000fe40000011460 */
[----:B------:R-:W-:Y:S01]  /*25cb0*/  SHF.R.S32.HI R104, RZ, 0x1f, R104 ;  /* 0x0000001fff687819 */ /* 0x000fe20000011468 */
[C---:B------:R-:W-:Y:S01]  /*25cc0*/  IMAD R15, R232.reuse, UR5, R13 ;  /* 0x00000005e80f7c24 */ /* 0x040fe2000f8e020d */
[----:B------:R-:W-:Y:S01]  /*25cd0*/  IADD3 R141, R227, 0x38, RZ ;  /* 0x00000038e38d7810 */ /* 0x000fe20007ffe0ff */
[----:B------:R-:W-:Y:S01]  /*25ce0*/  IMAD.WIDE.U32 R2, R232, UR4, R2 ;  /* 0x00000004e8027c25 */ /* 0x000fe2000f8e0002 */
[----:B------:R-:W-:Y:S01]  /*25cf0*/  ULDC.64 UR4, c[0x0][0xb48] ;  /* 0x0002d20000047ab9 */ /* 0x000fe20000000a00 */
[----:B------:R-:W-:-:S02]  /*25d00*/  SHF.R.S32.HI R146, RZ, 0x1f, R146 ;  /* 0x0000001fff927819 */ /* 0x000fc40000011492 */
[----:B------:R-:W-:Y:S01]  /*25d10*/  IMAD.MOV.U32 R13, RZ, RZ, R7 ;  /* 0x000000ffff0d7224 */ /* 0x000fe200078e0007 */
[----:B-1----:R-:W-:Y:S01]  /*25d20*/  @P4 SHF.R.U32.HI R13, RZ, R89, R0 ;  /* 0x00000059ff0d4219 */ /* 0x002fe20000011600 */
[----:B------:R-:W-:Y:S01]  /*25d30*/  IMAD.IADD R3, R3, 0x1, R15 ;  /* 0x0000000103037824 */ /* 0x000fe200078e020f */
[C---:B------:R-:W-:Y:S01]  /*25d40*/  IADD3 R89, R227.reuse, 0x88, RZ ;  /* 0x00000088e3597810 */ /* 0x040fe20007ffe0ff */
[C---:B------:R-:W-:Y:S01]  /*25d50*/  VIADD R98, R227.reuse, 0x68 ;  /* 0x00000068e3627836 */ /* 0x040fe20000000000 */
[--C-:B------:R-:W-:Y:S01]  /*25d60*/  SHF.R.S32.HI R0, RZ, 0x1f, R13.reuse ;  /* 0x0000001fff007819 */ /* 0x100fe2000001140d */
[----:B------:R-:W-:Y:S01]  /*25d70*/  IMAD.MOV R6, RZ, RZ, -R13 ;  /* 0x000000ffff067224 */ /* 0x000fe200078e0a0d */
[----:B------:R-:W-:Y:S01]  /*25d80*/  IADD3 R151, R227, 0x10, RZ ;  /* 0x00000010e3977810 */ /* 0x000fe20007ffe0ff */
[----:B------:R-:W-:Y:S01]  /*25d90*/  IMAD.WIDE.U32 R2, R144, UR4, R2 ;  /* 0x0000000490027c25 */ /* 0x000fe2000f8e0002 */
[----:B------:R-:W-:-:S03]  /*25da0*/  SHF.R.S32.HI R98, RZ, 0x1f, R98 ;  /* 0x0000001fff627819 */ /* 0x000fc60000011462 */
[----:B------:R-:W-:Y:S02]  /*25db0*/  IMAD R7, R92, R6, R7 ;  /* 0x000000065c077224 */ /* 0x000fe400078e0207 */
[----:B------:R-:W-:Y:S02]  /*25dc0*/  IMAD R0, R0, UR6, RZ ;  /* 0x0000000600007c24 */ /* 0x000fe4000f8e02ff */
[----:B------:R-:W-:Y:S01]  /*25dd0*/  IMAD R3, R144, UR5, R3 ;  /* 0x0000000590037c24 */ /* 0x000fe2000f8e0203 */
[----:B------:R-:W-:Y:S01]  /*25de0*/  ULDC.64 UR4, c[0x0][0xb28] ;  /* 0x0002ca0000047ab9 */ /* 0x000fe20000000a00 */
[C---:B------:R-:W-:Y:S01]  /*25df0*/  IMAD R15, R13.reuse, UR7, R0 ;  /* 0x000000070d0f7c24 */ /* 0x040fe2000f8e0200 */
[----:B------:R-:W-:Y:S01]  /*25e00*/  SHF.R.S32.HI R0, RZ, 0x1f, R7 ;  /* 0x0000001fff007819 */ /* 0x000fe20000011407 */
[----:B------:R-:W-:-:S04]  /*25e10*/  IMAD.WIDE.U32 R2, R13, UR6, R2 ;  /* 0x000000060d027c25 */ /* 0x000fc8000f8e0002 */
[----:B------:R-:W-:Y:S01]  /*25e20*/  IMAD R0, R0, UR4, RZ ;  /* 0x0000000400007c24 */ /* 0x000fe2000f8e02ff */
[----:B------:R-:W-:Y:S01]  /*25e30*/  IADD3 R3, R3, R15, RZ ;  /* 0x0000000f03037210 */ /* 0x000fe20007ffe0ff */
[----:B------:R-:W-:Y:S02]  /*25e40*/  VIADD R6, R16, 0x36820 ;  /* 0x0003682010067836 */ /* 0x000fe40000000000 */
[C---:B------:R-:W-:Y:S02]  /*25e50*/  IMAD R13, R7.reuse, UR5, R0 ;  /* 0x00000005070d7c24 */ /* 0x040fe4000f8e0200 */
[----:B------:R-:W-:Y:S01]  /*25e60*/  IMAD.WIDE.U32 R2, R7, UR4, R2 ;  /* 0x0000000407027c25 */ /* 0x000fe2000f8e0002 */
[----:B------:R-:W-:Y:S01]  /*25e70*/  ULDC.64 UR4, c[0x0][0xb00] ;  /* 0x0002c00000047ab9 */ /* 0x000fe20000000a00 */
[----:B------:R-:W-:Y:S02]  /*25e80*/  PRMT R6, RZ, 0x654, R6 ;  /* 0x00000654ff067816 */ /* 0x000fe40000000006 */
[----:B------:R-:W-:Y:S01]  /*25e90*/  IMAD.IADD R3, R3, 0x1, R13 ;  /* 0x0000000103037824 */ /* 0x000fe200078e020d */
[C---:B------:R-:W-:Y:S01]  /*25ea0*/  LEA R0, P1, R2.reuse, UR4, 0x2 ;  /* 0x0000000402007c11 */ /* 0x040fe2000f8210ff */
[C---:B------:R-:W-:Y:S01]  /*25eb0*/  VIADD R92, R227.reuse, 0x80 ;  /* 0x00000080e35c7836 */ /* 0x040fe20000000000 */
[----:B------:R0:W-:Y:S01]  /*25ec0*/  SYNCS.ARRIVE.TRANS64.RED.A1T0 RZ, [R6+URZ], RZ ;  /* 0x000000ff06ff79a7 */ /* 0x0001e2000810043f */
[C---:B------:R-:W-:Y:S01]  /*25ed0*/  VIADD R100, R227.reuse, 0x60 ;  /* 0x00000060e3647836 */ /* 0x040fe20000000000 */
        /* <DEDUP_REMOVED lines=28> */
[C---:B------:R-:W-:Y:S02]  /*260a0*/  VIADD R101, R227.reuse, 0x58 ;  /* 0x00000058e3657836 */ /* 0x040fe40000000000 */
[C---:B------:R-:W-:Y:S02]  /*260b0*/  VIADD R103, R227.reuse, 0x50 ;  /* 0x00000050e3677836 */ /* 0x040fe40000000000 */
[C---:B------:R-:W-:Y:S02]  /*260c0*/  VIADD R105, R227.reuse, 0x48 ;  /* 0x00000048e3697836 */ /* 0x040fe40000000000 */
[C---:B------:R-:W-:Y:S02]  /*260d0*/  VIADD R107, R227.reuse, 0x40 ;  /* 0x00000040e36b7836 */ /* 0x040fe40000000000 */
[C---:B------:R-:W-:Y:S02]  /*260e0*/  VIADD R143, R227.reuse, 0x30 ;  /* 0x00000030e38f7836 */ /* 0x040fe40000000000 */
[----:B------:R-:W-:-:S02]  /*260f0*/  VIADD R145, R227, 0x28 ;  /* 0x00000028e3917836 */ /* 0x000fc40000000000 */
[C---:B------:R-:W-:Y:S02]  /*26100*/  VIADD R147, R227.reuse, 0x20 ;  /* 0x00000020e3937836 */ /* 0x040fe40000000000 */
[C---:B------:R-:W-:Y:S02]  /*26110*/  VIADD R149, R227.reuse, 0x18 ;  /* 0x00000018e3957836 */ /* 0x040fe40000000000 */
[----:B------:R-:W-:Y:S01]  /*26120*/  VIADD R153, R227, 0x8 ;  /* 0x00000008e3997836 */ /* 0x000fe20000000000 */
[----:B012---:R-:W-:Y:S06]  /*26130*/  @P0 BRA `(.L_x_2733) ;  /* 0x0000000400a40947 */ /* 0x007fec0003800000 */
[----:B------:R-:W-:Y:S02]  /*26140*/  ULDC UR4, c[0x0][0xac8] ;  /* 0x0002b20000047ab9 */ /* 0x000fe40000000800 */
[----:B------:R-:W-:Y:S02]  /*26150*/  ISETP.GE.AND P4, PT, R153, UR4, PT ;  /* 0x0000000499007c0c */ /* 0x000fe4000bf86270 */
[----:B------:R-:W-:Y:S02]  /*26160*/  ISETP.GE.AND P3, PT, R151, UR4, PT ;  /* 0x0000000497007c0c */ /* 0x000fe4000bf66270 */
[----:B------:R-:W-:Y:S02]  /*26170*/  ISETP.GE.AND P5, PT, R227, UR4, PT ;  /* 0x00000004e3007c0c */ /* 0x000fe4000bfa6270 */
[----:B------:R-:W-:Y:S02]  /*26180*/  ISETP.GE.AND P0, PT, R149, UR4, PT ;  /* 0x0000000495007c0c */ /* 0x000fe4000bf06270 */
[----:B------:R-:W-:-:S05]  /*26190*/  ISETP.GE.AND P1, PT, R147, UR4, PT ;  /* 0x0000000493007c0c */ /* 0x000fca000bf26270 */
[-C--:B------:R-:W-:Y:S02]  /*261a0*/  @!P4 LEA R6, P2, R153, R2.reuse, 0x2 ;  /* 0x000000029906c211 */ /* 0x080fe400078410ff */
[----:B------:R-:W-:Y:S02]  /*261b0*/  @!P3 LEA R12, P6, R151, R2, 0x2 ;  /* 0x00000002970cb211 */ /* 0x000fe400078c10ff */
[-C--:B------:R-:W-:Y:S01]  /*261c0*/  @!P4 LEA.HI.X R7, R153, R3.reuse, R154, 0x2, P2 ;  /* 0x000000039907c211 */ /* 0x080fe200010f149a */
[----:B------:R-:W-:Y:S01]  /*261d0*/  @!P5 IMAD.WIDE R14, R227, 0x4, R2 ;  /* 0x00000004e30ed825 */ /* 0x000fe200078e0202 */
[----:B------:R-:W-:Y:S02]  /*261e0*/  ISETP.GE.AND P2, PT, R145, UR4, PT ;  /* 0x0000000491007c0c */ /* 0x000fe4000bf46270 */
[----:B------:R-:W-:Y:S02]  /*261f0*/  @!P3 LEA.HI.X R13, R151, R3, R152, 0x2, P6 ;  /* 0x00000003970db211 */ /* 0x000fe400030f1498 */
[----:B------:R0:W-:Y:S04]  /*26200*/  @!P5 ST.E.64 desc[UR60][R14.64], R24 ;  /* 0x000000180e00d985 */ /* 0x0001e8000c101b3c */
[----:B------:R1:W-:Y:S01]  /*26210*/  @!P4 ST.E.64 desc[UR60][R6.64], R28 ;  /* 0x0000001c0600c985 */ /* 0x0003e2000c101b3c */
[----:B------:R-:W-:-:S03]  /*26220*/  ISETP.GE.AND P4, PT, R141, UR4, PT ;  /* 0x000000048d007c0c */ /* 0x000fc6000bf86270 */
[----:B------:R2:W-:Y:S01]  /*26230*/  @!P3 ST.E.64 desc[UR60][R12.64], R32 ;  /* 0x000000200c00b985 */ /* 0x0005e2000c101b3c */
[----:B------:R-:W-:Y:S01]  /*26240*/  ISETP.GE.AND P3, PT, R143, UR4, PT ;  /* 0x000000048f007c0c */ /* 0x000fe2000bf66270 */
[----:B0-----:R-:W-:Y:S01]  /*26250*/  VIADD R25, R227, 0xa0 ;  /* 0x000000a0e3197836 */ /* 0x001fe20000000000 */
[----:B------:R-:W-:Y:S02]  /*26260*/  SHF.R.S32.HI R24, RZ, 0x1f, R237 ;  /* 0x0000001fff187819 */ /* 0x000fe400000114ed */
[-C--:B-1----:R-:W-:Y:S02]  /*26270*/  @!P0 LEA R6, P6, R149, R2.reuse, 0x2 ;  /* 0x0000000295068211 */ /* 0x082fe400078c10ff */
[----:B------:R-:W-:Y:S02]  /*26280*/  IADD3 R29, R227, 0xa8, RZ ;  /* 0x000000a8e31d7810 */ /* 0x000fe40007ffe0ff */
[----:B--2---:R-:W-:Y:S01]  /*26290*/  @!P1 LEA R12, P5, R147, R2, 0x2 ;  /* 0x00000002930c9211 */ /* 0x004fe200078a10ff */
[----:B------:R-:W-:Y:S01]  /*262a0*/  VIADD R33, R227, 0xb0 ;  /* 0x000000b0e3217836 */ /* 0x000fe20000000000 */
[----:B------:R-:W-:-:S02]  /*262b0*/  @!P0 LEA.HI.X R7, R149, R3, R150, 0x2, P6 ;  /* 0x0000000395078211 */ /* 0x000fc400030f1496 */
[-C--:B------:R-:W-:Y:S02]  /*262c0*/  @!P2 LEA R14, P6, R145, R2.reuse, 0x2 ;  /* 0x00000002910ea211 */ /* 0x080fe400078c10ff */
[-C--:B------:R-:W-:Y:S01]  /*262d0*/  @!P1 LEA.HI.X R13, R147, R3.reuse, R148, 0x2, P5 ;  /* 0x00000003930d9211 */ /* 0x080fe200028f1494 */
[----:B------:R0:W-:Y:S01]  /*262e0*/  @!P0 ST.E.64 desc[UR60][R6.64], R36 ;  /* 0x0000002406008985 */ /* 0x0001e2000c101b3c */
[----:B------:R-:W-:Y:S02]  /*262f0*/  ISETP.GE.AND P5, PT, R107, UR4, PT ;  /* 0x000000046b007c0c */ /* 0x000fe4000bfa6270 */
[----:B------:R-:W-:Y:S01]  /*26300*/  @!P2 LEA.HI.X R15, R145, R3, R146, 0x2, P6 ;  /* 0x00000003910fa211 */ /* 0x000fe200030f1492 */
[----:B------:R1:W-:Y:S01]  /*26310*/  @!P1 ST.E.64 desc[UR60][R12.64], R40 ;  /* 0x000000280c009985 */ /* 0x0003e2000c101b3c */
[----:B------:R-:W-:Y:S02]  /*26320*/  ISETP.GE.AND P0, PT, R105, UR4, PT ;  /* 0x0000000469007c0c */ /* 0x000fe4000bf06270 */
[----:B------:R-:W-:Y:S01]  /*26330*/  ISETP.GE.AND P1, PT, R103, UR4, PT ;  /* 0x0000000467007c0c */ /* 0x000fe2000bf26270 */
[----:B------:R2:W-:Y:S01]  /*26340*/  @!P2 ST.E.64 desc[UR60][R14.64], R44 ;  /* 0x0000002c0e00a985 */ /* 0x0005e2000c101b3c */
[-C--:B0-----:R-:W-:Y:S01]  /*26350*/  @!P3 LEA R6, P6, R143, R2.reuse, 0x2 ;  /* 0x000000028f06b211 */ /* 0x081fe200078c10ff */
[----:B------:R-:W-:Y:S01]  /*26360*/  VIADD R37, R227, 0xb8 ;  /* 0x000000b8e3257836 */ /* 0x000fe20000000000 */
[----:B-1----:R-:W-:-:S02]  /*26370*/  @!P4 LEA R12, P2, R141, R2, 0x2 ;  /* 0x000000028d0cc211 */ /* 0x002fc400078410ff */
[-C--:B------:R-:W-:Y:S02]  /*26380*/  @!P3 LEA.HI.X R7, R143, R3.reuse, R144, 0x2, P6 ;  /* 0x000000038f07b211 */ /* 0x080fe400030f1490 */
        /* <DEDUP_REMOVED lines=8> */
[----:B0-----:R-:W-:-:S04]  /*26410*/  @!P0 LEA R6, P4, R105, R2, 0x2 ;  /* 0x0000000269068211 */ /* 0x001fc800078810ff */
[-C--:B------:R-:W-:Y:S02]  /*26420*/  @!P0 LEA.HI.X R7, R105, R3.reuse, R106, 0x2, P4 ;  /* 0x0000000369078211 */ /* 0x080fe400020f146a */
[----:B------:R-:W-:Y:S02]  /*26430*/  ISETP.GE.AND P4, PT, R97, UR4, PT ;  /* 0x0000000461007c0c */ /* 0x000fe4000bf86270 */
[-C--:B-1----:R-:W-:Y:S01]  /*26440*/  @!P1 LEA R12, P3, R103, R2.reuse, 0x2 ;  /* 0x00000002670c9211 */ /* 0x082fe200078610ff */
[----:B------:R0:W-:Y:S01]  /*26450*/  @!P0 ST.E.64 desc[UR60][R6.64], R60 ;  /* 0x0000003c06008985 */ /* 0x0001e2000c101b3c */
[----:B--2---:R-:W-:Y:S02]  /*26460*/  @!P2 LEA R14, P6, R101, R2, 0x2 ;  /* 0x00000002650ea211 */ /* 0x004fe400078c10ff */
[-C--:B------:R-:W-:Y:S02]  /*26470*/  @!P1 LEA.HI.X R13, R103, R3.reuse, R104, 0x2, P3 ;  /* 0x00000003670d9211 */ /* 0x080fe400018f1468 */
[----:B------:R-:W-:-:S02]  /*26480*/  @!P2 LEA.HI.X R15, R101, R3, R102, 0x2, P6 ;  /* 0x00000003650fa211 */ /* 0x000fc400030f1466 */
[----:B------:R-:W-:Y:S01]  /*26490*/  ISETP.GE.AND P3, PT, R95, UR4, PT ;  /* 0x000000045f007c0c */ /* 0x000fe2000bf66270 */
[----:B------:R1:W-:Y:S01]  /*264a0*/  @!P1 ST.E.64 desc[UR60][R12.64], R64 ;  /* 0x000000400c009985 */ /* 0x0003e2000c101b3c */
[----:B------:R-:W-:-:S03]  /*264b0*/  ISETP.GE.AND P0, PT, R91, UR4, PT ;  /* 0x000000045b007c0c */ /* 0x000fc6000bf06270 */
[----:B------:R2:W-:Y:S01]  /*264c0*/  @!P2 ST.E.64 desc[UR60][R14.64], R68 ;  /* 0x000000440e00a985 */ /* 0x0005e2000c101b3c */
[----:B------:R-:W-:Y:S02]  /*264d0*/  ISETP.GE.AND P2, PT, R93, UR4, PT ;  /* 0x000000045d007c0c */ /* 0x000fe4000bf46270 */
[----:B0-----:R-:W-:-:S04]  /*264e0*/  @!P5 LEA R6, P6, R99, R2, 0x2 ;  /* 0x000000026306d211 */ /* 0x001fc800078c10ff */
[----:B------:R-:W-:Y:S02]  /*264f0*/  @!P5 LEA.HI.X R7, R99, R3, R100, 0x2, P6 ;  /* 0x000000036307d211 */ /* 0x000fe400030f1464 */
[----:B-1----:R-:W-:-:S03]  /*26500*/  @!P4 LEA R12, P1, R97, R2, 0x2 ;  /* 0x00000002610cc211 */ /* 0x002fc600078210ff */
[----:B------:R0:W-:Y:S01]  /*26510*/  @!P5 ST.E.64 desc[UR60][R6.64], R72 ;  /* 0x000000480600d985 */ /* 0x0001e2000c101b3c */
[-C--:B------:R-:W-:Y:S02]  /*26520*/  @!P4 LEA.HI.X R13, R97, R3.reuse, R98, 0x2, P1 ;  /* 0x00000003610dc211 */ /* 0x080fe400008f1462 */
[----:B------:R-:W-:Y:S02]  /*26530*/  ISETP.GE.AND P1, PT, R89, UR4, PT ;  /* 0x0000000459007c0c */ /* 0x000fe4000bf26270 */
[CC--:B--2---:R-:W-:Y:S01]  /*26540*/  @!P3 LEA R14, P6, R95.reuse, R2.reuse, 0x2 ;  /* 0x000000025f0eb211 */ /* 0x0c4fe200078c10ff */
[----:B------:R1:W-:Y:S03]  /*26550*/  @!P4 ST.E.64 desc[UR60][R12.64], R76 ;  /* 0x0000004c0c00c985 */ /* 0x0003e6000c101b3c */
[----:B------:R-:W-:Y:S02]  /*26560*/  @!P3 LEA.HI.X R15, R95, R3, R96, 0x2, P6 ;  /* 0x000000035f0fb211 */ /* 0x000fe400030f1460 */
[----:B0-----:R-:W-:-:S03]  /*26570*/  @!P2 LEA R6, P4, R93, R2, 0x2 ;  /* 0x000000025d06a211 */ /* 0x001fc600078810ff */
[----:B------:R0:W-:Y:S01]  /*26580*/  @!P3 ST.E.64 desc[UR60][R14.64], R80 ;  /* 0x000000500e00b985 */ /* 0x0001e2000c101b3c */
[----:B------:R-:W-:Y:S02]  /*26590*/  ISETP.GE.AND P3, PT, R237, UR4, PT ;  /* 0x00000004ed007c0c */ /* 0x000fe4000bf66270 */
[-C--:B------:R-:W-:Y:S02]  /*265a0*/  @!P2 LEA.HI.X R7, R93, R3.reuse, R94, 0x2, P4 ;  /* 0x000000035d07a211 */ /* 0x080fe400020f145e */
[----:B------:R-:W-:Y:S02]  /*265b0*/  ISETP.GE.AND P4, PT, R25, UR4, PT ;  /* 0x0000000419007c0c */ /* 0x000fe4000bf86270 */
[C---:B-1----:R-:W-:Y:S01]  /*265c0*/  @!P0 LEA R12, P5, R91.reuse, R2, 0x2 ;  /* 0x000000025b0c8211 */ /* 0x042fe200078a10ff */
[----:B------:R1:W-:Y:S01]  /*265d0*/  @!P2 ST.E.64 desc[UR60][R6.64], R4 ;  /* 0x000000040600a985 */ /* 0x0003e2000c101b3c */
[----:B------:R-:W-:Y:S02]  /*265e0*/  ISETP.GE.AND P2, PT, R86, UR4, PT ;  /* 0x0000000456007c0c */ /* 0x000fe4000bf46270 */
[----:B------:R-:W-:-:S02]  /*265f0*/  @!P0 LEA.HI.X R13, R91, R3, R92, 0x2, P5 ;  /* 0x000000035b0d8211 */ /* 0x000fc400028f145c */
[----:B0-----:R-:W-:-:S03]  /*26600*/  @!P1 LEA R14, P6, R89, R2, 0x2 ;  /* 0x00000002590e9211 */ /* 0x001fc600078c10ff */
[----:B------:R0:W-:Y:S01]  /*26610*/  @!P0 ST.E.64 desc[UR60][R12.64], R20 ;  /* 0x000000140c008985 */ /* 0x0001e2000c101b3c */
[----:B------:R-:W-:Y:S02]  /*26620*/  ISETP.GE.AND P0, PT, R33, UR4, PT ;  /* 0x0000000421007c0c */ /* 0x000fe4000bf06270 */
[----:B------:R-:W-:Y:S02]  /*26630*/  @!P1 LEA.HI.X R15, R89, R3, R90, 0x2, P6 ;  /* 0x00000003590f9211 */ /* 0x000fe400030f145a */
[----:B-1----:R-:W-:-:S03]  /*26640*/  SHF.R.S32.HI R4, RZ, 0x1f, R25 ;  /* 0x0000001fff047819 */ /* 0x002fc60000011419 */
[----:B------:R1:W-:Y:S01]  /*26650*/  @!P1 ST.E.64 desc[UR60][R14.64], R120 ;  /* 0x000000780e009985 */ /* 0x0003e2000c101b3c */
[----:B------:R-:W-:Y:S02]  /*26660*/  ISETP.GE.AND P1, PT, R29, UR4, PT ;  /* 0x000000041d007c0c */ /* 0x000fe4000bf26270 */
[----:B------:R-:W-:Y:S02]  /*26670*/  SHF.R.S32.HI R5, RZ, 0x1f, R33 ;  /* 0x0000001fff057819 */ /* 0x000fe40000011421 */
[----:B0-----:R-:W-:-:S04]  /*26680*/  @!P4 LEA R12, P5, R25, R2, 0x2 ;  /* 0x00000002190cc211 */ /* 0x001fc800078a10ff */
[-C--:B------:R-:W-:Y:S02]  /*26690*/  @!P4 LEA.HI.X R13, R25, R3.reuse, R4, 0x2, P5 ;  /* 0x00000003190dc211 */ /* 0x080fe400028f1404 */
[----:B------:R-:W-:Y:S02]  /*266a0*/  ISETP.GE.AND P5, PT, R37, UR4, PT ;  /* 0x0000000425007c0c */ /* 0x000fe4000bfa6270 */
[CC--:B-1----:R-:W-:Y:S02]  /*266b0*/  @!P3 LEA R14, P6, R237.reuse, R2.reuse, 0x2 ;  /* 0x00000002ed0eb211 */ /* 0x0c2fe400078c10ff */
[----:B------:R-:W-:Y:S02]  /*266c0*/  SHF.R.S32.HI R4, RZ, 0x1f, R29 ;  /* 0x0000001fff047819 */ /* 0x000fe4000001141d */
[----:B------:R-:W-:Y:S02]  /*266d0*/  @!P3 LEA.HI.X R15, R237, R3, R24, 0x2, P6 ;  /* 0x00000003ed0fb211 */ /* 0x000fe400030f1418 */
[----:B------:R-:W-:-:S02]  /*266e0*/  @!P2 LEA R20, P6, R86, R2, 0x2 ;  /* 0x000000025614a211 */ /* 0x000fc400078c10ff */
        /* <DEDUP_REMOVED lines=14> */
.L_x_2733:
[----:B------:R-:W-:Y:S05]  /*267d0*/  BSYNC B1 ;  /* 0x0000000000017941 */ /* 0x000fea0003800000 */
.L_x_2732:
[----:B------:R-:W-:Y:S01]  /*267e0*/  ISETP.GE.AND P0, PT, R85, R84, PT ;  /* 0x000000545500720c */ /* 0x000fe20003f06270 */
[----:B0-----:R0:W1:Y:S04]  /*267f0*/  SHFL.IDX PT, R3, R8, 0x1, 0x1c1f ;  /* 0x003c1f0008037f89 */ /* 0x00106800000e0000 */
[----:B------:R0:W2:Y:S08]  /*26800*/  SHFL.IDX PT, R2, R0, 0x1, 0x1c1f ;  /* 0x003c1f0000027f89 */ /* 0x0000b000000e0000 */
[----:B0-----:R-:W-:Y:S05]  /*26810*/  @P0 BRA `(.L_x_2731) ;  /* 0x0000001400040947 */ /* 0x001fea0003800000 */
[----:B------:R-:W-:Y:S01]  /*26820*/  ULDC UR4, c[0x0][0xac8] ;  /* 0x0002b20000047ab9 */ /* 0x000fe20000000800 */
[----:B------:R-:W-:Y:S02]  /*26830*/  IADD3 R29, R227, 0xb0, RZ ;  /* 0x000000b0e31d7810 */ /* 0x000fe40007ffe0ff */
[----:B------:R-:W-:Y:S02]  /*26840*/  ISETP.GE.AND P1, PT, R153, UR4, PT ;  /* 0x0000000499007c0c */ /* 0x000fe4000bf26270 */
[----:B------:R-:W-:Y:S02]  /*26850*/  ISETP.GE.AND P0, PT, R151, UR4, PT ;  /* 0x0000000497007c0c */ /* 0x000fe4000bf06270 */
[----:B------:R-:W-:Y:S02]  /*26860*/  ISETP.GE.AND P2, PT, R227, UR4, PT ;  /* 0x00000004e3007c0c */ /* 0x000fe4000bf46270 */
[----:B------:R-:W-:Y:S02]  /*26870*/  ISETP.GE.AND P3, PT, R149, UR4, PT ;  /* 0x0000000495007c0c */ /* 0x000fe4000bf66270 */
[----:B------:R-:W-:-:S02]  /*26880*/  ISETP.GE.AND P4, PT, R147, UR4, PT ;  /* 0x0000000493007c0c */ /* 0x000fc4000bf86270 */
[----:B------:R-:W-:-:S03]  /*26890*/  SHF.R.S32.HI R0, RZ, 0x1f, R237 ;  /* 0x0000001fff007819 */ /* 0x000fc600000114ed */
[-C--:B--2---:R-:W-:Y:S02]  /*268a0*/  @!P1 LEA R6, P5, R153, R2.reuse, 0x2 ;  /* 0x0000000299069211 */ /* 0x084fe400078a10ff */
[-C--:B------:R-:W-:Y:S02]  /*268b0*/  @!P0 LEA R12, P6, R151, R2.reuse, 0x2 ;  /* 0x00000002970c8211 */ /* 0x080fe400078c10ff */
[-C--:B-1----:R-:W-:Y:S01]  /*268c0*/  @!P1 LEA.HI.X R7, R153, R3.reuse, R154, 0x2, P5 ;  /* 0x0000000399079211 */ /* 0x082fe200028f149a */
        /* <DEDUP_REMOVED lines=13> */
[----:B------:R-:W-:Y:S01]  /*269a0*/  @!P4 LEA.HI.X R21, R147, R3, R148, 0x2, P2 ;  /* 0x000000039315c211 */ /* 0x000fe200010f1494 */
[----:B0-----:R-:W-:Y:S01]  /*269b0*/  VIADD R27, R227, 0xa0 ;  /* 0x000000a0e31b7836 */ /* 0x001fe20000000000 */
[----:B------:R-:W-:-:S02]  /*269c0*/  ISETP.GE.AND P2, PT, R107, UR4, PT ;  /* 0x000000046b007c0c */ /* 0x000fc4000bf46270 */
[-C--:B------:R-:W-:Y:S01]  /*269d0*/  @!P5 LEA.HI.X R25, R145, R3.reuse, R146, 0x2, P6 ;  /* 0x000000039119d211 */ /* 0x080fe200030f1492 */
[----:B------:R0:W-:Y:S01]  /*269e0*/  @!P4 ST.E.64 desc[UR60][R20.64], R42 ;  /* 0x0000002a1400c985 */ /* 0x0001e2000c101b3c */
[----:B------:R-:W-:Y:S02]  /*269f0*/  ISETP.GE.AND P3, PT, R105, UR4, PT ;  /* 0x0000000469007c0c */ /* 0x000fe4000bf66270 */
[----:B------:R-:W-:Y:S01]  /*26a00*/  ISETP.GE.AND P4, PT, R103, UR4, PT ;  /* 0x0000000467007c0c */ /* 0x000fe2000bf86270 */
[----:B------:R4:W-:Y:S01]  /*26a10*/  @!P5 ST.E.64 desc[UR60][R24.64], R46 ;  /* 0x0000002e1800d985 */ /* 0x0009e2000c101b3c */
[-C--:B------:R-:W-:Y:S02]  /*26a20*/  @!P0 LEA R4, P6, R143, R2.reuse, 0x2 ;  /* 0x000000028f048211 */ /* 0x080fe400078c10ff */
[----:B-1----:R-:W-:Y:S02]  /*26a30*/  @!P1 LEA R6, P5, R141, R2, 0x2 ;  /* 0x000000028d069211 */ /* 0x002fe400078a10ff */
[----:B------:R-:W-:-:S02]  /*26a40*/  @!P0 LEA.HI.X R5, R143, R3, R144, 0x2, P6 ;  /* 0x000000038f058211 */ /* 0x000fc400030f1490 */
[-C--:B--2---:R-:W-:Y:S02]  /*26a50*/  @!P2 LEA R12, P6, R107, R2.reuse, 0x2 ;  /* 0x000000026b0ca211 */ /* 0x084fe400078c10ff */
[-C--:B------:R-:W-:Y:S01]  /*26a60*/  @!P1 LEA.HI.X R7, R141, R3.reuse, R142, 0x2, P5 ;  /* 0x000000038d079211 */ /* 0x080fe200028f148e */
[----:B------:R1:W-:Y:S01]  /*26a70*/  @!P0 ST.E.64 desc[UR60][R4.64], R50 ;  /* 0x0000003204008985 */ /* 0x0003e2000c101b3c */
[----:B------:R-:W-:Y:S02]  /*26a80*/  ISETP.GE.AND P5, PT, R101, UR4, PT ;  /* 0x0000000465007c0c */ /* 0x000fe4000bfa6270 */
[----:B------:R-:W-:Y:S01]  /*26a90*/  @!P2 LEA.HI.X R13, R107, R3, R140, 0x2, P6 ;  /* 0x000000036b0da211 */ /* 0x000fe200030f148c */
[----:B------:R2:W-:Y:S01]  /*26aa0*/  @!P1 ST.E.64 desc[UR60][R6.64], R54 ;  /* 0x0000003606009985 */ /* 0x0005e2000c101b3c */
[-C--:B---3--:R-:W-:Y:S02]  /*26ab0*/  @!P3 LEA R14, P1, R105, R2.reuse, 0x2 ;  /* 0x00000002690eb211 */ /* 0x088fe400078210ff */
[----:B0-----:R-:W-:Y:S01]  /*26ac0*/  @!P4 LEA R20, P0, R103, R2, 0x2 ;  /* 0x000000026714c211 */ /* 0x001fe200078010ff */
[----:B------:R0:W-:Y:S01]  /*26ad0*/  @!P2 ST.E.64 desc[UR60][R12.64], R58 ;  /* 0x0000003a0c00a985 */ /* 0x0001e2000c101b3c */
[----:B------:R-:W-:-:S02]  /*26ae0*/  ISETP.GE.AND P2, PT, R99, UR4, PT ;  /* 0x0000000463007c0c */ /* 0x000fc4000bf46270 */
[-C--:B------:R-:W-:Y:S02]  /*26af0*/  @!P3 LEA.HI.X R15, R105, R3.reuse, R106, 0x2, P1 ;  /* 0x00000003690fb211 */ /* 0x080fe400008f146a */
[----:B------:R-:W-:Y:S02]  /*26b00*/  ISETP.GE.AND P1, PT, R97, UR4, PT ;  /* 0x0000000461007c0c */ /* 0x000fe4000bf26270 */
[----:B----4-:R-:W-:Y:S01]  /*26b10*/  @!P5 LEA R24, P6, R101, R2, 0x2 ;  /* 0x000000026518d211 */ /* 0x010fe200078c10ff */
[----:B------:R3:W-:Y:S01]  /*26b20*/  @!P3 ST.E.64 desc[UR60][R14.64], R62 ;  /* 0x0000003e0e00b985 */ /* 0x0007e2000c101b3c */
[-C--:B------:R-:W-:Y:S02]  /*26b30*/  @!P4 LEA.HI.X R21, R103, R3.reuse, R104, 0x2, P0 ;  /* 0x000000036715c211 */ /* 0x080fe400000f1468 */
[----:B------:R-:W-:Y:S02]  /*26b40*/  @!P5 LEA.HI.X R25, R101, R3, R102, 0x2, P6 ;  /* 0x000000036519d211 */ /* 0x000fe400030f1466 */
[----:B------:R-:W-:Y:S01]  /*26b50*/  ISETP.GE.AND P0, PT, R95, UR4, PT ;  /* 0x000000045f007c0c */ /* 0x000fe2000bf06270 */
[----:B------:R-:W-:Y:S01]  /*26b60*/  @!P4 ST.E.64 desc[UR60][R20.64], R66 ;  /* 0x000000421400c985 */ /* 0x000fe2000c101b3c */
[----:B------:R-:W-:-:S02]  /*26b70*/  ISETP.GE.AND P3, PT, R93, UR4, PT ;  /* 0x000000045d007c0c */ /* 0x000fc4000bf66270 */
[-C--:B-1----:R-:W-:Y:S01]  /*26b80*/  @!P2 LEA R4, P6, R99, R2.reuse, 0x2 ;  /* 0x000000026304a211 */ /* 0x082fe200078c10ff */
[----:B------:R1:W-:Y:S01]  /*26b90*/  @!P5 ST.E.64 desc[UR60][R24.64], R70 ;  /* 0x000000461800d985 */ /* 0x0003e2000c101b3c */
[----:B------:R-:W-:Y:S02]  /*26ba0*/  ISETP.GE.AND P4, PT, R91, UR4, PT ;  /* 0x000000045b007c0c */ /* 0x000fe4000bf86270 */
[-C--:B--2---:R-:W-:Y:S02]  /*26bb0*/  @!P1 LEA R6, P5, R97, R2.reuse, 0x2 ;  /* 0x0000000261069211 */ /* 0x084fe400078a10ff */
[-C--:B------:R-:W-:Y:S02]  /*26bc0*/  @!P2 LEA.HI.X R5, R99, R3.reuse, R100, 0x2, P6 ;  /* 0x000000036305a211 */ /* 0x080fe400030f1464 */
[----:B------:R-:W-:Y:S02]  /*26bd0*/  @!P1 LEA.HI.X R7, R97, R3, R98, 0x2, P5 ;  /* 0x0000000361079211 */ /* 0x000fe400028f1462 */
[----:B0-----:R-:W-:Y:S01]  /*26be0*/  @!P0 LEA R12, P6, R95, R2, 0x2 ;  /* 0x000000025f0c8211 */ /* 0x001fe200078c10ff */
[----:B------:R0:W-:Y:S01]  /*26bf0*/  @!P2 ST.E.64 desc[UR60][R4.64], R74 ;  /* 0x0000004a0400a985 */ /* 0x0001e2000c101b3c */
[----:B------:R-:W-:-:S02]  /*26c00*/  ISETP.GE.AND P2, PT, R89, UR4, PT ;  /* 0x0000000459007c0c */ /* 0x000fc4000bf46270 */
[-C--:B------:R-:W-:Y:S01]  /*26c10*/  @!P0 LEA.HI.X R13, R95, R3.reuse, R96, 0x2, P6 ;  /* 0x000000035f0d8211 */ /* 0x080fe200030f1460 */
[----:B------:R2:W-:Y:S01]  /*26c20*/  @!P1 ST.E.64 desc[UR60][R6.64], R78 ;  /* 0x0000004e06009985 */ /* 0x0005e2000c101b3c */
[-C--:B---3--:R-:W-:Y:S01]  /*26c30*/  @!P3 LEA R14, P1, R93, R2.reuse, 0x2 ;  /* 0x000000025d0eb211 */ /* 0x088fe200078210ff */
[----:B-1----:R-:W-:Y:S01]  /*26c40*/  VIADD R25, R227, 0xa8 ;  /* 0x000000a8e3197836 */ /* 0x002fe20000000000 */
[----:B------:R-:W-:Y:S01]  /*26c50*/  @!P4 LEA R20, P5, R91, R2, 0x2 ;  /* 0x000000025b14c211 */ /* 0x000fe200078a10ff */
[----:B------:R1:W-:Y:S01]  /*26c60*/  @!P0 ST.E.64 desc[UR60][R12.64], R82 ;  /* 0x000000520c008985 */ /* 0x0003e2000c101b3c */
[-C--:B------:R-:W-:Y:S02]  /*26c70*/  @!P3 LEA.HI.X R15, R93, R3.reuse, R94, 0x2, P1 ;  /* 0x000000035d0fb211 */ /* 0x080fe400008f145e */
[----:B------:R-:W-:Y:S02]  /*26c80*/  ISETP.GE.AND P1, PT, R86, UR4, PT ;  /* 0x0000000456007c0c */ /* 0x000fe4000bf26270 */
[----:B------:R-:W-:Y:S01]  /*26c90*/  @!P4 LEA.HI.X R21, R91, R3, R92, 0x2, P5 ;  /* 0x000000035b15c211 */ /* 0x000fe200028f145c */
[----:B------:R3:W-:Y:S01]  /*26ca0*/  @!P3 ST.E.64 desc[UR60][R14.64], R128 ;  /* 0x000000800e00b985 */ /* 0x0007e2000c101b3c */
[----:B------:R-:W-:-:S02]  /*26cb0*/  ISETP.GE.AND P0, PT, R237, UR4, PT ;  /* 0x00000004ed007c0c */ /* 0x000fc4000bf06270 */
[-C--:B0-----:R-:W-:Y:S01]  /*26cc0*/  @!P2 LEA R4, P5, R89, R2.reuse, 0x2 ;  /* 0x000000025904a211 */ /* 0x081fe200078a10ff */
[----:B------:R0:W-:Y:S01]  /*26cd0*/  @!P4 ST.E.64 desc[UR60][R20.64], R130 ;  /* 0x000000821400c985 */ /* 0x0001e2000c101b3c */
[----:B------:R-:W-:Y:S02]  /*26ce0*/  ISETP.GE.AND P4, PT, R27, UR4, PT ;  /* 0x000000041b007c0c */ /* 0x000fe4000bf86270 */
[----:B------:R-:W-:Y:S02]  /*26cf0*/  ISETP.GE.AND P3, PT, R25, UR4, PT ;  /* 0x0000000419007c0c */ /* 0x000fe4000bf66270 */
[----:B------:R-:W-:Y:S02]  /*26d00*/  @!P2 LEA.HI.X R5, R89, R3, R90, 0x2, P5 ;  /* 0x000000035905a211 */ /* 0x000fe400028f145a */
[-C--:B--2---:R-:W-:Y:S02]  /*26d10*/  @!P1 LEA R6, P6, R86, R2.reuse, 0x2 ;  /* 0x0000000256069211 */ /* 0x084fe400078c10ff */
[----:B------:R-:W-:Y:S01]  /*26d20*/  SHF.R.S32.HI R8, RZ, 0x1f, R27 ;  /* 0x0000001fff087819 */ /* 0x000fe2000001141b */
[----:B------:R4:W-:Y:S01]  /*26d30*/  @!P2 ST.E.64 desc[UR60][R4.64], R132 ;  /* 0x000000840400a985 */ /* 0x0009e2000c101b3c */
[----:B-1----:R-:W-:-:S02]  /*26d40*/  @!P0 LEA R12, P5, R237, R2, 0x2 ;  /* 0x00000002ed0c8211 */ /* 0x002fc400078a10ff */
[-C--:B------:R-:W-:Y:S02]  /*26d50*/  @!P1 LEA.HI.X R7, R86, R3.reuse, R88, 0x2, P6 ;  /* 0x0000000356079211 */ /* 0x080fe400030f1458 */
[----:B------:R-:W-:Y:S02]  /*26d60*/  ISETP.GE.AND P6, PT, R29, UR4, PT ;  /* 0x000000041d007c0c */ /* 0x000fe4000bfc6270 */
[-C--:B------:R-:W-:Y:S01]  /*26d70*/  @!P0 LEA.HI.X R13, R237, R3.reuse, R0, 0x2, P5 ;  /* 0x00000003ed0d8211 */ /* 0x080fe200028f1400 */
[----:B------:R4:W-:Y:S01]  /*26d80*/  @!P1 ST.E.64 desc[UR60][R6.64], R134 ;  /* 0x0000008606009985 */ /* 0x0009e2000c101b3c */
[CC--:B---3--:R-:W-:Y:S02]  /*26d90*/  @!P4 LEA R14, P5, R27.reuse, R2.reuse, 0x2 ;  /* 0x000000021b0ec211 */ /* 0x0c8fe400078a10ff */
[----:B------:R-:W-:Y:S01]  /*26da0*/  SHF.R.S32.HI R0, RZ, 0x1f, R25 ;  /* 0x0000001fff007819 */ /* 0x000fe20000011419 */
[----:B------:R4:W-:Y:S01]  /*26db0*/  @!P0 ST.E.64 desc[UR60][R12.64], R136 ;  /* 0x000000880c008985 */ /* 0x0009e2000c101b3c */
[----:B------:R-:W-:Y:S01]  /*26dc0*/  @!P4 LEA.HI.X R15, R27, R3, R8, 0x2, P5 ;  /* 0x000000031b0fc211 */ /* 0x000fe200028f1408 */
[----:B------:R-:W-:Y:S01]  /*26dd0*/  VIADD R27, R227, 0xb8 ;  /* 0x000000b8e31b7836 */ /* 0x000fe20000000000 */
[----:B0-----:R-:W-:-:S03]  /*26de0*/  @!P3 LEA R20, P5, R25, R2, 0x2 ;  /* 0x000000021914b211 */ /* 0x001fc600078a10ff */
[----:B------:R4:W-:Y:S01]  /*26df0*/  @!P4 ST.E.64 desc[UR60][R14.64], R138 ;  /* 0x0000008a0e00c985 */ /* 0x0009e2000c101b3c */
[-C--:B------:R-:W-:Y:S02]  /*26e00*/  @!P3 LEA.HI.X R21, R25, R3.reuse, R0, 0x2, P5 ;  /* 0x000000031915b211 */ /* 0x080fe400028f1400 */
[----:B------:R-:W-:Y:S02]  /*26e10*/  SHF.R.S32.HI R0, RZ, 0x1f, R29 ;  /* 0x0000001fff007819 */ /* 0x000fe4000001141d */
[----:B------:R-:W-:Y:S01]  /*26e20*/  @!P6 LEA R24, P5, R29, R2, 0x2 ;  /* 0x000000021d18e211 */ /* 0x000fe200078a10ff */
[----:B------:R4:W-:Y:S01]  /*26e30*/  @!P3 ST.E.64 desc[UR60][R20.64], R110 ;  /* 0x0000006e1400b985 */ /* 0x0009e2000c101b3c */
[----:B------:R-:W-:Y:S02]  /*26e40*/  ISETP.GE.AND P0, PT, R27, UR4, PT ;  /* 0x000000041b007c0c */ /* 0x000fe4000bf06270 */
        /* <DEDUP_REMOVED lines=8> */
.L_x_2722:
        /* <DEDUP_REMOVED lines=18> */
[----:B---3--:R-:W-:Y:S01]  /*26ff0*/  VIADD R6, R35, 0xffffff80 ;  /* 0xffffff8023067836 */ /* 0x008fe20000000000 */
[----:B----4-:R-:W-:-:S04]  /*27000*/  ISETP.GT.AND P2, PT, R231, 0x1, PT ;  /* 0x00000001e700780c */ /* 0x010fc80003f44270 */
[----:B------:R-:W-:Y:S01]  /*27010*/  ISETP.GT.AND P3, PT, R6, 0x7f, PT ;  /* 0x0000007f0600780c */ /* 0x000fe20003f64270 */
[----:B--2---:R-:W-:-:S12]  /*27020*/  @P1 BRA `(.L_x_2734) ;  /* 0x0000000000101947 */ /* 0x004fd80003800000 */
[----:B------:R-:W-:Y:S05]  /*27030*/  @!P0 BRA `(.L_x_2734) ;  /* 0x00000000000c8947 */ /* 0x000fea0003800000 */
[----:B------:R-:W2:Y:S04]  /*27040*/  LDG.E R5, desc[UR60][R2.64] ;  /* 0x0000003c02057981 */ /* 0x000ea8000c1e1900 */
[----:B-----5:R-:W2:Y:S02]  /*27050*/  LDG.E R0, desc[UR60][R2.64+0x4] ;  /* 0x0000043c02007981 */ /* 0x020ea4000c1e1900 */
[----:B--2---:R-:W-:-:S07]  /*27060*/  IADD3 R0, -R5, R0, RZ ;  /* 0x0000000005007210 */ /* 0x004fce0007ffe1ff */
.L_x_2734:
[----:B------:R-:W2:Y:S01]  /*27070*/  LDL.LU R2, [R1+0x68] ;  /* 0x0000680001027983 */ /* 0x000ea20000300800 */
[----:B------:R-:W-:Y:S01]  /*27080*/  BSSY B1, `(.L_x_2735) ;  /* 0x0000036000017945 */ /* 0x000fe20003800000 */
[----:B------:R-:W-:Y:S02]  /*27090*/  SEL R33, R232, RZ, !P0 ;  /* 0x000000ffe8217207 */ /* 0x000fe40004000000 */
[----:B-----5:R-:W-:Y:S02]  /*270a0*/  SHF.R.S32.HI R26, RZ, 0x1f, R25 ;  /* 0x0000001fff1a7819 */ /* 0x020fe40000011419 */
[----:B--2---:R-:W-:Y:S01]  /*270b0*/  SEL R28, R2, RZ, !P0 ;  /* 0x000000ff021c7207 */ /* 0x004fe20004000000 */
[----:B------:R-:W-:Y:S06]  /*270c0*/  @P3 BRA `(.L_x_2736) ;  /* 0x0000000000c43947 */ /* 0x000fec0003800000 */
[----:B------:R-:W2:Y:S01]  /*270d0*/  LDC R37, c[0x0][0xbe8] ;  /* 0x0002fa00ff257b82 */ /* 0x000ea20000000800 */
[----:B------:R-:W-:Y:S01]  /*270e0*/  IADD3 R35, R226, -0x80, R35 ;  /* 0xffffff80e2237810 */ /* 0x000fe20007ffe023 */
[----:B--2---:R-:W-:-:S05]  /*270f0*/  IMAD R2, R0, R37, RZ ;  /* 0x0000002500027224 */ /* 0x004fca00078e02ff */
[----:B------:R-:W-:-:S13]  /*27100*/  ISETP.GE.AND P0, PT, R35, R2, PT ;  /* 0x000000022300720c */ /* 0x000fda0003f06270 */
[----:B------:R-:W-:Y:S05]  /*27110*/  @P0 BRA `(.L_x_2736) ;  /* 0x0000000000b00947 */ /* 0x000fea0003800000 */
[----:B------:R-:W2:Y:S01]  /*27120*/  LDL.LU R30, [R1+0x48] ;  /* 0x00004800011e7983 */ /* 0x000ea20000300800 */
[----:B------:R-:W-:Y:S01]  /*27130*/  IMAD.MOV.U32 R24, RZ, RZ, 0x9b8 ;  /* 0x000009b8ff187424 */ /* 0x000fe200078e00ff */
[----:B------:R-:W-:Y:S01]  /*27140*/  ISETP.GT.AND P0, PT, R231, 0x1, PT ;  /* 0x00000001e700780c */ /* 0x000fe20003f04270 */
[----:B------:R-:W3:Y:S01]  /*27150*/  LDC.64 R2, c[0x0][0xba8] ;  /* 0x0002ea00ff027b82 */ /* 0x000ee20000000a00 */
[----:B------:R-:W-:Y:S01]  /*27160*/  ISETP.NE.AND P1, PT, R37, 0x1, PT ;  /* 0x000000012500780c */ /* 0x000fe20003f25270 */
[----:B------:R-:W-:Y:S01]  /*27170*/  IMAD.MOV.U32 R27, RZ, RZ, R35 ;  /* 0x000000ffff1b7224 */ /* 0x000fe200078e0023 */
[----:B------:R-:W-:-:S05]  /*27180*/  SEL R24, R24, 0x978, P0 ;  /* 0x0000097818187807 */ /* 0x000fca0000000000 */
[----:B------:R-:W4:Y:S08]  /*27190*/  LDC.64 R12, c[0x0][R24+0x220] ;  /* 0x00008800180c7b82 */ /* 0x000f300000000a00 */
[----:B------:R-:W5:Y:S08]  /*271a0*/  LDC.64 R6, c[0x0][R24+0x218] ;  /* 0x0000860018067b82 */ /* 0x000f700000000a00 */
[----:B------:R-:W0:Y:S08]  /*271b0*/  LDC.64 R14, c[0x0][R24+0x228] ;  /* 0x00008a00180e7b82 */ /* 0x000e300000000a00 */
[----:B-1----:R-:W1:Y:S08]  /*271c0*/  @P1 LDC R8, c[0x0][0xbec] ;  /* 0x0002fb00ff081b82 */ /* 0x002e700000000800 */
[----:B------:R-:W0:Y:S08]  /*271d0*/  LDC.64 R4, c[0x0][R24+0x210] ;  /* 0x0000840018047b82 */ /* 0x000e300000000a00 */
[----:B------:R-:W0:Y:S01]  /*271e0*/  @P1 LDC R31, c[0x0][0xbf0] ;  /* 0x0002fc00ff1f1b82 */ /* 0x000e220000000800 */
[----:B-1----:R-:W-:-:S07]  /*271f0*/  @P1 IMAD.HI.U32 R8, R35, R8, RZ ;  /* 0x0000000823081227 */ /* 0x002fce00078e00ff */
[----:B---3--:R-:W1:Y:S01]  /*27200*/  @!P0 LDC R2, c[0x0][0xb50] ;  /* 0x0002d400ff028b82 */ /* 0x008e620000000800 */
[-C--:B----4-:R-:W-:Y:S02]  /*27210*/  IMAD R13, R13, R33.reuse, RZ ;  /* 0x000000210d0d7224 */ /* 0x090fe400078e02ff */
[----:B------:R-:W-:-:S05]  /*27220*/  IMAD.WIDE.U32 R20, R12, R33, RZ ;  /* 0x000000210c147225 */ /* 0x000fca00078e00ff */
[----:B------:R-:W3:Y:S01]  /*27230*/  @!P0 LDC R3, c[0x0][0xb54] ;  /* 0x0002d500ff038b82 */ /* 0x000ee20000000800 */
[-C--:B-----5:R-:W-:Y:S02]  /*27240*/  IMAD R29, R7, R230.reuse, RZ ;  /* 0x000000e6071d7224 */ /* 0x0a0fe400078e02ff */
[----:B------:R-:W-:Y:S01]  /*27250*/  IMAD.WIDE.U32 R6, R6, R230, RZ ;  /* 0x000000e606067225 */ /* 0x000fe200078e00ff */
[----:B0-----:R-:W-:-:S03]  /*27260*/  @P1 SHF.R.U32.HI R27, RZ, R31, R8 ;  /* 0x0000001fff1b1219 */ /* 0x001fc60000011608 */
[----:B------:R-:W-:Y:S01]  /*27270*/  IMAD R31, R12, R28, R13 ;  /* 0x0000001c0c1f7224 */ /* 0x000fe200078e020d */
[----:B------:R-:W-:Y:S01]  /*27280*/  IADD3 R8, P1, P3, R20, R6, R25 ;  /* 0x0000000614087210 */ /* 0x000fe20007b3e019 */
[----:B------:R-:W-:Y:S02]  /*27290*/  IMAD.IADD R29, R7, 0x1, R29 ;  /* 0x00000001071d7824 */ /* 0x000fe400078e021d */
[----:B------:R-:W-:Y:S01]  /*272a0*/  IMAD.MOV R12, RZ, RZ, -R27 ;  /* 0x000000ffff0c7224 */ /* 0x000fe200078e0a1b */
[----:B------:R-:W-:Y:S02]  /*272b0*/  IADD3 R31, R21, R31, RZ ;  /* 0x0000001f151f7210 */ /* 0x000fe40007ffe0ff */
[----:B--2---:R-:W-:-:S05]  /*272c0*/  SEL R13, R30, RZ, P0 ;  /* 0x000000ff1e0d7207 */ /* 0x004fca0000000000 */
[----:B------:R-:W-:-:S04]  /*272d0*/  IMAD.WIDE.U32 R6, R14, R13, RZ ;  /* 0x0000000d0e067225 */ /* 0x000fc800078e00ff */
[----:B------:R-:W-:Y:S02]  /*272e0*/  IMAD R15, R15, R13, RZ ;  /* 0x0000000d0f0f7224 */ /* 0x000fe400078e02ff */
[----:B------:R-:W-:Y:S01]  /*272f0*/  IMAD R13, R37, R12, R35 ;  /* 0x0000000c250d7224 */ /* 0x000fe200078e0223 */
[----:B------:R-:W-:Y:S01]  /*27300*/  IADD3.X R12, R31, R29, R26, P1, P3 ;  /* 0x0000001d1f0c7210 */ /* 0x000fe20000fe641a */
[----:B------:R-:W-:Y:S01]  /*27310*/  IMAD.IADD R15, R7, 0x1, R15 ;  /* 0x00000001070f7824 */ /* 0x000fe200078e020f */
[----:B------:R-:W-:Y:S01]  /*27320*/  IADD3 R6, P0, P1, R27, R8, R6 ;  /* 0x000000081b067210 */ /* 0x000fe2000791e006 */
[----:B------:R-:W-:Y:S01]  /*27330*/  IMAD R5, R5, R13, RZ ;  /* 0x0000000d05057224 */ /* 0x000fe200078e02ff */
[----:B------:R-:W-:-:S04]  /*27340*/  SHF.R.S32.HI R27, RZ, 0x1f, R27 ;  /* 0x0000001fff1b7819 */ /* 0x000fc8000001141b */
[----:B------:R-:W-:Y:S02]  /*27350*/  IADD3.X R7, R27, R12, R15, P0, P1 ;  /* 0x0000000c1b077210 */ /* 0x000fe400007e240f */
[----:B------:R-:W-:-:S05]  /*27360*/  SHF.R.S32.HI R15, RZ, 0x1f, R13 ;  /* 0x0000001fff0f7819 */ /* 0x000fca000001140d */
[C---:B------:R-:W-:Y:S02]  /*27370*/  IMAD R15, R4.reuse, R15, R5 ;  /* 0x0000000f040f7224 */ /* 0x040fe400078e0205 */
[----:B------:R-:W-:-:S04]  /*27380*/  IMAD.WIDE.U32 R4, R4, R13, R6 ;  /* 0x0000000d04047225 */ /* 0x000fc800078e0006 */
[----:B------:R-:W-:Y:S01]  /*27390*/  IMAD.IADD R5, R5, 0x1, R15 ;  /* 0x0000000105057824 */ /* 0x000fe200078e020f */
[----:B-1----:R-:W-:-:S04]  /*273a0*/  LEA R2, P0, R4, R2, 0x2 ;  /* 0x0000000204027211 */ /* 0x002fc800078010ff */
[----:B---3--:R-:W-:Y:S01]  /*273b0*/  LEA.HI.X R3, R4, R3, R5, 0x2, P0 ;  /* 0x0000000304037211 */ /* 0x008fe200000f1405 */
[----:B------:R-:W-:-:S05]  /*273c0*/  IMAD.MOV.U32 R5, RZ, RZ, -0x800000 ;  /* 0xff800000ff057424 */ /* 0x000fca00078e00ff */
[----:B------:R2:W-:Y:S03]  /*273d0*/  STG.E desc[UR60][R2.64], R5 ;  /* 0x0000000502007986 */ /* 0x0005e6000c10193c */
.L_x_2736:
[----:B------:R-:W-:Y:S05]  /*273e0*/  BSYNC B1 ;  /* 0x0000000000017941 */ /* 0x000fea0003800000 */
.L_x_2735:
        /* <DEDUP_REMOVED lines=16> */
[----:B------:R-:W-:Y:S02]  /*274f0*/  SHF.R.S32.HI R12, RZ, 0x3, R6 ;  /* 0x00000003ff0c7819 */ /* 0x000fe40000011406 */
[----:B------:R-:W-:Y:S01]  /*27500*/  IADD3 R3, R3, R5, RZ ;  /* 0x0000000503037210 */ /* 0x000fe20007ffe0ff */
[----:B------:R-:W-:-:S04]  /*27510*/  IMAD.IADD R21, R4, 0x1, -R21 ;  /* 0x0000000104157824 */ /* 0x000fc800078e0a15 */
[----:B------:R-:W-:Y:S02]  /*27520*/  IMAD R5, R21, 0x20, R12 ;  /* 0x0000002015057824 */ /* 0x000fe400078e020c */
[----:B------:R-:W-:-:S04]  /*27530*/  IMAD.WIDE.U32 R2, R230, UR4, R2 ;  /* 0x00000004e6027c25 */ /* 0x000fc8000f8e0002 */
[----:B-1----:R-:W-:Y:S02]  /*27540*/  IMAD.IADD R8, R226, 0x1, R5 ;  /* 0x00000001e2087824 */ /* 0x002fe400078e0205 */
[----:B------:R-:W-:Y:S01]  /*27550*/  IMAD R3, R230, UR5, R3 ;  /* 0x00000005e6037c24 */ /* 0x000fe2000f8e0203 */
[----:B------:R-:W-:Y:S01]  /*27560*/  ULDC.64 UR4, c[0x0][0xaf0] ;  /* 0x0002bc0000047ab9 */ /* 0x000fe20000000a00 */
[----:B--2---:R-:W-:-:S04]  /*27570*/  @P0 IMAD.HI.U32 R4, R8, R7, RZ ;  /* 0x0000000708040227 */ /* 0x004fc800078e00ff */
[----:B------:R-:W-:Y:S02]  /*27580*/  IMAD R6, R28, UR4, RZ ;  /* 0x000000041c067c24 */ /* 0x000fe4000f8e02ff */
[----:B------:R-:W-:Y:S01]  /*27590*/  IMAD.MOV.U32 R5, RZ, RZ, R8 ;  /* 0x000000ffff057224 */ /* 0x000fe200078e0008 */
[----:B---3--:R-:W-:Y:S01]  /*275a0*/  @P0 SHF.R.U32.HI R5, RZ, R15, R4 ;  /* 0x0000000fff050219 */ /* 0x008fe20000011604 */
[C---:B------:R-:W-:Y:S02]  /*275b0*/  IMAD R7, R33.reuse, UR5, R6 ;  /* 0x0000000521077c24 */ /* 0x040fe4000f8e0206 */
[----:B------:R-:W-:Y:S01]  /*275c0*/  IMAD.WIDE.U32 R2, R33, UR4, R2 ;  /* 0x0000000421027c25 */ /* 0x000fe2000f8e0002 */
[--C-:B------:R-:W-:Y:S01]  /*275d0*/  SHF.R.S32.HI R4, RZ, 0x1f, R5.reuse ;  /* 0x0000001fff047819 */ /* 0x100fe20000011405 */
[----:B------:R-:W-:Y:S02]  /*275e0*/  ULDC.64 UR4, c[0x0][0xae0] ;  /* 0x0002b80000047ab9 */ /* 0x000fe40000000a00 */
        /* <DEDUP_REMOVED lines=12> */
[C---:B------:R-:W-:Y:S01]  /*276b0*/  IADD3 R4, R226.reuse, 0x40, RZ ;  /* 0x00000040e2047810 */ /* 0x040fe20007ffe0ff */
[----:B------:R-:W-:Y:S01]  /*276c0*/  IMAD.WIDE.U32 R2, R7, UR4, R2 ;  /* 0x0000000407027c25 */ /* 0x000fe2000f8e0002 */
[----:B------:R-:W-:-:S02]  /*276d0*/  ISETP.GE.AND P2, PT, R226, R13, PT ;  /* 0x0000000de200720c */ /* 0x000fc40003f46270 */
[-C--:B------:R-:W-:Y:S01]  /*276e0*/  ISETP.GE.AND P1, PT, R4, R13.reuse, PT ;  /* 0x0000000d0400720c */ /* 0x080fe20003f26270 */
[----:B------:R-:W-:Y:S01]  /*276f0*/  IMAD R5, R7, UR5, R6 ;  /* 0x0000000507057c24 */ /* 0x000fe2000f8e0206 */
[----:B------:R-:W-:Y:S01]  /*27700*/  ULDC.64 UR4, c[0x0][0xa80] ;  /* 0x0002a00000047ab9 */ /* 0x000fe20000000a00 */
[----:B------:R-:W-:Y:S01]  /*27710*/  VIADD R0, R226, 0x20 ;  /* 0x00000020e2007836 */ /* 0x000fe20000000000 */
[----:B------:R-:W-:Y:S01]  /*27720*/  LEA R4, P3, R2, UR4, 0x1 ;  /* 0x0000000402047c11 */ /* 0x000fe2000f8608ff */
[----:B------:R-:W-:Y:S02]  /*27730*/  IMAD.IADD R3, R3, 0x1, R5 ;  /* 0x0000000103037824 */ /* 0x000fe400078e0205 */
[----:B------:R-:W-:Y:S01]  /*27740*/  IMAD.SHL.U32 R21, R21, 0x8, RZ ;  /* 0x0000000815157824 */ /* 0x000fe200078e00ff */
[----:B------:R-:W-:Y:S02]  /*27750*/  ISETP.GE.AND P0, PT, R0, R13, PT ;  /* 0x0000000d0000720c */ /* 0x000fe40003f06270 */
[----:B------:R-:W-:Y:S01]  /*27760*/  LEA.HI.X R5, R2, UR5, R3, 0x1, P3 ;  /* 0x0000000502057c11 */ /* 0x000fe200098f0c03 */
[C---:B------:R-:W-:Y:S01]  /*27770*/  VIADD R7, R21.reuse, 0x80 ;  /* 0x0000008015077836 */ /* 0x040fe20000000000 */
[----:B------:R1:W2:Y:S01]  /*27780*/  SHFL.IDX PT, R2, R4, RZ, 0x181f ;  /* 0x00181fff04027589 */ /* 0x0002a200000e0000 */
[----:B------:R-:W-:Y:S01]  /*27790*/  VIADD R15, R21, 0x40 ;  /* 0x00000040150f7836 */ /* 0x000fe20000000000 */
[----:B------:R-:W-:-:S02]  /*277a0*/  SHF.R.S32.HI R8, RZ, 0x1f, R21 ;  /* 0x0000001fff087819 */ /* 0x000fc40000011415 */
[----:B------:R1:W3:Y:S01]  /*277b0*/  SHFL.IDX PT, R0, R5, RZ, 0x181f ;  /* 0x00181fff05007589 */ /* 0x0002e200000e0000 */
[----:B------:R-:W-:Y:S02]  /*277c0*/  SHF.R.S32.HI R6, RZ, 0x1f, R7 ;  /* 0x0000001fff067819 */ /* 0x000fe40000011407 */
[----:B------:R-:W-:Y:S01]  /*277d0*/  SHF.R.S32.HI R12, RZ, 0x1f, R15 ;  /* 0x0000001fff0c7819 */ /* 0x000fe2000001140f */
[----:B------:R-:W-:Y:S06]  /*277e0*/  @P2 BRA `(.L_x_2738) ;  /* 0x0000000000342947 */ /* 0x000fec0003800000 */
[----:B------:R-:W-:Y:S02]  /*277f0*/  ULDC UR4, c[0x0][0xac8] ;  /* 0x0002b20000047ab9 */ /* 0x000fe40000000800 */
[----:B------:R-:W-:Y:S02]  /*27800*/  ISETP.GE.AND P4, PT, R21, UR4, PT ;  /* 0x0000000415007c0c */ /* 0x000fe4000bf86270 */
[----:B------:R-:W-:Y:S02]  /*27810*/  ISETP.GE.AND P3, PT, R15, UR4, PT ;  /* 0x000000040f007c0c */ /* 0x000fe4000bf66270 */
[----:B------:R-:W-:-:S09]  /*27820*/  ISETP.GE.AND P2, PT, R7, UR4, PT ;  /* 0x0000000407007c0c */ /* 0x000fd2000bf46270 */
[-C--:B--2---:R-:W-:Y:S02]  /*27830*/  @!P4 LEA R24, P6, R21, R2.reuse, 0x1 ;  /* 0x000000021518c211 */ /* 0x084fe400078c08ff */
[----:B------:R-:W-:Y:S02]  /*27840*/  @!P3 LEA R26, P5, R15, R2, 0x1 ;  /* 0x000000020f1ab211 */ /* 0x000fe400078a08ff */
[----:B---3--:R-:W-:Y:S02]  /*27850*/  @!P4 LEA.HI.X R25, R21, R0, R8, 0x1, P6 ;  /* 0x000000001519c211 */ /* 0x008fe400030f0c08 */
[----:B------:R-:W-:Y:S02]  /*27860*/  @!P2 LEA R2, P6, R7, R2, 0x1 ;  /* 0x000000020702a211 */ /* 0x000fe400078c08ff */
[-C--:B------:R-:W-:Y:S01]  /*27870*/  @!P3 LEA.HI.X R27, R15, R0.reuse, R12, 0x1, P5 ;  /* 0x000000000f1bb211 */ /* 0x080fe200028f0c0c */
[----:B------:R4:W-:Y:S01]  /*27880*/  @!P4 ST.E.128 desc[UR60][R24.64], RZ ;  /* 0x000000ff1800c985 */ /* 0x0009e2000c101d3c */
[----:B------:R-:W-:-:S03]  /*27890*/  @!P2 LEA.HI.X R3, R7, R0, R6, 0x1, P6 ;  /* 0x000000000703a211 */ /* 0x000fc600030f0c06 */
[----:B------:R4:W-:Y:S04]  /*278a0*/  @!P3 ST.E.128 desc[UR60][R26.64], RZ ;  /* 0x000000ff1a00b985 */ /* 0x0009e8000c101d3c */
[----:B------:R4:W-:Y:S02]  /*278b0*/  @!P2 ST.E.128 desc[UR60][R2.64], RZ ;  /* 0x000000ff0200a985 */ /* 0x0009e4000c101d3c */
.L_x_2738:
[----:B------:R-:W-:Y:S05]  /*278c0*/  BSYNC B1 ;  /* 0x0000000000017941 */ /* 0x000fea0003800000 */
.L_x_2737:
[----:B---3--:R3:W0:Y:S01]  /*278d0*/  SHFL.IDX PT, R0, R5, 0x1, 0x181f ;  /* 0x00381f0005007f89 */ /* 0x00862200000e0000 */
[----:B------:R-:W-:Y:S03]  /*278e0*/  BSSY B1, `(.L_x_2739) ;  /* 0x0000010000017945 */ /* 0x000fe60003800000 */
[----:B--2-4-:R3:W2:Y:S01]  /*278f0*/  SHFL.IDX PT, R2, R4, 0x1, 0x181f ;  /* 0x00381f0004027f89 */ /* 0x0146a200000e0000 */
        /* <DEDUP_REMOVED lines=14> */
.L_x_2740:
[----:B------:R-:W-:Y:S05]  /*279e0*/  BSYNC B1 ;  /* 0x0000000000017941 */ /* 0x000fea0003800000 */
.L_x_2739:
[----:B0-----:R0:W0:Y:S01]  /*279f0*/  SHFL.IDX PT, R0, R5, 0x2, 0x181f ;  /* 0x00581f0005007f89 */ /* 0x00102200000e0000 */
[----:B------:R-:W-:Y:S03]  /*27a00*/  BSSY B1, `(.L_x_2741) ;  /* 0x0000010000017945 */ /* 0x000fe60003800000 */
[----:B--2-4-:R2:W4:Y:S01]  /*27a10*/  SHFL.IDX PT, R2, R4, 0x2, 0x181f ;  /* 0x00581f0004027f89 */ /* 0x01452200000e0000 */
[----:B------:R-:W-:Y:S05]  /*27a20*/  @P1 BRA `(.L_x_2742) ;  /* 0x0000000000341947 */ /* 0x000fea0003800000 */
[----:B------:R-:W-:Y:S02]  /*27a30*/  ULDC UR4, c[0x0][0xac8] ;  /* 0x0002b20000047ab9 */ /* 0x000fe40000000800 */
        /* <DEDUP_REMOVED lines=12> */
.L_x_2742:
[----:B------:R-:W-:Y:S05]  /*27b00*/  BSYNC B1 ;  /* 0x0000000000017941 */ /* 0x000fea0003800000 */
.L_x_2741:
[----:B0-----:R-:W-:Y:S01]  /*27b10*/  IADD3 R0, R226, 0x60, RZ ;  /* 0x00000060e2007810 */ /* 0x001fe20007ffe0ff */
[----:B-1-3--:R-:W0:Y:S03]  /*27b20*/  SHFL.IDX PT, R5, R5, 0x3, 0x181f ;  /* 0x00781f0005057f89 */ /* 0x00ae2600000e0000 */
[----:B------:R-:W-:Y:S01]  /*27b30*/  ISETP.GE.AND P0, PT, R0, R13, PT ;  /* 0x0000000d0000720c */ /* 0x000fe20003f06270 */
[----:B----4-:R1:W3:-:S12]  /*27b40*/  SHFL.IDX PT, R2, R4, 0x3, 0x181f ;  /* 0x00781f0004027f89 */ /* 0x0102d800000e0000 */
[----:B-1----:R-:W-:Y:S05]  /*27b50*/  @P0 BRA `(.L_x_2731) ;  /* 0x0000000000340947 */ /* 0x002fea0003800000 */
        /* <DEDUP_REMOVED lines=13> */
.L_x_2731:
[----:B------:R-:W-:Y:S05]  /*27c30*/  BSYNC B0 ;  /* 0x0000000000007941 */ /* 0x000fea0003800000 */
.L_x_2721:
[----:B------:R-:W-:Y:S02]  /*27c40*/  ULDC UR4, c[0x0][0xc3c] ;  /* 0x00030f0000047ab9 */ /* 0x000fe40000000800 */
[----:B-1----:R-:W-:-:S13]  /*27c50*/  ISETP.GE.AND P0, PT, R11, UR4, PT ;  /* 0x000000040b007c0c */ /* 0x002fda000bf06270 */
[----:B------:R-:W-:Y:S05]  /*27c60*/  @!P0 BRA `(.L_x_2743) ;  /* 0xfffffd9400908947 */ /* 0x000fea000383ffff */
[----:B------:R-:W-:Y:S05]  /*27c70*/  BRA `(.L_x_2512) ;  /* 0x0000008c00f87947 */ /* 0x000fea0003800000 */
.L_x_2510:
        /* <DEDUP_REMOVED lines=20> */
.L_x_2744:
        /* <DEDUP_REMOVED lines=37> */
[----:B------:R-:W-:Y:S01]  /*28010*/  IMAD.MOV.U32 R4, RZ, RZ, R9 ;  /* 0x000000ffff047224 */ /* 0x000fe200078e0009 */
[----:B-1----:R-:W-:-:S13]  /*28020*/  ISETP.GT.AND P6, PT, R9, UR6, PT ;  /* 0x0000000609007c0c */ /* 0x002fda000bfc4270 */
[----:B------:R-:W-:Y:S05]  /*28030*/  @P6 BRA `(.L_x_2746) ;  /* 0x0000000000a86947 */ /* 0x000fea0003800000 */
[----:B------:R-:W-:Y:S01]  /*28040*/  IMAD.MOV.U32 R9, RZ, RZ, R4 ;  /* 0x000000ffff097224 */ /* 0x000fe200078e0004 */
[----:B------:R-:W-:Y:S01]  /*28050*/  UMOV UR4, URZ ;  /* 0x0000003f00047c82 */ /* 0x000fe20008000000 */
[----:B------:R-:W-:-:S05]  /*28060*/  ULDC UR5, c[0x0][0xc38] ;  /* 0x00030e0000057ab9 */ /* 0x000fca0000000800 */
.L_x_2748:
[----:B------:R-:W0:Y:S01]  /*28070*/  LDC R2, c[0x0][0xc3c] ;  /* 0x00030f00ff027b82 */ /* 0x000e220000000800 */
[----:B------:R-:W-:Y:S01]  /*28080*/  ULDC UR7, c[0x0][0xc3c] ;  /* 0x00030f0000077ab9 */ /* 0x000fe20000000800 */
[----:B------:R-:W-:Y:S01]  /*28090*/  UIADD3 UR4, UR4, 0x1f, URZ ;  /* 0x0000001f04047890 */ /* 0x000fe2000fffe03f */
[----:B------:R-:W-:-:S05]  /*280a0*/  MOV R3, UR7 ;  /* 0x0000000700037c02 */ /* 0x000fca0008000f00 */
        /* <DEDUP_REMOVED lines=34> */
[----:B------:R-:W-:-:S07]  /*282d0*/  MOV R5, R2 ;  /* 0x0000000200057202 */ /* 0x000fce0000000f00 */
.L_x_2746:
        /* <DEDUP_REMOVED lines=12> */
.L_x_2749:
        /* <DEDUP_REMOVED lines=13> */
[----:B-1----:R-:W-:-:S06]  /*28470*/  IADD3 R3, R10, 0xffffffe, RZ ;  /* 0x0ffffffe0a037810 */ /* 0x002fcc0007ffe0ff */
        /* <DEDUP_REMOVED lines=26> */
[----:B------:R-:W-:Y:S02]  /*28620*/  @!P2 IADD3 R10, -R10, RZ, RZ ;  /* 0x000000ff0a0aa210 */ /* 0x000fe40007ffe1ff */
        /* <DEDUP_REMOVED lines=14> */
[----:B------:R-:W-:Y:S02]  /*28710*/  @!P2 IADD3 R7, -R7, RZ, RZ ;  /* 0x000000ff0707a210 */ /* 0x000fe40007ffe1ff */
[----:B------:R-:W-:-:S05]  /*28720*/  @!P1 LOP3.LUT R7, RZ, R8, RZ, 0x33, !PT ;  /* 0x00000008ff079212 */ /* 0x000fca00078e33ff */
[--C-:B------:R-:W-:Y:S02]  /*28730*/  IMAD.MOV R3, RZ, RZ, -R7.reuse ;  /* 0x000000ffff037224 */ /* 0x100fe400078e0a07 */
[C---:B------:R-:W-:Y:S02]  /*28740*/  IMAD R7, R8.reuse, 0x1000000, R7 ;  /* 0x0100000008077824 */ /* 0x040fe400078e0207 */
[----:B------:R-:W-:-:S04]  /*28750*/  IMAD R8, R8, R3, R10 ;  /* 0x0000000308087224 */ /* 0x000fc800078e020a */
[----:B------:R-:W-:-:S05]  /*28760*/  IMAD R3, R8, 0x10000, R7 ;  /* 0x0001000008037824 */ /* 0x000fca00078e0207 */
[----:B------:R0:W-:Y:S01]  /*28770*/  STL [R1+0x8], R3 ;  /* 0x0000080301007387 */ /* 0x0001e20000100800 */
[----:B------:R-:W-:Y:S05]  /*28780*/  BRA `(.L_x_2751) ;  /* 0x0000000000f47947 */ /* 0x000fea0003800000 */
.L_x_2750:
        /* <DEDUP_REMOVED lines=8> */
[----:B0-----:R-:W-:-:S06]  /*28810*/  IADD3 R11, R10, 0xffffffe, RZ ;  /* 0x0ffffffe0a0b7810 */ /* 0x001fcc0007ffe0ff */
        /* <DEDUP_REMOVED lines=19> */
[----:B------:R-:W-:Y:S01]  /*28950*/  IMAD R9, R7, R2, RZ ;  /* 0x0000000207097224 */ /* 0x000fe200078e02ff */
[----:B------:R-:W-:-:S03]  /*28960*/  IADD3 R2, -R2, RZ, RZ ;  /* 0x000000ff02027210 */ /* 0x000fc60007ffe1ff */
[----:B------:R-:W-:Y:S02]  /*28970*/  IMAD.MOV R10, RZ, RZ, -R9 ;  /* 0x000000ffff0a7224 */ /* 0x000fe400078e0a09 */
[----:B------:R-:W-:Y:S02]  /*28980*/  IMAD R8, R8, R2, R5 ;  /* 0x0000000208087224 */ /* 0x000fe400078e0205 */
[----:B------:R-:W-:Y:S01]  /*28990*/  IMAD.MOV.U32 R2, RZ, RZ, RZ ;  /* 0x000000ffff027224 */ /* 0x000fe200078e00ff */
[----:B------:R-:W-:Y:S02]  /*289a0*/  VIADDMNMX R7, R10, UR5, R7, PT ;  /* 0x000000050a077c46 */ /* 0x000fe4000b800107 */
[----:B------:R-:W-:Y:S02]  /*289b0*/  IADD3 R9, R9, 0x1000000, R8 ;  /* 0x0100000009097810 */ /* 0x000fe40007ffe008 */
        /* <DEDUP_REMOVED lines=26> */
.L_x_2751:
[----:B01----:R-:W-:-:S05]  /*28b60*/  LOP3.LUT R3, RZ, R2, RZ, 0x33, !PT ;  /* 0x00000002ff037212 */ /* 0x003fca00078e33ff */
[----:B------:R-:W-:-:S05]  /*28b70*/  IMAD.IADD R2, R4, 0x1, R3 ;  /* 0x0000000104027824 */ /* 0x000fca00078e0203 */
[----:B------:R1:W-:Y:S01]  /*28b80*/  STL [R1+0x4], R2 ;  /* 0x0000040201007387 */ /* 0x0003e20000100800 */
[----:B------:R-:W-:Y:S05]  /*28b90*/  BRA `(.L_x_2752) ;  /* 0x0000000000107947 */ /* 0x000fea0003800000 */
.L_x_2747:
[----:B------:R-:W-:Y:S01]  /*28ba0*/  MOV R2, UR6 ;  /* 0x0000000600027c02 */ /* 0x000fe20008000f00 */
[----:B------:R0:W-:Y:S04]  /*28bb0*/  STL [R1+0x4], RZ ;  /* 0x000004ff01007387 */ /* 0x0001e80000100800 */
[----:B------:R0:W-:Y:S04]  /*28bc0*/  STL [R1+0x8], RZ ;  /* 0x000008ff01007387 */ /* 0x0001e80000100800 */
[----:B------:R0:W-:Y:S02]  /*28bd0*/  STL [R1], R2 ;  /* 0x0000000201007387 */ /* 0x0001e40000100800 */
.L_x_2752:
        /* <DEDUP_REMOVED lines=10> */
.L_x_2745:
        /* <DEDUP_REMOVED lines=15> */
[----:B01----:R-:W-:Y:S01]  /*28d70*/  IMAD.SHL.U32 R2, R4, 0x8, RZ ;  /* 0x0000000804027824 */ /* 0x003fe200078e00ff */
[----:B------:R-:W-:Y:S01]  /*28d80*/  LOP3.LUT R0, R0, 0x38, RZ, 0xc0, !PT ;  /* 0x0000003800007812 */ /* 0x000fe200078ec0ff */
[----:B------:R-:W-:Y:S01]  /*28d90*/  ULDC.64 UR36, c[0x0][0x198] ;  /* 0x0000660000247ab9 */ /* 0x000fe20000000a00 */
[----:B------:R-:W-:Y:S01]  /*28da0*/  LOP3.LUT R3, R3, 0x38, R6, 0x78, !PT ;  /* 0x0000003803037812 */ /* 0x000fe200078e7806 */
[----:B------:R-:W-:Y:S01]  /*28db0*/  ULDC UR38, c[0x0][0xc] ;  /* 0x0000030000267ab9 */ /* 0x000fe20000000800 */
[----:B------:R-:W-:-:S02]  /*28dc0*/  SHF.L.U32 R6, R6, 0x4, RZ ;  /* 0x0000000406067819 */ /* 0x000fc400000006ff */
[----:B------:R-:W-:Y:S02]  /*28dd0*/  LOP3.LUT R3, R3, 0x200, R2, 0xf8, !PT ;  /* 0x0000020003037812 */ /* 0x000fe400078ef802 */
[----:B------:R-:W-:-:S04]  /*28de0*/  SHF.R.U32.HI R2, RZ, 0x3, R4 ;  /* 0x00000003ff027819 */ /* 0x000fc80000011604 */
[----:B------:R-:W-:Y:S01]  /*28df0*/  LOP3.LUT R4, R2, 0x70, R6, 0xf8, !PT ;  /* 0x0000007002047812 */ /* 0x000fe200078ef806 */
[----:B------:R-:W-:Y:S01]  /*28e00*/  IMAD.MOV.U32 R2, RZ, RZ, 0x1 ;  /* 0x00000001ff027424 */ /* 0x000fe200078e00ff */
[----:B---3--:R-:W-:-:S06]  /*28e10*/  ULEA UR4, UR5, UR4, 0x18 ;  /* 0x0000000405047291 */ /* 0x008fcc000f8ec03f */
[----:B------:R-:W-:-:S04]  /*28e20*/  IMAD.U32 R18, RZ, RZ, UR4 ;  /* 0x00000004ff127e24 */ /* 0x000fc8000f8e00ff */
[----:B------:R-:W-:-:S05]  /*28e30*/  IMAD R3, R3, 0x2, R18 ;  /* 0x0000000203037824 */ /* 0x000fca00078e0212 */
[----:B------:R0:W-:Y:S04]  /*28e40*/  STL [R1+0x2c], R3 ;  /* 0x00002c0301007387 */ /* 0x0001e80000100800 */
[----:B------:R-:W-:Y:S04]  /*28e50*/  STL [R1+0x64], RZ ;  /* 0x000064ff01007387 */ /* 0x000fe80000100800 */
[----:B------:R1:W-:Y:S01]  /*28e60*/  STL [R1+0x24], R2 ;  /* 0x0000240201007387 */ /* 0x0003e20000100800 */
[----:B0-----:R-:W-:-:S03]  /*28e70*/  MOV R3, 0x1 ;  /* 0x0000000100037802 */ /* 0x001fc60000000f00 */
[----:B------:R0:W-:Y:S04]  /*28e80*/  STL [R1+0x1c], RZ ;  /* 0x00001cff01007387 */ /* 0x0001e80000100800 */
[----:B------:R0:W-:Y:S01]  /*28e90*/  STL [R1+0x14], R3 ;  /* 0x0000140301007387 */ /* 0x0001e20000100800 */
[C---:B-1----:R-:W-:Y:S02]  /*28ea0*/  LOP3.LUT R2, R0.reuse, 0x40, RZ, 0xfc, !PT ;  /* 0x0000004000027812 */ /* 0x042fe400078efcff */
[----:B------:R-:W-:-:S07]  /*28eb0*/  LOP3.LUT R0, R0, 0x80, RZ, 0xfc, !PT ;  /* 0x0000008000007812 */ /* 0x000fce00078efcff */
.L_x_2903:
[----:B------:R-:W2:Y:S01]  /*28ec0*/  LDL R0, [R1+0xc] ;  /* 0x00000c0001007983 */ /* 0x000ea20000100800 */
[----:B0-----:R-:W2:Y:S01]  /*28ed0*/  LDC.64 R2, c[0x0][0xc88] ;  /* 0x00032200ff027b82 */ /* 0x001ea20000000a00 */
[----:B------:R-:W-:Y:S05]  /*28ee0*/  YIELD ;  /* 0x0000000000007946 */ /* 0x000fea0003800000 */
[----:B------:R-:W-:Y:S01]  /*28ef0*/  ULDC.64 UR4, c[0x0][0xa28] ;  /* 0x00028a0000047ab9 */ /* 0x000fe20000000a00 */
[----:B------:R-:W-:Y:S01]  /*28f00*/  IMAD.MOV.U32 R8, RZ, RZ, RZ ;  /* 0x000000ffff087224 */ /* 0x000fe200078e00ff */
[----:B------:R-:W-:Y:S01]  /*28f10*/  ISETP.NE.U32.AND P0, PT, RZ, UR4, PT ;  /* 0x00000004ff007c0c */ /* 0x000fe2000bf05070 */
[----:B------:R-:W-:Y:S01]  /*28f20*/  ULDC.64 UR10, c[0x0][0xa18] ;  /* 0x00028600000a7ab9 */ /* 0x000fe20000000a00 */
[----:B------:R-:W-:Y:S01]  /*28f30*/  ULDC.64 UR8, c[0x0][0xa10] ;  /* 0x0002840000087ab9 */ /* 0x000fe20000000a00 */
[----:B------:R-:W-:Y:S01]  /*28f40*/  ULDC.64 UR6, c[0x0][0xa08] ;  /* 0x0002820000067ab9 */ /* 0x000fe20000000a00 */
[----:B--2---:R-:W-:-:S05]  /*28f50*/  IMAD.WIDE R2, R0, 0x4, R2 ;  /* 0x0000000400027825 */ /* 0x004fca00078e0202 */
[----:B-1----:R-:W2:Y:S01]  /*28f60*/  LDG.E R4, desc[UR60][R2.64] ;  /* 0x0000003c02047981 */ /* 0x002ea2000c1e1900 */
[----:B------:R-:W-:Y:S01]  /*28f70*/  ISETP.NE.AND.EX P0, PT, RZ, UR5, PT, P0 ;  /* 0x00000005ff007c0c */ /* 0x000fe2000bf05300 */
[----:B------:R-:W-:Y:S01]  /*28f80*/  IMAD.MOV.U32 R0, RZ, RZ, RZ ;  /* 0x000000ffff007224 */ /* 0x000fe200078e00ff */
[----:B--2---:R-:W-:Y:S01]  /*28f90*/  SHF.R.S32.HI R5, RZ, 0x1f, R4 ;  /* 0x0000001fff057819 */ /* 0x004fe20000011404 */
[----:B------:R-:W-:-:S10]  /*28fa0*/  IMAD.SHL.U32 R15, R4, 0x4, RZ ;  /* 0x00000004040f7824 */ /* 0x000fd400078e00ff */
[C---:B------:R-:W-:Y:S01]  /*28fb0*/  @P0 LEA R2, P1, R4.reuse, UR4, 0x2 ;  /* 0x0000000404020c11 */ /* 0x040fe2000f8210ff */
[----:B------:R0:W-:Y:S03]  /*28fc0*/  STL [R1+0x34], R4 ;  /* 0x0000340401007387 */ /* 0x0001e60000100800 */
[C-C-:B------:R-:W-:Y:S01]  /*28fd0*/  @P0 LEA.HI.X R3, R4.reuse, UR5, R5.reuse, 0x2, P1 ;  /* 0x0000000504030c11 */ /* 0x140fe200088f1405 */
[----:B------:R-:W-:Y:S01]  /*28fe0*/  ULDC.64 UR4, c[0x0][0xa00] ;  /* 0x0002800000047ab9 */ /* 0x000fe20000000a00 */
[----:B------:R-:W-:Y:S01]  /*28ff0*/  SHF.L.U64.HI R14, R4, 0x2, R5 ;  /* 0x00000002040e7819 */ /* 0x000fe20000010205 */
[----:B------:R1:W-:Y:S01]  /*29000*/  STL [R1+0x54], R5 ;  /* 0x0000540501007387 */ /* 0x0003e20000100800 */
[----:B------:R-:W-:-:S03]  /*29010*/  ISETP.NE.U32.AND P2, PT, RZ, UR4, PT ;  /* 0x00000004ff007c0c */ /* 0x000fc6000bf45070 */
[----:B------:R2:W5:Y:S01]  /*29020*/  @P0 LDG.E R0, desc[UR60][R2.64] ;  /* 0x0000003c02000981 */ /* 0x000562000c1e1900 */
[----:B------:R-:W-:Y:S02]  /*29030*/  ISETP.NE.AND.EX P2, PT, RZ, UR5, PT, P2 ;  /* 0x00000005ff007c0c */ /* 0x000fe4000bf45320 */
[----:B------:R-:W-:Y:S02]  /*29040*/  CS2R R10, SRZ ;  /* 0x00000000000a7805 */ /* 0x000fe4000001ff00 */
[----:B------:R-:W-:Y:S01]  /*29050*/  ISETP.NE.U32.AND P3, PT, RZ, UR10, PT ;  /* 0x0000000aff007c0c */ /* 0x000fe2000bf65070 */
[----:B------:R-:W-:Y:S01]  /*29060*/  STL [R1+0x28], R15 ;  /* 0x0000280f01007387 */ /* 0x000fe20000100800 */
[----:B------:R-:W-:Y:S02]  /*29070*/  ISETP.NE.U32.AND P0, PT, RZ, UR6, PT ;  /* 0x00000006ff007c0c */ /* 0x000fe4000bf05070 */
[----:B------:R-:W-:Y:S01]  /*29080*/  ISETP.NE.U32.AND P1, PT, RZ, UR8, PT ;  /* 0x00000008ff007c0c */ /* 0x000fe2000bf25070 */
[----:B------:R-:W-:Y:S01]  /*29090*/  STL [R1+0x38], R14 ;  /* 0x0000380e01007387 */ /* 0x000fe20000100800 */
[----:B------:R-:W-:-:S02]  /*290a0*/  IADD3 R6, P5, R15, UR6, RZ ;  /* 0x000000060f067c10 */ /* 0x000fc4000ffbe0ff */
[C---:B--2---:R-:W-:Y:S02]  /*290b0*/  IADD3 R2, P4, R15.reuse, UR4, RZ ;  /* 0x000000040f027c10 */ /* 0x044fe4000ff9e0ff */
[----:B------:R-:W-:Y:S02]  /*290c0*/  ISETP.NE.AND.EX P3, PT, RZ, UR11, PT, P3 ;  /* 0x0000000bff007c0c */ /* 0x000fe4000bf65330 */
[C---:B------:R-:W-:Y:S02]  /*290d0*/  IADD3.X R3, R14.reuse, UR5, RZ, P4, !PT ;  /* 0x000000050e037c10 */ /* 0x040fe4000a7fe4ff */
[----:B0-----:R-:W-:Y:S02]  /*290e0*/  IADD3 R4, P4, R15, UR8, RZ ;  /* 0x000000080f047c10 */ /* 0x001fe4000ff9e0ff */
[----:B------:R-:W-:Y:S01]  /*290f0*/  ISETP.NE.AND.EX P0, PT, RZ, UR7, PT, P0 ;  /* 0x00000007ff007c0c */ /* 0x000fe2000bf05300 */
[----:B------:R-:W2:Y:S01]  /*29100*/  @P2 LDG.E R8, desc[UR60][R2.64] ;  /* 0x0000003c02082981 */ /* 0x000ea2000c1e1900 */
[C---:B-1----:R-:W-:Y:S01]  /*29110*/  IADD3.X R5, R14.reuse, UR9, RZ, P4, !PT ;  /* 0x000000090e057c10 */ /* 0x042fe2000a7fe4ff */
[----:B------:R-:W-:Y:S01]  /*29120*/  ULDC UR4, c[0x0][0x288] ;  /* 0x0000a20000047ab9 */ /* 0x000fe20000000800 */
[----:B------:R-:W-:Y:S01]  /*29130*/  ISETP.NE.AND.EX P1, PT, RZ, UR9, PT, P1 ;  /* 0x00000009ff007c0c */ /* 0x000fe2000bf25310 */
[----:B------:R-:W-:Y:S01]  /*29140*/  IMAD.U32 R12, RZ, RZ, UR4 ;  /* 0x00000004ff0c7e24 */ /* 0x000fe2000f8e00ff */
[----:B------:R-:W-:Y:S01]  /*29150*/  IADD3.X R7, R14, UR7, RZ, P5, !PT ;  /* 0x000000070e077c10 */ /* 0x000fe2000affe4ff */
[----:B------:R-:W-:-:S06]  /*29160*/  ULDC.64 UR4, c[0x0][0x418] ;  /* 0x0001060000047ab9 */ /* 0x000fcc0000000a00 */
[----:B------:R0:W5:Y:S04]  /*29170*/  @P0 LDG.E R11, desc[UR60][R6.64] ;  /* 0x0000003c060b0981 */ /* 0x000168000c1e1900 */
[----:B------:R0:W5:Y:S04]  /*29180*/  @P1 LDG.E R10, desc[UR60][R4.64] ;  /* 0x0000003c040a1981 */ /* 0x000168000c1e1900 */
[----:B--2---:R1:W-:Y:S02]  /*29190*/  STL [R1+0x4c], R8 ;  /* 0x00004c0801007387 */ /* 0x0043e40000100800 */
[----:B-1----:R-:W-:-:S04]  /*291a0*/  @P3 IADD3 R8, P4, R15, UR10, RZ ;  /* 0x0000000a0f083c10 */ /* 0x002fc8000ff9e0ff */
[----:B------:R-:W-:-:S05]  /*291b0*/  @P3 IADD3.X R9, R14, UR11, RZ, P4, !PT ;  /* 0x0000000b0e093c10 */ /* 0x000fca000a7fe4ff */
        /* <DEDUP_REMOVED lines=10> */
[----:B------:R-:W-:Y:S01]  /*29260*/  MOV R9, UR5 ;  /* 0x0000000500097c02 */ /* 0x000fe20008000f00 */
[----:B------:R-:W-:Y:S01]  /*29270*/  IMAD.U32 R8, RZ, RZ, UR4 ;  /* 0x00000004ff087e24 */ /* 0x000fe2000f8e00ff */
[----:B0-----:R-:W-:Y:S06]  /*29280*/  @P3 BRA `(.L_x_2754) ;  /* 0x0000000000143947 */ /* 0x001fec0003800000 */
[----:B------:R-:W-:Y:S05]  /*29290*/  @!P2 BRA `(.L_x_2754) ;  /* 0x000000000010a947 */ /* 0x000fea0003800000 */
[----:B------:R-:W2:Y:S04]  /*292a0*/  LDG.E R12, desc[UR60][R2.64] ;  /* 0x0000003c020c7981 */ /* 0x000ea8000c1e1900 */
[----:B------:R-:W2:Y:S02]  /*292b0*/  LDG.E R2, desc[UR60][R2.64+0x4] ;  /* 0x0000043c02027981 */ /* 0x000ea4000c1e1900 */
[----:B--2--5:R-:W-:-:S05]  /*292c0*/  IMAD.IADD R13, R2, 0x1, -R12 ;  /* 0x00000001020d7824 */ /* 0x024fca00078e0a0c */
[----:B------:R0:W-:Y:S02]  /*292d0*/  STL [R1+0x50], R13 ;  /* 0x0000500d01007387 */ /* 0x0001e40000100800 */
.L_x_2754:
[----:B------:R-:W2:Y:S01]  /*292e0*/  LDL.LU R3, [R1+0x8] ;  /* 0x0000080001037983 */ /* 0x000ea20000300800 */
[----:B------:R-:W-:Y:S02]  /*292f0*/  ULDC.64 UR4, c[0x0][0xa20] ;  /* 0x0002880000047ab9 */ /* 0x000fe40000000a00 */
[----:B------:R-:W-:Y:S01]  /*29300*/  ISETP.NE.U32.AND P2, PT, RZ, UR4, PT ;  /* 0x00000004ff007c0c */ /* 0x000fe2000bf45070 */
[----:B------:R-:W3:Y:S03]  /*29310*/  LDL R12, [R1+0x34] ;  /* 0x00003400010c7983 */ /* 0x000ee60000100800 */
[----:B------:R-:W-:Y:S02]  /*29320*/  ISETP.NE.AND.EX P2, PT, RZ, UR5, PT, P2 ;  /* 0x00000005ff007c0c */ /* 0x000fe4000bf45320 */
[C---:B--2---:R-:W-:Y:S02]  /*29330*/  LOP3.LUT R17, R3.reuse, 0xff000000, RZ, 0xc0, !PT ;  /* 0xff00000003117812 */ /* 0x044fe400078ec0ff */
[----:B------:R-:W-:-:S02]  /*29340*/  LOP3.LUT R2, R3, 0xff0000, RZ, 0xc0, !PT ;  /* 0x00ff000003027812 */ /* 0x000fc400078ec0ff */
[----:B------:R-:W-:Y:S02]  /*29350*/  SHF.R.U32.HI R17, RZ, 0x8, R17 ;  /* 0x00000008ff117819 */ /* 0x000fe40000011611 */
[----:B------:R-:W-:Y:S02]  /*29360*/  LOP3.LUT R16, R3, 0xffff, RZ, 0xc0, !PT ;  /* 0x0000ffff03107812 */ /* 0x000fe400078ec0ff */
[----:B------:R-:W-:Y:S01]  /*29370*/  LEA.HI R17, R2, R17, RZ, 0x10 ;  /* 0x0000001102117211 */ /* 0x000fe200078f80ff */
[----:B-----5:R-:W-:-:S05]  /*29380*/  IMAD.IADD R2, R11, 0x1, R0 ;  /* 0x000000010b027824 */ /* 0x020fca00078e0200 */
[----:B------:R1:W-:Y:S04]  /*29390*/  STL [R1+0x18], R2 ;  /* 0x0000180201007387 */ /* 0x0003e80000100800 */
[----:B---3--:R1:W-:Y:S01]  /*293a0*/  STL [R1+0x10], R12 ;  /* 0x0000100c01007387 */ /* 0x0083e20000100800 */
[----:B------:R-:W-:Y:S05]  /*293b0*/  @!P2 BRA `(.L_x_2755) ;  /* 0x000000000010a947 */ /* 0x000fea0003800000 */
[----:B-1----:R-:W-:-:S04]  /*293c0*/  IADD3 R2, P0, R15, UR4, RZ ;  /* 0x000000040f027c10 */ /* 0x002fc8000ff1e0ff */
[----:B------:R-:W-:-:S05]  /*293d0*/  IADD3.X R3, R14, UR5, RZ, P0, !PT ;  /* 0x000000050e037c10 */ /* 0x000fca00087fe4ff */
[----:B------:R2:W5:Y:S01]  /*293e0*/  LDG.E R8, desc[UR60][R2.64] ;  /* 0x0000003c02087981 */ /* 0x000562000c1e1900 */
[----:B------:R-:W-:Y:S05]  /*293f0*/  BRA `(.L_x_2756) ;  /* 0x0000000000107947 */ /* 0x000fea0003800000 */
.L_x_2755:
[----:B------:R-:W-:Y:S05]  /*29400*/  @!P0 BRA `(.L_x_2756) ;  /* 0x00000000000c8947 */ /* 0x000fea0003800000 */
[----:B------:R-:W2:Y:S04]  /*29410*/  LDG.E R8, desc[UR60][R6.64] ;  /* 0x0000003c06087981 */ /* 0x000ea8000c1e1900 */
[----:B------:R-:W2:Y:S02]  /*29420*/  LDG.E R6, desc[UR60][R6.64+0x4] ;  /* 0x0000043c06067981 */ /* 0x000ea4000c1e1900 */
[----:B--2---:R-:W-:-:S07]  /*29430*/  IMAD.IADD R8, R6, 0x1, -R8 ;  /* 0x0000000106087824 */ /* 0x004fce00078e0a08 */
.L_x_2756:
[----:B-12---:R-:W2:Y:S01]  /*29440*/  @P1 LDG.E R2, desc[UR60][R4.64] ;  /* 0x0000003c04021981 */ /* 0x006ea2000c1e1900 */
[----:B------:R-:W1:Y:S03]  /*29450*/  LDC R3, c[0x0][0x448] ;  /* 0x00011200ff037b82 */ /* 0x000e660000000800 */
[----:B------:R-:W3:Y:S04]  /*29460*/  LDL R6, [R1+0x4] ;  /* 0x0000040001067983 */ /* 0x000ee80000100800 */
[----:B------:R4:W2:Y:S01]  /*29470*/  @P1 LDG.E R4, desc[UR60][R4.64+0x4] ;  /* 0x0000043c04041981 */ /* 0x0008a2000c1e1900 */
[----:B-1----:R-:W-:-:S13]  /*29480*/  ISETP.NE.AND P0, PT, R3, 0x1, PT ;  /* 0x000000010300780c */ /* 0x002fda0003f05270 */
[----:B------:R-:W1:Y:S08]  /*29490*/  @P0 LDC R3, c[0x0][0x44c] ;  /* 0x00011300ff030b82 */ /* 0x000e700000000800 */
[----:B----4-:R-:W4:Y:S01]  /*294a0*/  @P0 LDC R5, c[0x0][0x450] ;  /* 0x00011400ff050b82 */ /* 0x010f220000000800 */
[----:B-----5:R-:W-:Y:S01]  /*294b0*/  IMAD.IADD R7, R8, 0x1, -R0 ;  /* 0x0000000108077824 */ /* 0x020fe200078e0a00 */
[----:B------:R-:W-:-:S05]  /*294c0*/  LOP3.LUT R11, R17, 0xff, RZ, 0xc0, !PT ;  /* 0x000000ff110b7812 */ /* 0x000fca00078ec0ff */
[----:B------:R0:W-:Y:S01]  /*294d0*/  STL [R1+0x60], R11 ;  /* 0x0000600b01007387 */ /* 0x0001e20000100800 */
[----:B------:R-:W-:Y:S01]  /*294e0*/  BSSY B0, `(.L_x_2757) ;  /* 0x0000034000007945 */ /* 0x000fe20003800000 */
[----:B------:R-:W-:Y:S02]  /*294f0*/  SHF.R.U32.HI R17, RZ, 0x10, R17 ;  /* 0x00000010ff117819 */ /* 0x000fe40000011611 */
[----:B--2---:R-:W-:Y:S01]  /*29500*/  @P1 IADD3 R9, -R2, R4, RZ ;  /* 0x0000000402091210 */ /* 0x004fe20007ffe1ff */
[----:B---3--:R-:W-:-:S04]  /*29510*/  IMAD.SHL.U32 R2, R6, 0x80, RZ ;  /* 0x0000008006027824 */ /* 0x008fc800078e00ff */
[----:B------:R-:W-:-:S04]  /*29520*/  VIADD R2, R2, 0x7f ;  /* 0x0000007f02027836 */ /* 0x000fc80000000000 */
[----:B-1----:R-:W-:-:S04]  /*29530*/  @P0 IMAD.HI.U32 R0, R2, R3, RZ ;  /* 0x0000000302000227 */ /* 0x002fc800078e00ff */
[----:B------:R-:W-:Y:S01]  /*29540*/  IMAD.MOV.U32 R4, RZ, RZ, R2 ;  /* 0x000000ffff047224 */ /* 0x000fe200078e0002 */
[----:B----4-:R-:W-:Y:S02]  /*29550*/  @P0 SHF.R.U32.HI R4, RZ, R5, R0 ;  /* 0x00000005ff040219 */ /* 0x010fe40000011600 */
[----:B------:R-:W-:Y:S01]  /*29560*/  IADD3 R0, R7, R9, RZ ;  /* 0x0000000907007210 */ /* 0x000fe20007ffe0ff */
[----:B------:R-:W-:-:S03]  /*29570*/  IMAD.MOV.U32 R2, RZ, RZ, RZ ;  /* 0x000000ffff027224 */ /* 0x000fc600078e00ff */
[C---:B------:R-:W-:Y:S01]  /*29580*/  IADD3 R21, R0.reuse, 0x70, -R13 ;  /* 0x0000007000157810 */ /* 0x040fe20007ffe80d */
[----:B------:R-:W-:-:S04]  /*29590*/  VIADD R3, R0, 0x6f ;  /* 0x0000006f00037836 */ /* 0x000fc80000000000 */
[----:B------:R-:W-:-:S04]  /*295a0*/  IMAD.HI R5, R3, -0x6db6db6d, R2 ;  /* 0x9249249303057827 */ /* 0x000fc800078e0202 */
[----:B------:R-:W-:-:S04]  /*295b0*/  IMAD.IADD R3, R21, 0x1, R4 ;  /* 0x0000000115037824 */ /* 0x000fc800078e0204 */
[----:B------:R-:W-:Y:S01]  /*295c0*/  IMAD.HI R2, R3, -0x6db6db6d, R2 ;  /* 0x9249249303027827 */ /* 0x000fe200078e0202 */
[----:B------:R-:W-:-:S04]  /*295d0*/  SHF.R.U32.HI R20, RZ, 0x1f, R5 ;  /* 0x0000001fff147819 */ /* 0x000fc80000011605 */
[----:B------:R-:W-:Y:S02]  /*295e0*/  SHF.R.U32.HI R6, RZ, 0x1f, R2 ;  /* 0x0000001fff067819 */ /* 0x000fe40000011602 */
[----:B------:R-:W-:Y:S02]  /*295f0*/  LEA.HI.SX32 R20, R5, R20, 0x1a ;  /* 0x0000001405147211 */ /* 0x000fe400078fd2ff */
[----:B------:R-:W-:-:S04]  /*29600*/  LEA.HI.SX32 R6, R2, R6, 0x1a ;  /* 0x0000000602067211 */ /* 0x000fc800078fd2ff */
[----:B------:R-:W-:-:S04]  /*29610*/  VIMNMX R6, R20, R6, PT ;  /* 0x0000000614067248 */ /* 0x000fc80003fe0100 */
[----:B------:R-:W-:Y:S01]  /*29620*/  ISETP.GE.AND P0, PT, R6, 0x1, PT ;  /* 0x000000010600780c */ /* 0x000fe20003f06270 */
[----:B------:R-:W-:-:S12]  /*29630*/  IMAD.MOV.U32 R3, RZ, RZ, RZ ;  /* 0x000000ffff037224 */ /* 0x000fd800078e00ff */
[----:B0-----:R-:W-:Y:S05]  /*29640*/  @!P0 BRA `(.L_x_2758) ;  /* 0x0000000000748947 */ /* 0x001fea0003800000 */
[----:B------:R-:W-:Y:S01]  /*29650*/  ISETP.NE.AND P0, PT, R17, RZ, PT ;  /* 0x000000ff1100720c */ /* 0x000fe20003f05270 */
[----:B------:R-:W-:-:S03]  /*29660*/  ULDC UR4, c[0x0][0x9f0] ;  /* 0x00027c0000047ab9 */ /* 0x000fc60000000800 */
[----:B------:R-:W-:-:S04]  /*29670*/  SEL R0, R17, UR4, P0 ;  /* 0x0000000411007c07 */ /* 0x000fc80008000000 */
[----:B------:R-:W-:Y:S02]  /*29680*/  IABS R2, R0 ;  /* 0x0000000000027213 */ /* 0x000fe40000000000 */
[----:B------:R-:W-:Y:S02]  /*29690*/  IADD3 R3, R0, -0x1, R6 ;  /* 0xffffffff00037810 */ /* 0x000fe40007ffe006 */
[----:B------:R-:W0:Y:S08]  /*296a0*/  I2F.RP R4, R2 ;  /* 0x0000000200047306 */ /* 0x000e300000209400 */
[----:B0-----:R-:W0:Y:S02]  /*296b0*/  MUFU.RCP R4, R4 ;  /* 0x0000000400047308 */ /* 0x001e240000001000 */
[----:B0-----:R-:W-:-:S06]  /*296c0*/  IADD3 R4, R4, 0xffffffe, RZ ;  /* 0x0ffffffe04047810 */ /* 0x001fcc0007ffe0ff */
[----:B------:R0:W1:Y:S02]  /*296d0*/  F2I.FTZ.U32.TRUNC.NTZ R5, R4 ;  /* 0x0000000400057305 */ /* 0x000064000021f000 */
[----:B0-----:R-:W-:-:S04]  /*296e0*/  LOP3.LUT R4, R3, R0, RZ, 0x3c, !PT ;  /* 0x0000000003047212 */ /* 0x001fc800078e3cff */
[----:B------:R-:W-:Y:S01]  /*296f0*/  ISETP.GE.AND P3, PT, R4, RZ, PT ;  /* 0x000000ff0400720c */ /* 0x000fe20003f66270 */
[----:B-1----:R-:W-:-:S04]  /*29700*/  IMAD.MOV R4, RZ, RZ, -R5 ;  /* 0x000000ffff047224 */ /* 0x002fc800078e0a05 */
        /* <DEDUP_REMOVED lines=17> */
.L_x_2758:
[----:B------:R-:W-:Y:S05]  /*29820*/  BSYNC B0 ;  /* 0x0000000000007941 */ /* 0x000fea0003800000 */
.L_x_2757:
        /* <DEDUP_REMOVED lines=9> */
[----:B------:R-:W-:-:S05]  /*298c0*/  IMAD.WIDE.U32 R2, R2, 0x24924925, RZ ;  /* 0x2492492502027825 */ /* 0x000fca00078e00ff */
[----:B------:R-:W-:-:S05]  /*298d0*/  MOV R2, R3 ;  /* 0x0000000300027202 */ /* 0x000fca0000000f00 */
[----:B------:R-:W-:Y:S02]  /*298e0*/  @P0 VIADD R5, R4, 0x6f ;  /* 0x0000006f04050836 */ /* 0x000fe40000000000 */
[----:B------:R-:W-:Y:S02]  /*298f0*/  @P0 IMAD.MOV.U32 R4, RZ, RZ, RZ ;  /* 0x000000ffff040224 */ /* 0x000fe400078e00ff */
[----:B------:R-:W-:Y:S02]  /*29900*/  IMAD.MOV.U32 R8, RZ, RZ, R2 ;  /* 0x000000ffff087224 */ /* 0x000fe400078e0002 */
        /* <DEDUP_REMOVED lines=9> */
[----:B------:R-:W0:Y:S02]  /*299a0*/  S2R R3, SR_TID.X ;  /* 0x0000000000037919 */ /* 0x000e240000002100 */
[----:B0-----:R-:W-:-:S04]  /*299b0*/  SHF.R.U32.HI R3, RZ, 0x5, R3 ;  /* 0x00000005ff037819 */ /* 0x001fc80000011603 */
[----:B------:R-:W-:-:S05]  /*299c0*/  LOP3.LUT R3, R3, 0x3, RZ, 0xc0, !PT ;  /* 0x0000000303037812 */ /* 0x000fca00078ec0ff */
[----:B------:R0:W1:Y:S02]  /*299d0*/  SHFL.IDX PT, R14, R3, RZ, 0x1f ;  /* 0x00001fff030e7589 */ /* 0x00006400000e0000 */
.L_x_2946:
[----:B-1----:R-:W-:Y:S02]  /*299e0*/  ISETP.NE.AND P0, PT, R14, RZ, PT ;  /* 0x000000ff0e00720c */ /* 0x002fe40003f05270 */
[----:B------:R-:W-:-:S11]  /*299f0*/  PLOP3.LUT P6, PT, PT, PT, PT, 0x8, 0x0 ;  /* 0x000000000000781c */ /* 0x000fd60003fce170 */
[----:B------:R-:W-:Y:S05]  /*29a00*/  @P0 BRA `(.L_x_2762) ;  /* 0x00000000000c0947 */ /* 0x000fea0003800000 */
[----:B------:R-:W-:-:S03]  /*29a10*/  UMOV UR4, 0xffffffff ;  /* 0xffffffff00047882 */ /* 0x000fc60000000000 */
[----:B------:R-:W-:Y:S05]  /*29a20*/  BRA.DIV UR4, `(.L_x_2763) ;  /* 0x0000007e04887947 */ /* 0x000fea000b800000 */
[----:B------:R-:W-:-:S13]  /*29a30*/  ELECT P6, URZ, PT ;  /* 0x00000000003f782f */ /* 0x000fda00038c0000 */
.L_x_2762:
[----:B0-----:R-:W2:Y:S01]  /*29a40*/  LDL R3, [R1+0x64] ;  /* 0x0000640001037983 */ /* 0x001ea20000100800 */
[----:B------:R-:W-:Y:S01]  /*29a50*/  BSSY B1, `(.L_x_2764) ;  /* 0x0000008000017945 */ /* 0x000fe20003800000 */
[----:B--2---:R-:W-:-:S05]  /*29a60*/  VIADD R3, R3, 0x1 ;  /* 0x0000000103037836 */ /* 0x004fca0000000000 */
[----:B------:R-:W-:-:S04]  /*29a70*/  LEA.HI R4, R3, R3, RZ, 0x1 ;  /* 0x0000000303047211 */ /* 0x000fc800078f08ff */
[----:B------:R-:W-:-:S05]  /*29a80*/  LOP3.LUT R4, R4, 0xfffffffe, RZ, 0xc0, !PT ;  /* 0xfffffffe04047812 */ /* 0x000fca00078ec0ff */
[----:B------:R-:W-:-:S05]  /*29a90*/  IMAD.IADD R3, R3, 0x1, -R4 ;  /* 0x0000000103037824 */ /* 0x000fca00078e0a04 */
[----:B------:R-:W-:-:S04]  /*29aa0*/  SHF.L.U32 R3, R3, 0x1f, RZ ;  /* 0x0000001f03037819 */ /* 0x000fc800000006ff */
[----:B------:R-:W0:Y:S02]  /*29ab0*/  SYNCS.PHASECHK.TRANS64.TRYWAIT P0, [R18+URZ+0x36820], R3 ;  /* 0x03682003120075a7 */ /* 0x000e24000800017f */
[----:B0-----:R-:W-:Y:S05]  /*29ac0*/  @!P0 BRA `(.L_x_2765) ;  /* 0x0000007c00808947 */ /* 0x001fea0003800000 */
.L_x_2949:
[----:B------:R-:W-:Y:S05]  /*29ad0*/  BSYNC B1 ;  /* 0x0000000000017941 */ /* 0x000fea0003800000 */
.L_x_2764:
[----:B------:R-:W-:Y:S04]  /*29ae0*/  BSSY B1, `(.L_x_2766) ;  /* 0x000008e000017945 */ /* 0x000fe80003800000 */
[----:B------:R-:W-:Y:S05]  /*29af0*/  @!P6 BRA `(.L_x_2767) ;  /* 0x000000080030e947 */ /* 0x000fea0003800000 */
[----:B------:R-:W2:Y:S04]  /*29b00*/  LDL R5, [R1+0x1c] ;  /* 0x00001c0001057983 */ /* 0x000ea80000100800 */
[----:B------:R-:W3:Y:S01]  /*29b10*/  LDL R6, [R1+0x24] ;  /* 0x0000240001067983 */ /* 0x000ee20000100800 */
[----:B------:R-:W-:Y:S01]  /*29b20*/  BSSY B2, `(.L_x_2768) ;  /* 0x0000008000027945 */ /* 0x000fe20003800000 */
[----:B------:R-:W1:Y:S02]  /*29b30*/  S2R R4, SR_TID.X ;  /* 0x0000000000047919 */ /* 0x000e640000002100 */
[----:B-1----:R-:W-:-:S04]  /*29b40*/  LOP3.LUT R4, R4, 0x7f, RZ, 0xc0, !PT ;  /* 0x0000007f04047812 */ /* 0x002fc800078ec0ff */
[----:B------:R-:W-:Y:S02]  /*29b50*/  ISETP.NE.AND P1, PT, R4, RZ, PT ;  /* 0x000000ff0400720c */ /* 0x000fe40003f25270 */
[----:B--2---:R-:W-:Y:S02]  /*29b60*/  LEA R5, R5, R18, 0x3 ;  /* 0x0000001205057211 */ /* 0x004fe400078e18ff */
[----:B---3--:R-:W-:-:S04]  /*29b70*/  SHF.L.U32 R9, R6, 0x1f, RZ ;  /* 0x0000001f06097819 */ /* 0x008fc800000006ff */
[----:B------:R-:W1:Y:S02]  /*29b80*/  SYNCS.PHASECHK.TRANS64.TRYWAIT P0, [R5+URZ+0x368a0], R9 ;  /* 0x0368a009050075a7 */ /* 0x000e64000800017f */
[----:B-1----:R-:W-:Y:S05]  /*29b90*/  @!P0 BRA `(.L_x_2769) ;  /* 0x0000007c00608947 */ /* 0x002fea0003800000 */
.L_x_2950:
[----:B------:R-:W-:Y:S05]  /*29ba0*/  BSYNC B2 ;  /* 0x0000000000027941 */ /* 0x000fea0003800000 */
.L_x_2768:
[----:B------:R-:W-:Y:S04]  /*29bb0*/  BSSY B2, `(.L_x_2770) ;  /* 0x0000009000027945 */ /* 0x000fe80003800000 */
[----:B------:R-:W-:Y:S05]  /*29bc0*/  @P1 BRA `(.L_x_2771) ;  /* 0x00000000001c1947 */ /* 0x000fea0003800000 */
[----:B------:R-:W2:Y:S01]  /*29bd0*/  S2R R4, SR_TID.X ;  /* 0x0000000000047919 */ /* 0x000ea20000002100 */
[----:B0-----:R-:W-:-:S04]  /*29be0*/  IMAD.MOV.U32 R3, RZ, RZ, 0xa800 ;  /* 0x0000a800ff037424 */ /* 0x001fc800078e00ff */
[----:B------:R3:W-:Y:S01]  /*29bf0*/  SYNCS.ARRIVE.TRANS64 RZ, [R5+URZ+0x36890], R3 ;  /* 0x0368900305ff79a7 */ /* 0x0007e2000800003f */
[----:B--2---:R-:W-:-:S04]  /*29c00*/  LOP3.LUT R4, R4, 0x1f, RZ, 0xc0, !PT ;  /* 0x0000001f04047812 */ /* 0x004fc800078ec0ff */
[----:B------:R-:W-:-:S13]  /*29c10*/  ISETP.NE.AND P0, PT, R4, RZ, PT ;  /* 0x000000ff0400720c */ /* 0x000fda0003f05270 */
[----:B---3--:R-:W-:Y:S05]  /*29c20*/  @!P0 BRA `(.L_x_2771) ;  /* 0x0000000000048947 */ /* 0x008fea0003800000 */
[----:B------:R-:W-:Y:S01]  /*29c30*/  BPT.TRAP 0x1 ;  /* 0x000000040000795c */ /* 0x000fe20000300000 */
.L_x_2771:
[----:B------:R-:W-:Y:S05]  /*29c40*/  BSYNC B2 ;  /* 0x0000000000027941 */ /* 0x000fea0003800000 */
.L_x_2770:
[----:B0-----:R-:W2:Y:S01]  /*29c50*/  LDL R3, [R1+0x1c] ;  /* 0x00001c0001037983 */ /* 0x001ea20000100800 */
        /* <DEDUP_REMOVED lines=9> */
[----:B--2---:R-:W-:-:S02]  /*29cf0*/  IMAD R7, R3, 0xa800, R18 ;  /* 0x0000a80003077824 */ /* 0x004fc400078e0212 */
[----:B------:R-:W-:-:S03]  /*29d00*/  VIADD R3, R5, 0x36890 ;  /* 0x0003689005037836 */ /* 0x000fc60000000000 */
[----:B------:R-:W-:-:S07]  /*29d10*/  IADD3 R6, R7, 0x21400, RZ ;  /* 0x0002140007067810 */ /* 0x000fce0007ffe0ff */
.L_x_2772:
        /* <DEDUP_REMOVED lines=16> */
.L_x_2773:
        /* <DEDUP_REMOVED lines=16> */
.L_x_2774:
        /* <DEDUP_REMOVED lines=13> */
.L_x_2951:
[----:B------:R-:W-:Y:S05]  /*29ff0*/  BSYNC B2 ;  /* 0x0000000000027941 */ /* 0x000fea0003800000 */
.L_x_2775:
[----:B------:R-:W-:Y:S01]  /*2a000*/  BSSY B2, `(.L_x_2777) ;  /* 0x000000b000027945 */ /* 0x000fe20003800000 */
[----:B------:R-:W-:Y:S01]  /*2a010*/  MOV R12, 0x0 ;  /* 0x00000000000c7802 */ /* 0x000fe20000000f00 */
[----:B------:R-:W-:Y:S02]  /*2a020*/  IMAD.MOV.U32 R13, RZ, RZ, 0x12f00000 ;  /* 0x12f00000ff0d7424 */ /* 0x000fe400078e00ff */
        /* <DEDUP_REMOVED lines=8> */
.L_x_2778:
[----:B------:R-:W-:Y:S05]  /*2a0b0*/  BSYNC B2 ;  /* 0x0000000000027941 */ /* 0x000fea0003800000 */
.L_x_2777:
        /* <DEDUP_REMOVED lines=8> */
.L_x_2779:
        /* <DEDUP_REMOVED lines=15> */
.L_x_2780:
        /* <DEDUP_REMOVED lines=15> */
.L_x_2781:
        /* <DEDUP_REMOVED lines=10> */
.L_x_2767:
[----:B------:R-:W-:Y:S05]  /*2a3c0*/  BSYNC B1 ;  /* 0x0000000000017941 */ /* 0x000fea0003800000 */
.L_x_2766:
[----:B0-----:R-:W2:Y:S04]  /*2a3d0*/  LDL.LU R3, [R1+0x1c] ;  /* 0x00001c0001037983 */ /* 0x001ea80000300800 */
        /* <DEDUP_REMOVED lines=12> */
.L_x_2798:
[----:B------:R-:W-:Y:S05]  /*2a4a0*/  YIELD ;  /* 0x0000000000007946 */ /* 0x000fea0003800000 */
[----:B------:R-:W-:Y:S04]  /*2a4b0*/  BSSY B1, `(.L_x_2782) ;  /* 0x000008d000017945 */ /* 0x000fe80003800000 */
[----:B-1----:R-:W-:Y:S05]  /*2a4c0*/  @!P6 BRA `(.L_x_2783) ;  /* 0x00000008002ce947 */ /* 0x002fea0003800000 */
[----:B------:R-:W2:Y:S04]  /*2a4d0*/  LDL R5, [R1+0x1c] ;  /* 0x00001c0001057983 */ /* 0x000ea80000100800 */
[----:B------:R-:W3:Y:S01]  /*2a4e0*/  LDL R4, [R1+0x24] ;  /* 0x0000240001047983 */ /* 0x000ee20000100800 */
[----:B------:R-:W-:Y:S01]  /*2a4f0*/  BSSY B2, `(.L_x_2784) ;  /* 0x0000008000027945 */ /* 0x000fe20003800000 */
[----:B0-----:R-:W0:Y:S02]  /*2a500*/  S2R R3, SR_TID.X ;  /* 0x0000000000037919 */ /* 0x001e240000002100 */
[----:B0-----:R-:W-:-:S04]  /*2a510*/  LOP3.LUT R3, R3, 0x7f, RZ, 0xc0, !PT ;  /* 0x0000007f03037812 */ /* 0x001fc800078ec0ff */
[----:B------:R-:W-:Y:S01]  /*2a520*/  ISETP.NE.AND P2, PT, R3, RZ, PT ;  /* 0x000000ff0300720c */ /* 0x000fe20003f45270 */
[----:B--2---:R-:W-:Y:S01]  /*2a530*/  IMAD R7, R5, 0x8, R18 ;  /* 0x0000000805077824 */ /* 0x004fe200078e0212 */
[----:B---3--:R-:W-:-:S04]  /*2a540*/  SHF.L.U32 R6, R4, 0x1f, RZ ;  /* 0x0000001f04067819 */ /* 0x008fc800000006ff */
[----:B------:R-:W0:Y:S02]  /*2a550*/  SYNCS.PHASECHK.TRANS64.TRYWAIT P1, [R7+URZ+0x368a0], R6 ;  /* 0x0368a006070075a7 */ /* 0x000e24000802017f */
[----:B0-----:R-:W-:Y:S05]  /*2a560*/  @!P1 BRA `(.L_x_2785) ;  /* 0x0000007400149947 */ /* 0x001fea0003800000 */
.L_x_2952:
[----:B------:R-:W-:Y:S05]  /*2a570*/  BSYNC B2 ;  /* 0x0000000000027941 */ /* 0x000fea0003800000 */
.L_x_2784:
[----:B------:R-:W-:Y:S04]  /*2a580*/  BSSY B2, `(.L_x_2786) ;  /* 0x0000009000027945 */ /* 0x000fe80003800000 */
[----:B------:R-:W-:Y:S05]  /*2a590*/  @P2 BRA `(.L_x_2787) ;  /* 0x00000000001c2947 */ /* 0x000fea0003800000 */
[----:B------:R-:W1:Y:S01]  /*2a5a0*/  S2R R4, SR_TID.X ;  /* 0x0000000000047919 */ /* 0x000e620000002100 */
[----:B------:R-:W-:-:S04]  /*2a5b0*/  MOV R3, 0xa800 ;  /* 0x0000a80000037802 */ /* 0x000fc80000000f00 */
[----:B------:R2:W-:Y:S01]  /*2a5c0*/  SYNCS.ARRIVE.TRANS64 RZ, [R7+URZ+0x36890], R3 ;  /* 0x0368900307ff79a7 */ /* 0x0005e2000800003f */
[----:B-1----:R-:W-:-:S04]  /*2a5d0*/  LOP3.LUT R4, R4, 0x1f, RZ, 0xc0, !PT ;  /* 0x0000001f04047812 */ /* 0x002fc800078ec0ff */
[----:B------:R-:W-:-:S13]  /*2a5e0*/  ISETP.NE.AND P1, PT, R4, RZ, PT ;  /* 0x000000ff0400720c */ /* 0x000fda0003f25270 */
[----:B--2---:R-:W-:Y:S05]  /*2a5f0*/  @!P1 BRA `(.L_x_2787) ;  /* 0x0000000000049947 */ /* 0x004fea0003800000 */
[----:B------:R-:W-:Y:S01]  /*2a600*/  BPT.TRAP 0x1 ;  /* 0x000000040000795c */ /* 0x000fe20000300000 */
.L_x_2787:
[----:B------:R-:W-:Y:S05]  /*2a610*/  BSYNC B2 ;  /* 0x0000000000027941 */ /* 0x000fea0003800000 */
.L_x_2786:
        /* <DEDUP_REMOVED lines=9> */
[----:B--2---:R-:W-:Y:S02]  /*2a6b0*/  IMAD R5, R3, 0xa800, R18 ;  /* 0x0000a80003057824 */ /* 0x004fe400078e0212 */
[----:B------:R-:W-:-:S02]  /*2a6c0*/  VIADD R3, R7, 0x36890 ;  /* 0x0003689007037836 */ /* 0x000fc40000000000 */
[----:B------:R-:W-:-:S08]  /*2a6d0*/  VIADD R9, R5, 0x21400 ;  /* 0x0002140005097836 */ /* 0x000fd00000000000 */
.L_x_2788:
        /* <DEDUP_REMOVED lines=12> */
[----:B------:R-:W-:Y:S01]  /*2a7a0*/  UMOV UR6, 0x0 ;  /* 0x0000000000067882 */ /* 0x000fe20000000000 */
[----:B------:R-:W-:Y:S01]  /*2a7b0*/  IADD3 R9, R5, 0x24c00, RZ ;  /* 0x00024c0005097810 */ /* 0x000fe20007ffe0ff */
[----:B------:R-:W-:Y:S01]  /*2a7c0*/  UMOV UR7, 0x12f00000 ;  /* 0x12f0000000077882 */ /* 0x000fe20000000000 */
[----:B------:R-:W-:-:S15]  /*2a7d0*/  R2UR UR10, R15 ;  /* 0x000000000f0a72ca */ /* 0x000fde00000e0000 */
.L_x_2789:
        /* <DEDUP_REMOVED lines=16> */
.L_x_2790:
        /* <DEDUP_REMOVED lines=13> */
.L_x_2953:
[----:B------:R-:W-:Y:S05]  /*2a9b0*/  BSYNC B2 ;  /* 0x0000000000027941 */ /* 0x000fea0003800000 */
.L_x_2791:
        /* <DEDUP_REMOVED lines=11> */
.L_x_2794:
[----:B------:R-:W-:Y:S05]  /*2aa70*/  BSYNC B2 ;  /* 0x0000000000027941 */ /* 0x000fea0003800000 */
.L_x_2793:
        /* <DEDUP_REMOVED lines=8> */
.L_x_2795:
        /* <DEDUP_REMOVED lines=15> */
.L_x_2796:
        /* <DEDUP_REMOVED lines=15> */
.L_x_2797:
        /* <DEDUP_REMOVED lines=10> */
.L_x_2783:
[----:B------:R-:W-:Y:S05]  /*2ad80*/  BSYNC B1 ;  /* 0x0000000000017941 */ /* 0x000fea0003800000 */
.L_x_2782:
[----:B0-----:R-:W2:Y:S04]  /*2ad90*/  LDL.LU R3, [R1+0x1c] ;  /* 0x00001c0001037983 */ /* 0x001ea80000300800 */
[----:B------:R-:W3:Y:S01]  /*2ada0*/  LDL.LU R6, [R1+0x24] ;  /* 0x0000240001067983 */ /* 0x000ee20000300800 */
[C---:B------:R-:W-:Y:S01]  /*2adb0*/  ISETP.GT.AND P2, PT, R8.reuse, R2, PT ;  /* 0x000000020800720c */ /* 0x040fe20003f44270 */
[----:B------:R-:W-:Y:S01]  /*2adc0*/  VIADD R8, R8, 0xffffffff ;  /* 0xffffffff08087836 */ /* 0x000fe20000000000 */
[----:B--2---:R-:W-:-:S04]  /*2add0*/  IADD3 R3, R3, 0x1, RZ ;  /* 0x0000000103037810 */ /* 0x004fc80007ffe0ff */
[----:B------:R-:W-:-:S04]  /*2ade0*/  ISETP.NE.AND P1, PT, R3, 0x2, PT ;  /* 0x000000020300780c */ /* 0x000fc80003f25270 */
[----:B------:R-:W-:Y:S02]  /*2adf0*/  SEL R4, RZ, 0x1, P1 ;  /* 0x00000001ff047807 */ /* 0x000fe40000800000 */
[----:B------:R-:W-:Y:S02]  /*2ae00*/  SEL R3, R3, RZ, P1 ;  /* 0x000000ff03037207 */ /* 0x000fe40000800000 */
[----:B---3--:R-:W-:-:S05]  /*2ae10*/  LOP3.LUT R6, R6, R4, RZ, 0x3c, !PT ;  /* 0x0000000406067212 */ /* 0x008fca00078e3cff */
[----:B------:R1:W-:Y:S04]  /*2ae20*/  STL [R1+0x24], R6 ;  /* 0x0000240601007387 */ /* 0x0003e80000100800 */
[----:B------:R1:W-:Y:S01]  /*2ae30*/  STL [R1+0x1c], R3 ;  /* 0x00001c0301007387 */ /* 0x0003e20000100800 */
[----:B------:R-:W-:Y:S05]  /*2ae40*/  @P2 BRA `(.L_x_2798) ;  /* 0xfffffff400942947 */ /* 0x000fea000383ffff */
.L_x_2760:
[----:B------:R-:W-:Y:S05]  /*2ae50*/  BSYNC B0 ;  /* 0x0000000000007941 */ /* 0x000fea0003800000 */
.L_x_2759:
[----:B------:R-:W2:Y:S01]  /*2ae60*/  LDL R4, [R1+0x4] ;  /* 0x0000040001047983 */ /* 0x000ea20000100800 */
[----:B------:R-:W3:Y:S01]  /*2ae70*/  LDC R0, c[0x0][0x448] ;  /* 0x00011200ff007b82 */ /* 0x000ee20000000800 */
[----:B------:R-:W-:Y:S01]  /*2ae80*/  ISETP.NE.AND P2, PT, R17, RZ, PT ;  /* 0x000000ff1100720c */ /* 0x000fe20003f45270 */
[----:B------:R-:W-:Y:S05]  /*2ae90*/  @!P0 WARPSYNC.ALL ;  /* 0x0000000000008948 */ /* 0x000fea0003800000 */
[----:B------:R-:W-:Y:S07]  /*2aea0*/  BSSY B0, `(.L_x_2799) ;  /* 0x000002e000007945 */ /* 0x000fee0003800000 */
[----:B------:R-:W4:Y:S08]  /*2aeb0*/  @!P2 LDC R17, c[0x0][0x9f0] ;  /* 0x00027c00ff11ab82 */ /* 0x000f300000000800 */
[----:B------:R-:W-:Y:S01]  /*2aec0*/  @!P0 BAR.SYNC.DEFER_BLOCKING 0xc, 0x180 ;  /* 0x0306000000008b1d */ /* 0x000fe20000010000 */
[----:B---3--:R-:W-:-:S13]  /*2aed0*/  ISETP.NE.AND P1, PT, R0, 0x1, PT ;  /* 0x000000010000780c */ /* 0x008fda0003f25270 */
[----:B------:R-:W3:Y:S08]  /*2aee0*/  @P1 LDC R2, c[0x0][0x44c] ;  /* 0x00011300ff021b82 */ /* 0x000ef00000000800 */
[----:B01----:R-:W0:Y:S01]  /*2aef0*/  @P1 LDC R3, c[0x0][0x450] ;  /* 0x00011400ff031b82 */ /* 0x003e220000000800 */
[----:B--2---:R-:W-:-:S05]  /*2af00*/  LEA R0, R4, 0x7f, 0x7 ;  /* 0x0000007f04007811 */ /* 0x004fca00078e38ff */
[----:B---3--:R-:W-:-:S05]  /*2af10*/  @P1 IMAD.HI.U32 R2, R0, R2, RZ ;  /* 0x0000000200021227 */ /* 0x008fca00078e00ff */
[----:B0-----:R-:W-:Y:S01]  /*2af20*/  @P1 SHF.R.U32.HI R0, RZ, R3, R2 ;  /* 0x00000003ff001219 */ /* 0x001fe20000011602 */
[----:B------:R-:W-:-:S04]  /*2af30*/  IMAD.MOV.U32 R2, RZ, RZ, RZ ;  /* 0x000000ffff027224 */ /* 0x000fc800078e00ff */
[----:B------:R-:W-:-:S04]  /*2af40*/  IMAD.IADD R3, R21, 0x1, R0 ;  /* 0x0000000115037824 */ /* 0x000fc800078e0200 */
[----:B------:R-:W-:-:S05]  /*2af50*/  IMAD.HI R2, R3, -0x6db6db6d, R2 ;  /* 0x9249249303027827 */ /* 0x000fca00078e0202 */
[----:B------:R-:W-:-:S04]  /*2af60*/  SHF.R.U32.HI R0, RZ, 0x1f, R2 ;  /* 0x0000001fff007819 */ /* 0x000fc80000011602 */
[----:B------:R-:W-:-:S04]  /*2af70*/  LEA.HI.SX32 R2, R2, R0, 0x1a ;  /* 0x0000000002027211 */ /* 0x000fc800078fd2ff */
[----:B------:R-:W-:-:S04]  /*2af80*/  VIMNMX R7, R20, R2, PT ;  /* 0x0000000214077248 */ /* 0x000fc80003fe0100 */
[----:B------:R-:W-:Y:S01]  /*2af90*/  ISETP.GE.AND P1, PT, R7, 0x1, PT ;  /* 0x000000010700780c */ /* 0x000fe20003f26270 */
[----:B------:R0:W-:Y:S04]  /*2afa0*/  STL [R1+0x40], R7 ;  /* 0x0000400701007387 */ /* 0x0001e80000100800 */
[----:B------:R0:W-:Y:S08]  /*2afb0*/  STL [R1+0x44], RZ ;  /* 0x000044ff01007387 */ /* 0x0001f00000100800 */
[----:B0---4-:R-:W-:Y:S05]  /*2afc0*/  @!P1 BRA `(.L_x_2800) ;  /* 0x00000000006c9947 */ /* 0x011fea0003800000 */
[----:B------:R-:W-:-:S04]  /*2afd0*/  IABS R0, R17 ;  /* 0x0000001100007213 */ /* 0x000fc80000000000 */
[----:B------:R-:W0:Y:S08]  /*2afe0*/  I2F.RP R2, R0 ;  /* 0x0000000000027306 */ /* 0x000e300000209400 */
[----:B0-----:R-:W0:Y:S02]  /*2aff0*/  MUFU.RCP R2, R2 ;  /* 0x0000000200027308 */ /* 0x001e240000001000 */
[----:B0-----:R-:W-:-:S06]  /*2b000*/  VIADD R2, R2, 0xffffffe ;  /* 0x0ffffffe02027836 */ /* 0x001fcc0000000000 */
[----:B------:R-:W0:Y:S02]  /*2b010*/  F2I.FTZ.U32.TRUNC.NTZ R3, R2 ;  /* 0x0000000200037305 */ /* 0x000e24000021f000 */
[----:B0-----:R-:W-:-:S05]  /*2b020*/  IADD3 R2, RZ, -R3, RZ ;  /* 0x80000003ff027210 */ /* 0x001fca0007ffe0ff */
[----:B------:R-:W-:Y:S02]  /*2b030*/  IMAD R4, R2, R0, RZ ;  /* 0x0000000002047224 */ /* 0x000fe400078e02ff */
[----:B------:R-:W-:-:S04]  /*2b040*/  IMAD.MOV.U32 R2, RZ, RZ, RZ ;  /* 0x000000ffff027224 */ /* 0x000fc800078e00ff */
[----:B------:R-:W-:Y:S01]  /*2b050*/  IMAD.HI.U32 R6, R3, R4, R2 ;  /* 0x0000000403067227 */ /* 0x000fe200078e0002 */
        /* <DEDUP_REMOVED lines=10> */
[----:B------:R-:W-:Y:S01]  /*2b100*/  @!P1 IMAD.IADD R3, R3, 0x1, -R0 ;  /* 0x0000000103039824 */ /* 0x000fe200078e0a00 */
[----:B------:R-:W-:Y:S02]  /*2b110*/  @!P1 IADD3 R2, R2, 0x1, RZ ;  /* 0x0000000102029810 */ /* 0x000fe40007ffe0ff */
[----:B------:R-:W-:Y:S02]  /*2b120*/  ISETP.NE.AND P1, PT, R17, RZ, PT ;  /* 0x000000ff1100720c */ /* 0x000fe40003f25270 */
[----:B------:R-:W-:-:S13]  /*2b130*/  ISETP.GE.U32.AND P0, PT, R3, R0, PT ;  /* 0x000000000300720c */ /* 0x000fda0003f06070 */
[----:B------:R-:W-:-:S04]  /*2b140*/  @P0 VIADD R2, R2, 0x1 ;  /* 0x0000000102020836 */ /* 0x000fc80000000000 */
[----:B------:R-:W-:Y:S01]  /*2b150*/  @!P2 IMAD.MOV R2, RZ, RZ, -R2 ;  /* 0x000000ffff02a224 */ /* 0x000fe200078e0a02 */
[----:B------:R-:W-:-:S05]  /*2b160*/  @!P1 LOP3.LUT R2, RZ, R17, RZ, 0x33, !PT ;  /* 0x00000011ff029212 */ /* 0x000fca00078e33ff */
[----:B------:R0:W-:Y:S02]  /*2b170*/  STL [R1+0x44], R2 ;  /* 0x0000440201007387 */ /* 0x0001e40000100800 */
.L_x_2800:
[----:B------:R-:W-:Y:S05]  /*2b180*/  BSYNC B0 ;  /* 0x0000000000007941 */ /* 0x000fea0003800000 */
.L_x_2799:
[----:B------:R-:W2:Y:S04]  /*2b190*/  LDL R0, [R1+0x44] ;  /* 0x0000440001007983 */ /* 0x000ea80000100800 */
[----:B0-----:R-:W2:Y:S01]  /*2b1a0*/  LDL R2, [R1+0x60] ;  /* 0x0000600001027983 */ /* 0x001ea20000100800 */
[----:B------:R-:W-:Y:S01]  /*2b1b0*/  BSSY B7, `(.L_x_2801) ;  /* 0x0000450000077945 */ /* 0x000fe20003800000 */
[----:B--2---:R-:W-:-:S05]  /*2b1c0*/  IMAD R2, R2, R0, RZ ;  /* 0x0000000002027224 */ /* 0x004fca00078e02ff */
[----:B------:R-:W-:Y:S01]  /*2b1d0*/  VIADDMNMX R0, R2, R0, R7, PT ;  /* 0x0000000002007246 */ /* 0x000fe20003800107 */
[----:B------:R0:W-:Y:S03]  /*2b1e0*/  STL [R1+0x30], R2 ;  /* 0x0000300201007387 */ /* 0x0001e60000100800 */
[----:B------:R-:W-:Y:S01]  /*2b1f0*/  ISETP.GT.AND P0, PT, R0, R2, PT ;  /* 0x000000020000720c */ /* 0x000fe20003f04270 */
[----:B------:R0:W-:-:S12]  /*2b200*/  STL [R1+0x48], R0 ;  /* 0x0000480001007387 */ /* 0x0001d80000100800 */
[----:B0-----:R-:W-:Y:S05]  /*2b210*/  @P0 BRA `(.L_x_2802) ;  /* 0x0000000000480947 */ /* 0x001fea0003800000 */
[----:B------:R-:W0:Y:S02]  /*2b220*/  S2R R0, SR_TID.X ;  /* 0x0000000000007919 */ /* 0x000e240000002100 */
[----:B0-----:R-:W-:-:S04]  /*2b230*/  LOP3.LUT R0, R0, 0x7f, RZ, 0xc0, !PT ;  /* 0x0000007f00007812 */ /* 0x001fc800078ec0ff */
[----:B------:R-:W-:-:S13]  /*2b240*/  ISETP.NE.AND P0, PT, R0, RZ, PT ;  /* 0x000000ff0000720c */ /* 0x000fda0003f05270 */
[----:B------:R-:W-:Y:S05]  /*2b250*/  @P0 BRA `(.L_x_2803) ;  /* 0x0000004400140947 */ /* 0x000fea0003800000 */
[----:B------:R-:W0:Y:S01]  /*2b260*/  S2R R3, SR_LANEID ;  /* 0x0000000000037919 */ /* 0x000e220000000000 */
[----:B------:R-:W-:Y:S02]  /*2b270*/  VOTEU.ANY UR4, UPT, PT ;  /* 0x0000000000047886 */ /* 0x000fe400038e0100 */
[----:B------:R-:W0:Y:S08]  /*2b280*/  FLO.U32 R0, UR4 ;  /* 0x0000000400007d00 */ /* 0x000e3000080e0000 */
[----:B------:R-:W1:Y:S01]  /*2b290*/  POPC R4, UR4 ;  /* 0x0000000400047d09 */ /* 0x000e620008000000 */
[----:B0-----:R-:W-:-:S02]  /*2b2a0*/  ISETP.EQ.U32.AND P0, PT, R0, R3, PT ;  /* 0x000000030000720c */ /* 0x001fc40003f02070 */
[----:B------:R-:W1:Y:S11]  /*2b2b0*/  LDC.64 R2, c[0x0][0xc60] ;  /* 0x00031800ff027b82 */ /* 0x000e760000000a00 */
[----:B-1----:R-:W2:Y:S01]  /*2b2c0*/  @P0 ATOMG.E.ADD.STRONG.GPU PT, R3, desc[UR60][R2.64], R4 ;  /* 0x00000004020309a8 */ /* 0x002ea200081ee1fc */
[----:B------:R-:W0:Y:S02]  /*2b2d0*/  S2R R5, SR_LTMASK ;  /* 0x0000000000057919 */ /* 0x000e240000003900 */
[----:B0-----:R-:W-:-:S06]  /*2b2e0*/  LOP3.LUT R5, R5, UR4, RZ, 0xc0, !PT ;  /* 0x0000000405057c12 */ /* 0x001fcc000f8ec0ff */
[----:B------:R-:W0:Y:S01]  /*2b2f0*/  POPC R5, R5 ;  /* 0x0000000500057309 */ /* 0x000e220000000000 */
[----:B--2---:R-:W0:Y:S02]  /*2b300*/  SHFL.IDX PT, R0, R3, R0, 0x1f ;  /* 0x00001f0003007589 */ /* 0x004e2400000e0000 */
[----:B0-----:R-:W-:-:S05]  /*2b310*/  IADD3 R0, R0, UR38, R5 ;  /* 0x0000002600007c10 */ /* 0x001fca000fffe005 */
[----:B------:R0:W-:Y:S01]  /*2b320*/  STL [R1], R0 ;  /* 0x0000000001007387 */ /* 0x0001e20000100800 */
[----:B------:R-:W-:Y:S05]  /*2b330*/  BRA `(.L_x_2803) ;  /* 0x0000004000dc7947 */ /* 0x000fea0003800000 */
.L_x_2802:
        /* <DEDUP_REMOVED lines=11> */
[----:B------:R-:W-:Y:S01]  /*2b3f0*/  IMAD.U32 R6, RZ, RZ, UR8 ;  /* 0x00000008ff067e24 */ /* 0x000fe2000f8e00ff */
[----:B------:R-:W-:Y:S01]  /*2b400*/  MOV R8, 0x70 ;  /* 0x0000007000087802 */ /* 0x000fe20000000f00 */
[----:B------:R-:W-:Y:S02]  /*2b410*/  IMAD.U32 R7, RZ, RZ, UR9 ;  /* 0x00000009ff077e24 */ /* 0x000fe4000f8e00ff */
[----:B------:R-:W-:-:S02]  /*2b420*/  IMAD.U32 R10, RZ, RZ, UR4 ;  /* 0x00000004ff0a7e24 */ /* 0x000fc4000f8e00ff */
[----:B------:R-:W-:Y:S02]  /*2b430*/  IMAD.U32 R11, RZ, RZ, UR5 ;  /* 0x00000005ff0b7e24 */ /* 0x000fe4000f8e00ff */
[----:B------:R-:W-:Y:S02]  /*2b440*/  IMAD.MOV.U32 R12, RZ, RZ, 0x1 ;  /* 0x00000001ff0c7424 */ /* 0x000fe400078e00ff */
[----:B------:R-:W-:-:S07]  /*2b450*/  IMAD.MOV.U32 R13, RZ, RZ, RZ ;  /* 0x000000ffff0d7224 */ /* 0x000fce00078e00ff */
[----:B------:R-:W-:-:S07]  /*2b460*/  LEPC R20, `(.L_x_2805) ;  /* 0x000000001014794e */ /* 0x000fce0000000000 */
[----:B0-----:R-:W-:Y:S05]  /*2b470*/  CALL.ABS.NOINC R2 ;  /* 0x0000000002007343 */ /* 0x001fea0003c00000 */
.L_x_2805:
[----:B------:R-:W-:Y:S05]  /*2b480*/  BSYNC B6 ;  /* 0x0000000000067941 */ /* 0x000fea0003800000 */
.L_x_2804:
        /* <DEDUP_REMOVED lines=20> */
.L_x_2808:
        /* <DEDUP_REMOVED lines=15> */
.L_x_2807:
[----:B------:R-:W-:Y:S05]  /*2b6c0*/  BSYNC B6 ;  /* 0x0000000000067941 */ /* 0x000fea0003800000 */
.L_x_2806:
[----:B------:R-:W2:Y:S01]  /*2b6d0*/  LDL.LU R2, [R1+0x28] ;  /* 0x0000280001027983 */ /* 0x000ea20000300800 */
[----:B------:R-:W-:-:S03]  /*2b6e0*/  ULDC.64 UR4, c[0x0][0x9f8] ;  /* 0x00027e0000047ab9 */ /* 0x000fc60000000a00 */
[----:B------:R-:W3:Y:S04]  /*2b6f0*/  LDL.LU R0, [R1+0x38] ;  /* 0x0000380001007983 */ /* 0x000ee80000300800 */
[----:B------:R-:W4:Y:S01]  /*2b700*/  LDL R7, [R1+0x10] ;  /* 0x0000100001077983 */ /* 0x000f220000100800 */
[----:B------:R-:W-:-:S03]  /*2b710*/  ISETP.NE.U32.AND P0, PT, RZ, UR4, PT ;  /* 0x00000004ff007c0c */ /* 0x000fc6000bf05070 */
[----:B------:R-:W5:Y:S01]  /*2b720*/  LDL R17, [R1+0x48] ;  /* 0x0000480001117983 */ /* 0x000f620000100800 */
[----:B------:R-:W-:-:S13]  /*2b730*/  ISETP.NE.AND.EX P0, PT, RZ, UR5, PT, P0 ;  /* 0x00000005ff007c0c */ /* 0x000fda000bf05300 */
[----:B--2---:R-:W-:-:S04]  /*2b740*/  @P0 IADD3 R2, P1, R2, UR4, RZ ;  /* 0x0000000402020c10 */ /* 0x004fc8000ff3e0ff */
[----:B---3--:R-:W-:Y:S01]  /*2b750*/  @P0 IADD3.X R3, R0, UR5, RZ, P1, !PT ;  /* 0x0000000500030c10 */ /* 0x008fe20008ffe4ff */
[----:B------:R-:W-:-:S04]  /*2b760*/  ULDC.64 UR4, c[0x0][0xa08] ;  /* 0x0002820000047ab9 */ /* 0x000fc80000000a00 */
[----:B----4-:R0:W2:Y:S02]  /*2b770*/  @P0 LDG.E R7, desc[UR60][R2.64] ;  /* 0x0000003c02070981 */ /* 0x0100a4000c1e1900 */
[----:B0-----:R-:W0:Y:S01]  /*2b780*/  LDC.64 R2, c[0x0][0x418] ;  /* 0x00010600ff027b82 */ /* 0x001e220000000a00 */
[----:B-----5:R-:W-:Y:S01]  /*2b790*/  VIADD R0, R17, 0xffffffff ;  /* 0xffffffff11007836 */ /* 0x020fe20000000000 */
[----:B--2---:R-:W-:Y:S01]  /*2b7a0*/  SHF.R.S32.HI R8, RZ, 0x1f, R7 ;  /* 0x0000001fff087819 */ /* 0x004fe20000011407 */
        /* <DEDUP_REMOVED lines=11> */
.L_x_2956:
[----:B0-----:R-:W2:Y:S01]  /*2b860*/  LDL.LU R4, [R1+0x20] ;  /* 0x0000200001047983 */ /* 0x001ea20000300800 */
[----:B------:R-:W-:Y:S02]  /*2b870*/  PLOP3.LUT P1, PT, PT, PT, PT, 0x8, 0x0 ;  /* 0x000000000000781c */ /* 0x000fe40003f2e170 */
[----:B-1----:R-:W-:Y:S01]  /*2b880*/  ISETP.NE.AND P0, PT, R14, RZ, PT ;  /* 0x000000ff0e00720c */ /* 0x002fe20003f05270 */
[----:B------:R0:W-:Y:S01]  /*2b890*/  STL [R1+0x8], R0 ;  /* 0x0000080001007387 */ /* 0x0001e20000100800 */
[----:B--2---:R-:W-:-:S09]  /*2b8a0*/  LOP3.LUT R4, R4, 0xfffffffe, RZ, 0xc0, !PT ;  /* 0xfffffffe04047812 */ /* 0x004fd200078ec0ff */
[----:B------:R-:W-:-:S05]  /*2b8b0*/  @P1 LOP3.LUT R4, R4, 0x1, RZ, 0xfc, !PT ;  /* 0x0000000104041812 */ /* 0x000fca00078efcff */
[----:B------:R0:W-:Y:S01]  /*2b8c0*/  STL [R1+0x20], R4 ;  /* 0x0000200401007387 */ /* 0x0001e20000100800 */
[----:B------:R-:W-:Y:S05]  /*2b8d0*/  @P0 BRA `(.L_x_2810) ;  /* 0x0000000400380947 */ /* 0x000fea0003800000 */
[----:B------:R-:W-:-:S03]  /*2b8e0*/  UMOV UR4, 0xffffffff ;  /* 0xffffffff00047882 */ /* 0x000fc60000000000 */
[----:B------:R-:W-:Y:S05]  /*2b8f0*/  BRA.DIV UR4, `(.L_x_2811) ;  /* 0x00000062048c7947 */ /* 0x000fea000b800000 */
[----:B------:R-:W-:-:S13]  /*2b900*/  ELECT P6, URZ, PT ;  /* 0x00000000003f782f */ /* 0x000fda00038c0000 */
.L_x_2959:
[----:B------:R-:W-:Y:S05]  /*2b910*/  @!P6 BRA `(.L_x_2810) ;  /* 0x000000040028e947 */ /* 0x000fea0003800000 */
[----:B------:R-:W-:-:S04]  /*2b920*/  ISETP.NE.U32.AND P0, PT, R2, RZ, PT ;  /* 0x000000ff0200720c */ /* 0x000fc80003f05070 */
[----:B------:R-:W-:-:S13]  /*2b930*/  ISETP.NE.AND.EX P0, PT, R3, RZ, PT, P0 ;  /* 0x000000ff0300720c */ /* 0x000fda0003f05300 */
[----:B------:R-:W-:Y:S05]  /*2b940*/  @!P0 BRA `(.L_x_2812) ;  /* 0x0000000000508947 */ /* 0x000fea0003800000 */
[----:B------:R-:W1:Y:S01]  /*2b950*/  LDC R6, c[0x0][0x43c] ;  /* 0x00010f00ff067b82 */ /* 0x000e620000000800 */
[----:B------:R-:W-:Y:S01]  /*2b960*/  IMAD.MOV.U32 R9, RZ, RZ, R0 ;  /* 0x000000ffff097224 */ /* 0x000fe200078e0000 */
[----:B------:R-:W-:-:S03]  /*2b970*/  ULDC.64 UR4, c[0x0][0x428] ;  /* 0x00010a0000047ab9 */ /* 0x000fc60000000a00 */
[----:B0-----:R-:W-:Y:S01]  /*2b980*/  IMAD.MOV.U32 R0, RZ, RZ, R9 ;  /* 0x000000ffff007224 */ /* 0x001fe200078e0009 */
[----:B-1----:R-:W-:-:S13]  /*2b990*/  ISETP.NE.AND P0, PT, R6, 0x1, PT ;  /* 0x000000010600780c */ /* 0x002fda0003f05270 */
[----:B------:R-:W0:Y:S02]  /*2b9a0*/  @P0 LDC.64 R4, c[0x0][0x440] ;  /* 0x00011000ff040b82 */ /* 0x000e240000000a00 */
[----:B0-----:R-:W-:-:S05]  /*2b9b0*/  @P0 IMAD.HI.U32 R4, R9, R4, RZ ;  /* 0x0000000409040227 */ /* 0x001fca00078e00ff */
        /* <DEDUP_REMOVED lines=13> */
.L_x_2812:
[----:B-1----:R-:W2:Y:S01]  /*2ba90*/  LDL R2, [R1+0x14] ;  /* 0x0000140001027983 */ /* 0x002ea20000100800 */
[----:B0-----:R-:W-:Y:S01]  /*2baa0*/  IMAD R0, R19, 0x8, R18 ;  /* 0x0000000813007824 */ /* 0x001fe200078e0212 */
[----:B--2---:R-:W-:-:S04]  /*2bab0*/  SHF.L.U32 R2, R2, 0x1f, RZ ;  /* 0x0000001f02027819 */ /* 0x004fc800000006ff */
[----:B------:R-:W0:Y:S02]  /*2bac0*/  SYNCS.PHASECHK.TRANS64.TRYWAIT P0, [R0+URZ+0x36840], R2 ;  /* 0x03684002000075a7 */ /* 0x000e24000800017f */
[----:B0-----:R-:W-:Y:S05]  /*2bad0*/  @!P0 BRA `(.L_x_2813) ;  /* 0x0000006000348947 */ /* 0x001fea0003800000 */
.L_x_2960:
        /* <DEDUP_REMOVED lines=9> */
[----:B--2---:R-:W-:Y:S05]  /*2bb70*/  @!P0 BRA `(.L_x_2814) ;  /* 0x0000000000048947 */ /* 0x004fea0003800000 */
[----:B------:R-:W-:Y:S01]  /*2bb80*/  BPT.TRAP 0x1 ;  /* 0x000000040000795c */ /* 0x000fe20000300000 */
.L_x_2814:
[----:B------:R-:W2:Y:S04]  /*2bb90*/  LDL R4, [R1+0x8] ;  /* 0x0000080001047983 */ /* 0x000ea80000100800 */
[----:B------:R-:W3:Y:S04]  /*2bba0*/  LDL R3, [R1+0x18] ;  /* 0x0000180001037983 */ /* 0x000ee80000100800 */
[----:B0-----:R-:W4:Y:S01]  /*2bbb0*/  LDL.LU R2, [R1+0x20] ;  /* 0x0000200001027983 */ /* 0x001f220000300800 */
        /* <DEDUP_REMOVED lines=25> */
[----:B0-----:R-:W-:Y:S01]  /*2bd50*/  UMOV UR8, UR15 ;  /* 0x0000000f00087c82 */ /* 0x001fe20008000000 */
[----:B------:R-:W-:Y:S02]  /*2bd60*/  UMOV UR10, UR17 ;  /* 0x00000011000a7c82 */ /* 0x000fe40008000000 */
[----:B------:R0:W-:Y:S02]  /*2bd70*/  UTMALDG.4D [UR8], [UR4], desc[UR6] ;  /* 0x00000608040075b4 */ /* 0x0001e40008019000 */
[----:B0-----:R-:W-:Y:S01]  /*2bd80*/  UMOV UR8, UR16 ;  /* 0x0000001000087c82 */ /* 0x001fe20008000000 */
[----:B------:R-:W-:Y:S02]  /*2bd90*/  UMOV UR10, UR14 ;  /* 0x0000000e000a7c82 */ /* 0x000fe40008000000 */
[----:B------:R1:W-:Y:S02]  /*2bda0*/  UTMALDG.4D [UR8], [UR4], desc[UR6] ;  /* 0x00000608040075b4 */ /* 0x0003e40008019000 */
[----:B-1----:R-:W-:Y:S01]  /*2bdb0*/  NOP ;  /* 0x0000000000007918 */ /* 0x002fe20000000000 */
.L_x_2810:
[----:B------:R-:W2:Y:S04]  /*2bdc0*/  LDL.LU R3, [R1+0x4c] ;  /* 0x00004c0001037983 */ /* 0x000ea80000300800 */
[----:B------:R-:W3:Y:S04]  /*2bdd0*/  LDL.LU R5, [R1+0x34] ;  /* 0x0000340001057983 */ /* 0x000ee80000300800 */
[----:B0-----:R-:W4:Y:S01]  /*2bde0*/  LDL.LU R4, [R1+0x54] ;  /* 0x0000540001047983 */ /* 0x001f220000300800 */
[----:B------:R-:W-:Y:S05]  /*2bdf0*/  WARPSYNC.ALL ;  /* 0x0000000000007948 */ /* 0x000fea0003800000 */
[----:B------:R-:W-:Y:S01]  /*2be00*/  ULDC.64 UR6, c[0x0][0xa00] ;  /* 0x0002800000067ab9 */ /* 0x000fe20000000a00 */
[----:B------:R-:W-:Y:S01]  /*2be10*/  ULDC.64 UR4, c[0x0][0x298] ;  /* 0x0000a60000047ab9 */ /* 0x000fe20000000a00 */
[----:B------:R-:W-:Y:S01]  /*2be20*/  BAR.SYNC.DEFER_BLOCKING 0x8, 0x180 ;  /* 0x0206000000007b1d */ /* 0x000fe20000010000 */
[----:B------:R-:W-:-:S02]  /*2be30*/  ISETP.NE.U32.AND P0, PT, RZ, UR6, PT ;  /* 0x00000006ff007c0c */ /* 0x000fc4000bf05070 */
[----:B------:R-:W-:Y:S02]  /*2be40*/  IADD3 R2, R18, 0x15400, RZ ;  /* 0x0001540012027810 */ /* 0x000fe40007ffe0ff */
        /* <DEDUP_REMOVED lines=19> */
[----:B------:R-:W-:Y:S01]  /*2bf80*/  IMAD.U32 R4, RZ, RZ, UR4 ;  /* 0x00000004ff047e24 */ /* 0x000fe2000f8e00ff */
[----:B------:R-:W-:Y:S01]  /*2bf90*/  MOV R7, UR7 ;  /* 0x0000000700077c02 */ /* 0x000fe20008000f00 */
[----:B------:R-:W0:Y:S01]  /*2bfa0*/  LDC.64 R2, c[0x4][R2] ;  /* 0x0100000002027b82 */ /* 0x000e220000000a00 */
[----:B------:R-:W-:Y:S01]  /*2bfb0*/  IMAD.U32 R5, RZ, RZ, UR5 ;  /* 0x00000005ff057e24 */ /* 0x000fe2000f8e00ff */
[----:B------:R-:W-:Y:S01]  /*2bfc0*/  MOV R13, RZ ;  /* 0x000000ff000d7202 */ /* 0x000fe20000000f00 */
[----:B------:R-:W-:Y:S02]  /*2bfd0*/  IMAD.U32 R6, RZ, RZ, UR6 ;  /* 0x00000006ff067e24 */ /* 0x000fe4000f8e00ff */
[----:B------:R-:W-:-:S02]  /*2bfe0*/  IMAD.U32 R10, RZ, RZ, UR8 ;  /* 0x00000008ff0a7e24 */ /* 0x000fc4000f8e00ff */
[----:B------:R-:W-:Y:S02]  /*2bff0*/  IMAD.U32 R11, RZ, RZ, UR9 ;  /* 0x00000009ff0b7e24 */ /* 0x000fe4000f8e00ff */
[----:B------:R-:W-:Y:S02]  /*2c000*/  IMAD.MOV.U32 R8, RZ, RZ, 0x70 ;  /* 0x00000070ff087424 */ /* 0x000fe400078e00ff */
[----:B------:R-:W-:-:S07]  /*2c010*/  IMAD.MOV.U32 R12, RZ, RZ, 0x1 ;  /* 0x00000001ff0c7424 */ /* 0x000fce00078e00ff */
[----:B------:R-:W-:-:S07]  /*2c020*/  LEPC R20, `(.L_x_2816) ;  /* 0x000000001014794e */ /* 0x000fce0000000000 */
[----:B0-----:R-:W-:Y:S05]  /*2c030*/  CALL.ABS.NOINC R2 ;  /* 0x0000000002007343 */ /* 0x001fea0003c00000 */
.L_x_2816:
[----:B------:R-:W-:Y:S05]  /*2c040*/  BSYNC B6 ;  /* 0x0000000000067941 */ /* 0x000fea0003800000 */
.L_x_2815:
[----:B0-----:R-:W2:Y:S01]  /*2c050*/  LDL.LU R0, [R1+0x4c] ;  /* 0x00004c0001007983 */ /* 0x001ea20000300800 */
[----:B------:R-:W-:Y:S01]  /*2c060*/  ULDC.64 UR4, c[0x0][0x2d8] ;  /* 0x0000b60000047ab9 */ /* 0x000fe20000000a00 */
[----:B------:R-:W0:Y:S01]  /*2c070*/  LDC R7, c[0x0][0x448] ;  /* 0x00011200ff077b82 */ /* 0x000e220000000800 */
[----:B------:R-:W-:Y:S01]  /*2c080*/  ULDC.64 UR6, c[0x0][0x280] ;  /* 0x0000a00000067ab9 */ /* 0x000fe20000000a00 */
[----:B------:R-:W3:Y:S04]  /*2c090*/  LDL.LU R4, [R1+0x38] ;  /* 0x0000380001047983 */ /* 0x000ee80000300800 */
[----:B------:R-:W3:Y:S04]  /*2c0a0*/  LDL.LU.64 R2, [R1+0x58] ;  /* 0x0000580001027983 */ /* 0x000ee80000300a00 */
[----:B------:R-:W4:Y:S04]  /*2c0b0*/  LDL.LU R5, [R1+0x34] ;  /* 0x0000340001057983 */ /* 0x000f280000300800 */
[----:B------:R-:W4:Y:S01]  /*2c0c0*/  LDL R9, [R1+0x4] ;  /* 0x0000040001097983 */ /* 0x000f220000100800 */
[----:B------:R-:W1:Y:S01]  /*2c0d0*/  S2R R10, SR_TID.X ;  /* 0x00000000000a7919 */ /* 0x000e620000002100 */
[----:B------:R-:W1:Y:S01]  /*2c0e0*/  S2R R8, SR_TID.X ;  /* 0x0000000000087919 */ /* 0x000e620000002100 */
[----:B0-----:R-:W-:-:S13]  /*2c0f0*/  ISETP.NE.AND P0, PT, R7, 0x1, PT ;  /* 0x000000010700780c */ /* 0x001fda0003f05270 */
[----:B------:R-:W0:Y:S01]  /*2c100*/  @P0 LDC R6, c[0x0][0x450] ;  /* 0x00011400ff060b82 */ /* 0x000e220000000800 */
[----:B-1----:R-:W-:Y:S02]  /*2c110*/  IMAD.SHL.U32 R10, R10, 0x8, RZ ;  /* 0x000000080a0a7824 */ /* 0x002fe400078e00ff */
[----:B------:R-:W-:-:S03]  /*2c120*/  IMAD.SHL.U32 R8, R8, 0x8, RZ ;  /* 0x0000000808087824 */ /* 0x000fc600078e00ff */
[----:B------:R-:W-:-:S04]  /*2c130*/  LOP3.LUT R10, R10, 0x38, RZ, 0xc0, !PT ;  /* 0x000000380a0a7812 */ /* 0x000fc800078ec0ff */
[C---:B------:R-:W-:Y:S02]  /*2c140*/  LOP3.LUT R11, R10.reuse, 0x40, RZ, 0xfc, !PT ;  /* 0x000000400a0b7812 */ /* 0x040fe400078efcff */
[----:B------:R-:W-:Y:S02]  /*2c150*/  LOP3.LUT R10, R10, 0x80, RZ, 0xfc, !PT ;  /* 0x000000800a0a7812 */ /* 0x000fe400078efcff */
[----:B------:R-:W-:Y:S01]  /*2c160*/  LOP3.LUT R8, R8, 0x38, RZ, 0xc0, !PT ;  /* 0x0000003808087812 */ /* 0x000fe200078ec0ff */
[----:B---3--:R-:W-:Y:S02]  /*2c170*/  IMAD.MOV.U32 R3, RZ, RZ, R4 ;  /* 0x000000ffff037224 */ /* 0x008fe400078e0004 */
[----:B------:R-:W1:Y:S01]  /*2c180*/  S2R R4, SR_TID.X ;  /* 0x0000000000047919 */ /* 0x000e620000002100 */
[----:B------:R-:W-:-:S04]  /*2c190*/  IMAD.WIDE.U32 R2, R16, UR4, R2 ;  /* 0x0000000410027c25 */ /* 0x000fc8000f8e0002 */
[----:B------:R-:W-:Y:S01]  /*2c1a0*/  IMAD R3, R16, UR5, R3 ;  /* 0x0000000510037c24 */ /* 0x000fe2000f8e0203 */
[----:B------:R-:W-:Y:S02]  /*2c1b0*/  ULDC.64 UR4, c[0x0][0x2e0] ;  /* 0x0000b80000047ab9 */ /* 0x000fe40000000a00 */
[----:B--2---:R-:W-:Y:S02]  /*2c1c0*/  IMAD R0, R0, UR4, RZ ;  /* 0x0000000400007c24 */ /* 0x004fe4000f8e02ff */
[----:B----4-:R-:W-:-:S04]  /*2c1d0*/  IMAD.WIDE.U32 R2, R5, UR4, R2 ;  /* 0x0000000405027c25 */ /* 0x010fc8000f8e0002 */
[----:B------:R-:W-:Y:S01]  /*2c1e0*/  IMAD R0, R5, UR5, R0 ;  /* 0x0000000505007c24 */ /* 0x000fe2000f8e0200 */
[----:B------:R-:W-:-:S03]  /*2c1f0*/  ULDC.64 UR4, c[0x0][0x2d0] ;  /* 0x0000b40000047ab9 */ /* 0x000fc60000000a00 */
[----:B------:R-:W-:Y:S01]  /*2c200*/  IMAD.IADD R3, R3, 0x1, R0 ;  /* 0x0000000103037824 */ /* 0x000fe200078e0200 */
[----:B-1----:R-:W-:-:S04]  /*2c210*/  LOP3.LUT R4, R4, 0x7f, RZ, 0xc0, !PT ;  /* 0x0000007f04047812 */ /* 0x002fc800078ec0ff */
[----:B------:R-:W-:Y:S02]  /*2c220*/  SHF.R.U32.HI R5, RZ, 0x3, R4 ;  /* 0x00000003ff057819 */ /* 0x000fe40000011604 */
[----:B------:R-:W1:Y:S02]  /*2c230*/  S2R R4, SR_TID.X ;  /* 0x0000000000047919 */ /* 0x000e640000002100 */
[----:B-1----:R-:W-:-:S05]  /*2c240*/  IMAD.SHL.U32 R4, R4, 0x10, RZ ;  /* 0x0000001004047824 */ /* 0x002fca00078e00ff */
[----:B------:R-:W-:Y:S02]  /*2c250*/  LOP3.LUT R4, R5, 0x70, R4, 0xf8, !PT ;  /* 0x0000007005047812 */ /* 0x000fe400078ef804 */
[----:B------:R-:W1:Y:S03]  /*2c260*/  @P0 LDC R5, c[0x0][0x44c] ;  /* 0x00011300ff050b82 */ /* 0x000e660000000800 */
[----:B------:R-:W-:-:S05]  /*2c270*/  IMAD R4, R9, 0x80, R4 ;  /* 0x0000008009047824 */ /* 0x000fca00078e0204 */
[----:B------:R-:W-:Y:S01]  /*2c280*/  MOV R0, R4 ;  /* 0x0000000400007202 */ /* 0x000fe20000000f00 */
        /* <DEDUP_REMOVED lines=32> */
[----:B--2---:R-:W-:-:S04]  /*2c490*/  IMAD R0, R8, 0x80, R9 ;  /* 0x0000008008007824 */ /* 0x004fc800078e0209 */
        /* <DEDUP_REMOVED lines=13> */
[----:B------:R-:W-:Y:S02]  /*2c570*/  @!P4 LOP3.LUT R7, R7, R6, RZ, 0x3c, !PT ;  /* 0x000000060707c212 */ /* 0x000fe400078e3cff */
[----:B------:R-:W-:-:S03]  /*2c580*/  @!P3 IADD3.X R5, RZ, R9, RZ, P5, !PT ;  /* 0x00000009ff05b210 */ /* 0x000fc60002ffe4ff */
        /* <DEDUP_REMOVED lines=13> */
[----:B0-----:R-:W-:-:S05]  /*2c660*/  @!P3 IMAD.X R6, RZ, RZ, R8, P4 ;  /* 0x000000ffff06b224 */ /* 0x001fca00020e0608 */
[----:B------:R-:W-:Y:S01]  /*2c670*/  @!P3 MOV R7, R6 ;  /* 0x000000060007b202 */ /* 0x000fe20000000f00 */
        /* <DEDUP_REMOVED lines=10> */
[----:B------:R-:W-:Y:S01]  /*2c720*/  @!P3 IMAD.MOV.U32 R7, RZ, RZ, R6 ;  /* 0x000000ffff07b224 */ /* 0x000fe200078e0006 */
[----:B------:R-:W-:Y:S01]  /*2c730*/  @!P3 MOV R6, R5 ;  /* 0x000000050006b202 */ /* 0x000fe20000000f00 */
[----:B------:R-:W-:-:S04]  /*2c740*/  VIADD R5, R0, 0x40 ;  /* 0x0000004000057836 */ /* 0x000fc80000000000 */
        /* <DEDUP_REMOVED lines=28> */
[----:B0-----:R-:W-:-:S04]  /*2c910*/  @!P4 LEA R5, P3, R11, R5, 0x1 ;  /* 0x000000050b05c211 */ /* 0x001fc800078608ff */
[----:B-1----:R-:W-:-:S05]  /*2c920*/  @!P4 IADD3.X R6, RZ, R6, RZ, P3, !PT ;  /* 0x00000006ff06c210 */ /* 0x002fca0001ffe4ff */
[----:B------:R-:W-:Y:S02]  /*2c930*/  @!P4 IMAD.MOV.U32 R7, RZ, RZ, R6 ;  /* 0x000000ffff07c224 */ /* 0x000fe400078e0006 */
[----:B------:R-:W-:Y:S02]  /*2c940*/  @!P4 IMAD.MOV.U32 R6, RZ, RZ, R5 ;  /* 0x000000ffff06c224 */ /* 0x000fe400078e0005 */
[----:B------:R1:W2:Y:S04]  /*2c950*/  SHFL.IDX PT, R5, R3, 0x7, 0x181f ;  /* 0x00f81f0003057f89 */ /* 0x0002a800000e0000 */
[----:B------:R1:W-:Y:S04]  /*2c960*/  @!P4 LDGSTS.E.BYPASS.LTC128B.128 [R10+0x18400], desc[UR60][R6.64], !P2 ;  /* 0x18400000060acfae */ /* 0x0003e8000d101d7c */
[----:B------:R1:W-:Y:S04]  /*2c970*/  @!P4 LDGSTS.E.BYPASS.LTC128B.128 [R10+0x1c400], desc[UR60][R6.64+0x80], !P1 ;  /* 0x1c400080060acfae */ /* 0x0003e8000c901d7c */
[----:B------:R1:W-:Y:S04]  /*2c980*/  @!P4 LDGSTS.E.BYPASS.LTC128B.128 [R10+0x20400], desc[UR60][R6.64+0x100], !P0 ;  /* 0x20400100060acfae */ /* 0x0003e8000c101d7c */
[----:B------:R1:W3:Y:S02]  /*2c990*/  SHFL.IDX PT, R3, R4, 0x7, 0x181f ;  /* 0x00f81f0004037f89 */ /* 0x0002e400000e0000 */
.L_x_2977:
[----:B------:R-:W-:Y:S01]  /*2c9a0*/  VIADD R0, R0, 0x70 ;  /* 0x0000007000007836 */ /* 0x000fe20000000000 */
[----:B------:R-:W-:Y:S04]  /*2c9b0*/  BSSY B0, `(.L_x_2818) ;  /* 0x000000e000007945 */ /* 0x000fe80003800000 */
[----:B------:R-:W-:-:S13]  /*2c9c0*/  ISETP.GE.AND P3, PT, R0, R2, PT ;  /* 0x000000020000720c */ /* 0x000fda0003f66270 */
[----:B------:R-:W-:Y:S05]  /*2c9d0*/  @P3 BRA `(.L_x_2819) ;  /* 0x00000000002c3947 */ /* 0x000fea0003800000 */
[----:B-1----:R-:W1:Y:S02]  /*2c9e0*/  S2R R4, SR_TID.X ;  /* 0x0000000000047919 */ /* 0x002e640000002100 */
[----:B-1----:R-:W-:-:S05]  /*2c9f0*/  IMAD.SHL.U32 R4, R4, 0x8, RZ ;  /* 0x0000000804047824 */ /* 0x002fca00078e00ff */
[----:B------:R-:W-:-:S04]  /*2ca00*/  LOP3.LUT R4, R4, 0x38, RZ, 0xc0, !PT ;  /* 0x0000003804047812 */ /* 0x000fc800078ec0ff */
[----:B---3--:R-:W-:-:S04]  /*2ca10*/  LEA R2, P3, R4, R3, 0x1 ;  /* 0x0000000304027211 */ /* 0x008fc800078608ff */
[----:B--2---:R-:W-:-:S05]  /*2ca20*/  IADD3.X R3, RZ, R5, RZ, P3, !PT ;  /* 0x00000005ff037210 */ /* 0x004fca0001ffe4ff */
[----:B------:R-:W-:Y:S01]  /*2ca30*/  @!PT LDS RZ, [RZ] ;  /* 0x00000000fffff984 */ /* 0x000fe20000000800 */
[----:B------:R-:W-:Y:S01]  /*2ca40*/  @!PT LDS RZ, [RZ] ;  /* 0x00000000fffff984 */ /* 0x000fe20000000800 */
[----:B------:R-:W-:Y:S01]  /*2ca50*/  @!PT LDS RZ, [RZ] ;  /* 0x00000000fffff984 */ /* 0x000fe20000000800 */
[----:B------:R4:W-:Y:S04]  /*2ca60*/  LDGSTS.E.BYPASS.LTC128B.128 [R10+0x18c00], desc[UR60][R2.64], !P2 ;  /* 0x18c00000020a7fae */ /* 0x0009e8000d101d7c */
[----:B------:R4:W-:Y:S04]  /*2ca70*/  LDGSTS.E.BYPASS.LTC128B.128 [R10+0x1cc00], desc[UR60][R2.64+0x80], !P1 ;  /* 0x1cc00080020a7fae */ /* 0x0009e8000c901d7c */
[----:B------:R4:W-:Y:S02]  /*2ca80*/  LDGSTS.E.BYPASS.LTC128B.128 [R10+0x20c00], desc[UR60][R2.64+0x100], !P0 ;  /* 0x20c00100020a7fae */ /* 0x0009e4000c101d7c */
.L_x_2819:
[----:B------:R-:W-:Y:S05]  /*2ca90*/  BSYNC B0 ;  /* 0x0000000000007941 */ /* 0x000fea0003800000 */
.L_x_2818:
[----:B------:R-:W-:Y:S01]  /*2caa0*/  NOP ;  /* 0x0000000000007918 */ /* 0x000fe20000000000 */
[----:B------:R-:W-:Y:S01]  /*2cab0*/  PLOP3.LUT P0, PT, PT, PT, PT, 0x80, 0x0 ;  /* 0x000000000000781c */ /* 0x000fe20003f0f070 */
[----:B------:R-:W-:-:S12]  /*2cac0*/  VIADD R11, R18, 0x36800 ;  /* 0x00036800120b7836 */ /* 0x000fd80000000000 */
.L_x_2820:
        /* <DEDUP_REMOVED lines=18> */
.L_x_2978:
[----:B------:R-:W-:Y:S05]  /*2cbf0*/  BSYNC B0 ;  /* 0x0000000000007941 */ /* 0x000fea0003800000 */
.L_x_2821:
        /* <DEDUP_REMOVED lines=11> */
[----:B0-----:R-:W-:-:S05]  /*2ccb0*/  IADD3 R7, R5, 0x1, RZ ;  /* 0x0000000105077810 */ /* 0x001fca0007ffe0ff */
[----:B--2---:R-:W-:-:S05]  /*2ccc0*/  IMAD R7, R7, R4, RZ ;  /* 0x0000000407077224 */ /* 0x004fca00078e02ff */
[----:B---3--:R-:W-:-:S05]  /*2ccd0*/  VIMNMX R7, R3, R7, PT ;  /* 0x0000000703077248 */ /* 0x008fca0003fe0100 */
        /* <DEDUP_REMOVED lines=40> */
.L_x_2829:
[----:B------:R-:W-:Y:S01]  /*2cf60*/  IMAD R3, R8, 0x8, R18 ;  /* 0x0000000808037824 */ /* 0x000fe200078e0212 */
[----:B------:R-:W-:Y:S01]  /*2cf70*/  SHF.L.U32 R2, R10, 0x1f, RZ ;  /* 0x0000001f0a027819 */ /* 0x000fe200000006ff */
[----:B------:R-:W-:Y:S03]  /*2cf80*/  BSSY B3, `(.L_x_2830) ;  /* 0x0000003000037945 */ /* 0x000fe60003800000 */
[----:B------:R-:W1:Y:S02]  /*2cf90*/  SYNCS.PHASECHK.TRANS64.TRYWAIT P0, [R3+URZ+0x36840], R2 ;  /* 0x03684002030075a7 */ /* 0x000e64000800017f */
[----:B-1----:R-:W-:Y:S05]  /*2cfa0*/  @!P0 BRA `(.L_x_2831) ;  /* 0x00000058002c8947 */ /* 0x002fea0003800000 */
.L_x_2979:
[----:B------:R-:W-:Y:S05]  /*2cfb0*/  BSYNC B3 ;  /* 0x0000000000037941 */ /* 0x000fea0003800000 */
.L_x_2830:
        /* <DEDUP_REMOVED lines=12> */
.L_x_2833:
[----:B------:R-:W-:Y:S05]  /*2d080*/  BSYNC B3 ;  /* 0x0000000000037941 */ /* 0x000fea0003800000 */
.L_x_2832:
        /* <DEDUP_REMOVED lines=12> */
.L_x_2834:
        /* <DEDUP_REMOVED lines=16> */
.L_x_2835:
        /* <DEDUP_REMOVED lines=16> */
.L_x_2836:
        /* <DEDUP_REMOVED lines=16> */
.L_x_2980:
[----:B------:R-:W-:Y:S05]  /*2d450*/  BSYNC B3 ;  /* 0x0000000000037941 */ /* 0x000fea0003800000 */
.L_x_2837:
[----:B------:R-:W-:Y:S01]  /*2d460*/  BSSY B3, `(.L_x_2839) ;  /* 0x000000c000037945 */ /* 0x000fe20003800000 */
[----:B------:R-:W-:Y:S02]  /*2d470*/  IMAD.MOV.U32 R12, RZ, RZ, 0x0 ;  /* 0x00000000ff0c7424 */ /* 0x000fe400078e00ff */
[----:B------:R-:W-:Y:S01]  /*2d480*/  IMAD.MOV.U32 R13, RZ, RZ, 0x14f00000 ;  /* 0x14f00000ff0d7424 */ /* 0x000fe200078e00ff */
[----:B------:R-:W-:Y:S06]  /*2d490*/  @P1 BRA `(.L_x_2840) ;  /* 0x0000000000201947 */ /* 0x000fec0003800000 */
[----:B------:R-:W1:Y:S01]  /*2d4a0*/  S2R R5, SR_TID.X ;  /* 0x0000000000057919 */ /* 0x000e620000002100 */
[----:B0-----:R-:W-:Y:S01]  /*2d4b0*/  LEA R2, R19, R18, 0x3 ;  /* 0x0000001213027211 */ /* 0x001fe200078e18ff */
[----:B------:R-:W-:-:S04]  /*2d4c0*/  IMAD.MOV.U32 R3, RZ, RZ, 0xa800 ;  /* 0x0000a800ff037424 */ /* 0x000fc800078e00ff */
[----:B------:R2:W-:Y:S01]  /*2d4d0*/  SYNCS.ARRIVE.TRANS64 RZ, [R2+URZ+0x36850], R3 ;  /* 0x0368500302ff79a7 */ /* 0x0005e2000800003f */
[----:B-1----:R-:W-:-:S04]  /*2d4e0*/  LOP3.LUT R5, R5, 0x1f, RZ, 0xc0, !PT ;  /* 0x0000001f05057812 */ /* 0x002fc800078ec0ff */
[----:B------:R-:W-:-:S13]  /*2d4f0*/  ISETP.NE.AND P0, PT, R5, RZ, PT ;  /* 0x000000ff0500720c */ /* 0x000fda0003f05270 */
[----:B--2---:R-:W-:Y:S05]  /*2d500*/  @!P0 BRA `(.L_x_2840) ;  /* 0x0000000000048947 */ /* 0x004fea0003800000 */
[----:B------:R-:W-:Y:S01]  /*2d510*/  BPT.TRAP 0x1 ;  /* 0x000000040000795c */ /* 0x000fe20000300000 */
.L_x_2840:
[----:B------:R-:W-:Y:S05]  /*2d520*/  BSYNC B3 ;  /* 0x0000000000037941 */ /* 0x000fea0003800000 */
.L_x_2839:
        /* <DEDUP_REMOVED lines=13> */
.L_x_2841:
        /* <DEDUP_REMOVED lines=15> */
.L_x_2842:
        /* <DEDUP_REMOVED lines=15> */
.L_x_2843:
        /* <DEDUP_REMOVED lines=12> */
.L_x_2828:
[----:B------:R-:W-:Y:S05]  /*2d8a0*/  BSYNC B1 ;  /* 0x0000000000017941 */ /* 0x000fea0003800000 */
.L_x_2827:
[----:B0-----:R-:W2:Y:S01]  /*2d8b0*/  LDL.LU R0, [R1+0x48] ;  /* 0x0000480001007983 */ /* 0x001ea20000300800 */
[----:B------:R-:W-:-:S03]  /*2d8c0*/  IMAD.MOV.U32 R19, RZ, RZ, R8 ;  /* 0x000000ffff137224 */ /* 0x000fc600078e0008 */
[----:B------:R0:W-:Y:S02]  /*2d8d0*/  STL [R1+0x14], R10 ;  /* 0x0000140a01007387 */ /* 0x0001e40000100800 */
[----:B0-2---:R-:W-:-:S07]  /*2d8e0*/  VIADD R0, R0, 0xfffffffd ;  /* 0xfffffffd00007836 */ /* 0x005fce0000000000 */
.L_x_2826:
[----:B------:R-:W-:Y:S05]  /*2d8f0*/  BSYNC B2 ;  /* 0x0000000000027941 */ /* 0x000fea0003800000 */
.L_x_2825:
[----:B------:R-:W-:Y:S02]  /*2d900*/  IADD3 R9, R9, -0x2, RZ ;  /* 0xfffffffe09097810 */ /* 0x000fe40007ffe0ff */
[----:B------:R-:W-:-:S04]  /*2d910*/  LOP3.LUT R7, RZ, R7, RZ, 0x33, !PT ;  /* 0x00000007ff077212 */ /* 0x000fc800078e33ff */
[----:B------:R-:W-:-:S13]  /*2d920*/  ISETP.NE.AND P0, PT, R9, R7, PT ;  /* 0x000000070900720c */ /* 0x000fda0003f05270 */
[----:B------:R-:W-:Y:S05]  /*2d930*/  @!P0 BRA `(.L_x_2824) ;  /* 0x0000001400c48947 */ /* 0x000fea0003800000 */
[----:B------:R-:W-:-:S07]  /*2d940*/  IMAD.MOV.U32 R9, RZ, RZ, R17 ;  /* 0x000000ffff097224 */ /* 0x000fce00078e0011 */
.L_x_2878:
        /* <DEDUP_REMOVED lines=35> */
.L_x_2846:
[----:B------:R-:W-:Y:S01]  /*2db80*/  IMAD R3, R4, 0x8, R18 ;  /* 0x0000000804037824 */ /* 0x000fe200078e0212 */
[----:B------:R-:W-:Y:S01]  /*2db90*/  SHF.L.U32 R2, R5, 0x1f, RZ ;  /* 0x0000001f05027819 */ /* 0x000fe200000006ff */
[----:B------:R-:W-:Y:S03]  /*2dba0*/  BSSY B2, `(.L_x_2847) ;  /* 0x0000003000027945 */ /* 0x000fe60003800000 */
[----:B------:R-:W1:Y:S02]  /*2dbb0*/  SYNCS.PHASECHK.TRANS64.TRYWAIT P0, [R3+URZ+0x36840], R2 ;  /* 0x03684002030075a7 */ /* 0x000e64000800017f */
[----:B-1----:R-:W-:Y:S05]  /*2dbc0*/  @!P0 BRA `(.L_x_2848) ;  /* 0x0000004c004c8947 */ /* 0x002fea0003800000 */
.L_x_2981:
[----:B------:R-:W-:Y:S05]  /*2dbd0*/  BSYNC B2 ;  /* 0x0000000000027941 */ /* 0x000fea0003800000 */
.L_x_2847:
        /* <DEDUP_REMOVED lines=12> */
.L_x_2850:
[----:B------:R-:W-:Y:S05]  /*2dca0*/  BSYNC B2 ;  /* 0x0000000000027941 */ /* 0x000fea0003800000 */
.L_x_2849:
[----:B-1----:R-:W2:Y:S01]  /*2dcb0*/  LDL R2, [R1+0x18] ;  /* 0x0000180001027983 */ /* 0x002ea20000100800 */
[----:B------:R-:W-:Y:S01]  /*2dcc0*/  IMAD.MOV.U32 R10, RZ, RZ, RZ ;  /* 0x000000ffff0a7224 */ /* 0x000fe200078e00ff */
[----:B------:R-:W-:Y:S01]  /*2dcd0*/  UIADD3 UR4, UP0, UR36, 0x370, URZ ;  /* 0x0000037024047890 */ /* 0x000fe2000ff1e03f */
[----:B------:R-:W-:Y:S01]  /*2dce0*/  IMAD R7, R4, 0xa800, R18 ;  /* 0x0000a80004077824 */ /* 0x000fe200078e0212 */
[----:B------:R-:W-:Y:S01]  /*2dcf0*/  PLOP3.LUT P0, PT, PT, PT, PT, 0x80, 0x0 ;  /* 0x000000000000781c */ /* 0x000fe20003f0f070 */
[----:B------:R-:W-:Y:S01]  /*2dd00*/  UMOV UR6, 0x0 ;  /* 0x0000000000067882 */ /* 0x000fe20000000000 */
[----:B------:R-:W-:Y:S01]  /*2dd10*/  R2UR UR10, R10 ;  /* 0x000000000a0a72ca */ /* 0x000fe200000e0000 */
[----:B0-----:R-:W-:Y:S01]  /*2dd20*/  VIADD R8, R7, 0x21400 ;  /* 0x0002140007087836 */ /* 0x001fe20000000000 */
[----:B------:R-:W-:Y:S01]  /*2dd30*/  IADD3 R3, R3, 0x36830, RZ ;  /* 0x0003683003037810 */ /* 0x000fe20007ffe0ff */
[----:B------:R-:W-:Y:S01]  /*2dd40*/  UIADD3.X UR5, URZ, UR37, URZ, UP0, !UPT ;  /* 0x000000253f057290 */ /* 0x000fe200087fe43f */
[----:B------:R-:W-:Y:S01]  /*2dd50*/  UMOV UR7, 0x14f00000 ;  /* 0x14f0000000077882 */ /* 0x000fe20000000000 */
[----:B--2---:R-:W-:-:S10]  /*2dd60*/  IMAD R2, R6, 0x70, R2 ;  /* 0x0000007006027824 */ /* 0x004fd400078e0202 */
.L_x_2851:
        /* <DEDUP_REMOVED lines=16> */
.L_x_2852:
        /* <DEDUP_REMOVED lines=16> */
.L_x_2853:
        /* <DEDUP_REMOVED lines=16> */
.L_x_2982:
[----:B------:R-:W-:Y:S05]  /*2e070*/  BSYNC B2 ;  /* 0x0000000000027941 */ /* 0x000fea0003800000 */
.L_x_2854:
        /* <DEDUP_REMOVED lines=11> */
.L_x_2857:
[----:B------:R-:W-:Y:S05]  /*2e130*/  BSYNC B2 ;  /* 0x0000000000027941 */ /* 0x000fea0003800000 */
.L_x_2856:
[----:B------:R-:W2:Y:S04]  /*2e140*/  LDL R7, [R1+0x18] ;  /* 0x0000180001077983 */ /* 0x000ea80000100800 */
[----:B0-----:R-:W2:Y:S01]  /*2e150*/  LDL.LU R3, [R1+0x8] ;  /* 0x0000080001037983 */ /* 0x001ea20000300800 */
        /* <DEDUP_REMOVED lines=10> */
.L_x_2858:
        /* <DEDUP_REMOVED lines=15> */
.L_x_2859:
        /* <DEDUP_REMOVED lines=15> */
.L_x_2860:
        /* <DEDUP_REMOVED lines=12> */
.L_x_2845:
[----:B------:R-:W-:Y:S05]  /*2e4a0*/  BSYNC B1 ;  /* 0x0000000000017941 */ /* 0x000fea0003800000 */
.L_x_2844:
[----:B------:R-:W2:Y:S01]  /*2e4b0*/  LDL R2, [R1+0x20] ;  /* 0x0000200001027983 */ /* 0x000ea20000100800 */
[----:B------:R-:W-:Y:S01]  /*2e4c0*/  IADD3 R19, R4, 0x1, RZ ;  /* 0x0000000104137810 */ /* 0x000fe20007ffe0ff */
[----:B------:R-:W-:Y:S01]  /*2e4d0*/  BSSY B1, `(.L_x_2861) ;  /* 0x00000b3000017945 */ /* 0x000fe20003800000 */
[----:B0-----:R-:W-:Y:S02]  /*2e4e0*/  VIADD R6, R0, 0xffffffff ;  /* 0xffffffff00067836 */ /* 0x001fe40000000000 */
        /* <DEDUP_REMOVED lines=26> */
[----:B------:R-:W-:-:S05]  /*2e690*/  IMAD.WIDE.U32 R2, R12, UR6, R2 ;  /* 0x000000060c027c25 */ /* 0x000fca000f8e0002 */
[----:B------:R-:W-:Y:S02]  /*2e6a0*/  IADD3 R3, R8, R3, RZ ;  /* 0x0000000308037210 */ /* 0x000fe40007ffe0ff */
[----:B------:R-:W-:-:S04]  /*2e6b0*/  LEA R8, P0, R2, UR4, 0x2 ;  /* 0x0000000402087c11 */ /* 0x000fc8000f8010ff */
[----:B------:R-:W-:-:S06]  /*2e6c0*/  LEA.HI.X R9, R2, UR5, R3, 0x2, P0 ;  /* 0x0000000502097c11 */ /* 0x000fcc00080f1403 */
[----:B------:R1:W5:Y:S03]  /*2e6d0*/  LDG.E R9, desc[UR60][R8.64] ;  /* 0x0000003c08097981 */ /* 0x000366000c1e1900 */
.L_x_2863:
[----:B------:R-:W-:Y:S01]  /*2e6e0*/  IMAD R2, R19, 0x8, R18 ;  /* 0x0000000813027824 */ /* 0x000fe200078e0212 */
[----:B------:R-:W-:Y:S01]  /*2e6f0*/  SHF.L.U32 R3, R10, 0x1f, RZ ;  /* 0x0000001f0a037819 */ /* 0x000fe200000006ff */
[----:B------:R-:W-:Y:S03]  /*2e700*/  BSSY B2, `(.L_x_2864) ;  /* 0x0000003000027945 */ /* 0x000fe60003800000 */
[----:B------:R-:W2:Y:S02]  /*2e710*/  SYNCS.PHASECHK.TRANS64.TRYWAIT P0, [R2+URZ+0x36840], R3 ;  /* 0x03684003020075a7 */ /* 0x000ea4000800017f */
[----:B--2---:R-:W-:Y:S05]  /*2e720*/  @!P0 BRA `(.L_x_2865) ;  /* 0x00000040009c8947 */ /* 0x004fea0003800000 */
.L_x_2983:
[----:B------:R-:W-:Y:S05]  /*2e730*/  BSYNC B2 ;  /* 0x0000000000027941 */ /* 0x000fea0003800000 */
.L_x_2864:
        /* <DEDUP_REMOVED lines=12> */
.L_x_2867:
[----:B------:R-:W-:Y:S05]  /*2e800*/  BSYNC B2 ;  /* 0x0000000000027941 */ /* 0x000fea0003800000 */
.L_x_2866:
        /* <DEDUP_REMOVED lines=13> */
.L_x_2868:
        /* <DEDUP_REMOVED lines=16> */
.L_x_2869:
        /* <DEDUP_REMOVED lines=16> */
.L_x_2870:
        /* <DEDUP_REMOVED lines=15> */
.L_x_2984:
[----:B------:R-:W-:Y:S05]  /*2ebd0*/  BSYNC B2 ;  /* 0x0000000000027941 */ /* 0x000fea0003800000 */
.L_x_2871:
        /* <DEDUP_REMOVED lines=11> */
.L_x_2874:
[----:B------:R-:W-:Y:S05]  /*2ec90*/  BSYNC B2 ;  /* 0x0000000000027941 */ /* 0x000fea0003800000 */
.L_x_2873:
        /* <DEDUP_REMOVED lines=12> */
.L_x_2875:
        /* <DEDUP_REMOVED lines=15> */
.L_x_2876:
        /* <DEDUP_REMOVED lines=15> */
.L_x_2877:
        /* <DEDUP_REMOVED lines=12> */
.L_x_2862:
[----:B------:R-:W-:Y:S05]  /*2f000*/  BSYNC B1 ;  /* 0x0000000000017941 */ /* 0x000fea0003800000 */
.L_x_2861:
[----:B------:R-:W2:Y:S01]  /*2f010*/  LDL R2, [R1+0x30] ;  /* 0x0000300001027983 */ /* 0x000ea20000100800 */
[----:B------:R-:W-:Y:S02]  /*2f020*/  IADD3 R0, R0, -0x2, RZ ;  /* 0xfffffffe00007810 */ /* 0x000fe40007ffe0ff */
[----:B--2---:R-:W-:-:S13]  /*2f030*/  ISETP.GT.AND P0, PT, R6, R2, PT ;  /* 0x000000020600720c */ /* 0x004fda0003f04270 */
[----:B------:R-:W-:Y:S05]  /*2f040*/  @P0 BRA `(.L_x_2878) ;  /* 0xffffffe800400947 */ /* 0x000fea000383ffff */
.L_x_2824:
[----:B------:R-:W-:Y:S05]  /*2f050*/  BSYNC B0 ;  /* 0x0000000000007941 */ /* 0x000fea0003800000 */
.L_x_2823:
        /* <DEDUP_REMOVED lines=18> */
.L_x_2880:
[----:B------:R-:W-:Y:S05]  /*2f180*/  BSYNC B0 ;  /* 0x0000000000007941 */ /* 0x000fea0003800000 */
.L_x_2879:
[----:B---3--:R-:W3:Y:S01]  /*2f190*/  LDL R0, [R1+0x20] ;  /* 0x0000200001007983 */ /* 0x008ee20000100800 */
[----:B------:R-:W-:Y:S01]  /*2f1a0*/  BSSY B0, `(.L_x_2881) ;  /* 0x0000049000007945 */ /* 0x000fe20003800000 */
[----:B---3--:R-:W-:-:S13]  /*2f1b0*/  LOP3.LUT P0, RZ, R0, 0x1, RZ, 0xc0, !PT ;  /* 0x0000000100ff7812 */ /* 0x008fda000780c0ff */
[----:B------:R-:W-:Y:S05]  /*2f1c0*/  @!P0 BRA `(.L_x_2882) ;  /* 0x0000000400188947 */ /* 0x000fea0003800000 */
[----:B------:R-:W3:Y:S01]  /*2f1d0*/  LDL R2, [R1+0x14] ;  /* 0x0000140001027983 */ /* 0x000ee20000100800 */
[----:B------:R-:W-:Y:S01]  /*2f1e0*/  IMAD R0, R19, 0x8, R18 ;  /* 0x0000000813007824 */ /* 0x000fe200078e0212 */
[----:B------:R-:W-:Y:S01]  /*2f1f0*/  BSSY B1, `(.L_x_2883) ;  /* 0x0000005000017945 */ /* 0x000fe20003800000 */
[----:B------:R-:W-:Y:S02]  /*2f200*/  ISETP.NE.AND P1, PT, R3, RZ, PT ;  /* 0x000000ff0300720c */ /* 0x000fe40003f25270 */
[----:B---3--:R-:W-:-:S04]  /*2f210*/  SHF.L.U32 R2, R2, 0x1f, RZ ;  /* 0x0000001f02027819 */ /* 0x008fc800000006ff */
[----:B------:R-:W3:Y:S02]  /*2f220*/  SYNCS.PHASECHK.TRANS64.TRYWAIT P0, [R0+URZ+0x36860], R2 ;  /* 0x03686002000075a7 */ /* 0x000ee4000800017f */
[----:B---3--:R-:W-:Y:S05]  /*2f230*/  @!P0 BRA `(.L_x_2884) ;  /* 0x0000003800008947 */ /* 0x008fea0003800000 */
.L_x_2985:
[----:B------:R-:W-:Y:S05]  /*2f240*/  BSYNC B1 ;  /* 0x0000000000017941 */ /* 0x000fea0003800000 */
.L_x_2883:
        /* <DEDUP_REMOVED lines=9> */
.L_x_2886:
[----:B------:R-:W-:Y:S05]  /*2f2e0*/  BSYNC B1 ;  /* 0x0000000000017941 */ /* 0x000fea0003800000 */
.L_x_2885:
        /* <DEDUP_REMOVED lines=12> */
.L_x_2887:
        /* <DEDUP_REMOVED lines=15> */
.L_x_2888:
        /* <DEDUP_REMOVED lines=15> */
.L_x_2889:
        /* <DEDUP_REMOVED lines=10> */
.L_x_2882:
[----:B------:R-:W-:Y:S05]  /*2f630*/  BSYNC B0 ;  /* 0x0000000000007941 */ /* 0x000fea0003800000 */
.L_x_2881:
[----:B------:R-:W3:Y:S01]  /*2f640*/  LDL.LU R4, [R1+0x14] ;  /* 0x0000140001047983 */ /* 0x000ee20000300800 */
[----:B------:R-:W-:-:S05]  /*2f650*/  VIADD R19, R19, 0x1 ;  /* 0x0000000113137836 */ /* 0x000fca0000000000 */
[----:B------:R-:W-:-:S04]  /*2f660*/  ISETP.NE.AND P0, PT, R19, 0x2, PT ;  /* 0x000000021300780c */ /* 0x000fc80003f05270 */
[----:B------:R-:W-:Y:S02]  /*2f670*/  SEL R0, RZ, 0x1, P0 ;  /* 0x00000001ff007807 */ /* 0x000fe40000000000 */
[----:B------:R-:W-:Y:S02]  /*2f680*/  SEL R19, R19, RZ, P0 ;  /* 0x000000ff13137207 */ /* 0x000fe40000000000 */
[----:B---3--:R-:W-:-:S05]  /*2f690*/  LOP3.LUT R4, R4, R0, RZ, 0x3c, !PT ;  /* 0x0000000004047212 */ /* 0x008fca00078e3cff */
[----:B------:R3:W-:Y:S02]  /*2f6a0*/  STL [R1+0x14], R4 ;  /* 0x0000140401007387 */ /* 0x0007e40000100800 */
.L_x_2803:
[----:B------:R-:W-:Y:S05]  /*2f6b0*/  BSYNC B7 ;  /* 0x0000000000077941 */ /* 0x000fea0003800000 */
.L_x_2801:
[----:B0-----:R-:W4:Y:S02]  /*2f6c0*/  LDL R0, [R1+0x20] ;  /* 0x0000200001007983 */ /* 0x001f240000100800 */
[----:B----4-:R-:W-:-:S13]  /*2f6d0*/  LOP3.LUT P0, RZ, R0, 0x2, RZ, 0xc0, !PT ;  /* 0x0000000200ff7812 */ /* 0x010fda000780c0ff */
[----:B------:R-:W-:Y:S05]  /*2f6e0*/  @!P0 BRA `(.L_x_2890) ;  /* 0x00000000002c8947 */ /* 0x000fea0003800000 */
[----:B------:R-:W-:Y:S05]  /*2f6f0*/  WARPSYNC.ALL ;  /* 0x0000000000007948 */ /* 0x000fea0003800000 */
[----:B------:R-:W0:Y:S08]  /*2f700*/  S2UR UR5, SR_CgaCtaId ;  /* 0x00000000000579c3 */ /* 0x000e300000008800 */
[----:B------:R-:W-:Y:S06]  /*2f710*/  BAR.SYNC.DEFER_BLOCKING 0x5, 0x180 ;  /* 0x0146000000007b1d */ /* 0x000fec0000010000 */
[----:B------:R-:W-:-:S02]  /*2f720*/  UMOV UR4, 0x400 ;  /* 0x0000040000047882 */ /* 0x000fc40000000000 */
[----:B0-----:R-:W-:-:S06]  /*2f730*/  ULEA UR4, UR5, UR4, 0x18 ;  /* 0x0000000405047291 */ /* 0x001fcc000f8ec03f */
[----:B------:R-:W-:-:S05]  /*2f740*/  IMAD.U32 R18, RZ, RZ, UR4 ;  /* 0x00000004ff127e24 */ /* 0x000fca000f8e00ff */
[----:B-123--:R-:W0:Y:S04]  /*2f750*/  LDS.128 R4, [R18+0x368d0] ;  /* 0x0368d00012047984 */ /* 0x00ee280000000c00 */
[----:B0-----:R1:W-:Y:S04]  /*2f760*/  STL.64 [R1], R4 ;  /* 0x0000000401007387 */ /* 0x0013e80000100a00 */
[----:B------:R1:W-:Y:S01]  /*2f770*/  STL.64 [R1+0x8], R6 ;  /* 0x0000080601007387 */ /* 0x0003e20000100a00 */
[----:B------:R-:W-:Y:S06]  /*2f780*/  BAR.ARV 0x4, 0x180 ;  /* 0x0106000000007b1d */ /* 0x000fec0000002000 */
[----:B------:R-:W-:Y:S05]  /*2f790*/  BRA `(.L_x_2891) ;  /* 0x0000001000347947 */ /* 0x000fea0003800000 */
.L_x_2890:
[----:B------:R-:W0:Y:S01]  /*2f7a0*/  S2R R16, SR_TID.X ;  /* 0x0000000000107919 */ /* 0x000e220000002100 */
[----:B------:R-:W-:Y:S01]  /*2f7b0*/  UMOV UR4, 0xffffffff ;  /* 0xffffffff00047882 */ /* 0x000fe20000000000 */
[----:B0-----:R-:W-:-:S04]  /*2f7c0*/  LOP3.LUT R16, R16, 0x1f, RZ, 0xc0, !PT ;  /* 0x0000001f10107812 */ /* 0x001fc800078ec0ff */
[----:B------:R-:W-:Y:S01]  /*2f7d0*/  ISETP.NE.AND P0, PT, R16, 0x1f, PT ;  /* 0x0000001f1000780c */ /* 0x000fe20003f05270 */
[----:B------:R-:W-:-:S12]  /*2f7e0*/  BRA.DIV UR4, `(.L_x_2892) ;  /* 0x0000003204a87947 */ /* 0x000fd8000b800000 */
[----:B------:R-:W4:Y:S01]  /*2f7f0*/  LDL.LU R2, [R1] ;  /* 0x0000000001027983 */ /* 0x000f220000300800 */
[----:B------:R-:W-:-:S03]  /*2f800*/  ULDC UR4, c[0x0][0xc3c] ;  /* 0x00030f0000047ab9 */ /* 0x000fc60000000800 */
[----:B------:R-:W5:Y:S01]  /*2f810*/  LDL R3, [R1+0xc] ;  /* 0x00000c0001037983 */ /* 0x000f620000100800 */
[----:B----4-:R-:W-:Y:S01]  /*2f820*/  MOV R10, R2 ;  /* 0x00000002000a7202 */ /* 0x010fe20000000f00 */
[----:B-----5:R-:W-:-:S05]  /*2f830*/  IMAD.IADD R0, R3, 0x1, R16 ;  /* 0x0000000103007824 */ /* 0x020fca00078e0210 */
[----:B------:R-:W-:-:S13]  /*2f840*/  ISETP.GE.OR P1, PT, R0, UR4, !P0 ;  /* 0x0000000400007c0c */ /* 0x000fda000c726670 */
[----:B------:R-:W0:Y:S08]  /*2f850*/  @!P1 LDC.64 R2, c[0x0][0xc80] ;  /* 0x00032000ff029b82 */ /* 0x000e300000000a00 */
[----:B-1----:R-:W1:Y:S01]  /*2f860*/  @!P1 LDC.64 R6, c[0x0][0xc78] ;  /* 0x00031e00ff069b82 */ /* 0x002e620000000a00 */
[----:B0-----:R-:W-:-:S05]  /*2f870*/  @!P1 IMAD.WIDE R2, R0, 0x4, R2 ;  /* 0x0000000400029825 */ /* 0x001fca00078e0202 */
[----:B------:R1:W4:Y:S02]  /*2f880*/  @!P1 LDG.E R8, desc[UR60][R2.64] ;  /* 0x0000003c02089981 */ /* 0x000324000c1e1900 */
[----:B-1----:R-:W-:-:S06]  /*2f890*/  @!P1 IMAD.WIDE R2, R0, 0x4, R6 ;  /* 0x0000000400029825 */ /* 0x002fcc00078e0206 */
[----:B------:R-:W5:Y:S01]  /*2f8a0*/  @!P1 LDG.E R2, desc[UR60][R2.64] ;  /* 0x0000003c02029981 */ /* 0x000f62000c1e1900 */
[----:B---3--:R-:W-:Y:S01]  /*2f8b0*/  IMAD.MOV.U32 R4, RZ, RZ, RZ ;  /* 0x000000ffff047224 */ /* 0x008fe200078e00ff */
[C---:B------:R-:W-:Y:S01]  /*2f8c0*/  ISETP.GE.U32.AND P2, PT, R16.reuse, 0x2, PT ;  /* 0x000000021000780c */ /* 0x040fe20003f46070 */
[----:B------:R-:W-:Y:S01]  /*2f8d0*/  IMAD.MOV.U32 R6, RZ, RZ, RZ ;  /* 0x000000ffff067224 */ /* 0x000fe200078e00ff */
[C---:B------:R-:W-:Y:S01]  /*2f8e0*/  ISETP.GE.U32.AND P3, PT, R16.reuse, 0x4, PT ;  /* 0x000000041000780c */ /* 0x040fe20003f66070 */
[----:B--2---:R-:W-:Y:S01]  /*2f8f0*/  SHFL.IDX PT, R5, R10, RZ, 0x1f ;  /* 0x00001fff0a057589 */ /* 0x004fe200000e0000 */
[C---:B------:R-:W-:Y:S02]  /*2f900*/  ISETP.GE.U32.AND P4, PT, R16.reuse, 0x8, PT ;  /* 0x000000081000780c */ /* 0x040fe40003f86070 */
[C---:B------:R-:W-:Y:S01]  /*2f910*/  ISETP.GE.U32.AND P5, PT, R16.reuse, 0x10, PT ;  /* 0x000000101000780c */ /* 0x040fe20003fa6070 */
[----:B------:R-:W-:Y:S01]  /*2f920*/  SHFL.IDX PT, R0, R10, 0x1, 0x1f ;  /* 0x00201f000a007f89 */ /* 0x000fe200000e0000 */
[----:B----4-:R-:W-:Y:S01]  /*2f930*/  @!P1 IMAD.MOV.U32 R4, RZ, RZ, R8 ;  /* 0x000000ffff049224 */ /* 0x010fe200078e0008 */
[----:B------:R-:W-:Y:S01]  /*2f940*/  MOV R8, RZ ;  /* 0x000000ff00087202 */ /* 0x000fe20000000f00 */
[----:B-----5:R-:W-:Y:S01]  /*2f950*/  @!P1 IMAD.MOV.U32 R6, RZ, RZ, R2 ;  /* 0x000000ffff069224 */ /* 0x020fe200078e0002 */
[----:B------:R-:W-:-:S03]  /*2f960*/  ISETP.NE.AND P1, PT, R16, RZ, PT ;  /* 0x000000ff1000720c */ /* 0x000fc60003f25270 */
[----:B------:R-:W-:-:S05]  /*2f970*/  IMAD R2, R6, R4, RZ ;  /* 0x0000000406027224 */ /* 0x000fca00078e02ff */
        /* <DEDUP_REMOVED lines=16> */
.L_x_2995:
[----:B------:R-:W-:Y:S02]  /*2fa80*/  ULDC UR4, c[0x0][0xc38] ;  /* 0x00030e0000047ab9 */ /* 0x000fe40000000800 */
[----:B------:R-:W-:-:S04]  /*2fa90*/  IMAD.U32 R2, RZ, RZ, UR4 ;  /* 0x00000004ff027e24 */ /* 0x000fc8000f8e00ff */
[----:B-1----:R-:W-:-:S04]  /*2faa0*/  IMAD R9, R9, R2, RZ ;  /* 0x0000000209097224 */ /* 0x002fc800078e02ff */
[----:B------:R-:W-:-:S05]  /*2fab0*/  IMAD.IADD R0, R0, 0x1, R9 ;  /* 0x0000000100007824 */ /* 0x000fca00078e0209 */
[----:B------:R-:W-:-:S13]  /*2fac0*/  ISETP.GT.AND P6, PT, R0, R5, PT ;  /* 0x000000050000720c */ /* 0x000fda0003fc4270 */
[----:B------:R-:W-:Y:S05]  /*2fad0*/  @P6 BRA `(.L_x_2893) ;  /* 0x0000000000ac6947 */ /* 0x000fea0003800000 */
.L_x_2896:
        /* <DEDUP_REMOVED lines=35> */
[----:B0-----:R-:W-:-:S05]  /*2fd10*/  IMAD.IADD R7, R2, 0x1, R3 ;  /* 0x0000000102077824 */ /* 0x001fca00078e0203 */
[----:B------:R0:W1:Y:S02]  /*2fd20*/  SHFL.IDX PT, R9, R7, 0x1f, 0x1f ;  /* 0x03e01f0007097f89 */ /* 0x00006400000e0000 */
.L_x_3003:
[----:B------:R-:W-:Y:S02]  /*2fd30*/  ULDC UR4, c[0x0][0xc38] ;  /* 0x00030e0000047ab9 */ /* 0x000fe40000000800 */
[----:B------:R-:W-:-:S04]  /*2fd40*/  IMAD.U32 R2, RZ, RZ, UR4 ;  /* 0x00000004ff027e24 */ /* 0x000fc8000f8e00ff */
[----:B-1----:R-:W-:-:S04]  /*2fd50*/  IMAD R9, R9, R2, RZ ;  /* 0x0000000209097224 */ /* 0x002fc800078e02ff */
[----:B------:R-:W-:-:S05]  /*2fd60*/  IMAD.IADD R0, R9, 0x1, R0 ;  /* 0x0000000109007824 */ /* 0x000fca00078e0200 */
[----:B------:R-:W-:-:S13]  /*2fd70*/  ISETP.GT.AND P6, PT, R0, R5, PT ;  /* 0x000000050000720c */ /* 0x000fda0003fc4270 */
[----:B------:R-:W-:Y:S05]  /*2fd80*/  @!P6 BRA `(.L_x_2896) ;  /* 0xfffffffc0054e947 */ /* 0x000fea000383ffff */
.L_x_2893:
        /* <DEDUP_REMOVED lines=12> */
.L_x_3008:
[----:B------:R-:W-:-:S13]  /*2fe50*/  ISETP.NE.AND P0, PT, R0, RZ, PT ;  /* 0x000000ff0000720c */ /* 0x000fda0003f05270 */
[----:B------:R-:W-:Y:S05]  /*2fe60*/  @!P0 BRA `(.L_x_2898) ;  /* 0x0000000000148947 */ /* 0x000fea0003800000 */
[----:B------:R-:W-:Y:S01]  /*2fe70*/  UMOV UR4, 0xffffffff ;  /* 0xffffffff00047882 */ /* 0x000fe20000000000 */
[----:B-1----:R-:W-:Y:S02]  /*2fe80*/  VIADD R3, R3, 0xffffffff ;  /* 0xffffffff03037836 */ /* 0x002fe40000000000 */
[----:B------:R-:W-:Y:S05]  /*2fe90*/  BRA.DIV UR4, `(.L_x_2899) ;  /* 0x00000036049c7947 */ /* 0x000fea000b800000 */
[----:B------:R1:W2:Y:S02]  /*2fea0*/  SHFL.IDX PT, R3, R7, R3, 0x1f ;  /* 0x00001f0307037589 */ /* 0x0002a400000e0000 */
.L_x_3011:
[----:B--2---:R-:W-:-:S07]  /*2feb0*/  IMAD.MOV.U32 R8, RZ, RZ, R3 ;  /* 0x000000ffff087224 */ /* 0x004fce00078e0003 */
.L_x_2898:
        /* <DEDUP_REMOVED lines=10> */
[----:B-1----:R-:W-:-:S05]  /*2ff60*/  IADD3 R2, RZ, -R3, RZ ;  /* 0x80000003ff027210 */ /* 0x002fca0007ffe0ff */
        /* <DEDUP_REMOVED lines=19> */
[----:B-1----:R-:W-:-:S05]  /*300a0*/  IADD3 R2, RZ, -R3, RZ ;  /* 0x80000003ff027210 */ /* 0x002fca0007ffe0ff */
[----:B0-----:R-:W-:Y:S02]  /*300b0*/  IMAD R7, R2, R5, RZ ;  /* 0x0000000502077224 */ /* 0x001fe400078e02ff */
[----:B------:R-:W-:-:S04]  /*300c0*/  IMAD.MOV.U32 R2, RZ, RZ, RZ ;  /* 0x000000ffff027224 */ /* 0x000fc800078e00ff */
[----:B------:R-:W-:Y:S01]  /*300d0*/  IMAD.HI.U32 R7, R3, R7, R2 ;  /* 0x0000000703077227 */ /* 0x000fe200078e0002 */
[----:B------:R-:W-:-:S03]  /*300e0*/  LOP3.LUT R2, R0, R4, RZ, 0x3c, !PT ;  /* 0x0000000400027212 */ /* 0x000fc600078e3cff */
[----:B------:R-:W-:Y:S01]  /*300f0*/  IMAD.MOV.U32 R3, RZ, RZ, R8 ;  /* 0x000000ffff037224 */ /* 0x000fe200078e0008 */
[----:B------:R-:W-:Y:S02]  /*30100*/  ISETP.GE.AND P2, PT, R2, RZ, PT ;  /* 0x000000ff0200720c */ /* 0x000fe40003f46270 */
[----:B------:R-:W-:-:S05]  /*30110*/  IABS R8, R6 ;  /* 0x0000000600087213 */ /* 0x000fca0000000000 */
[----:B------:R-:W-:-:S06]  /*30120*/  IMAD.MOV R8, RZ, RZ, -R8 ;  /* 0x000000ffff087224 */ /* 0x000fcc00078e0a08 */
        /* <DEDUP_REMOVED lines=14> */
[----:B------:R-:W-:-:S10]  /*30210*/  @P0 IADD3 R7, R7, 0x1, RZ ;  /* 0x0000000107070810 */ /* 0x000fd40007ffe0ff */
        /* <DEDUP_REMOVED lines=8> */
.L_x_2900:
        /* <DEDUP_REMOVED lines=8> */
[----:B0-----:R-:W-:-:S06]  /*30320*/  IADD3 R6, R6, 0xffffffe, RZ ;  /* 0x0ffffffe06067810 */ /* 0x001fcc0007ffe0ff */
        /* <DEDUP_REMOVED lines=19> */
[----:B------:R-:W-:-:S05]  /*30460*/  @!P1 LOP3.LUT R6, RZ, R5, RZ, 0x33, !PT ;  /* 0x00000005ff069212 */ /* 0x000fca00078e33ff */
[----:B------:R-:W-:Y:S01]  /*30470*/  IMAD R7, R3, R6, RZ ;  /* 0x0000000603077224 */ /* 0x000fe200078e02ff */
[----:B------:R-:W-:-:S03]  /*30480*/  IADD3 R6, -R6, RZ, RZ ;  /* 0x000000ff06067210 */ /* 0x000fc60007ffe1ff */
        /* <DEDUP_REMOVED lines=32> */
.L_x_2901:
[----:B------:R-:W-:-:S04]  /*30690*/  LOP3.LUT R0, RZ, R0, RZ, 0x33, !PT ;  /* 0x00000000ff007212 */ /* 0x000fc800078e33ff */
[----:B------:R-:W-:-:S05]  /*306a0*/  IADD3 R0, R4, R0, RZ ;  /* 0x0000000004007210 */ /* 0x000fca0007ffe0ff */
[----:B------:R2:W-:Y:S01]  /*306b0*/  STL [R1+0x4], R0 ;  /* 0x0000040001007387 */ /* 0x0005e20000100800 */
[----:B------:R-:W-:Y:S05]  /*306c0*/  BRA `(.L_x_2902) ;  /* 0x0000000000287947 */ /* 0x000fea0003800000 */
.L_x_2894:
        /* <DEDUP_REMOVED lines=10> */
.L_x_2902:
        /* <DEDUP_REMOVED lines=10> */
[----:B---3--:R-:W-:Y:S02]  /*30810*/  MOV R7, R2 ;  /* 0x0000000200077202 */ /* 0x008fe40000000f00 */
[----:B------:R-:W-:Y:S01]  /*30820*/  @!P0 MOV R2, 0x400 ;  /* 0x0000040000028802 */ /* 0x000fe20000000f00 */
[----:B----4-:R-:W-:-:S03]  /*30830*/  IMAD.MOV.U32 R6, RZ, RZ, R3 ;  /* 0x000000ffff067224 */ /* 0x010fc600078e0003 */
[----:B0-----:R-:W-:-:S05]  /*30840*/  @!P0 LEA R18, R0, R2, 0x18 ;  /* 0x0000000200128211 */ /* 0x001fca00078ec0ff */
[----:B-----5:R0:W-:Y:S01]  /*30850*/  @!P0 STS.128 [R18+0x368d0], R4 ;  /* 0x0368d00412008388 */ /* 0x0201e20000000c00 */
[----:B------:R-:W-:Y:S06]  /*30860*/  BAR.ARV 0x5, 0x180 ;  /* 0x0146000000007b1d */ /* 0x000fec0000002000 */
.L_x_2891:
[----:B------:R-:W2:Y:S01]  /*30870*/  LDL R0, [R1+0xc] ;  /* 0x00000c0001007983 */ /* 0x000ea20000100800 */
[----:B------:R-:W-:Y:S02]  /*30880*/  ULDC UR4, c[0x0][0xc3c] ;  /* 0x00030f0000047ab9 */ /* 0x000fe40000000800 */
[----:B--2---:R-:W-:-:S13]  /*30890*/  ISETP.GE.AND P0, PT, R0, UR4, PT ;  /* 0x0000000400007c0c */ /* 0x004fda000bf06270 */
[----:B------:R-:W-:Y:S05]  /*308a0*/  @!P0 BRA `(.L_x_2903) ;  /* 0xffffff8400848947 */ /* 0x000fea000383ffff */
[----:B------:R-:W-:Y:S05]  /*308b0*/  BSYNC B8 ;  /* 0x0000000000087941 */ /* 0x000fea0003800000 */
.L_x_2753:
[----:B--2---:R-:W2:Y:S01]  /*308c0*/  LDL.LU R0, [R1+0x64] ;  /* 0x0000640001007983 */ /* 0x004ea20000300800 */
        /* <DEDUP_REMOVED lines=11> */
.L_x_3012:
[----:B------:R-:W-:Y:S05]  /*30980*/  BSYNC B0 ;  /* 0x0000000000007941 */ /* 0x000fea0003800000 */
.L_x_2904:
[----:B------:R-:W-:-:S03]  /*30990*/  UMOV UR4, 0xffffffff ;  /* 0xffffffff00047882 */ /* 0x000fc60000000000 */
[----:B------:R-:W-:Y:S05]  /*309a0*/  BRA.DIV UR4, `(.L_x_2906) ;  /* 0x0000002e04187947 */ /* 0x000fea000b800000 */
[----:B------:R-:W1:Y:S02]  /*309b0*/  S2R R2, SR_TID.X ;  /* 0x0000000000027919 */ /* 0x000e640000002100 */
[----:B-1----:R-:W-:-:S04]  /*309c0*/  SHF.R.U32.HI R2, RZ, 0x5, R2 ;  /* 0x00000005ff027819 */ /* 0x002fc80000011602 */
[----:B------:R-:W-:-:S05]  /*309d0*/  LOP3.LUT R2, R2, 0x3, RZ, 0xc0, !PT ;  /* 0x0000000302027812 */ /* 0x000fca00078ec0ff */
[----:B------:R1:W2:Y:S02]  /*309e0*/  SHFL.IDX PT, R14, R2, RZ, 0x1f ;  /* 0x00001fff020e7589 */ /* 0x0002a400000e0000 */
.L_x_3015:
[----:B--2---:R-:W-:-:S13]  /*309f0*/  ISETP.NE.AND P0, PT, R14, RZ, PT ;  /* 0x000000ff0e00720c */ /* 0x004fda0003f05270 */
[----:B------:R-:W-:Y:S05]  /*30a00*/  @P0 BRA `(.L_x_2512) ;  /* 0x0000000000940947 */ /* 0x000fea0003800000 */
[----:B------:R-:W-:-:S03]  /*30a10*/  UMOV UR4, 0xffffffff ;  /* 0xffffffff00047882 */ /* 0x000fc60000000000 */
[----:B------:R-:W-:Y:S05]  /*30a20*/  BRA.DIV UR4, `(.L_x_2907) ;  /* 0x0000002e042c7947 */ /* 0x000fea000b800000 */
[----:B------:R-:W-:-:S13]  /*30a30*/  ELECT P6, URZ, PT ;  /* 0x00000000003f782f */ /* 0x000fda00038c0000 */
.L_x_3018:
        /* <DEDUP_REMOVED lines=8> */
.L_x_2908:
[----:B------:R-:W2:Y:S01]  /*30ac0*/  LDL.LU R7, [R1+0x14] ;  /* 0x0000140001077983 */ /* 0x000ea20000300800 */
[----:B------:R-:W-:Y:S02]  /*30ad0*/  VIADD R2, R0, 0x36840 ;  /* 0x0003684000027836 */ /* 0x000fe40000000000 */
[----:B0-----:R-:W-:-:S03]  /*30ae0*/  VIADD R3, R19, 0x1 ;  /* 0x0000000113037836 */ /* 0x001fc60000000000 */
[----:B------:R-:W-:Y:S02]  /*30af0*/  LEA R6, R19, R2, 0x3 ;  /* 0x0000000213067211 */ /* 0x000fe400078e18ff */
        /* <DEDUP_REMOVED lines=9> */
.L_x_3019:
[----:B------:R-:W1:Y:S02]  /*30b90*/  SYNCS.PHASECHK.TRANS64.TRYWAIT P0, [R7+URZ], R2 ;  /* 0x00000002070075a7 */ /* 0x000e64000800017f */
[----:B-1----:R-:W-:Y:S05]  /*30ba0*/  @!P0 BRA `(.L_x_2910) ;  /* 0x0000002c00008947 */ /* 0x002fea0003800000 */
.L_x_3020:
[----:B------:R-:W-:Y:S05]  /*30bb0*/  @!P2 BRA `(.L_x_2911) ;  /* 0x000000000004a947 */ /* 0x000fea0003800000 */
[----:B------:R-:W-:Y:S01]  /*30bc0*/  BPT.TRAP 0x1 ;  /* 0x000000040000795c */ /* 0x000fe20000300000 */
.L_x_2911:
[----:B------:R-:W-:-:S04]  /*30bd0*/  VIADD R0, R0, 0x36860 ;  /* 0x0003686000007836 */ /* 0x000fc80000000000 */
[----:B------:R-:W-:-:S04]  /*30be0*/  IMAD R4, R19, 0x8, R0 ;  /* 0x0000000813047824 */ /* 0x000fc800078e0200 */
[----:B------:R-:W2:Y:S02]  /*30bf0*/  SYNCS.PHASECHK.TRANS64.TRYWAIT P0, [R4+URZ], R5 ;  /* 0x00000005040075a7 */ /* 0x000ea4000800017f */
[----:B--2---:R-:W-:Y:S05]  /*30c00*/  @!P0 BRA `(.L_x_2912) ;  /* 0x0000002800fc8947 */ /* 0x004fea0003800000 */
.L_x_3021:
[----:B------:R-:W-:-:S07]  /*30c10*/  LEA R3, R3, R0, 0x3 ;  /* 0x0000000003037211 */ /* 0x000fce00078e18ff */
.L_x_2913:
[----:B---3--:R3:W4:Y:S02]  /*30c20*/  SYNCS.PHASECHK.TRANS64.TRYWAIT P0, [R3+URZ], R2 ;  /* 0x00000002030075a7 */ /* 0x008724000800017f */
[----:B----4-:R-:W-:Y:S05]  /*30c30*/  @!P0 NANOSLEEP.SYNCS 0x989680 ;  /* 0x009896800000895d */ /* 0x010fea0003900000 */
[----:B------:R-:W4:Y:S02]  /*30c40*/  @!P0 SYNCS.PHASECHK.TRANS64 P0, [R3+URZ], R2 ;  /* 0x00000002030085a7 */ /* 0x000f24000800007f */
[----:B----4-:R-:W-:Y:S05]  /*30c50*/  @!P0 BRA `(.L_x_2913) ;  /* 0xfffffffc00f08947 */ /* 0x010fea000383ffff */
.L_x_2512:
[----:B------:R-:W-:Y:S05]  /*30c60*/  BSYNC B9 ;  /* 0x0000000000097941 */ /* 0x000fea0003800000 */
.L_x_2509:
[----:B------:R-:W-:Y:S05]  /*30c70*/  EXIT ;  /* 0x000000000000794d */ /* 0x000fea0003800000 */
.L_x_2532:
[----:B0-----:R0:W1:Y:S02]  /*30c80*/  SYNCS.PHASECHK.TRANS64.TRYWAIT P5, [R43+URZ+0x36890], R100 ;  /* 0x036890642b0075a7 */ /* 0x00106400080a017f */
[----:B-1----:R-:W-:Y:S05]  /*30c90*/  @!P5 NANOSLEEP.SYNCS 0x989680 ;  /* 0x009896800000d95d */ /* 0x002fea0003900000 */
[----:B------:R-:W1:Y:S02]  /*30ca0*/  @!P5 SYNCS.PHASECHK.TRANS64 P5, [R43+URZ+0x36890], R100 ;  /* 0x036890642b00d5a7 */ /* 0x000e6400080a007f */
[----:B-1----:R-:W-:Y:S05]  /*30cb0*/  @!P5 BRA `(.L_x_2532) ;  /* 0xfffffffc00f0d947 */ /* 0x002fea000383ffff */
[----:B------:R-:W-:Y:S05]  /*30cc0*/  BRA `(.L_x_2914) ;  /* 0xfffffd2c00707947 */ /* 0x000fea000383ffff */
.L_x_2586:
[----:B-1----:R1:W3:Y:S02]  /*30cd0*/  SYNCS.PHASECHK.TRANS64.TRYWAIT P5, [R43+URZ+0x36890], R100 ;  /* 0x036890642b0075a7 */ /* 0x0022e400080a017f */
[----:B---3--:R-:W-:Y:S05]  /*30ce0*/  @!P5 NANOSLEEP.SYNCS 0x989680 ;  /* 0x009896800000d95d */ /* 0x008fea0003900000 */
[----:B------:R-:W3:Y:S02]  /*30cf0*/  @!P5 SYNCS.PHASECHK.TRANS64 P5, [R43+URZ+0x36890], R100 ;  /* 0x036890642b00d5a7 */ /* 0x000ee400080a007f */
[----:B---3--:R-:W-:Y:S05]  /*30d00*/  @!P5 BRA `(.L_x_2586) ;  /* 0xfffffffc00f0d947 */ /* 0x008fea000383ffff */
[----:B------:R-:W-:Y:S05]  /*30d10*/  BRA `(.L_x_2915) ;  /* 0xfffffd6000407947 */ /* 0x000fea000383ffff */
.L_x_2611:
[----:B-1----:R1:W2:Y:S02]  /*30d20*/  SYNCS.PHASECHK.TRANS64.TRYWAIT P3, [R43+URZ+0x36890], R100 ;  /* 0x036890642b0075a7 */ /* 0x0022a4000806017f */
[----:B--2---:R-:W-:Y:S05]  /*30d30*/  @!P3 NANOSLEEP.SYNCS 0x989680 ;  /* 0x009896800000b95d */ /* 0x004fea0003900000 */
[----:B------:R-:W2:Y:S02]  /*30d40*/  @!P3 SYNCS.PHASECHK.TRANS64 P3, [R43+URZ+0x36890], R100 ;  /* 0x036890642b00b5a7 */ /* 0x000ea4000806007f */
[----:B--2---:R-:W-:Y:S05]  /*30d50*/  @!P3 BRA `(.L_x_2611) ;  /* 0xfffffffc00f0b947 */ /* 0x004fea000383ffff */
[----:B------:R-:W-:Y:S05]  /*30d60*/  BRA `(.L_x_2916) ;  /* 0xfffffd9000507947 */ /* 0x000fea000383ffff */
.L_x_2617:
[----:B0-----:R0:W1:Y:S02]  /*30d70*/  SYNCS.PHASECHK.TRANS64.TRYWAIT P2, [R43+URZ+0x368b0], R100 ;  /* 0x0368b0642b0075a7 */ /* 0x001064000804017f */
[----:B-1----:R-:W-:Y:S05]  /*30d80*/  @!P2 NANOSLEEP.SYNCS 0x989680 ;  /* 0x009896800000a95d */ /* 0x002fea0003900000 */
[----:B------:R-:W1:Y:S02]  /*30d90*/  @!P2 SYNCS.PHASECHK.TRANS64 P2, [R43+URZ+0x368b0], R100 ;  /* 0x0368b0642b00a5a7 */ /* 0x000e64000804007f */
[----:B-1----:R-:W-:Y:S05]  /*30da0*/  @!P2 BRA `(.L_x_2617) ;  /* 0xfffffffc00f0a947 */ /* 0x002fea000383ffff */
[----:B------:R-:W-:Y:S05]  /*30db0*/  BRA `(.L_x_2917) ;  /* 0xfffffd9400687947 */ /* 0x000fea000383ffff */
.L_x_2637:
        /* <DEDUP_REMOVED lines=8> */
.L_x_2919:
[----:B------:R-:W-:Y:S05]  /*30e40*/  BSYNC B1 ;  /* 0x0000000000017941 */ /* 0x000fea0003800000 */
.L_x_2918:
        /* <DEDUP_REMOVED lines=8> */
.L_x_2920:
[----:B------:R-:W-:Y:S01]  /*30ed0*/  IMAD.MOV.U32 R13, RZ, RZ, R63 ;  /* 0x000000ffff0d7224 */ /* 0x000fe200078e003f */
[----:B------:R-:W-:-:S07]  /*30ee0*/  MOV R6, R14 ;  /* 0x0000000e00067202 */ /* 0x000fce0000000f00 */
[----:B------:R-:W-:Y:S05]  /*30ef0*/  WARPSYNC.COLLECTIVE R15, `(.L_x_2921) ;  /* 0x000000000f087348 */ /* 0x000fea0003c00000 */
[----:B------:R0:W1:Y:S02]  /*30f00*/  SHFL.IDX P6, R14, R13, R12, R11 ;  /* 0x0000000c0d0e7389 */ /* 0x00006400000c000b */
[----:B01----:R-:W-:Y:S01]  /*30f10*/  ENDCOLLECTIVE ;  /* 0x000000000000791b */ /* 0x003fe20003800000 */
.L_x_2921:
[----:B------:R-:W-:Y:S02]  /*30f20*/  IMAD.MOV.U32 R13, RZ, RZ, R3 ;  /* 0x000000ffff0d7224 */ /* 0x000fe400078e0003 */
[----:B------:R-:W-:-:S07]  /*30f30*/  IMAD.MOV.U32 R7, RZ, RZ, R14 ;  /* 0x000000ffff077224 */ /* 0x000fce00078e000e */
[----:B------:R-:W-:Y:S05]  /*30f40*/  WARPSYNC.COLLECTIVE R15, `(.L_x_2922) ;  /* 0x000000000f087348 */ /* 0x000fea0003c00000 */
[----:B------:R0:W1:Y:S02]  /*30f50*/  SHFL.IDX P6, R14, R13, R12, R11 ;  /* 0x0000000c0d0e7389 */ /* 0x00006400000c000b */
[----:B01----:R-:W-:Y:S01]  /*30f60*/  ENDCOLLECTIVE ;  /* 0x000000000000791b */ /* 0x003fe20003800000 */
.L_x_2922:
[----:B------:R-:W-:Y:S05]  /*30f70*/  BRA `(.L_x_2923) ;  /* 0xfffffda800347947 */ /* 0x000fea000383ffff */
.L_x_2640:
[----:B------:R-:W-:Y:S01]  /*30f80*/  BSSY B1, `(.L_x_2924) ;  /* 0x0000008000017945 */ /* 0x000fe20003800000 */
[----:B------:R-:W-:Y:S01]  /*30f90*/  IMAD.MOV.U32 R13, RZ, RZ, R0 ;  /* 0x000000ffff0d7224 */ /* 0x000fe200078e0000 */
[----:B------:R-:W-:Y:S01]  /*30fa0*/  MOV R12, 0x1 ;  /* 0x00000001000c7802 */ /* 0x000fe20000000f00 */
[----:B------:R-:W-:Y:S02]  /*30fb0*/  IMAD.MOV.U32 R11, RZ, RZ, 0x1c1f ;  /* 0x00001c1fff0b7424 */ /* 0x000fe400078e00ff */
[----:B------:R-:W-:-:S07]  /*30fc0*/  IMAD.MOV.U32 R15, RZ, RZ, -0x1 ;  /* 0xffffffffff0f7424 */ /* 0x000fce00078e00ff */
[----:B0---4-:R-:W-:Y:S05]  /*30fd0*/  WARPSYNC.COLLECTIVE R15, `(.L_x_2925) ;  /* 0x000000000f087348 */ /* 0x011fea0003c00000 */
[----:B----4-:R1:W2:Y:S02]  /*30fe0*/  SHFL.IDX P6, R14, R13, R12, R11 ;  /* 0x0000000c0d0e7389 */ /* 0x0102a400000c000b */
[----:B012---:R-:W-:Y:S01]  /*30ff0*/  ENDCOLLECTIVE ;  /* 0x000000000000791b */ /* 0x007fe20003800000 */
.L_x_2925:
[----:B------:R-:W-:Y:S05]  /*31000*/  BSYNC B1 ;  /* 0x0000000000017941 */ /* 0x000fea0003800000 */
.L_x_2924:
        /* <DEDUP_REMOVED lines=8> */
.L_x_2926:
[----:B------:R-:W-:Y:S02]  /*31090*/  IMAD.MOV.U32 R13, RZ, RZ, R63 ;  /* 0x000000ffff0d7224 */ /* 0x000fe400078e003f */
[----:B------:R-:W-:-:S07]  /*310a0*/  IMAD.MOV.U32 R69, RZ, RZ, R14 ;  /* 0x000000ffff457224 */ /* 0x000fce00078e000e */
[----:B------:R-:W-:Y:S05]  /*310b0*/  WARPSYNC.COLLECTIVE R15, `(.L_x_2927) ;  /* 0x000000000f087348 */ /* 0x000fea0003c00000 */
[----:B------:R0:W1:Y:S02]  /*310c0*/  SHFL.IDX P6, R14, R13, R12, R11 ;  /* 0x0000000c0d0e7389 */ /* 0x00006400000c000b */
[----:B01----:R-:W-:Y:S01]  /*310d0*/  ENDCOLLECTIVE ;  /* 0x000000000000791b */ /* 0x003fe20003800000 */
.L_x_2927:
[----:B------:R-:W-:Y:S01]  /*310e0*/  IMAD.MOV.U32 R13, RZ, RZ, R3 ;  /* 0x000000ffff0d7224 */ /* 0x000fe200078e0003 */
[----:B------:R-:W-:-:S07]  /*310f0*/  MOV R63, R14 ;  /* 0x0000000e003f7202 */ /* 0x000fce0000000f00 */
[----:B------:R-:W-:Y:S05]  /*31100*/  WARPSYNC.COLLECTIVE R15, `(.L_x_2928) ;  /* 0x000000000f087348 */ /* 0x000fea0003c00000 */
[----:B------:R0:W1:Y:S02]  /*31110*/  SHFL.IDX P6, R14, R13, R12, R11 ;  /* 0x0000000c0d0e7389 */ /* 0x00006400000c000b */
[----:B01----:R-:W-:Y:S01]  /*31120*/  ENDCOLLECTIVE ;  /* 0x000000000000791b */ /* 0x003fe20003800000 */
.L_x_2928:
[----:B------:R-:W-:Y:S01]  /*31130*/  IMAD.MOV.U32 R62, RZ, RZ, R14 ;  /* 0x000000ffff3e7224 */ /* 0x000fe200078e000e */
[----:B------:R-:W-:Y:S06]  /*31140*/  BRA `(.L_x_2929) ;  /* 0xfffffdac00cc7947 */ /* 0x000fec000383ffff */
.L_x_2644:
[----:B0-----:R0:W1:Y:S02]  /*31150*/  SYNCS.PHASECHK.TRANS64.TRYWAIT P0, [R16+URZ+0x36800], R5 ;  /* 0x03680005100075a7 */ /* 0x001064000800017f */
[----:B-1----:R-:W-:Y:S05]  /*31160*/  @!P0 NANOSLEEP.SYNCS 0x989680 ;  /* 0x009896800000895d */ /* 0x002fea0003900000 */
[----:B------:R-:W1:Y:S02]  /*31170*/  @!P0 SYNCS.PHASECHK.TRANS64 P0, [R16+URZ+0x36800], R5 ;  /* 0x03680005100085a7 */ /* 0x000e64000800007f */
[----:B-1----:R-:W-:Y:S05]  /*31180*/  @!P0 BRA `(.L_x_2644) ;  /* 0xfffffffc00f08947 */ /* 0x002fea000383ffff */
[----:B------:R-:W-:Y:S05]  /*31190*/  BRA `(.L_x_2930) ;  /* 0xfffffdb400f47947 */ /* 0x000fea000383ffff */
.L_x_2668:
        /* <DEDUP_REMOVED lines=8> */
.L_x_2932:
[----:B------:R-:W-:Y:S05]  /*31220*/  BSYNC B1 ;  /* 0x0000000000017941 */ /* 0x000fea0003800000 */
.L_x_2931:
        /* <DEDUP_REMOVED lines=8> */
.L_x_2933:
[----:B------:R-:W-:Y:S02]  /*312b0*/  IMAD.MOV.U32 R9, RZ, RZ, R5 ;  /* 0x000000ffff097224 */ /* 0x000fe400078e0005 */
[----:B------:R-:W-:Y:S02]  /*312c0*/  IMAD.MOV.U32 R13, RZ, RZ, R71 ;  /* 0x000000ffff0d7224 */ /* 0x000fe400078e0047 */
[----:B------:R-:W-:-:S07]  /*312d0*/  IMAD.MOV.U32 R4, RZ, RZ, R14 ;  /* 0x000000ffff047224 */ /* 0x000fce00078e000e */
[----:B------:R-:W-:Y:S05]  /*312e0*/  WARPSYNC.COLLECTIVE R15, `(.L_x_2934) ;  /* 0x000000000f087348 */ /* 0x000fea0003c00000 */
[----:B------:R0:W1:Y:S02]  /*312f0*/  SHFL.IDX P6, R14, R13, R12, R11 ;  /* 0x0000000c0d0e7389 */ /* 0x00006400000c000b */
[----:B01----:R-:W-:Y:S01]  /*31300*/  ENDCOLLECTIVE ;  /* 0x000000000000791b */ /* 0x003fe20003800000 */
.L_x_2934:
[----:B------:R-:W-:Y:S01]  /*31310*/  IMAD.MOV.U32 R8, RZ, RZ, R4 ;  /* 0x000000ffff087224 */ /* 0x000fe200078e0004 */
[----:B------:R-:W-:Y:S01]  /*31320*/  MOV R13, R70 ;  /* 0x00000046000d7202 */ /* 0x000fe20000000f00 */
[----:B------:R-:W-:-:S07]  /*31330*/  IMAD.MOV.U32 R7, RZ, RZ, R14 ;  /* 0x000000ffff077224 */ /* 0x000fce00078e000e */
[----:B------:R-:W-:Y:S05]  /*31340*/  WARPSYNC.COLLECTIVE R15, `(.L_x_2935) ;  /* 0x000000000f087348 */ /* 0x000fea0003c00000 */
[----:B------:R0:W1:Y:S02]  /*31350*/  SHFL.IDX P6, R14, R13, R12, R11 ;  /* 0x0000000c0d0e7389 */ /* 0x00006400000c000b */
[----:B01----:R-:W-:Y:S01]  /*31360*/  ENDCOLLECTIVE ;  /* 0x000000000000791b */ /* 0x003fe20003800000 */
.L_x_2935:
[----:B------:R-:W-:Y:S05]  /*31370*/  BRA `(.L_x_2936) ;  /* 0xfffffdd800e87947 */ /* 0x000fea000383ffff */
.L_x_2671:
        /* <DEDUP_REMOVED lines=8> */
.L_x_2938:
[----:B------:R-:W-:Y:S05]  /*31400*/  BSYNC B1 ;  /* 0x0000000000017941 */ /* 0x000fea0003800000 */
.L_x_2937:
        /* <DEDUP_REMOVED lines=8> */
.L_x_2939:
[----:B------:R-:W-:Y:S02]  /*31490*/  IMAD.MOV.U32 R13, RZ, RZ, R71 ;  /* 0x000000ffff0d7224 */ /* 0x000fe400078e0047 */
[----:B------:R-:W-:-:S07]  /*314a0*/  IMAD.MOV.U32 R62, RZ, RZ, R14 ;  /* 0x000000ffff3e7224 */ /* 0x000fce00078e000e */
[----:B------:R-:W-:Y:S05]  /*314b0*/  WARPSYNC.COLLECTIVE R15, `(.L_x_2940) ;  /* 0x000000000f087348 */ /* 0x000fea0003c00000 */
[----:B------:R0:W1:Y:S02]  /*314c0*/  SHFL.IDX P6, R14, R13, R12, R11 ;  /* 0x0000000c0d0e7389 */ /* 0x00006400000c000b */
[----:B01----:R-:W-:Y:S01]  /*314d0*/  ENDCOLLECTIVE ;  /* 0x000000000000791b */ /* 0x003fe20003800000 */
.L_x_2940:
[----:B------:R-:W-:Y:S01]  /*314e0*/  MOV R13, R70 ;  /* 0x00000046000d7202 */ /* 0x000fe20000000f00 */
[----:B------:R-:W-:-:S07]  /*314f0*/  IMAD.MOV.U32 R71, RZ, RZ, R14 ;  /* 0x000000ffff477224 */ /* 0x000fce00078e000e */
[----:B------:R-:W-:Y:S05]  /*31500*/  WARPSYNC.COLLECTIVE R15, `(.L_x_2941) ;  /* 0x000000000f087348 */ /* 0x000fea0003c00000 */
[----:B------:R0:W1:Y:S02]  /*31510*/  SHFL.IDX P6, R14, R13, R12, R11 ;  /* 0x0000000c0d0e7389 */ /* 0x00006400000c000b */
[----:B01----:R-:W-:Y:S01]  /*31520*/  ENDCOLLECTIVE ;  /* 0x000000000000791b */ /* 0x003fe20003800000 */
.L_x_2941:
[----:B------:R-:W-:Y:S01]  /*31530*/  IMAD.MOV.U32 R70, RZ, RZ, R14 ;  /* 0x000000ffff467224 */ /* 0x000fe200078e000e */
[----:B------:R-:W-:Y:S06]  /*31540*/  BRA `(.L_x_2942) ;  /* 0xfffffddc00f87947 */ /* 0x000fec000383ffff */
.L_x_2675:
[----:B0-----:R0:W1:Y:S02]  /*31550*/  SYNCS.PHASECHK.TRANS64.TRYWAIT P0, [R16+URZ+0x36800], R61 ;  /* 0x0368003d100075a7 */ /* 0x001064000800017f */
[----:B-1----:R-:W-:Y:S05]  /*31560*/  @!P0 NANOSLEEP.SYNCS 0x989680 ;  /* 0x009896800000895d */ /* 0x002fea0003900000 */
[----:B------:R-:W1:Y:S02]  /*31570*/  @!P0 SYNCS.PHASECHK.TRANS64 P0, [R16+URZ+0x36800], R61 ;  /* 0x0368003d100085a7 */ /* 0x000e64000800007f */
[----:B-1----:R-:W-:Y:S05]  /*31580*/  @!P0 BRA `(.L_x_2675) ;  /* 0xfffffffc00f08947 */ /* 0x002fea000383ffff */
[----:B------:R-:W-:Y:S05]  /*31590*/  BRA `(.L_x_2943) ;  /* 0xfffffde400587947 */ /* 0x000fea000383ffff */
.L_x_2689:
[----:B-1----:R1:W2:Y:S02]  /*315a0*/  SYNCS.PHASECHK.TRANS64.TRYWAIT P2, [R0+URZ+0x36830], R3 ;  /* 0x03683003000075a7 */ /* 0x0022a4000804017f */
[----:B--2---:R-:W-:Y:S05]  /*315b0*/  @!P2 NANOSLEEP.SYNCS 0x989680 ;  /* 0x009896800000a95d */ /* 0x004fea0003900000 */
[----:B------:R-:W2:Y:S02]  /*315c0*/  @!P2 SYNCS.PHASECHK.TRANS64 P2, [R0+URZ+0x36830], R3 ;  /* 0x036830030000a5a7 */ /* 0x000ea4000804007f */
[----:B--2---:R-:W-:Y:S05]  /*315d0*/  @!P2 BRA `(.L_x_2689) ;  /* 0xfffffffc00f0a947 */ /* 0x004fea000383ffff */
[----:B------:R-:W-:Y:S05]  /*315e0*/  BRA `(.L_x_2688) ;  /* 0xfffffe0c00a07947 */ /* 0x000fea000383ffff */
.L_x_2696:
[----:B-1----:R1:W2:Y:S02]  /*315f0*/  SYNCS.PHASECHK.TRANS64.TRYWAIT P3, [R13+URZ+0x36830], R4 ;  /* 0x036830040d0075a7 */ /* 0x0022a4000806017f */
[----:B--2---:R-:W-:Y:S05]  /*31600*/  @!P3 NANOSLEEP.SYNCS 0x989680 ;  /* 0x009896800000b95d */ /* 0x004fea0003900000 */
[----:B------:R-:W2:Y:S02]  /*31610*/  @!P3 SYNCS.PHASECHK.TRANS64 P3, [R13+URZ+0x36830], R4 ;  /* 0x036830040d00b5a7 */ /* 0x000ea4000806007f */
[----:B--2---:R-:W-:Y:S05]  /*31620*/  @!P3 BRA `(.L_x_2696) ;  /* 0xfffffffc00f0b947 */ /* 0x004fea000383ffff */
[----:B------:R-:W-:Y:S05]  /*31630*/  BRA `(.L_x_2695) ;  /* 0xfffffe6400687947 */ /* 0x000fea000383ffff */
.L_x_2701:
[----:B-1----:R1:W2:Y:S02]  /*31640*/  SYNCS.PHASECHK.TRANS64.TRYWAIT P3, [R11+URZ+0x36850], R0 ;  /* 0x036850000b0075a7 */ /* 0x0022a4000806017f */
[----:B--2---:R-:W-:Y:S05]  /*31650*/  @!P3 NANOSLEEP.SYNCS 0x989680 ;  /* 0x009896800000b95d */ /* 0x004fea0003900000 */
[----:B------:R-:W2:Y:S02]  /*31660*/  @!P3 SYNCS.PHASECHK.TRANS64 P3, [R11+URZ+0x36850], R0 ;  /* 0x036850000b00b5a7 */ /* 0x000ea4000806007f */
[----:B--2---:R-:W-:Y:S05]  /*31670*/  @!P3 BRA `(.L_x_2701) ;  /* 0xfffffffc00f0b947 */ /* 0x004fea000383ffff */
[----:B------:R-:W-:Y:S05]  /*31680*/  BRA `(.L_x_2700) ;  /* 0xfffffe9c00287947 */ /* 0x000fea000383ffff */
.L_x_2709:
[----:B-1----:R1:W2:Y:S02]  /*31690*/  SYNCS.PHASECHK.TRANS64.TRYWAIT P2, [R4+URZ+0x36830], R5 ;  /* 0x03683005040075a7 */ /* 0x0022a4000804017f */
[----:B--2---:R-:W-:Y:S05]  /*316a0*/  @!P2 NANOSLEEP.SYNCS 0x989680 ;  /* 0x009896800000a95d */ /* 0x004fea0003900000 */
[----:B------:R-:W2:Y:S02]  /*316b0*/  @!P2 SYNCS.PHASECHK.TRANS64 P2, [R4+URZ+0x36830], R5 ;  /* 0x036830050400a5a7 */ /* 0x000ea4000804007f */
[----:B--2---:R-:W-:Y:S05]  /*316c0*/  @!P2 BRA `(.L_x_2709) ;  /* 0xfffffffc00f0a947 */ /* 0x004fea000383ffff */
[----:B------:R-:W-:Y:S05]  /*316d0*/  BRA `(.L_x_2708) ;  /* 0xfffffec000987947 */ /* 0x000fea000383ffff */
.L_x_2714:
[----:B-1----:R1:W2:Y:S02]  /*316e0*/  SYNCS.PHASECHK.TRANS64.TRYWAIT P2, [R11+URZ+0x36850], R0 ;  /* 0x036850000b0075a7 */ /* 0x0022a4000804017f */
[----:B--2---:R-:W-:Y:S05]  /*316f0*/  @!P2 NANOSLEEP.SYNCS 0x989680 ;  /* 0x009896800000a95d */ /* 0x004fea0003900000 */
[----:B------:R-:W2:Y:S02]  /*31700*/  @!P2 SYNCS.PHASECHK.TRANS64 P2, [R11+URZ+0x36850], R0 ;  /* 0x036850000b00a5a7 */ /* 0x000ea4000804007f */
[----:B--2---:R-:W-:Y:S05]  /*31710*/  @!P2 BRA `(.L_x_2714) ;  /* 0xfffffffc00f0a947 */ /* 0x004fea000383ffff */
[----:B------:R-:W-:Y:S05]  /*31720*/  BRA `(.L_x_2713) ;  /* 0xfffffef800587947 */ /* 0x000fea000383ffff */
.L_x_2720:
[----:B-1----:R1:W2:Y:S02]  /*31730*/  SYNCS.PHASECHK.TRANS64.TRYWAIT P0, [R0+URZ+0x36850], R9 ;  /* 0x03685009000075a7 */ /* 0x0022a4000800017f */
[----:B--2---:R-:W-:Y:S05]  /*31740*/  @!P0 NANOSLEEP.SYNCS 0x989680 ;  /* 0x009896800000895d */ /* 0x004fea0003900000 */
[----:B------:R-:W2:Y:S02]  /*31750*/  @!P0 SYNCS.PHASECHK.TRANS64 P0, [R0+URZ+0x36850], R9 ;  /* 0x03685009000085a7 */ /* 0x000ea4000800007f */
[----:B--2---:R-:W-:Y:S05]  /*31760*/  @!P0 BRA `(.L_x_2720) ;  /* 0xfffffffc00f08947 */ /* 0x004fea000383ffff */
[----:B------:R-:W-:Y:S05]  /*31770*/  BRA `(.L_x_2719) ;  /* 0xffffff1c00147947 */ /* 0x000fea000383ffff */
.L_x_2761:
[----:B------:R-:W0:Y:S01]  /*31780*/  S2R R11, SR_TID.X ;  /* 0x00000000000b7919 */ /* 0x000e220000002100 */
[----:B------:R-:W-:Y:S01]  /*31790*/  BSSY B1, `(.L_x_2944) ;  /* 0x000000a000017945 */ /* 0x000fe20003800000 */
[----:B------:R-:W-:Y:S01]  /*317a0*/  IMAD.MOV.U32 R12, RZ, RZ, RZ ;  /* 0x000000ffff0c7224 */ /* 0x000fe200078e00ff */
[----:B------:R-:W-:Y:S02]  /*317b0*/  MOV R15, 0xffffffff ;  /* 0xffffffff000f7802 */ /* 0x000fe40000000f00 */
[----:B0-----:R-:W-:-:S04]  /*317c0*/  SHF.R.U32.HI R11, RZ, 0x5, R11 ;  /* 0x00000005ff0b7819 */ /* 0x001fc8000001160b */
[----:B------:R-:W-:-:S05]  /*317d0*/  LOP3.LUT R11, R11, 0x3, RZ, 0xc0, !PT ;  /* 0x000000030b0b7812 */ /* 0x000fca00078ec0ff */
[----:B------:R-:W-:Y:S02]  /*317e0*/  IMAD.MOV.U32 R13, RZ, RZ, R11 ;  /* 0x000000ffff0d7224 */ /* 0x000fe400078e000b */
[----:B------:R-:W-:-:S07]  /*317f0*/  IMAD.MOV.U32 R11, RZ, RZ, 0x1f ;  /* 0x0000001fff0b7424 */ /* 0x000fce00078e00ff */
[----:B------:R-:W-:Y:S05]  /*31800*/  WARPSYNC.COLLECTIVE R15, `(.L_x_2945) ;  /* 0x000000000f087348 */ /* 0x000fea0003c00000 */
[----:B------:R0:W1:Y:S02]  /*31810*/  SHFL.IDX P6, R14, R13, R12, R11 ;  /* 0x0000000c0d0e7389 */ /* 0x00006400000c000b */
[----:B01----:R-:W-:Y:S01]  /*31820*/  ENDCOLLECTIVE ;  /* 0x000000000000791b */ /* 0x003fe20003800000 */
.L_x_2945:
[----:B------:R-:W-:Y:S05]  /*31830*/  BSYNC B1 ;  /* 0x0000000000017941 */ /* 0x000fea0003800000 */
.L_x_2944:
[----:B------:R-:W-:Y:S05]  /*31840*/  BRA `(.L_x_2946) ;  /* 0xffffff8000647947 */ /* 0x000fea000383ffff */
.L_x_2763:
[----:B------:R-:W-:Y:S01]  /*31850*/  BSSY B1, `(.L_x_2947) ;  /* 0x0000006000017945 */ /* 0x000fe20003800000 */
[----:B------:R-:W-:-:S07]  /*31860*/  IMAD.MOV.U32 R15, RZ, RZ, -0x1 ;  /* 0xffffffffff0f7424 */ /* 0x000fce00078e00ff */
[----:B0-----:R-:W-:Y:S05]  /*31870*/  WARPSYNC.COLLECTIVE R15, `(.L_x_2948) ;  /* 0x000000000f0c7348 */ /* 0x001fea0003c00000 */
[----:B------:R-:W-:Y:S02]  /*31880*/  ELECT P6, UR62, PT ;  /* 0x00000000003e782f */ /* 0x000fe400038c0000 */
[----:B------:R-:W-:Y:S01]  /*31890*/  MOV R14, UR62 ;  /* 0x0000003e000e7c02 */ /* 0x000fe20008000f00 */
[----:B0-----:R-:W-:Y:S10]  /*318a0*/  ENDCOLLECTIVE ;  /* 0x000000000000791b */ /* 0x001ff40003800000 */
.L_x_2948:
[----:B------:R-:W-:Y:S05]  /*318b0*/  BSYNC B1 ;  /* 0x0000000000017941 */ /* 0x000fea0003800000 */
.L_x_2947:
[----:B------:R-:W-:Y:S05]  /*318c0*/  BRA `(.L_x_2762) ;  /* 0xffffff80005c7947 */ /* 0x000fea000383ffff */
.L_x_2765:
[----:B0-----:R0:W1:Y:S02]  /*318d0*/  SYNCS.PHASECHK.TRANS64.TRYWAIT P0, [R18+URZ+0x36820], R3 ;  /* 0x03682003120075a7 */ /* 0x001064000800017f */
[----:B-1----:R-:W-:Y:S05]  /*318e0*/  @!P0 NANOSLEEP.SYNCS 0x989680 ;  /* 0x009896800000895d */ /* 0x002fea0003900000 */
[----:B------:R-:W1:Y:S02]  /*318f0*/  @!P0 SYNCS.PHASECHK.TRANS64 P0, [R18+URZ+0x36820], R3 ;  /* 0x03682003120085a7 */ /* 0x000e64000800007f */
[----:B-1----:R-:W-:Y:S05]  /*31900*/  @!P0 BRA `(.L_x_2765) ;  /* 0xfffffffc00f08947 */ /* 0x002fea000383ffff */
[----:B------:R-:W-:Y:S05]  /*31910*/  BRA `(.L_x_2949) ;  /* 0xffffff80006c7947 */ /* 0x000fea000383ffff */
.L_x_2769:
[----:B-1----:R1:W2:Y:S02]  /*31920*/  SYNCS.PHASECHK.TRANS64.TRYWAIT P0, [R5+URZ+0x368a0], R9 ;  /* 0x0368a009050075a7 */ /* 0x0022a4000800017f */
[----:B--2---:R-:W-:Y:S05]  /*31930*/  @!P0 NANOSLEEP.SYNCS 0x989680 ;  /* 0x009896800000895d */ /* 0x004fea0003900000 */
[----:B------:R-:W2:Y:S02]  /*31940*/  @!P0 SYNCS.PHASECHK.TRANS64 P0, [R5+URZ+0x368a0], R9 ;  /* 0x0368a009050085a7 */ /* 0x000ea4000800007f */
[----:B--2---:R-:W-:Y:S05]  /*31950*/  @!P0 BRA `(.L_x_2769) ;  /* 0xfffffffc00f08947 */ /* 0x004fea000383ffff */
[----:B------:R-:W-:Y:S05]  /*31960*/  BRA `(.L_x_2950) ;  /* 0xffffff80008c7947 */ /* 0x000fea000383ffff */
.L_x_2776:
[----:B0-----:R0:W2:Y:S02]  /*31970*/  SYNCS.PHASECHK.TRANS64.TRYWAIT P0, [R5+URZ+0x368c0], R9 ;  /* 0x0368c009050075a7 */ /* 0x0010a4000800017f */
[----:B--2---:R-:W-:Y:S05]  /*31980*/  @!P0 NANOSLEEP.SYNCS 0x989680 ;  /* 0x009896800000895d */ /* 0x004fea0003900000 */
[----:B------:R-:W2:Y:S02]  /*31990*/  @!P0 SYNCS.PHASECHK.TRANS64 P0, [R5+URZ+0x368c0], R9 ;  /* 0x0368c009050085a7 */ /* 0x000ea4000800007f */
[----:B--2---:R-:W-:Y:S05]  /*319a0*/  @!P0 BRA `(.L_x_2776) ;  /* 0xfffffffc00f08947 */ /* 0x004fea000383ffff */
[----:B------:R-:W-:Y:S05]  /*319b0*/  BRA `(.L_x_2951) ;  /* 0xffffff84008c7947 */ /* 0x000fea000383ffff */
.L_x_2785:
[----:B0-----:R0:W1:Y:S02]  /*319c0*/  SYNCS.PHASECHK.TRANS64.TRYWAIT P1, [R7+URZ+0x368a0], R6 ;  /* 0x0368a006070075a7 */ /* 0x001064000802017f */
[----:B-1----:R-:W-:Y:S05]  /*319d0*/  @!P1 NANOSLEEP.SYNCS 0x989680 ;  /* 0x009896800000995d */ /* 0x002fea0003900000 */
[----:B------:R-:W1:Y:S02]  /*319e0*/  @!P1 SYNCS.PHASECHK.TRANS64 P1, [R7+URZ+0x368a0], R6 ;  /* 0x0368a006070095a7 */ /* 0x000e64000802007f */
[----:B-1----:R-:W-:Y:S05]  /*319f0*/  @!P1 BRA `(.L_x_2785) ;  /* 0xfffffffc00f09947 */ /* 0x002fea000383ffff */
[----:B------:R-:W-:Y:S05]  /*31a00*/  BRA `(.L_x_2952) ;  /* 0xffffff8800d87947 */ /* 0x000fea000383ffff */
.L_x_2792:
[----:B-1----:R1:W2:Y:S02]  /*31a10*/  SYNCS.PHASECHK.TRANS64.TRYWAIT P1, [R7+URZ+0x368c0], R6 ;  /* 0x0368c006070075a7 */ /* 0x0022a4000802017f */
[----:B--2---:R-:W-:Y:S05]  /*31a20*/  @!P1 NANOSLEEP.SYNCS 0x989680 ;  /* 0x009896800000995d */ /* 0x004fea0003900000 */
[----:B------:R-:W2:Y:S02]  /*31a30*/  @!P1 SYNCS.PHASECHK.TRANS64 P1, [R7+URZ+0x368c0], R6 ;  /* 0x0368c006070095a7 */ /* 0x000ea4000802007f */
[----:B--2---:R-:W-:Y:S05]  /*31a40*/  @!P1 BRA `(.L_x_2792) ;  /* 0xfffffffc00f09947 */ /* 0x004fea000383ffff */
[----:B------:R-:W-:Y:S05]  /*31a50*/  BRA `(.L_x_2953) ;  /* 0xffffff8c00d47947 */ /* 0x000fea000383ffff */
.L_x_2809:
[----:B------:R-:W0:Y:S01]  /*31a60*/  S2R R4, SR_TID.X ;  /* 0x0000000000047919 */ /* 0x000e220000002100 */
[----:B------:R-:W-:Y:S01]  /*31a70*/  BSSY B0, `(.L_x_2954) ;  /* 0x000000a000007945 */ /* 0x000fe20003800000 */
[----:B------:R-:W-:Y:S01]  /*31a80*/  IMAD.MOV.U32 R12, RZ, RZ, RZ ;  /* 0x000000ffff0c7224 */ /* 0x000fe200078e00ff */
[----:B------:R-:W-:Y:S01]  /*31a90*/  MOV R15, 0xffffffff ;  /* 0xffffffff000f7802 */ /* 0x000fe20000000f00 */
[----:B------:R-:W-:Y:S01]  /*31aa0*/  IMAD.MOV.U32 R11, RZ, RZ, 0x1f ;  /* 0x0000001fff0b7424 */ /* 0x000fe200078e00ff */
[----:B0-----:R-:W-:-:S04]  /*31ab0*/  SHF.R.U32.HI R4, RZ, 0x5, R4 ;  /* 0x00000005ff047819 */ /* 0x001fc80000011604 */
[----:B------:R-:W-:-:S05]  /*31ac0*/  LOP3.LUT R4, R4, 0x3, RZ, 0xc0, !PT ;  /* 0x0000000304047812 */ /* 0x000fca00078ec0ff */
[----:B------:R-:W-:-:S07]  /*31ad0*/  IMAD.MOV.U32 R13, RZ, RZ, R4 ;  /* 0x000000ffff0d7224 */ /* 0x000fce00078e0004 */
[----:B------:R-:W-:Y:S05]  /*31ae0*/  WARPSYNC.COLLECTIVE R15, `(.L_x_2955) ;  /* 0x000000000f087348 */ /* 0x000fea0003c00000 */
[----:B------:R0:W1:Y:S02]  /*31af0*/  SHFL.IDX P6, R14, R13, R12, R11 ;  /* 0x0000000c0d0e7389 */ /* 0x00006400000c000b */
[----:B01----:R-:W-:Y:S01]  /*31b00*/  ENDCOLLECTIVE ;  /* 0x000000000000791b */ /* 0x003fe20003800000 */
.L_x_2955:
[----:B------:R-:W-:Y:S05]  /*31b10*/  BSYNC B0 ;  /* 0x0000000000007941 */ /* 0x000fea0003800000 */
.L_x_2954:
[----:B------:R-:W-:Y:S05]  /*31b20*/  BRA `(.L_x_2956) ;  /* 0xffffff9c004c7947 */ /* 0x000fea000383ffff */
.L_x_2811:
[----:B------:R-:W-:Y:S01]  /*31b30*/  BSSY B0, `(.L_x_2957) ;  /* 0x0000006000007945 */ /* 0x000fe20003800000 */
[----:B------:R-:W-:-:S07]  /*31b40*/  IMAD.MOV.U32 R15, RZ, RZ, -0x1 ;  /* 0xffffffffff0f7424 */ /* 0x000fce00078e00ff */
[----:B0-----:R-:W-:Y:S05]  /*31b50*/  WARPSYNC.COLLECTIVE R15, `(.L_x_2958) ;  /* 0x000000000f0c7348 */ /* 0x001fea0003c00000 */
[----:B------:R-:W-:Y:S02]  /*31b60*/  ELECT P6, UR62, PT ;  /* 0x00000000003e782f */ /* 0x000fe400038c0000 */
[----:B------:R-:W-:Y:S01]  /*31b70*/  MOV R14, UR62 ;  /* 0x0000003e000e7c02 */ /* 0x000fe20008000f00 */
[----:B0-----:R-:W-:Y:S10]  /*31b80*/  ENDCOLLECTIVE ;  /* 0x000000000000791b */ /* 0x001ff40003800000 */
.L_x_2958:
[----:B------:R-:W-:Y:S05]  /*31b90*/  BSYNC B0 ;  /* 0x0000000000007941 */ /* 0x000fea0003800000 */
.L_x_2957:
[----:B------:R-:W-:Y:S05]  /*31ba0*/  BRA `(.L_x_2959) ;  /* 0xffffff9c00587947 */ /* 0x000fea000383ffff */
.L_x_2813:
[----:B0-----:R0:W1:Y:S02]  /*31bb0*/  SYNCS.PHASECHK.TRANS64.TRYWAIT P0, [R0+URZ+0x36840], R2 ;  /* 0x03684002000075a7 */ /* 0x001064000800017f */
[----:B-1----:R-:W-:Y:S05]  /*31bc0*/  @!P0 NANOSLEEP.SYNCS 0x989680 ;  /* 0x009896800000895d */ /* 0x002fea0003900000 */
[----:B------:R-:W1:Y:S02]  /*31bd0*/  @!P0 SYNCS.PHASECHK.TRANS64 P0, [R0+URZ+0x36840], R2 ;  /* 0x03684002000085a7 */ /* 0x000e64000800007f */
[----:B-1----:R-:W-:Y:S05]  /*31be0*/  @!P0 BRA `(.L_x_2813) ;  /* 0xfffffffc00f08947 */ /* 0x002fea000383ffff */
[----:B------:R-:W-:Y:S05]  /*31bf0*/  BRA `(.L_x_2960) ;  /* 0xffffff9c00b87947 */ /* 0x000fea000383ffff */
.L_x_2817:
[----:B------:R-:W2:Y:S01]  /*31c00*/  LDL.LU R11, [R1+0x50] ;  /* 0x00005000010b7983 */ /* 0x000ea20000300800 */
[----:B------:R-:W-:Y:S01]  /*31c10*/  IMAD.MOV.U32 R13, RZ, RZ, R3 ;  /* 0x000000ffff0d7224 */ /* 0x000fe200078e0003 */
[----:B------:R-:W-:Y:S01]  /*31c20*/  MOV R15, 0xffffffff ;  /* 0xffffffff000f7802 */ /* 0x000fe20000000f00 */
[----:B------:R-:W-:Y:S01]  /*31c30*/  IMAD.MOV.U32 R12, RZ, RZ, RZ ;  /* 0x000000ffff0c7224 */ /* 0x000fe200078e00ff */
[----:B------:R-:W0:Y:S02]  /*31c40*/  S2R R5, SR_TID.X ;  /* 0x0000000000057919 */ /* 0x000e240000002100 */
[----:B0-----:R-:W-:-:S04]  /*31c50*/  LOP3.LUT R5, R5, 0x7f, RZ, 0xc0, !PT ;  /* 0x0000007f05057812 */ /* 0x001fc800078ec0ff */
        /* <DEDUP_REMOVED lines=9> */
.L_x_2961:
[----:B------:R-:W-:Y:S02]  /*31cf0*/  IMAD.MOV.U32 R13, RZ, RZ, R4 ;  /* 0x000000ffff0d7224 */ /* 0x000fe400078e0004 */
[----:B------:R-:W-:-:S07]  /*31d00*/  IMAD.MOV.U32 R6, RZ, RZ, R14 ;  /* 0x000000ffff067224 */ /* 0x000fce00078e000e */
[----:B------:R-:W-:Y:S05]  /*31d10*/  WARPSYNC.COLLECTIVE R15, `(.L_x_2962) ;  /* 0x000000000f087348 */ /* 0x000fea0003c00000 */
[----:B------:R0:W1:Y:S02]  /*31d20*/  SHFL.IDX P6, R14, R13, R12, R11 ;  /* 0x0000000c0d0e7389 */ /* 0x00006400000c000b */
[----:B01----:R-:W-:Y:S01]  /*31d30*/  ENDCOLLECTIVE ;  /* 0x000000000000791b */ /* 0x003fe20003800000 */
.L_x_2962:
[----:B------:R-:W-:Y:S02]  /*31d40*/  IMAD.MOV.U32 R13, RZ, RZ, R3 ;  /* 0x000000ffff0d7224 */ /* 0x000fe400078e0003 */
[----:B------:R-:W-:Y:S02]  /*31d50*/  IMAD.MOV.U32 R12, RZ, RZ, 0x1 ;  /* 0x00000001ff0c7424 */ /* 0x000fe400078e00ff */
[----:B------:R-:W-:-:S07]  /*31d60*/  IMAD.MOV.U32 R7, RZ, RZ, R14 ;  /* 0x000000ffff077224 */ /* 0x000fce00078e000e */
[----:B------:R-:W-:Y:S05]  /*31d70*/  WARPSYNC.COLLECTIVE R15, `(.L_x_2963) ;  /* 0x000000000f087348 */ /* 0x000fea0003c00000 */
[----:B------:R0:W1:Y:S02]  /*31d80*/  SHFL.IDX P6, R14, R13, R12, R11 ;  /* 0x0000000c0d0e7389 */ /* 0x00006400000c000b */
[----:B01----:R-:W-:Y:S01]  /*31d90*/  ENDCOLLECTIVE ;  /* 0x000000000000791b */ /* 0x003fe20003800000 */
.L_x_2963:
[----:B------:R-:W-:-:S04]  /*31da0*/  @!P3 LEA R7, P5, R8, R7, 0x1 ;  /* 0x000000070807b211 */ /* 0x000fc800078a08ff */
[----:B------:R-:W-:-:S04]  /*31db0*/  @!P3 IADD3.X R6, RZ, R6, RZ, P5, !PT ;  /* 0x00000006ff06b210 */ /* 0x000fc80002ffe4ff */
[----:B------:R-:W-:Y:S02]  /*31dc0*/  @!P3 LOP3.LUT R7, R7, R6, RZ, 0x3c, !PT ;  /* 0x000000060707b212 */ /* 0x000fe400078e3cff */
[----:B------:R-:W-:Y:S02]  /*31dd0*/  MOV R13, R4 ;  /* 0x00000004000d7202 */ /* 0x000fe40000000f00 */
[----:B------:R-:W-:-:S04]  /*31de0*/  @!P3 LOP3.LUT R6, R7, R6, RZ, 0x3c, !PT ;  /* 0x000000060706b212 */ /* 0x000fc800078e3cff */
[----:B------:R-:W-:Y:S01]  /*31df0*/  @!P3 LOP3.LUT R7, R7, R6, RZ, 0x3c, !PT ;  /* 0x000000060707b212 */ /* 0x000fe200078e3cff */
[----:B------:R-:W-:-:S04]  /*31e00*/  IMAD.MOV.U32 R9, RZ, RZ, R14 ;  /* 0x000000ffff097224 */ /* 0x000fc800078e000e */
[----:B------:R-:W-:Y:S01]  /*31e10*/  @!PT LDS RZ, [RZ] ;  /* 0x00000000fffff984 */ /* 0x000fe20000000800 */
[----:B------:R-:W-:Y:S01]  /*31e20*/  @!PT LDS RZ, [RZ] ;  /* 0x00000000fffff984 */ /* 0x000fe20000000800 */
[----:B------:R-:W-:Y:S01]  /*31e30*/  @!PT LDS RZ, [RZ] ;  /* 0x00000000fffff984 */ /* 0x000fe20000000800 */
[----:B------:R0:W-:Y:S03]  /*31e40*/  @!P3 LDGSTS.E.BYPASS.LTC128B.128 [R10+0x15400], desc[UR60][R6.64], !P2 ;  /* 0x15400000060abfae */ /* 0x0001e6000d101d7c */
[----:B0-----:R-:W-:Y:S05]  /*31e50*/  WARPSYNC.COLLECTIVE R15, `(.L_x_2964) ;  /* 0x000000000f087348 */ /* 0x001fea0003c00000 */
[----:B------:R1:W2:Y:S02]  /*31e60*/  SHFL.IDX P6, R14, R13, R12, R11 ;  /* 0x0000000c0d0e7389 */ /* 0x0002a400000c000b */
[----:B012---:R-:W-:Y:S01]  /*31e70*/  ENDCOLLECTIVE ;  /* 0x000000000000791b */ /* 0x007fe20003800000 */
.L_x_2964:
        /* <DEDUP_REMOVED lines=8> */
[----:B------:R-:W-:-:S08]  /*31f00*/  IMAD.MOV.U32 R5, RZ, RZ, R14 ;  /* 0x000000ffff057224 */ /* 0x000fd000078e000e */
[----:B0-----:R-:W-:Y:S05]  /*31f10*/  WARPSYNC.COLLECTIVE R15, `(.L_x_2965) ;  /* 0x000000000f087348 */ /* 0x001fea0003c00000 */
[----:B------:R1:W2:Y:S02]  /*31f20*/  SHFL.IDX P6, R14, R13, R12, R11 ;  /* 0x0000000c0d0e7389 */ /* 0x0002a400000c000b */
[----:B012---:R-:W-:Y:S01]  /*31f30*/  ENDCOLLECTIVE ;  /* 0x000000000000791b */ /* 0x007fe20003800000 */
.L_x_2965:
        /* <DEDUP_REMOVED lines=16> */
.L_x_2966:
[----:B------:R-:W-:Y:S01]  /*32040*/  @!PT LDS RZ, [RZ] ;  /* 0x00000000fffff984 */ /* 0x000fe20000000800 */
[----:B------:R-:W-:Y:S01]  /*32050*/  @!PT LDS RZ, [RZ] ;  /* 0x00000000fffff984 */ /* 0x000fe20000000800 */
[----:B------:R-:W-:Y:S01]  /*32060*/  @!PT LDS RZ, [RZ] ;  /* 0x00000000fffff984 */ /* 0x000fe20000000800 */
[----:B------:R0:W-:Y:S01]  /*32070*/  @!P3 LDGSTS.E.BYPASS.LTC128B.128 [R10+0x1dc00], desc[UR60][R6.64+0x100], !P0 ;  /* 0x1dc00100060abfae */ /* 0x0001e2000c101d7c */
[----:B------:R-:W-:Y:S01]  /*32080*/  ISETP.GE.AND P3, PT, R5, R2, PT ;  /* 0x000000020500720c */ /* 0x000fe20003f66270 */
[----:B------:R-:W-:Y:S02]  /*32090*/  IMAD.MOV.U32 R13, RZ, RZ, R3 ;  /* 0x000000ffff0d7224 */ /* 0x000fe400078e0003 */
[----:B------:R-:W-:Y:S01]  /*320a0*/  IMAD.MOV.U32 R12, RZ, RZ, 0x3 ;  /* 0x00000003ff0c7424 */ /* 0x000fe200078e00ff */
[----:B------:R-:W-:-:S04]  /*320b0*/  SHF.L.U32 R9, R9, 0x3, RZ ;  /* 0x0000000309097819 */ /* 0x000fc800000006ff */
[----:B------:R-:W-:Y:S01]  /*320c0*/  LOP3.LUT R9, R9, 0x38, RZ, 0xc0, !PT ;  /* 0x0000003809097812 */ /* 0x000fe200078ec0ff */
[----:B------:R-:W-:-:S07]  /*320d0*/  IMAD.MOV.U32 R5, RZ, RZ, R14 ;  /* 0x000000ffff057224 */ /* 0x000fce00078e000e */
[----:B0-----:R-:W-:Y:S05]  /*320e0*/  WARPSYNC.COLLECTIVE R15, `(.L_x_2967) ;  /* 0x000000000f087348 */ /* 0x001fea0003c00000 */
[----:B------:R1:W2:Y:S02]  /*320f0*/  SHFL.IDX P6, R14, R13, R12, R11 ;  /* 0x0000000c0d0e7389 */ /* 0x0002a400000c000b */
[----:B012---:R-:W-:Y:S01]  /*32100*/  ENDCOLLECTIVE ;  /* 0x000000000000791b */ /* 0x007fe20003800000 */
.L_x_2967:
        /* <DEDUP_REMOVED lines=17> */
.L_x_2968:
[----:B------:R-:W-:Y:S01]  /*32220*/  MOV R13, R3 ;  /* 0x00000003000d7202 */ /* 0x000fe20000000f00 */
[----:B------:R-:W-:Y:S01]  /*32230*/  IMAD.MOV.U32 R12, RZ, RZ, 0x4 ;  /* 0x00000004ff0c7424 */ /* 0x000fe200078e00ff */
[----:B------:R-:W-:-:S07]  /*32240*/  MOV R5, R14 ;  /* 0x0000000e00057202 */ /* 0x000fce0000000f00 */
[----:B------:R-:W-:Y:S05]  /*32250*/  WARPSYNC.COLLECTIVE R15, `(.L_x_2969) ;  /* 0x000000000f087348 */ /* 0x000fea0003c00000 */
[----:B------:R0:W1:Y:S02]  /*32260*/  SHFL.IDX P6, R14, R13, R12, R11 ;  /* 0x0000000c0d0e7389 */ /* 0x00006400000c000b */
[----:B01----:R-:W-:Y:S01]  /*32270*/  ENDCOLLECTIVE ;  /* 0x000000000000791b */ /* 0x003fe20003800000 */
.L_x_2969:
        /* <DEDUP_REMOVED lines=17> */
.L_x_2970:
[----:B------:R-:W-:Y:S01]  /*32390*/  IMAD.MOV.U32 R13, RZ, RZ, R3 ;  /* 0x000000ffff0d7224 */ /* 0x000fe200078e0003 */
[----:B------:R-:W-:Y:S01]  /*323a0*/  MOV R12, 0x5 ;  /* 0x00000005000c7802 */ /* 0x000fe20000000f00 */
[----:B------:R-:W-:-:S07]  /*323b0*/  IMAD.MOV.U32 R5, RZ, RZ, R14 ;  /* 0x000000ffff057224 */ /* 0x000fce00078e000e */
[----:B------:R-:W-:Y:S05]  /*323c0*/  WARPSYNC.COLLECTIVE R15, `(.L_x_2971) ;  /* 0x000000000f087348 */ /* 0x000fea0003c00000 */
[----:B------:R0:W1:Y:S02]  /*323d0*/  SHFL.IDX P6, R14, R13, R12, R11 ;  /* 0x0000000c0d0e7389 */ /* 0x00006400000c000b */
[----:B01----:R-:W-:Y:S01]  /*323e0*/  ENDCOLLECTIVE ;  /* 0x000000000000791b */ /* 0x003fe20003800000 */
.L_x_2971:
[----:B------:R-:W-:-:S04]  /*323f0*/  @!P3 LEA R5, P4, R9, R5, 0x1 ;  /* 0x000000050905b211 */ /* 0x000fc800078808ff */
[----:B------:R-:W-:-:S05]  /*32400*/  @!P3 IADD3.X R6, RZ, R6, RZ, P4, !PT ;  /* 0x00000006ff06b210 */ /* 0x000fca00027fe4ff */
        /* <DEDUP_REMOVED lines=15> */
.L_x_2972:
[----:B------:R-:W-:Y:S02]  /*32500*/  IMAD.MOV.U32 R13, RZ, RZ, R3 ;  /* 0x000000ffff0d7224 */ /* 0x000fe400078e0003 */
[----:B------:R-:W-:Y:S02]  /*32510*/  IMAD.MOV.U32 R12, RZ, RZ, 0x6 ;  /* 0x00000006ff0c7424 */ /* 0x000fe400078e00ff */
[----:B------:R-:W-:-:S07]  /*32520*/  IMAD.MOV.U32 R5, RZ, RZ, R14 ;  /* 0x000000ffff057224 */ /* 0x000fce00078e000e */
[----:B------:R-:W-:Y:S05]  /*32530*/  WARPSYNC.COLLECTIVE R15, `(.L_x_2973) ;  /* 0x000000000f087348 */ /* 0x000fea0003c00000 */
[----:B------:R0:W1:Y:S02]  /*32540*/  SHFL.IDX P6, R14, R13, R12, R11 ;  /* 0x0000000c0d0e7389 */ /* 0x00006400000c000b */
[----:B01----:R-:W-:Y:S01]  /*32550*/  ENDCOLLECTIVE ;  /* 0x000000000000791b */ /* 0x003fe20003800000 */
.L_x_2973:
[----:B------:R-:W-:-:S05]  /*32560*/  @!P3 LEA R5, P4, R9, R5, 0x1 ;  /* 0x000000050905b211 */ /* 0x000fca00078808ff */
[----:B------:R-:W-:-:S05]  /*32570*/  @!P3 IMAD.X R6, RZ, RZ, R6, P4 ;  /* 0x000000ffff06b224 */ /* 0x000fca00020e0606 */
[----:B------:R-:W-:Y:S01]  /*32580*/  @!P3 MOV R7, R6 ;  /* 0x000000060007b202 */ /* 0x000fe20000000f00 */
[----:B------:R-:W-:Y:S01]  /*32590*/  @!P3 IMAD.MOV.U32 R6, RZ, RZ, R5 ;  /* 0x000000ffff06b224 */ /* 0x000fe200078e0005 */
[----:B------:R-:W-:-:S04]  /*325a0*/  MOV R13, R4 ;  /* 0x00000004000d7202 */ /* 0x000fc80000000f00 */
[----:B------:R-:W-:Y:S01]  /*325b0*/  @!PT LDS RZ, [RZ] ;  /* 0x00000000fffff984 */ /* 0x000fe20000000800 */
[----:B------:R-:W-:Y:S01]  /*325c0*/  @!PT LDS RZ, [RZ] ;  /* 0x00000000fffff984 */ /* 0x000fe20000000800 */
[----:B------:R-:W-:Y:S01]  /*325d0*/  @!PT LDS RZ, [RZ] ;  /* 0x00000000fffff984 */ /* 0x000fe20000000800 */
[----:B------:R-:W-:Y:S04]  /*325e0*/  @!P3 LDGSTS.E.BYPASS.LTC128B.128 [R10+0x17c00], desc[UR60][R6.64], !P2 ;  /* 0x17c00000060abfae */ /* 0x000fe8000d101d7c */
[----:B------:R-:W-:Y:S04]  /*325f0*/  @!P3 LDGSTS.E.BYPASS.LTC128B.128 [R10+0x1bc00], desc[UR60][R6.64+0x80], !P1 ;  /* 0x1bc00080060abfae */ /* 0x000fe8000c901d7c */
[----:B------:R0:W-:Y:S02]  /*32600*/  @!P3 LDGSTS.E.BYPASS.LTC128B.128 [R10+0x1fc00], desc[UR60][R6.64+0x100], !P0 ;  /* 0x1fc00100060abfae */ /* 0x0001e4000c101d7c */
[----:B0-----:R-:W-:-:S07]  /*32610*/  IMAD.MOV.U32 R6, RZ, RZ, R14 ;  /* 0x000000ffff067224 */ /* 0x001fce00078e000e */
[----:B------:R-:W-:Y:S05]  /*32620*/  WARPSYNC.COLLECTIVE R15, `(.L_x_2974) ;  /* 0x000000000f087348 */ /* 0x000fea0003c00000 */
[----:B------:R0:W1:Y:S02]  /*32630*/  SHFL.IDX P6, R14, R13, R12, R11 ;  /* 0x0000000c0d0e7389 */ /* 0x00006400000c000b */
[----:B01----:R-:W-:Y:S01]  /*32640*/  ENDCOLLECTIVE ;  /* 0x000000000000791b */ /* 0x003fe20003800000 */
.L_x_2974:
[----:B------:R-:W-:-:S05]  /*32650*/  VIADD R7, R0, 0x60 ;  /* 0x0000006000077836 */ /* 0x000fca0000000000 */
[----:B------:R-:W-:Y:S01]  /*32660*/  ISETP.GE.AND P4, PT, R7, R2, PT ;  /* 0x000000020700720c */ /* 0x000fe20003f86270 */
[----:B------:R-:W-:Y:S02]  /*32670*/  IMAD.MOV.U32 R13, RZ, RZ, R3 ;  /* 0x000000ffff0d7224 */ /* 0x000fe400078e0003 */
[----:B------:R-:W-:Y:S02]  /*32680*/  IMAD.MOV.U32 R12, RZ, RZ, 0x7 ;  /* 0x00000007ff0c7424 */ /* 0x000fe400078e00ff */
[----:B------:R-:W-:-:S08]  /*32690*/  IMAD.MOV.U32 R5, RZ, RZ, R14 ;  /* 0x000000ffff057224 */ /* 0x000fd000078e000e */
[----:B------:R-:W-:Y:S05]  /*326a0*/  WARPSYNC.COLLECTIVE R15, `(.L_x_2975) ;  /* 0x000000000f087348 */ /* 0x000fea0003c00000 */
[----:B------:R0:W1:Y:S02]  /*326b0*/  SHFL.IDX P6, R14, R13, R12, R11 ;  /* 0x0000000c0d0e7389 */ /* 0x00006400000c000b */
[----:B01----:R-:W-:Y:S01]  /*326c0*/  ENDCOLLECTIVE ;  /* 0x000000000000791b */ /* 0x003fe20003800000 */
.L_x_2975:
[----:B------:R-:W-:-:S05]  /*326d0*/  @!P4 LEA R5, P3, R9, R5, 0x1 ;  /* 0x000000050905c211 */ /* 0x000fca00078608ff */
[----:B------:R-:W-:-:S04]  /*326e0*/  @!P4 IMAD.X R6, RZ, RZ, R6, P3 ;  /* 0x000000ffff06c224 */ /* 0x000fc800018e0606 */
[----:B------:R-:W-:Y:S01]  /*326f0*/  @!P4 IMAD.MOV.U32 R7, RZ, RZ, R6 ;  /* 0x000000ffff07c224 */ /* 0x000fe200078e0006 */
[----:B------:R-:W-:Y:S01]  /*32700*/  @!P4 MOV R6, R5 ;  /* 0x000000050006c202 */ /* 0x000fe20000000f00 */
[----:B------:R-:W-:-:S04]  /*32710*/  IMAD.MOV.U32 R13, RZ, RZ, R4 ;  /* 0x000000ffff0d7224 */ /* 0x000fc800078e0004 */
[----:B------:R-:W-:Y:S01]  /*32720*/  @!PT LDS RZ, [RZ] ;  /* 0x00000000fffff984 */ /* 0x000fe20000000800 */
[----:B------:R-:W-:Y:S01]  /*32730*/  @!PT LDS RZ, [RZ] ;  /* 0x00000000fffff984 */ /* 0x000fe20000000800 */
[----:B------:R-:W-:Y:S01]  /*32740*/  @!PT LDS RZ, [RZ] ;  /* 0x00000000fffff984 */ /* 0x000fe20000000800 */
[----:B------:R0:W-:Y:S04]  /*32750*/  @!P4 LDGSTS.E.BYPASS.LTC128B.128 [R10+0x18400], desc[UR60][R6.64], !P2 ;  /* 0x18400000060acfae */ /* 0x0001e8000d101d7c */
[----:B------:R0:W-:Y:S01]  /*32760*/  @!P4 LDGSTS.E.BYPASS.LTC128B.128 [R10+0x1c400], desc[UR60][R6.64+0x80], !P1 ;  /* 0x1c400080060acfae */ /* 0x0001e2000c901d7c */
[----:B------:R-:W-:-:S07]  /*32770*/  IMAD.MOV.U32 R5, RZ, RZ, R14 ;  /* 0x000000ffff057224 */ /* 0x000fce00078e000e */
[----:B0-----:R-:W-:Y:S05]  /*32780*/  WARPSYNC.COLLECTIVE R15, `(.L_x_2976) ;  /* 0x000000000f087348 */ /* 0x001fea0003c00000 */
[----:B------:R1:W2:Y:S02]  /*32790*/  SHFL.IDX P6, R14, R13, R12, R11 ;  /* 0x0000000c0d0e7389 */ /* 0x0002a400000c000b */
[----:B012---:R-:W-:Y:S01]  /*327a0*/  ENDCOLLECTIVE ;  /* 0x000000000000791b */ /* 0x007fe20003800000 */
.L_x_2976:
[----:B------:R-:W-:Y:S01]  /*327b0*/  @!PT LDS RZ, [RZ] ;  /* 0x00000000fffff984 */ /* 0x000fe20000000800 */
[----:B------:R-:W-:Y:S01]  /*327c0*/  @!PT LDS RZ, [RZ] ;  /* 0x00000000fffff984 */ /* 0x000fe20000000800 */
[----:B------:R-:W-:Y:S01]  /*327d0*/  @!PT LDS RZ, [RZ] ;  /* 0x00000000fffff984 */ /* 0x000fe20000000800 */
[----:B------:R0:W-:Y:S01]  /*327e0*/  @!P4 LDGSTS.E.BYPASS.LTC128B.128 [R10+0x20400], desc[UR60][R6.64+0x100], !P0 ;  /* 0x20400100060acfae */ /* 0x0001e2000c101d7c */
[----:B------:R-:W-:Y:S01]  /*327f0*/  MOV R3, R14 ;  /* 0x0000000e00037202 */ /* 0x000fe20000000f00 */
[----:B------:R-:W-:Y:S06]  /*32800*/  BRA `(.L_x_2977) ;  /* 0xffffffa000647947 */ /* 0x000fec000383ffff */
.L_x_2822:
[----:B----4-:R4:W0:Y:S02]  /*32810*/  SYNCS.PHASECHK.TRANS64.TRYWAIT P0, [R18+URZ+0x36820], R0 ;  /* 0x03682000120075a7 */ /* 0x010824000800017f */
[----:B0-----:R-:W-:Y:S05]  /*32820*/  @!P0 NANOSLEEP.SYNCS 0x989680 ;  /* 0x009896800000895d */ /* 0x001fea0003900000 */
[----:B------:R-:W0:Y:S02]  /*32830*/  @!P0 SYNCS.PHASECHK.TRANS64 P0, [R18+URZ+0x36820], R0 ;  /* 0x03682000120085a7 */ /* 0x000e24000800007f */
[----:B0-----:R-:W-:Y:S05]  /*32840*/  @!P0 BRA `(.L_x_2822) ;  /* 0xfffffffc00f08947 */ /* 0x001fea000383ffff */
[----:B------:R-:W-:Y:S05]  /*32850*/  BRA `(.L_x_2978) ;  /* 0xffffffa000e47947 */ /* 0x000fea000383ffff */
.L_x_2831:
[----:B-1----:R1:W2:Y:S02]  /*32860*/  SYNCS.PHASECHK.TRANS64.TRYWAIT P0, [R3+URZ+0x36840], R2 ;  /* 0x03684002030075a7 */ /* 0x0022a4000800017f */
[----:B--2---:R-:W-:Y:S05]  /*32870*/  @!P0 NANOSLEEP.SYNCS 0x989680 ;  /* 0x009896800000895d */ /* 0x004fea0003900000 */
[----:B------:R-:W2:Y:S02]  /*32880*/  @!P0 SYNCS.PHASECHK.TRANS64 P0, [R3+URZ+0x36840], R2 ;  /* 0x03684002030085a7 */ /* 0x000ea4000800007f */
[----:B--2---:R-:W-:Y:S05]  /*32890*/  @!P0 BRA `(.L_x_2831) ;  /* 0xfffffffc00f08947 */ /* 0x004fea000383ffff */
[----:B------:R-:W-:Y:S05]  /*328a0*/  BRA `(.L_x_2979) ;  /* 0xffffffa400c07947 */ /* 0x000fea000383ffff */
.L_x_2838:
[----:B0-----:R0:W1:Y:S02]  /*328b0*/  SYNCS.PHASECHK.TRANS64.TRYWAIT P0, [R3+URZ+0x60], R2 ;  /* 0x00006002030075a7 */ /* 0x001064000800017f */
[----:B-1----:R-:W-:Y:S05]  /*328c0*/  @!P0 NANOSLEEP.SYNCS 0x989680 ;  /* 0x009896800000895d */ /* 0x002fea0003900000 */
[----:B------:R-:W1:Y:S02]  /*328d0*/  @!P0 SYNCS.PHASECHK.TRANS64 P0, [R3+URZ+0x60], R2 ;  /* 0x00006002030085a7 */ /* 0x000e64000800007f */
[----:B-1----:R-:W-:Y:S05]  /*328e0*/  @!P0 BRA `(.L_x_2838) ;  /* 0xfffffffc00f08947 */ /* 0x002fea000383ffff */
[----:B------:R-:W-:Y:S05]  /*328f0*/  BRA `(.L_x_2980) ;  /* 0xffffffa800d47947 */ /* 0x000fea000383ffff */
.L_x_2848:
[----:B-1----:R1:W2:Y:S02]  /*32900*/  SYNCS.PHASECHK.TRANS64.TRYWAIT P0, [R3+URZ+0x36840], R2 ;  /* 0x03684002030075a7 */ /* 0x0022a4000800017f */
[----:B--2---:R-:W-:Y:S05]  /*32910*/  @!P0 NANOSLEEP.SYNCS 0x989680 ;  /* 0x009896800000895d */ /* 0x004fea0003900000 */
[----:B------:R-:W2:Y:S02]  /*32920*/  @!P0 SYNCS.PHASECHK.TRANS64 P0, [R3+URZ+0x36840], R2 ;  /* 0x03684002030085a7 */ /* 0x000ea4000800007f */
[----:B--2---:R-:W-:Y:S05]  /*32930*/  @!P0 BRA `(.L_x_2848) ;  /* 0xfffffffc00f08947 */ /* 0x004fea000383ffff */
[----:B------:R-:W-:Y:S05]  /*32940*/  BRA `(.L_x_2981) ;  /* 0xffffffb000a07947 */ /* 0x000fea000383ffff */
.L_x_2855:
[----:B0-----:R0:W1:Y:S02]  /*32950*/  SYNCS.PHASECHK.TRANS64.TRYWAIT P0, [R2+URZ+0x60], R3 ;  /* 0x00006003020075a7 */ /* 0x001064000800017f */
[----:B-1----:R-:W-:Y:S05]  /*32960*/  @!P0 NANOSLEEP.SYNCS 0x989680 ;  /* 0x009896800000895d */ /* 0x002fea0003900000 */
[----:B------:R-:W1:Y:S02]  /*32970*/  @!P0 SYNCS.PHASECHK.TRANS64 P0, [R2+URZ+0x60], R3 ;  /* 0x00006003020085a7 */ /* 0x000e64000800007f */
[----:B-1----:R-:W-:Y:S05]  /*32980*/  @!P0 BRA `(.L_x_2855) ;  /* 0xfffffffc00f08947 */ /* 0x002fea000383ffff */
[----:B------:R-:W-:Y:S05]  /*32990*/  BRA `(.L_x_2982) ;  /* 0xffffffb400b47947 */ /* 0x000fea000383ffff */
.L_x_2865:
[----:B--2---:R2:W3:Y:S02]  /*329a0*/  SYNCS.PHASECHK.TRANS64.TRYWAIT P0, [R2+URZ+0x36840], R3 ;  /* 0x03684003020075a7 */ /* 0x0044e4000800017f */
[----:B---3--:R-:W-:Y:S05]  /*329b0*/  @!P0 NANOSLEEP.SYNCS 0x989680 ;  /* 0x009896800000895d */ /* 0x008fea0003900000 */
[----:B------:R-:W3:Y:S02]  /*329c0*/  @!P0 SYNCS.PHASECHK.TRANS64 P0, [R2+URZ+0x36840], R3 ;  /* 0x03684003020085a7 */ /* 0x000ee4000800007f */
[----:B---3--:R-:W-:Y:S05]  /*329d0*/  @!P0 BRA `(.L_x_2865) ;  /* 0xfffffffc00f08947 */ /* 0x008fea000383ffff */
[----:B------:R-:W-:Y:S05]  /*329e0*/  BRA `(.L_x_2983) ;  /* 0xffffffbc00507947 */ /* 0x000fea000383ffff */
.L_x_2872:
[----:B0-----:R0:W1:Y:S02]  /*329f0*/  SYNCS.PHASECHK.TRANS64.TRYWAIT P0, [R2+URZ+0x60], R5 ;  /* 0x00006005020075a7 */ /* 0x001064000800017f */
[----:B-1----:R-:W-:Y:S05]  /*32a00*/  @!P0 NANOSLEEP.SYNCS 0x989680 ;  /* 0x009896800000895d */ /* 0x002fea0003900000 */
[----:B------:R-:W1:Y:S02]  /*32a10*/  @!P0 SYNCS.PHASECHK.TRANS64 P0, [R2+URZ+0x60], R5 ;  /* 0x00006005020085a7 */ /* 0x000e64000800007f */
[----:B-1----:R-:W-:Y:S05]  /*32a20*/  @!P0 BRA `(.L_x_2872) ;  /* 0xfffffffc00f08947 */ /* 0x002fea000383ffff */
[----:B------:R-:W-:Y:S05]  /*32a30*/  BRA `(.L_x_2984) ;  /* 0xffffffc000647947 */ /* 0x000fea000383ffff */
.L_x_2884:
[----:B---3--:R3:W4:Y:S02]  /*32a40*/  SYNCS.PHASECHK.TRANS64.TRYWAIT P0, [R0+URZ+0x36860], R2 ;  /* 0x03686002000075a7 */ /* 0x008724000800017f */
[----:B----4-:R-:W-:Y:S05]  /*32a50*/  @!P0 NANOSLEEP.SYNCS 0x989680 ;  /* 0x009896800000895d */ /* 0x010fea0003900000 */
[----:B------:R-:W4:Y:S02]  /*32a60*/  @!P0 SYNCS.PHASECHK.TRANS64 P0, [R0+URZ+0x36860], R2 ;  /* 0x03686002000085a7 */ /* 0x000f24000800007f */
[----:B----4-:R-:W-:Y:S05]  /*32a70*/  @!P0 BRA `(.L_x_2884) ;  /* 0xfffffffc00f08947 */ /* 0x010fea000383ffff */
[----:B------:R-:W-:Y:S05]  /*32a80*/  BRA `(.L_x_2985) ;  /* 0xffffffc400ec7947 */ /* 0x000fea000383ffff */
.L_x_2892:
[----:B------:R-:W4:Y:S01]  /*32a90*/  LDL R0, [R1] ;  /* 0x0000000001007983 */ /* 0x000f220000100800 */
[----:B------:R-:W-:Y:S01]  /*32aa0*/  BSSY B0, `(.L_x_2986) ;  /* 0x0000008000007945 */ /* 0x000fe20003800000 */
[----:B------:R-:W-:Y:S02]  /*32ab0*/  IMAD.MOV.U32 R12, RZ, RZ, RZ ;  /* 0x000000ffff0c7224 */ /* 0x000fe400078e00ff */
[----:B------:R-:W-:Y:S02]  /*32ac0*/  IMAD.MOV.U32 R11, RZ, RZ, 0x1f ;  /* 0x0000001fff0b7424 */ /* 0x000fe400078e00ff */
[----:B------:R-:W-:Y:S02]  /*32ad0*/  IMAD.MOV.U32 R15, RZ, RZ, -0x1 ;  /* 0xffffffffff0f7424 */ /* 0x000fe400078e00ff */
[----:B----4-:R-:W-:-:S07]  /*32ae0*/  IMAD.MOV.U32 R13, RZ, RZ, R0 ;  /* 0x000000ffff0d7224 */ /* 0x010fce00078e0000 */
[----:B-123--:R-:W-:Y:S05]  /*32af0*/  WARPSYNC.COLLECTIVE R15, `(.L_x_2987) ;  /* 0x000000000f087348 */ /* 0x00efea0003c00000 */
[----:B------:R0:W4:Y:S02]  /*32b00*/  SHFL.IDX P6, R14, R13, R12, R11 ;  /* 0x0000000c0d0e7389 */ /* 0x00012400000c000b */
[----:B01234-:R-:W-:Y:S01]  /*32b10*/  ENDCOLLECTIVE ;  /* 0x000000000000791b */ /* 0x01ffe20003800000 */
.L_x_2987:
[----:B------:R-:W-:Y:S05]  /*32b20*/  BSYNC B0 ;  /* 0x0000000000007941 */ /* 0x000fea0003800000 */
.L_x_2986:
[----:B------:R0:W5:Y:S01]  /*32b30*/  LDL R2, [R1+0xc] ;  /* 0x00000c0001027983 */ /* 0x0001620000100800 */
[----:B------:R-:W-:Y:S01]  /*32b40*/  IMAD.MOV.U32 R13, RZ, RZ, R0 ;  /* 0x000000ffff0d7224 */ /* 0x000fe200078e0000 */
[----:B------:R-:W-:Y:S01]  /*32b50*/  MOV R5, R14 ;  /* 0x0000000e00057202 */ /* 0x000fe20000000f00 */
[----:B------:R-:W-:Y:S02]  /*32b60*/  IMAD.MOV.U32 R12, RZ, RZ, 0x1 ;  /* 0x00000001ff0c7424 */ /* 0x000fe400078e00ff */
[----:B------:R-:W-:Y:S02]  /*32b70*/  IMAD.MOV.U32 R11, RZ, RZ, 0x1f ;  /* 0x0000001fff0b7424 */ /* 0x000fe400078e00ff */
[----:B------:R-:W-:-:S07]  /*32b80*/  IMAD.MOV.U32 R15, RZ, RZ, -0x1 ;  /* 0xffffffffff0f7424 */ /* 0x000fce00078e00ff */
[----:B0----5:R-:W-:Y:S05]  /*32b90*/  WARPSYNC.COLLECTIVE R15, `(.L_x_2988) ;  /* 0x000000000f087348 */ /* 0x021fea0003c00000 */
[----:B------:R1:W2:Y:S02]  /*32ba0*/  SHFL.IDX P6, R14, R13, R12, R11 ;  /* 0x0000000c0d0e7389 */ /* 0x0002a400000c000b */
[----:B012--5:R-:W-:Y:S01]  /*32bb0*/  ENDCOLLECTIVE ;  /* 0x000000000000791b */ /* 0x027fe20003800000 */
.L_x_2988:
[----:B------:R-:W-:Y:S01]  /*32bc0*/  ULDC UR4, c[0x0][0xc3c] ;  /* 0x00030f0000047ab9 */ /* 0x000fe20000000800 */
[----:B------:R-:W-:Y:S01]  /*32bd0*/  IMAD.IADD R4, R2, 0x1, R16 ;  /* 0x0000000102047824 */ /* 0x000fe200078e0210 */
[----:B------:R-:W-:-:S04]  /*32be0*/  MOV R0, R14 ;  /* 0x0000000e00007202 */ /* 0x000fc80000000f00 */
        /* <DEDUP_REMOVED lines=11> */
[----:B------:R-:W-:Y:S01]  /*32ca0*/  IMAD.MOV.U32 R11, RZ, RZ, RZ ;  /* 0x000000ffff0b7224 */ /* 0x000fe200078e00ff */
[C---:B------:R-:W-:Y:S02]  /*32cb0*/  ISETP.GE.U32.AND P4, PT, R16.reuse, 0x8, PT ;  /* 0x000000081000780c */ /* 0x040fe40003f86070 */
[----:B------:R-:W-:Y:S01]  /*32cc0*/  ISETP.GE.U32.AND P5, PT, R16, 0x10, PT ;  /* 0x000000101000780c */ /* 0x000fe20003fa6070 */
[----:B--2---:R-:W-:Y:S01]  /*32cd0*/  @!P1 IMAD.MOV.U32 R4, RZ, RZ, R8 ;  /* 0x000000ffff049224 */ /* 0x004fe200078e0008 */
[----:B------:R-:W-:-:S02]  /*32ce0*/  MOV R8, RZ ;  /* 0x000000ff00087202 */ /* 0x000fc40000000f00 */
[----:B---3--:R-:W-:Y:S02]  /*32cf0*/  @!P1 MOV R6, R2 ;  /* 0x0000000200069202 */ /* 0x008fe40000000f00 */
[----:B------:R-:W-:-:S03]  /*32d00*/  ISETP.NE.AND P1, PT, R16, RZ, PT ;  /* 0x000000ff1000720c */ /* 0x000fc60003f25270 */
[----:B------:R-:W-:-:S04]  /*32d10*/  IMAD R2, R6, R4, RZ ;  /* 0x0000000406027224 */ /* 0x000fc800078e02ff */
[----:B------:R-:W-:-:S07]  /*32d20*/  IMAD.MOV.U32 R13, RZ, RZ, R2 ;  /* 0x000000ffff0d7224 */ /* 0x000fce00078e0002 */
[----:B------:R-:W-:Y:S05]  /*32d30*/  WARPSYNC.COLLECTIVE R15, `(.L_x_2989) ;  /* 0x000000000f087348 */ /* 0x000fea0003c00000 */
[----:B------:R0:W1:Y:S02]  /*32d40*/  SHFL.UP P6, R14, R13, R12, R11 ;  /* 0x0400000c0d0e7389 */ /* 0x00006400000c000b */
[----:B01----:R-:W-:Y:S01]  /*32d50*/  ENDCOLLECTIVE ;  /* 0x000000000000791b */ /* 0x003fe20003800000 */
.L_x_2989:
        /* <DEDUP_REMOVED lines=8> */
.L_x_2990:
        /* <DEDUP_REMOVED lines=8> */
.L_x_2991:
        /* <DEDUP_REMOVED lines=8> */
.L_x_2992:
        /* <DEDUP_REMOVED lines=8> */
.L_x_2993:
        /* <DEDUP_REMOVED lines=9> */
.L_x_2994:
[----:B------:R-:W-:Y:S01]  /*32ff0*/  IMAD.MOV.U32 R9, RZ, RZ, R14 ;  /* 0x000000ffff097224 */ /* 0x000fe200078e000e */
[----:B------:R-:W-:Y:S06]  /*33000*/  BRA `(.L_x_2995) ;  /* 0xffffffc8009c7947 */ /* 0x000fec000383ffff */
.L_x_2895:
[----:B------:R-:W-:Y:S01]  /*33010*/  BSSY B0, `(.L_x_2996) ;  /* 0x0000008000007945 */ /* 0x000fe20003800000 */
[----:B------:R-:W-:Y:S02]  /*33020*/  IMAD.MOV.U32 R13, RZ, RZ, R2 ;  /* 0x000000ffff0d7224 */ /* 0x000fe400078e0002 */
[----:B------:R-:W-:Y:S02]  /*33030*/  IMAD.MOV.U32 R12, RZ, RZ, 0x1 ;  /* 0x00000001ff0c7424 */ /* 0x000fe400078e00ff */
[----:B------:R-:W-:Y:S02]  /*33040*/  IMAD.MOV.U32 R11, RZ, RZ, RZ ;  /* 0x000000ffff0b7224 */ /* 0x000fe400078e00ff */
[----:B------:R-:W-:-:S07]  /*33050*/  IMAD.MOV.U32 R15, RZ, RZ, -0x1 ;  /* 0xffffffffff0f7424 */ /* 0x000fce00078e00ff */
[----:B0-----:R-:W-:Y:S05]  /*33060*/  WARPSYNC.COLLECTIVE R15, `(.L_x_2997) ;  /* 0x000000000f087348 */ /* 0x001fea0003c00000 */
[----:B------:R1:W2:Y:S02]  /*33070*/  SHFL.UP P6, R14, R13, R12, R11 ;  /* 0x0400000c0d0e7389 */ /* 0x0002a400000c000b */
[----:B012---:R-:W-:Y:S01]  /*33080*/  ENDCOLLECTIVE ;  /* 0x000000000000791b */ /* 0x007fe20003800000 */
.L_x_2997:
[----:B------:R-:W-:Y:S05]  /*33090*/  BSYNC B0 ;  /* 0x0000000000007941 */ /* 0x000fea0003800000 */
.L_x_2996:
[----:B------:R-:W-:Y:S01]  /*330a0*/  MOV R3, R14 ;  /* 0x0000000e00037202 */ /* 0x000fe20000000f00 */
[----:B------:R-:W-:Y:S01]  /*330b0*/  IMAD.MOV.U32 R12, RZ, RZ, 0x2 ;  /* 0x00000002ff0c7424 */ /* 0x000fe200078e00ff */
[----:B------:R-:W-:Y:S01]  /*330c0*/  MOV R15, 0xffffffff ;  /* 0xffffffff000f7802 */ /* 0x000fe20000000f00 */
[----:B------:R-:W-:Y:S01]  /*330d0*/  IMAD.MOV.U32 R11, RZ, RZ, RZ ;  /* 0x000000ffff0b7224 */ /* 0x000fe200078e00ff */
[----:B------:R-:W-:-:S05]  /*330e0*/  SEL R3, R3, RZ, P1 ;  /* 0x000000ff03037207 */ /* 0x000fca0000800000 */
[----:B------:R-:W-:-:S04]  /*330f0*/  IMAD.IADD R2, R2, 0x1, R3 ;  /* 0x0000000102027824 */ /* 0x000fc800078e0203 */
[----:B------:R-:W-:-:S07]  /*33100*/  IMAD.MOV.U32 R13, RZ, RZ, R2 ;  /* 0x000000ffff0d7224 */ /* 0x000fce00078e0002 */
[----:B------:R-:W-:Y:S05]  /*33110*/  WARPSYNC.COLLECTIVE R15, `(.L_x_2998) ;  /* 0x000000000f087348 */ /* 0x000fea0003c00000 */
[----:B------:R0:W1:Y:S02]  /*33120*/  SHFL.UP P6, R14, R13, R12, R11 ;  /* 0x0400000c0d0e7389 */ /* 0x00006400000c000b */
[----:B01----:R-:W-:Y:S01]  /*33130*/  ENDCOLLECTIVE ;  /* 0x000000000000791b */ /* 0x003fe20003800000 */
.L_x_2998:
        /* <DEDUP_REMOVED lines=8> */
.L_x_2999:
        /* <DEDUP_REMOVED lines=8> */
.L_x_3000:
        /* <DEDUP_REMOVED lines=8> */
.L_x_3001:
        /* <DEDUP_REMOVED lines=9> */
.L_x_3002:
[----:B------:R-:W-:Y:S01]  /*33350*/  IMAD.MOV.U32 R9, RZ, RZ, R14 ;  /* 0x000000ffff097224 */ /* 0x000fe200078e000e */
[----:B------:R-:W-:Y:S06]  /*33360*/  BRA `(.L_x_3003) ;  /* 0xffffffc800707947 */ /* 0x000fec000383ffff */
.L_x_2897:
[----:B------:R-:W-:Y:S01]  /*33370*/  BSSY B0, `(.L_x_3004) ;  /* 0x0000006000007945 */ /* 0x000fe20003800000 */
[----:B------:R-:W-:Y:S01]  /*33380*/  PLOP3.LUT P6, PT, P6, PT, PT, 0x8, 0x0 ;  /* 0x000000000000781c */ /* 0x000fe200037ce170 */
[----:B------:R-:W-:-:S12]  /*33390*/  IMAD.MOV.U32 R15, RZ, RZ, -0x1 ;  /* 0xffffffffff0f7424 */ /* 0x000fd800078e00ff */
[----:B0-----:R-:W-:Y:S05]  /*333a0*/  WARPSYNC.COLLECTIVE R15, `(.L_x_3005) ;  /* 0x000000000f087348 */ /* 0x001fea0003c00000 */
[----:B------:R-:W-:Y:S01]  /*333b0*/  VOTE.ANY R14, PT, P6 ;  /* 0x00000000000e7806 */ /* 0x000fe200030e0100 */
[----:B0-----:R-:W-:Y:S06]  /*333c0*/  ENDCOLLECTIVE ;  /* 0x000000000000791b */ /* 0x001fec0003800000 */
.L_x_3005:
[----:B------:R-:W-:Y:S05]  /*333d0*/  BSYNC B0 ;  /* 0x0000000000007941 */ /* 0x000fea0003800000 */
.L_x_3004:
[----:B------:R0:W5:Y:S01]  /*333e0*/  LDL.LU R10, [R1+0xc] ;  /* 0x00000c00010a7983 */ /* 0x0001620000300800 */
[----:B------:R-:W-:Y:S01]  /*333f0*/  MOV R0, R14 ;  /* 0x0000000e00007202 */ /* 0x000fe20000000f00 */
[----:B------:R-:W-:Y:S02]  /*33400*/  IMAD.MOV.U32 R13, RZ, RZ, R4 ;  /* 0x000000ffff0d7224 */ /* 0x000fe400078e0004 */
[----:B------:R-:W-:Y:S01]  /*33410*/  IMAD.MOV.U32 R11, RZ, RZ, 0x1f ;  /* 0x0000001fff0b7424 */ /* 0x000fe200078e00ff */
[----:B------:R-:W1:Y:S01]  /*33420*/  POPC R3, R0 ;  /* 0x0000000000037309 */ /* 0x000e620000000000 */
[----:B------:R-:W-:Y:S02]  /*33430*/  IMAD.MOV.U32 R15, RZ, RZ, -0x1 ;  /* 0xffffffffff0f7424 */ /* 0x000fe400078e00ff */
[----:B01----:R-:W-:-:S07]  /*33440*/  IMAD.MOV.U32 R12, RZ, RZ, R3 ;  /* 0x000000ffff0c7224 */ /* 0x003fce00078e0003 */
[----:B-----5:R-:W-:Y:S05]  /*33450*/  WARPSYNC.COLLECTIVE R15, `(.L_x_3006) ;  /* 0x000000000f087348 */ /* 0x020fea0003c00000 */
[----:B------:R0:W1:Y:S02]  /*33460*/  SHFL.IDX P6, R14, R13, R12, R11 ;  /* 0x0000000c0d0e7389 */ /* 0x00006400000c000b */
[----:B01---5:R-:W-:Y:S01]  /*33470*/  ENDCOLLECTIVE ;  /* 0x000000000000791b */ /* 0x023fe20003800000 */
.L_x_3006:
[----:B------:R-:W-:Y:S01]  /*33480*/  IMAD.MOV.U32 R13, RZ, RZ, R6 ;  /* 0x000000ffff0d7224 */ /* 0x000fe200078e0006 */
[----:B------:R-:W-:-:S07]  /*33490*/  MOV R4, R14 ;  /* 0x0000000e00047202 */ /* 0x000fce0000000f00 */
[----:B------:R-:W-:Y:S05]  /*334a0*/  WARPSYNC.COLLECTIVE R15, `(.L_x_3007) ;  /* 0x000000000f087348 */ /* 0x000fea0003c00000 */
[----:B------:R0:W1:Y:S02]  /*334b0*/  SHFL.IDX P6, R14, R13, R12, R11 ;  /* 0x0000000c0d0e7389 */ /* 0x00006400000c000b */
[----:B01----:R-:W-:Y:S01]  /*334c0*/  ENDCOLLECTIVE ;  /* 0x000000000000791b */ /* 0x003fe20003800000 */
.L_x_3007:
[----:B------:R-:W-:Y:S02]  /*334d0*/  IMAD.MOV.U32 R6, RZ, RZ, R14 ;  /* 0x000000ffff067224 */ /* 0x000fe400078e000e */
[----:B------:R-:W-:-:S05]  /*334e0*/  IMAD.IADD R10, R3, 0x1, R10 ;  /* 0x00000001030a7824 */ /* 0x000fca00078e020a */
[----:B------:R0:W-:Y:S01]  /*334f0*/  STL [R1+0xc], R10 ;  /* 0x00000c0a01007387 */ /* 0x0001e20000100800 */
[----:B------:R-:W-:Y:S05]  /*33500*/  BRA `(.L_x_3008) ;  /* 0xffffffc800507947 */ /* 0x000fea000383ffff */
.L_x_2899:
[----:B------:R-:W-:Y:S01]  /*33510*/  BSSY B0, `(.L_x_3009) ;  /* 0x0000008000007945 */ /* 0x000fe20003800000 */
[----:B------:R-:W-:Y:S01]  /*33520*/  IMAD.MOV.U32 R13, RZ, RZ, R7 ;  /* 0x000000ffff0d7224 */ /* 0x000fe200078e0007 */
[----:B------:R-:W-:Y:S01]  /*33530*/  MOV R12, R3 ;  /* 0x00000003000c7202 */ /* 0x000fe20000000f00 */
[----:B------:R-:W-:Y:S02]  /*33540*/  IMAD.MOV.U32 R11, RZ, RZ, 0x1f ;  /* 0x0000001fff0b7424 */ /* 0x000fe400078e00ff */
[----:B------:R-:W-:-:S07]  /*33550*/  IMAD.MOV.U32 R15, RZ, RZ, -0x1 ;  /* 0xffffffffff0f7424 */ /* 0x000fce00078e00ff */
[----:B0-----:R-:W-:Y:S05]  /*33560*/  WARPSYNC.COLLECTIVE R15, `(.L_x_3010) ;  /* 0x000000000f087348 */ /* 0x001fea0003c00000 */
[----:B------:R1:W2:Y:S02]  /*33570*/  SHFL.IDX P6, R14, R13, R12, R11 ;  /* 0x0000000c0d0e7389 */ /* 0x0002a400000c000b */
[----:B012---:R-:W-:Y:S01]  /*33580*/  ENDCOLLECTIVE ;  /* 0x000000000000791b */ /* 0x007fe20003800000 */
.L_x_3010:
[----:B------:R-:W-:Y:S05]  /*33590*/  BSYNC B0 ;  /* 0x0000000000007941 */ /* 0x000fea0003800000 */
.L_x_3009:
[----:B------:R-:W-:Y:S01]  /*335a0*/  IMAD.MOV.U32 R3, RZ, RZ, R14 ;  /* 0x000000ffff037224 */ /* 0x000fe200078e000e */
[----:B------:R-:W-:Y:S06]  /*335b0*/  BRA `(.L_x_3011) ;  /* 0xffffffc8003c7947 */ /* 0x000fec000383ffff */
.L_x_2905:
[----:B0-----:R0:W1:Y:S02]  /*335c0*/  SYNCS.PHASECHK.TRANS64.TRYWAIT P0, [R0+URZ+0x36820], R3 ;  /* 0x03682003000075a7 */ /* 0x001064000800017f */
[----:B-1----:R-:W-:Y:S05]  /*335d0*/  @!P0 NANOSLEEP.SYNCS 0x989680 ;  /* 0x009896800000895d */ /* 0x002fea0003900000 */
[----:B------:R-:W1:Y:S02]  /*335e0*/  @!P0 SYNCS.PHASECHK.TRANS64 P0, [R0+URZ+0x36820], R3 ;  /* 0x03682003000085a7 */ /* 0x000e64000800007f */
[----:B-1----:R-:W-:Y:S05]  /*335f0*/  @!P0 BRA `(.L_x_2905) ;  /* 0xfffffffc00f08947 */ /* 0x002fea000383ffff */
[----:B------:R-:W-:Y:S05]  /*33600*/  BRA `(.L_x_3012) ;  /* 0xffffffd000dc7947 */ /* 0x000fea000383ffff */
.L_x_2906:
[----:B------:R-:W1:Y:S01]  /*33610*/  S2R R2, SR_TID.X ;  /* 0x0000000000027919 */ /* 0x000e620000002100 */
[----:B------:R-:W-:Y:S01]  /*33620*/  BSSY B0, `(.L_x_3013) ;  /* 0x000000a000007945 */ /* 0x000fe20003800000 */
[----:B------:R-:W-:Y:S01]  /*33630*/  MOV R12, RZ ;  /* 0x000000ff000c7202 */ /* 0x000fe20000000f00 */
        /* <DEDUP_REMOVED lines=8> */
.L_x_3014:
[----:B------:R-:W-:Y:S05]  /*336c0*/  BSYNC B0 ;  /* 0x0000000000007941 */ /* 0x000fea0003800000 */
.L_x_3013:
[----:B------:R-:W-:Y:S05]  /*336d0*/  BRA `(.L_x_3015) ;  /* 0xffffffd000c47947 */ /* 0x000fea000383ffff */
.L_x_2907:
[----:B------:R-:W-:Y:S01]  /*336e0*/  BSSY B0, `(.L_x_3016) ;  /* 0x0000006000007945 */ /* 0x000fe20003800000 */
[----:B------:R-:W-:-:S07]  /*336f0*/  IMAD.MOV.U32 R15, RZ, RZ, -0x1 ;  /* 0xffffffffff0f7424 */ /* 0x000fce00078e00ff */
[----:B01----:R-:W-:Y:S05]  /*33700*/  WARPSYNC.COLLECTIVE R15, `(.L_x_3017) ;  /* 0x000000000f0c7348 */ /* 0x003fea0003c00000 */
[----:B------:R-:W-:Y:S02]  /*33710*/  ELECT P6, UR62, PT ;  /* 0x00000000003e782f */ /* 0x000fe400038c0000 */
[----:B------:R-:W-:Y:S01]  /*33720*/  MOV R14, UR62 ;  /* 0x0000003e000e7c02 */ /* 0x000fe20008000f00 */
[----:B01----:R-:W-:Y:S10]  /*33730*/  ENDCOLLECTIVE ;  /* 0x000000000000791b */ /* 0x003ff40003800000 */
.L_x_3017:
[----:B------:R-:W-:Y:S05]  /*33740*/  BSYNC B0 ;  /* 0x0000000000007941 */ /* 0x000fea0003800000 */
.L_x_3016:
[----:B------:R-:W-:Y:S05]  /*33750*/  BRA `(.L_x_3018) ;  /* 0xffffffd000b87947 */ /* 0x000fea000383ffff */
.L_x_2909:
[----:B0-----:R0:W1:Y:S02]  /*33760*/  SYNCS.PHASECHK.TRANS64.TRYWAIT P0, [R6+URZ], R5 ;  /* 0x00000005060075a7 */ /* 0x001064000800017f */
[----:B-1----:R-:W-:Y:S05]  /*33770*/  @!P0 NANOSLEEP.SYNCS 0x989680 ;  /* 0x009896800000895d */ /* 0x002fea0003900000 */
[----:B------:R-:W1:Y:S02]  /*33780*/  @!P0 SYNCS.PHASECHK.TRANS64 P0, [R6+URZ], R5 ;  /* 0x00000005060085a7 */ /* 0x000e64000800007f */
[----:B-1----:R-:W-:Y:S05]  /*33790*/  @!P0 BRA `(.L_x_2909) ;  /* 0xfffffffc00f08947 */ /* 0x002fea000383ffff */
[----:B------:R-:W-:Y:S05]  /*337a0*/  BRA `(.L_x_3019) ;  /* 0xffffffd000f87947 */ /* 0x000fea000383ffff */
.L_x_2910:
[----:B-1----:R1:W2:Y:S02]  /*337b0*/  SYNCS.PHASECHK.TRANS64.TRYWAIT P0, [R7+URZ], R2 ;  /* 0x00000002070075a7 */ /* 0x0022a4000800017f */
[----:B--2---:R-:W-:Y:S05]  /*337c0*/  @!P0 NANOSLEEP.SYNCS 0x989680 ;  /* 0x009896800000895d */ /* 0x004fea0003900000 */
[----:B------:R-:W2:Y:S02]  /*337d0*/  @!P0 SYNCS.PHASECHK.TRANS64 P0, [R7+URZ], R2 ;  /* 0x00000002070085a7 */ /* 0x000ea4000800007f */
[----:B--2---:R-:W-:Y:S05]  /*337e0*/  @!P0 BRA `(.L_x_2910) ;  /* 0xfffffffc00f08947 */ /* 0x004fea000383ffff */
[----:B------:R-:W-:Y:S05]  /*337f0*/  BRA `(.L_x_3020) ;  /* 0xffffffd000ec7947 */ /* 0x000fea000383ffff */
.L_x_2912:
[----:B--2---:R2:W3:Y:S02]  /*33800*/  SYNCS.PHASECHK.TRANS64.TRYWAIT P0, [R4+URZ], R5 ;  /* 0x00000005040075a7 */ /* 0x0044e4000800017f */
[----:B---3--:R-:W-:Y:S05]  /*33810*/  @!P0 NANOSLEEP.SYNCS 0x989680 ;  /* 0x009896800000895d */ /* 0x008fea0003900000 */
[----:B------:R-:W3:Y:S02]  /*33820*/  @!P0 SYNCS.PHASECHK.TRANS64 P0, [R4+URZ], R5 ;  /* 0x00000005040085a7 */ /* 0x000ee4000800007f */
[----:B---3--:R-:W-:Y:S05]  /*33830*/  @!P0 BRA `(.L_x_2912) ;  /* 0xfffffffc00f08947 */ /* 0x008fea000383ffff */
[----:B------:R-:W-:Y:S05]  /*33840*/  BRA `(.L_x_3021) ;  /* 0xffffffd000f07947 */ /* 0x000fea000383ffff */
.L_x_3022:
        /* <DEDUP_REMOVED lines=11> */
.L_x_3031:


//--------------------- .nv.global.init           --------------------------
	.section	.nv.global.init,"aw",@progbits
.nv.global.init:
	.type		$str$20,@object
	.size		$str$20,($str$21 - $str$20)
$str$20:
        /*0000*/ 	.byte	0x28, 0x61, 0x64, 0x64, 0x72, 0x65, 0x73, 0x73, 0x20, 0x26, 0x20, 0x6d, 0x61, 0x73, 0x6b, 0x29
        /*0010*/ 	.byte	0x20, 0x3d, 0x3d, 0x20, 0x30, 0x00
	.type		$str$21,@object
	.size		$str$21,(__unnamed_9 - $str$21)
$str$21:
        /*0016*/ 	.byte	0x2f, 0x74, 0x6d, 0x70, 0x2f, 0x6f, 0x73, 0x73, 0x5f, 0x6b, 0x65, 0x72, 0x6e, 0x65, 0x6c, 0x73
        /*0026*/ 	.byte	0x5f, 0x73, 0x72, 0x63, 0x2f, 0x66, 0x6c, 0x61, 0x73, 0x68, 0x5f, 0x61, 0x74, 0x74, 0x65, 0x6e
        /*0036*/ 	.byte	0x74, 0x69, 0x6f, 0x6e, 0x2f, 0x63, 0x73, 0x72, 0x63, 0x2f, 0x63, 0x75, 0x74, 0x6c, 0x61, 0x73
        /*0046*/ 	.byte	0x73, 0x2f, 0x69, 0x6e, 0x63, 0x6c, 0x75, 0x64, 0x65, 0x2f, 0x63, 0x75, 0x74, 0x65, 0x2f, 0x70
        /*0056*/ 	.byte	0x6f, 0x69, 0x6e, 0x74, 0x65, 0x72, 0x5f, 0x66, 0x6c, 0x61, 0x67, 0x67, 0x65, 0x64, 0x2e, 0x68
        /*0066*/ 	.byte	0x70, 0x70, 0x00
	.type		__unnamed_9,@object
	.size		__unnamed_9,(__unnamed_5 - __unnamed_9)
__unnamed_9:
        /* <DEDUP_REMOVED lines=24> */
	.type		__unnamed_5,@object
	.size		__unnamed_5,(__unnamed_4 - __unnamed_5)
__unnamed_5:
        /* <DEDUP_REMOVED lines=24> */
	.type		__unnamed_4,@object
	.size		__unnamed_4,(__unnamed_3 - __unnamed_4)
__unnamed_4:
        /* <DEDUP_REMOVED lines=24> */
	.type		__unnamed_3,@object
	.size		__unnamed_3,(__unnamed_7 - __unnamed_3)
__unnamed_3:
        /* <DEDUP_REMOVED lines=29> */
	.type		__unnamed_7,@object
	.size		__unnamed_7,(__unnamed_2 - __unnamed_7)
__unnamed_7:
        /* <DEDUP_REMOVED lines=29> */
	.type		__unnamed_2,@object
	.size		__unnamed_2,(__unnamed_8 - __unnamed_2)
__unnamed_2:
        /* <DEDUP_REMOVED lines=29> */
	.type		__unnamed_8,@object
	.size		__unnamed_8,(__unnamed_1 - __unnamed_8)
__unnamed_8:
        /* <DEDUP_REMOVED lines=29> */
	.type		__unnamed_1,@object
	.size		__unnamed_1,(__unnamed_6 - __unnamed_1)
__unnamed_1:
        /* <DEDUP_REMOVED lines=28> */
        /*0dd9*/ 	.byte	0x32, 0x31, 0x35, 0x30, 0x34, 0x3e, 0x3e, 0x3e, 0x3e, 0x3e, 0x20, 0x26, 0x5d, 0x00
	.type		__unnamed_6,@object
	.size		__unnamed_6,(.L_5 - __unnamed_6)
__unnamed_6:
        /* <DEDUP_REMOVED lines=29> */
.L_5:


//--------------------- .nv.shared._ZN7cutlass13device_kernelIN5flash11enable_sm90INS1_16FlashAttnFwdSm90INS1_25CollectiveMainloopFwdSm90ILi2EN4cute5tupleIJNS5_1CILi1EEES8_S8_EEENS6_IJNS7_ILi128EEENS7_ILi112EEENS7_ILi192EEEEEELi192ENS_6half_tEfNS_4arch4Sm90ELb0ELb0ELb1ELb0ELb0ELb0ELb0ELb1ELb1ELb1ELb1ELb0EEENS1_21CollectiveEpilogueFwdINS6_IJSA_SC_SB_EEES9_SE_SG_Li256ELb0ELb1ELb1ELb0EEENS1_19SingleTileSchedulerILb0ELb1ELb1ELi128EEEEEEEEEvNT_6ParamsE --------------------------
	.section	.nv.shared._ZN7cutlass13device_kernelIN5flash11enable_sm90INS1_16FlashAttnFwdSm90INS1_25CollectiveMainloopFwdSm90ILi2EN4cute5tupleIJNS5_1CILi1EEES8_S8_EEENS6_IJNS7_ILi128EEENS7_ILi112EEENS7_ILi192EEEEEELi192ENS_6half_tEfNS_4arch4Sm90ELb0ELb0ELb1ELb0ELb0ELb0ELb0ELb1ELb1ELb1ELb1ELb0EEENS1_21CollectiveEpilogueFwdINS6_IJSA_SC_SB_EEES9_SE_SG_Li256ELb0ELb1ELb1ELb0EEENS1_19SingleTileSchedulerILb0ELb1ELb1ELi128EEEEEEEEEvNT_6ParamsE,"aw",@nobits
	.sectionflags	@""
	.align	16
	.zero		1024


//--------------------- .nv.shared.reserved.0     --------------------------
	.section	.nv.shared.reserved.0,"aw",@nobits
	.weak		__nv_reservedSMEM_offset_0_alias
	.size		__nv_reservedSMEM_offset_0_alias, 0, 0
	.other		__nv_reservedSMEM_offset_0_alias,@"STO_CUDA_RESERVED_SHARED STV_DEFAULT"
__nv_reservedSMEM_offset_0_alias:
	.zero		0


//--------------------- .nv.global                --------------------------
	.section	.nv.global,"aw",@nobits
.nv.global:
	.type		_ZN80_INTERNAL_107ad84c_44_flash_fwd_hdim192_fp16_split_softcap_sm90_cu_49158569_32864cute1_E,@object
	.size		_ZN80_INTERNAL_107ad84c_44_flash_fwd_hdim192_fp16_split_softcap_sm90_cu_49158569_32864cute1_E,(_ZN80_INTERNAL_107ad84c_44_flash_fwd_hdim192_fp16_split_softcap_sm90_cu_49158569_32864cuda3std3__45__cpo6cbeginE - _ZN80_INTERNAL_107ad84c_44_flash_fwd_hdim192_fp16_split_softcap_sm90_cu_49158569_32864cute1_E)
_ZN80_INTERNAL_107ad84c_44_flash_fwd_hdim192_fp16_split_softcap_sm90_cu_49158569_32864cute1_E:
	.zero		1
	.type		_ZN80_INTERNAL_107ad84c_44_flash_fwd_hdim192_fp16_split_softcap_sm90_cu_49158569_32864cuda3std3__45__cpo6cbeginE,@object
	.size		_ZN80_INTERNAL_107ad84c_44_flash_fwd_hdim192_fp16_split_softcap_sm90_cu_49158569_32864cuda3std3__45__cpo6cbeginE,(_ZN80_INTERNAL_107ad84c_44_flash_fwd_hdim192_fp16_split_softcap_sm90_cu_49158569_32864cuda3std3__48in_placeE - _ZN80_INTERNAL_107ad84c_44_flash_fwd_hdim192_fp16_split_softcap_sm90_cu_49158569_32864cuda3std3__45__cpo6cbeginE)
_ZN80_INTERNAL_107ad84c_44_flash_fwd_hdim192_fp16_split_softcap_sm90_cu_49158569_32864cuda3std3__45__cpo6cbeginE:
	.zero		1
	.type		_ZN80_INTERNAL_107ad84c_44_flash_fwd_hdim192_fp16_split_softcap_sm90_cu_49158569_32864cuda3std3__48in_placeE,@object
	.size		_ZN80_INTERNAL_107ad84c_44_flash_fwd_hdim192_fp16_split_softcap_sm90_cu_49158569_32864cuda3std3__48in_placeE,(_ZN80_INTERNAL_107ad84c_44_flash_fwd_hdim192_fp16_split_softcap_sm90_cu_49158569_32864cuda3std6ranges3__45__cpo9iter_moveE - _ZN80_INTERNAL_107ad84c_44_flash_fwd_hdim192_fp16_split_softcap_sm90_cu_49158569_32864cuda3std3__48in_placeE)
_ZN80_INTERNAL_107ad84c_44_flash_fwd_hdim192_fp16_split_softcap_sm90_cu_49158569_32864cuda3std3__48in_placeE:
	.zero		1
	.type		_ZN80_INTERNAL_107ad84c_44_flash_fwd_hdim192_fp16_split_softcap_sm90_cu_49158569_32864cuda3std6ranges3__45__cpo9iter_moveE,@object
	.size		_ZN80_INTERNAL_107ad84c_44_flash_fwd_hdim192_fp16_split_softcap_sm90_cu_49158569_32864cuda3std6ranges3__45__cpo9iter_moveE,(_ZN80_INTERNAL_107ad84c_44_flash_fwd_hdim192_fp16_split_softcap_sm90_cu_49158569_32864cuda3std3__45__cpo5beginE - _ZN80_INTERNAL_107ad84c_44_flash_fwd_hdim192_fp16_split_softcap_sm90_cu_49158569_32864cuda3std6ranges3__45__cpo9iter_moveE)
_ZN80_INTERNAL_107ad84c_44_flash_fwd_hdim192_fp16_split_softcap_sm90_cu_49158569_32864cuda3std6ranges3__45__cpo9iter_moveE:
	.zero		1
	.type		_ZN80_INTERNAL_107ad84c_44_flash_fwd_hdim192_fp16_split_softcap_sm90_cu_49158569_32864cuda3std3__45__cpo5beginE,@object
	.size		_ZN80_INTERNAL_107ad84c_44_flash_fwd_hdim192_fp16_split_softcap_sm90_cu_49158569_32864cuda3std3__45__cpo5beginE,(_ZN80_INTERNAL_107ad84c_44_flash_fwd_hdim192_fp16_split_softcap_sm90_cu_49158569_32864cuda3std3__482_GLOBAL__N__107ad84c_44_flash_fwd_hdim192_fp16_split_softcap_sm90_cu_49158569_32866ignoreE - _ZN80_INTERNAL_107ad84c_44_flash_fwd_hdim192_fp16_split_softcap_sm90_cu_49158569_32864cuda3std3__45__cpo5beginE)
_ZN80_INTERNAL_107ad84c_44_flash_fwd_hdim192_fp16_split_softcap_sm90_cu_49158569_32864cuda3std3__45__cpo5beginE:
	.zero		1
	.type		_ZN80_INTERNAL_107ad84c_44_flash_fwd_hdim192_fp16_split_softcap_sm90_cu_49158569_32864cuda3std3__482_GLOBAL__N__107ad84c_44_flash_fwd_hdim192_fp16_split_softcap_sm90_cu_49158569_32866ignoreE,@object
	.size		_ZN80_INTERNAL_107ad84c_44_flash_fwd_hdim192_fp16_split_softcap_sm90_cu_49158569_32864cuda3std3__482_GLOBAL__N__107ad84c_44_flash_fwd_hdim192_fp16_split_softcap_sm90_cu_49158569_32866ignoreE,(_ZN80_INTERNAL_107ad84c_44_flash_fwd_hdim192_fp16_split_softcap_sm90_cu_49158569_32864cute7productE - _ZN80_INTERNAL_107ad84c_44_flash_fwd_hdim192_fp16_split_softcap_sm90_cu_49158569_32864cuda3std3__482_GLOBAL__N__107ad84c_44_flash_fwd_hdim192_fp16_split_softcap_sm90_cu_49158569_32866ignoreE)
_ZN80_INTERNAL_107ad84c_44_flash_fwd_hdim192_fp16_split_softcap_sm90_cu_49158569_32864cuda3std3__482_GLOBAL__N__107ad84c_44_flash_fwd_hdim192_fp16_split_softcap_sm90_cu_49158569_32866ignoreE:
	.zero		1
	.type		_ZN80_INTERNAL_107ad84c_44_flash_fwd_hdim192_fp16_split_softcap_sm90_cu_49158569_32864cute7productE,@object
	.size		_ZN80_INTERNAL_107ad84c_44_flash_fwd_hdim192_fp16_split_softcap_sm90_cu_49158569_32864cute7productE,(_ZN80_INTERNAL_107ad84c_44_flash_fwd_hdim192_fp16_split_softcap_sm90_cu_49158569_32864cuda3std3__45__cpo3endE - _ZN80_INTERNAL_107ad84c_44_flash_fwd_hdim192_fp16_split_softcap_sm90_cu_49158569_32864cute7productE)
_ZN80_INTERNAL_107ad84c_44_flash_fwd_hdim192_fp16_split_softcap_sm90_cu_49158569_32864cute7productE:
	.zero		1
	.type		_ZN80_INTERNAL_107ad84c_44_flash_fwd_hdim192_fp16_split_softcap_sm90_cu_49158569_32864cuda3std3__45__cpo3endE,@object
	.size		_ZN80_INTERNAL_107ad84c_44_flash_fwd_hdim192_fp16_split_softcap_sm90_cu_49158569_32864cuda3std3__45__cpo3endE,(_ZN80_INTERNAL_107ad84c_44_flash_fwd_hdim192_fp16_split_softcap_sm90_cu_49158569_32864cuda3std3__419piecewise_constructE - _ZN80_INTERNAL_107ad84c_44_flash_fwd_hdim192_fp16_split_softcap_sm90_cu_49158569_32864cuda3std3__45__cpo3endE)
_ZN80_INTERNAL_107ad84c_44_flash_fwd_hdim192_fp16_split_softcap_sm90_cu_49158569_32864cuda3std3__45__cpo3endE:
	.zero		1
	.type		_ZN80_INTERNAL_107ad84c_44_flash_fwd_hdim192_fp16_split_softcap_sm90_cu_49158569_32864cuda3std3__419piecewise_constructE,@object
	.size		_ZN80_INTERNAL_107ad84c_44_flash_fwd_hdim192_fp16_split_softcap_sm90_cu_49158569_32864cuda3std3__419piecewise_constructE,(_ZN80_INTERNAL_107ad84c_44_flash_fwd_hdim192_fp16_split_softcap_sm90_cu_49158569_32864cuda3std3__45__cpo4cendE - _ZN80_INTERNAL_107ad84c_44_flash_fwd_hdim192_fp16_split_softcap_sm90_cu_49158569_32864cuda3std3__419piecewise_constructE)
_ZN80_INTERNAL_107ad84c_44_flash_fwd_hdim192_fp16_split_softcap_sm90_cu_49158569_32864cuda3std3__419piecewise_constructE:
	.zero		1
	.type		_ZN80_INTERNAL_107ad84c_44_flash_fwd_hdim192_fp16_split_softcap_sm90_cu_49158569_32864cuda3std3__45__cpo4cendE,@object
	.size		_ZN80_INTERNAL_107ad84c_44_flash_fwd_hdim192_fp16_split_softcap_sm90_cu_49158569_32864cuda3std3__45__cpo4cendE,(_ZN80_INTERNAL_107ad84c_44_flash_fwd_hdim192_fp16_split_softcap_sm90_cu_49158569_32864cuda3std6ranges3__45__cpo4swapE - _ZN80_INTERNAL_107ad84c_44_flash_fwd_hdim192_fp16_split_softcap_sm90_cu_49158569_32864cuda3std3__45__cpo4cendE)
_ZN80_INTERNAL_107ad84c_44_flash_fwd_hdim192_fp16_split_softcap_sm90_cu_49158569_32864cuda3std3__45__cpo4cendE:
	.zero		1
	.type		_ZN80_INTERNAL_107ad84c_44_flash_fwd_hdim192_fp16_split_softcap_sm90_cu_49158569_32864cuda3std6ranges3__45__cpo4swapE,@object
	.size		_ZN80_INTERNAL_107ad84c_44_flash_fwd_hdim192_fp16_split_softcap_sm90_cu_49158569_32864cuda3std6ranges3__45__cpo4swapE,(.L_16 - _ZN80_INTERNAL_107ad84c_44_flash_fwd_hdim192_fp16_split_softcap_sm90_cu_49158569_32864cuda3std6ranges3__45__cpo4swapE)
_ZN80_INTERNAL_107ad84c_44_flash_fwd_hdim192_fp16_split_softcap_sm90_cu_49158569_32864cuda3std6ranges3__45__cpo4swapE:
	.zero		1
.L_16:


//--------------------- .nv.shared._ZN7cutlass13device_kernelIN5flash11enable_sm90INS1_16FlashAttnFwdSm90INS1_25CollectiveMainloopFwdSm90ILi2EN4cute5tupleIJNS5_1CILi1EEES8_S8_EEENS6_IJNS7_ILi128EEENS7_ILi112EEENS7_ILi192EEEEEELi192ENS_6half_tEfNS_4arch4Sm90ELb0ELb0ELb1ELb1ELb0ELb0ELb0ELb1ELb1ELb1ELb1ELb0EEENS1_21CollectiveEpilogueFwdINS6_IJSA_SC_SB_EEES9_SE_SG_Li256ELb1ELb1ELb1ELb0EEENS1_36VarlenDynamicPersistentTileSchedulerILi128ELi112ELi256ELi128ELb1ELb1ELb1ELb0ELb1ELb1EEEEEEEEEvNT_6ParamsE --------------------------
	.section	.nv.shared._ZN7cutlass13device_kernelIN5flash11enable_sm90INS1_16FlashAttnFwdSm90INS1_25CollectiveMainloopFwdSm90ILi2EN4cute5tupleIJNS5_1CILi1EEES8_S8_EEENS6_IJNS7_ILi128EEENS7_ILi112EEENS7_ILi192EEEEEELi192ENS_6half_tEfNS_4arch4Sm90ELb0ELb0ELb1ELb1ELb0ELb0ELb0ELb1ELb1ELb1ELb1ELb0EEENS1_21CollectiveEpilogueFwdINS6_IJSA_SC_SB_EEES9_SE_SG_Li256ELb1ELb1ELb1ELb0EEENS1_36VarlenDynamicPersistentTileSchedulerILi128ELi112ELi256ELi128ELb1ELb1ELb1ELb0ELb1ELb1EEEEEEEEEvNT_6ParamsE,"aw",@nobits
	.sectionflags	@""
	.align	16
	.zero		1024


//--------------------- .nv.shared._ZN7cutlass13device_kernelIN5flash11enable_sm90INS1_16FlashAttnFwdSm90INS1_25CollectiveMainloopFwdSm90ILi2EN4cute5tupleIJNS5_1CILi1EEES8_S8_EEENS6_IJNS7_ILi128EEENS7_ILi112EEENS7_ILi192EEEEEELi192ENS_6half_tEfNS_4arch4Sm90ELb0ELb0ELb1ELb1ELb0ELb1ELb0ELb1ELb1ELb1ELb1ELb0EEENS1_21CollectiveEpilogueFwdINS6_IJSA_SC_SB_EEES9_SE_SG_Li256ELb1ELb1ELb1ELb0EEENS1_36VarlenDynamicPersistentTileSchedulerILi128ELi112ELi256ELi128ELb1ELb1ELb1ELb0ELb1ELb1EEEEEEEEEvNT_6ParamsE --------------------------
	.section	.nv.shared._ZN7cutlass13device_kernelIN5flash11enable_sm90INS1_16FlashAttnFwdSm90INS1_25CollectiveMainloopFwdSm90ILi2EN4cute5tupleIJNS5_1CILi1EEES8_S8_EEENS6_IJNS7_ILi128EEENS7_ILi112EEENS7_ILi192EEEEEELi192ENS_6half_tEfNS_4arch4Sm90ELb0ELb0ELb1ELb1ELb0ELb1ELb0ELb1ELb1ELb1ELb1ELb0EEENS1_21CollectiveEpilogueFwdINS6_IJSA_SC_SB_EEES9_SE_SG_Li256ELb1ELb1ELb1ELb0EEENS1_36VarlenDynamicPersistentTileSchedulerILi128ELi112ELi256ELi128ELb1ELb1ELb1ELb0ELb1ELb1EEEEEEEEEvNT_6ParamsE,"aw",@nobits
	.sectionflags	@""
	.align	16
	.zero		1024


//--------------------- .nv.shared._ZN7cutlass13device_kernelIN5flash11enable_sm90INS1_16FlashAttnFwdSm90INS1_25CollectiveMainloopFwdSm90ILi2EN4cute5tupleIJNS5_1CILi1EEES8_S8_EEENS6_IJNS7_ILi128EEENS7_ILi96EEENS7_ILi192EEEEEELi192ENS_6half_tEfNS_4arch4Sm90ELb0ELb1ELb1ELb0ELb0ELb0ELb0ELb1ELb1ELb1ELb1ELb0EEENS1_21CollectiveEpilogueFwdINS6_IJSA_SC_SB_EEES9_SE_SG_Li256ELb0ELb1ELb1ELb0EEENS1_19SingleTileSchedulerILb0ELb1ELb1ELi128EEEEEEEEEvNT_6ParamsE --------------------------
	.section	.nv.shared._ZN7cutlass13device_kernelIN5flash11enable_sm90INS1_16FlashAttnFwdSm90INS1_25CollectiveMainloopFwdSm90ILi2EN4cute5tupleIJNS5_1CILi1EEES8_S8_EEENS6_IJNS7_ILi128EEENS7_ILi96EEENS7_ILi192EEEEEELi192ENS_6half_tEfNS_4arch4Sm90ELb0ELb1ELb1ELb0ELb0ELb0ELb0ELb1ELb1ELb1ELb1ELb0EEENS1_21CollectiveEpilogueFwdINS6_IJSA_SC_SB_EEES9_SE_SG_Li256ELb0ELb1ELb1ELb0EEENS1_19SingleTileSchedulerILb0ELb1ELb1ELi128EEEEEEEEEvNT_6ParamsE,"aw",@nobits
	.sectionflags	@""
	.align	16
	.zero		1024


//--------------------- .nv.shared._ZN7cutlass13device_kernelIN5flash11enable_sm90INS1_16FlashAttnFwdSm90INS1_25CollectiveMainloopFwdSm90ILi2EN4cute5tupleIJNS5_1CILi1EEES8_S8_EEENS6_IJNS7_ILi128EEENS7_ILi96EEENS7_ILi192EEEEEELi192ENS_6half_tEfNS_4arch4Sm90ELb0ELb1ELb1ELb1ELb0ELb0ELb0ELb1ELb1ELb1ELb1ELb0EEENS1_21CollectiveEpilogueFwdINS6_IJSA_SC_SB_EEES9_SE_SG_Li256ELb1ELb1ELb1ELb0EEENS1_36VarlenDynamicPersistentTileSchedulerILi128ELi96ELi256ELi128ELb1ELb1ELb1ELb1ELb0ELb1EEEEEEEEEvNT_6ParamsE --------------------------
	.section	.nv.shared._ZN7cutlass13device_kernelIN5flash11enable_sm90INS1_16FlashAttnFwdSm90INS1_25CollectiveMainloopFwdSm90ILi2EN4cute5tupleIJNS5_1CILi1EEES8_S8_EEENS6_IJNS7_ILi128EEENS7_ILi96EEENS7_ILi192EEEEEELi192ENS_6half_tEfNS_4arch4Sm90ELb0ELb1ELb1ELb1ELb0ELb0ELb0ELb1ELb1ELb1ELb1ELb0EEENS1_21CollectiveEpilogueFwdINS6_IJSA_SC_SB_EEES9_SE_SG_Li256ELb1ELb1ELb1ELb0EEENS1_36VarlenDynamicPersistentTileSchedulerILi128ELi96ELi256ELi128ELb1ELb1ELb1ELb1ELb0ELb1EEEEEEEEEvNT_6ParamsE,"aw",@nobits
	.sectionflags	@""
	.align	16
	.zero		1024


//--------------------- .nv.shared._ZN7cutlass13device_kernelIN5flash11enable_sm90INS1_16FlashAttnFwdSm90INS1_25CollectiveMainloopFwdSm90ILi2EN4cute5tupleIJNS5_1CILi1EEES8_S8_EEENS6_IJNS7_ILi128EEENS7_ILi96EEENS7_ILi192EEEEEELi192ENS_6half_tEfNS_4arch4Sm90ELb0ELb1ELb1ELb1ELb0ELb1ELb0ELb1ELb1ELb1ELb1ELb0EEENS1_21CollectiveEpilogueFwdINS6_IJSA_SC_SB_EEES9_SE_SG_Li256ELb1ELb1ELb1ELb0EEENS1_36VarlenDynamicPersistentTileSchedulerILi128ELi96ELi256ELi128ELb1ELb1ELb1ELb1ELb0ELb1EEEEEEEEEvNT_6ParamsE --------------------------
	.section	.nv.shared._ZN7cutlass13device_kernelIN5flash11enable_sm90INS1_16FlashAttnFwdSm90INS1_25CollectiveMainloopFwdSm90ILi2EN4cute5tupleIJNS5_1CILi1EEES8_S8_EEENS6_IJNS7_ILi128EEENS7_ILi96EEENS7_ILi192EEEEEELi192ENS_6half_tEfNS_4arch4Sm90ELb0ELb1ELb1ELb1ELb0ELb1ELb0ELb1ELb1ELb1ELb1ELb0EEENS1_21CollectiveEpilogueFwdINS6_IJSA_SC_SB_EEES9_SE_SG_Li256ELb1ELb1ELb1ELb0EEENS1_36VarlenDynamicPersistentTileSchedulerILi128ELi96ELi256ELi128ELb1ELb1ELb1ELb1ELb0ELb1EEEEEEEEEvNT_6ParamsE,"aw",@nobits
	.sectionflags	@""
	.align	16
	.zero		1024


//--------------------- .nv.shared._ZN7cutlass13device_kernelIN5flash11enable_sm90INS1_16FlashAttnFwdSm90INS1_25CollectiveMainloopFwdSm90ILi2EN4cute5tupleIJNS5_1CILi1EEES8_S8_EEENS6_IJNS7_ILi128EEENS7_ILi112EEENS7_ILi192EEEEEELi192ENS_6half_tEfNS_4arch4Sm90ELb1ELb0ELb1ELb0ELb0ELb0ELb0ELb1ELb1ELb1ELb1ELb0EEENS1_21CollectiveEpilogueFwdINS6_IJSA_SC_SB_EEES9_SE_SG_Li256ELb0ELb1ELb1ELb0EEENS1_19SingleTileSchedulerILb0ELb1ELb1ELi128EEEEEEEEEvNT_6ParamsE --------------------------
	.section	.nv.shared._ZN7cutlass13device_kernelIN5flash11enable_sm90INS1_16FlashAttnFwdSm90INS1_25CollectiveMainloopFwdSm90ILi2EN4cute5tupleIJNS5_1CILi1EEES8_S8_EEENS6_IJNS7_ILi128EEENS7_ILi112EEENS7_ILi192EEEEEELi192ENS_6half_tEfNS_4arch4Sm90ELb1ELb0ELb1ELb0ELb0ELb0ELb0ELb1ELb1ELb1ELb1ELb0EEENS1_21CollectiveEpilogueFwdINS6_IJSA_SC_SB_EEES9_SE_SG_Li256ELb0ELb1ELb1ELb0EEENS1_19SingleTileSchedulerILb0ELb1ELb1ELi128EEEEEEEEEvNT_6ParamsE,"aw",@nobits
	.sectionflags	@""
	.align	16
	.zero		1024


//--------------------- .nv.shared._ZN7cutlass13device_kernelIN5flash11enable_sm90INS1_16FlashAttnFwdSm90INS1_25CollectiveMainloopFwdSm90ILi2EN4cute5tupleIJNS5_1CILi1EEES8_S8_EEENS6_IJNS7_ILi128EEENS7_ILi112EEENS7_ILi192EEEEEELi192ENS_6half_tEfNS_4arch4Sm90ELb1ELb0ELb1ELb1ELb0ELb0ELb0ELb1ELb1ELb1ELb1ELb0EEENS1_21CollectiveEpilogueFwdINS6_IJSA_SC_SB_EEES9_SE_SG_Li256ELb1ELb1ELb1ELb0EEENS1_36VarlenDynamicPersistentTileSchedulerILi128ELi112ELi256ELi128ELb1ELb1ELb1ELb1ELb1ELb1EEEEEEEEEvNT_6ParamsE --------------------------
	.section	.nv.shared._ZN7cutlass13device_kernelIN5flash11enable_sm90INS1_16FlashAttnFwdSm90INS1_25CollectiveMainloopFwdSm90ILi2EN4cute5tupleIJNS5_1CILi1EEES8_S8_EEENS6_IJNS7_ILi128EEENS7_ILi112EEENS7_ILi192EEEEEELi192ENS_6half_tEfNS_4arch4Sm90ELb1ELb0ELb1ELb1ELb0ELb0ELb0ELb1ELb1ELb1ELb1ELb0EEENS1_21CollectiveEpilogueFwdINS6_IJSA_SC_SB_EEES9_SE_SG_Li256ELb1ELb1ELb1ELb0EEENS1_36VarlenDynamicPersistentTileSchedulerILi128ELi112ELi256ELi128ELb1ELb1ELb1ELb1ELb1ELb1EEEEEEEEEvNT_6ParamsE,"aw",@nobits
	.sectionflags	@""
	.align	16
	.zero		1024


//--------------------- .nv.shared._ZN7cutlass13device_kernelIN5flash11enable_sm90INS1_16FlashAttnFwdSm90INS1_25CollectiveMainloopFwdSm90ILi2EN4cute5tupleIJNS5_1CILi1EEES8_S8_EEENS6_IJNS7_ILi128EEENS7_ILi112EEENS7_ILi192EEEEEELi192ENS_6half_tEfNS_4arch4Sm90ELb1ELb0ELb1ELb1ELb0ELb1ELb0ELb1ELb1ELb1ELb1ELb0EEENS1_21CollectiveEpilogueFwdINS6_IJSA_SC_SB_EEES9_SE_SG_Li256ELb1ELb1ELb1ELb0EEENS1_36VarlenDynamicPersistentTileSchedulerILi128ELi112ELi256ELi128ELb1ELb1ELb1ELb1ELb1ELb1EEEEEEEEEvNT_6ParamsE --------------------------
	.section	.nv.shared._ZN7cutlass13device_kernelIN5flash11enable_sm90INS1_16FlashAttnFwdSm90INS1_25CollectiveMainloopFwdSm90ILi2EN4cute5tupleIJNS5_1CILi1EEES8_S8_EEENS6_IJNS7_ILi128EEENS7_ILi112EEENS7_ILi192EEEEEELi192ENS_6half_tEfNS_4arch4Sm90ELb1ELb0ELb1ELb1ELb0ELb1ELb0ELb1ELb1ELb1ELb1ELb0EEENS1_21CollectiveEpilogueFwdINS6_IJSA_SC_SB_EEES9_SE_SG_Li256ELb1ELb1ELb1ELb0EEENS1_36VarlenDynamicPersistentTileSchedulerILi128ELi112ELi256ELi128ELb1ELb1ELb1ELb1ELb1ELb1EEEEEEEEEvNT_6ParamsE,"aw",@nobits
	.sectionflags	@""
	.align	16
	.zero		1024


//--------------------- .nv.constant0._ZN7cutlass13device_kernelIN5flash11enable_sm90INS1_16FlashAttnFwdSm90INS1_25CollectiveMainloopFwdSm90ILi2EN4cute5tupleIJNS5_1CILi1EEES8_S8_EEENS6_IJNS7_ILi128EEENS7_ILi112EEENS7_ILi192EEEEEELi192ENS_6half_tEfNS_4arch4Sm90ELb0ELb0ELb1ELb0ELb0ELb0ELb0ELb1ELb1ELb1ELb1ELb0EEENS1_21CollectiveEpilogueFwdINS6_IJSA_SC_SB_EEES9_SE_SG_Li256ELb0ELb1ELb1ELb0EEENS1_19SingleTileSchedulerILb0ELb1ELb1ELi128EEEEEEEEEvNT_6ParamsE --------------------------
	.section	.nv.constant0._ZN7cutlass13device_kernelIN5flash11enable_sm90INS1_16FlashAttnFwdSm90INS1_25CollectiveMainloopFwdSm90ILi2EN4cute5tupleIJNS5_1CILi1EEES8_S8_EEENS6_IJNS7_ILi128EEENS7_ILi112EEENS7_ILi192EEEEEELi192ENS_6half_tEfNS_4arch4Sm90ELb0ELb0ELb1ELb0ELb0ELb0ELb0ELb1ELb1ELb1ELb1ELb0EEENS1_21CollectiveEpilogueFwdINS6_IJSA_SC_SB_EEES9_SE_SG_Li256ELb0ELb1ELb1ELb0EEENS1_19SingleTileSchedulerILb0ELb1ELb1ELi128EEEEEEEEEvNT_6ParamsE,"a",@progbits
	.sectionflags	@""
	.align	4
.nv.constant0._ZN7cutlass13device_kernelIN5flash11enable_sm90INS1_16FlashAttnFwdSm90INS1_25CollectiveMainloopFwdSm90ILi2EN4cute5tupleIJNS5_1CILi1EEES8_S8_EEENS6_IJNS7_ILi128EEENS7_ILi112EEENS7_ILi192EEEEEELi192ENS_6half_tEfNS_4arch4Sm90ELb0ELb0ELb1ELb0ELb0ELb0ELb0ELb1ELb1ELb1ELb1ELb0EEENS1_21CollectiveEpilogueFwdINS6_IJSA_SC_SB_EEES9_SE_SG_Li256ELb0ELb1ELb1ELb0EEENS1_19SingleTileSchedulerILb0ELb1ELb1ELi128EEEEEEEEEvNT_6ParamsE:
	.zero		3200


//--------------------- .nv.constant0._ZN7cutlass13device_kernelIN5flash11enable_sm90INS1_16FlashAttnFwdSm90INS1_25CollectiveMainloopFwdSm90ILi2EN4cute5tupleIJNS5_1CILi1EEES8_S8_EEENS6_IJNS7_ILi128EEENS7_ILi112EEENS7_ILi192EEEEEELi192ENS_6half_tEfNS_4arch4Sm90ELb0ELb0ELb1ELb1ELb0ELb0ELb0ELb1ELb1ELb1ELb1ELb0EEENS1_21CollectiveEpilogueFwdINS6_IJSA_SC_SB_EEES9_SE_SG_Li256ELb1ELb1ELb1ELb0EEENS1_36VarlenDynamicPersistentTileSchedulerILi128ELi112ELi256ELi128ELb1ELb1ELb1ELb0ELb1ELb1EEEEEEEEEvNT_6ParamsE --------------------------
	.section	.nv.constant0._ZN7cutlass13device_kernelIN5flash11enable_sm90INS1_16FlashAttnFwdSm90INS1_25CollectiveMainloopFwdSm90ILi2EN4cute5tupleIJNS5_1CILi1EEES8_S8_EEENS6_IJNS7_ILi128EEENS7_ILi112EEENS7_ILi192EEEEEELi192ENS_6half_tEfNS_4arch4Sm90ELb0ELb0ELb1ELb1ELb0ELb0ELb0ELb1ELb1ELb1ELb1ELb0EEENS1_21CollectiveEpilogueFwdINS6_IJSA_SC_SB_EEES9_SE_SG_Li256ELb1ELb1ELb1ELb0EEENS1_36VarlenDynamicPersistentTileSchedulerILi128ELi112ELi256ELi128ELb1ELb1ELb1ELb0ELb1ELb1EEEEEEEEEvNT_6ParamsE,"a",@progbits
	.sectionflags	@""
	.align	4
.nv.constant0._ZN7cutlass13device_kernelIN5flash11enable_sm90INS1_16FlashAttnFwdSm90INS1_25CollectiveMainloopFwdSm90ILi2EN4cute5tupleIJNS5_1CILi1EEES8_S8_EEENS6_IJNS7_ILi128EEENS7_ILi112EEENS7_ILi192EEEEEELi192ENS_6half_tEfNS_4arch4Sm90ELb0ELb0ELb1ELb1ELb0ELb0ELb0ELb1ELb1ELb1ELb1ELb0EEENS1_21CollectiveEpilogueFwdINS6_IJSA_SC_SB_EEES9_SE_SG_Li256ELb1ELb1ELb1ELb0EEENS1_36VarlenDynamicPersistentTileSchedulerILi128ELi112ELi256ELi128ELb1ELb1ELb1ELb0ELb1ELb1EEEEEEEEEvNT_6ParamsE:
	.zero		3328


//--------------------- .nv.constant0._ZN7cutlass13device_kernelIN5flash11enable_sm90INS1_16FlashAttnFwdSm90INS1_25CollectiveMainloopFwdSm90ILi2EN4cute5tupleIJNS5_1CILi1EEES8_S8_EEENS6_IJNS7_ILi128EEENS7_ILi112EEENS7_ILi192EEEEEELi192ENS_6half_tEfNS_4arch4Sm90ELb0ELb0ELb1ELb1ELb0ELb1ELb0ELb1ELb1ELb1ELb1ELb0EEENS1_21CollectiveEpilogueFwdINS6_IJSA_SC_SB_EEES9_SE_SG_Li256ELb1ELb1ELb1ELb0EEENS1_36VarlenDynamicPersistentTileSchedulerILi128ELi112ELi256ELi128ELb1ELb1ELb1ELb0ELb1ELb1EEEEEEEEEvNT_6ParamsE --------------------------
	.section	.nv.constant0._ZN7cutlass13device_kernelIN5flash11enable_sm90INS1_16FlashAttnFwdSm90INS1_25CollectiveMainloopFwdSm90ILi2EN4cute5tupleIJNS5_1CILi1EEES8_S8_EEENS6_IJNS7_ILi128EEENS7_ILi112EEENS7_ILi192EEEEEELi192ENS_6half_tEfNS_4arch4Sm90ELb0ELb0ELb1ELb1ELb0ELb1ELb0ELb1ELb1ELb1ELb1ELb0EEENS1_21CollectiveEpilogueFwdINS6_IJSA_SC_SB_EEES9_SE_SG_Li256ELb1ELb1ELb1ELb0EEENS1_36VarlenDynamicPersistentTileSchedulerILi128ELi112ELi256ELi128ELb1ELb1ELb1ELb0ELb1ELb1EEEEEEEEEvNT_6ParamsE,"a",@progbits
	.sectionflags	@""
	.align	4
.nv.constant0._ZN7cutlass13device_kernelIN5flash11enable_sm90INS1_16FlashAttnFwdSm90INS1_25CollectiveMainloopFwdSm90ILi2EN4cute5tupleIJNS5_1CILi1EEES8_S8_EEENS6_IJNS7_ILi128EEENS7_ILi112EEENS7_ILi192EEEEEELi192ENS_6half_tEfNS_4arch4Sm90ELb0ELb0ELb1ELb1ELb0ELb1ELb0ELb1ELb1ELb1ELb1ELb0EEENS1_21CollectiveEpilogueFwdINS6_IJSA_SC_SB_EEES9_SE_SG_Li256ELb1ELb1ELb1ELb0EEENS1_36VarlenDynamicPersistentTileSchedulerILi128ELi112ELi256ELi128ELb1ELb1ELb1ELb0ELb1ELb1EEEEEEEEEvNT_6ParamsE:
	.zero		3328


//--------------------- .nv.constant0._ZN7cutlass13device_kernelIN5flash11enable_sm90INS1_16FlashAttnFwdSm90INS1_25CollectiveMainloopFwdSm90ILi2EN4cute5tupleIJNS5_1CILi1EEES8_S8_EEENS6_IJNS7_ILi128EEENS7_ILi96EEENS7_ILi192EEEEEELi192ENS_6half_tEfNS_4arch4Sm90ELb0ELb1ELb1ELb0ELb0ELb0ELb0ELb1ELb1ELb1ELb1ELb0EEENS1_21CollectiveEpilogueFwdINS6_IJSA_SC_SB_EEES9_SE_SG_Li256ELb0ELb1ELb1ELb0EEENS1_19SingleTileSchedulerILb0ELb1ELb1ELi128EEEEEEEEEvNT_6ParamsE --------------------------
	.section	.nv.constant0._ZN7cutlass13device_kernelIN5flash11enable_sm90INS1_16FlashAttnFwdSm90INS1_25CollectiveMainloopFwdSm90ILi2EN4cute5tupleIJNS5_1CILi1EEES8_S8_EEENS6_IJNS7_ILi128EEENS7_ILi96EEENS7_ILi192EEEEEELi192ENS_6half_tEfNS_4arch4Sm90ELb0ELb1ELb1ELb0ELb0ELb0ELb0ELb1ELb1ELb1ELb1ELb0EEENS1_21CollectiveEpilogueFwdINS6_IJSA_SC_SB_EEES9_SE_SG_Li256ELb0ELb1ELb1ELb0EEENS1_19SingleTileSchedulerILb0ELb1ELb1ELi128EEEEEEEEEvNT_6ParamsE,"a",@progbits
	.sectionflags	@""
	.align	4
.nv.constant0._ZN7cutlass13device_kernelIN5flash11enable_sm90INS1_16FlashAttnFwdSm90INS1_25CollectiveMainloopFwdSm90ILi2EN4cute5tupleIJNS5_1CILi1EEES8_S8_EEENS6_IJNS7_ILi128EEENS7_ILi96EEENS7_ILi192EEEEEELi192ENS_6half_tEfNS_4arch4Sm90ELb0ELb1ELb1ELb0ELb0ELb0ELb0ELb1ELb1ELb1ELb1ELb0EEENS1_21CollectiveEpilogueFwdINS6_IJSA_SC_SB_EEES9_SE_SG_Li256ELb0ELb1ELb1ELb0EEENS1_19SingleTileSchedulerILb0ELb1ELb1ELi128EEEEEEEEEvNT_6ParamsE:
	.zero		3200


//--------------------- .nv.constant0._ZN7cutlass13device_kernelIN5flash11enable_sm90INS1_16FlashAttnFwdSm90INS1_25CollectiveMainloopFwdSm90ILi2EN4cute5tupleIJNS5_1CILi1EEES8_S8_EEENS6_IJNS7_ILi128EEENS7_ILi96EEENS7_ILi192EEEEEELi192ENS_6half_tEfNS_4arch4Sm90ELb0ELb1ELb1ELb1ELb0ELb0ELb0ELb1ELb1ELb1ELb1ELb0EEENS1_21CollectiveEpilogueFwdINS6_IJSA_SC_SB_EEES9_SE_SG_Li256ELb1ELb1ELb1ELb0EEENS1_36VarlenDynamicPersistentTileSchedulerILi128ELi96ELi256ELi128ELb1ELb1ELb1ELb1ELb0ELb1EEEEEEEEEvNT_6ParamsE --------------------------
	.section	.nv.constant0._ZN7cutlass13device_kernelIN5flash11enable_sm90INS1_16FlashAttnFwdSm90INS1_25CollectiveMainloopFwdSm90ILi2EN4cute5tupleIJNS5_1CILi1EEES8_S8_EEENS6_IJNS7_ILi128EEENS7_ILi96EEENS7_ILi192EEEEEELi192ENS_6half_tEfNS_4arch4Sm90ELb0ELb1ELb1ELb1ELb0ELb0ELb0ELb1ELb1ELb1ELb1ELb0EEENS1_21CollectiveEpilogueFwdINS6_IJSA_SC_SB_EEES9_SE_SG_Li256ELb1ELb1ELb1ELb0EEENS1_36VarlenDynamicPersistentTileSchedulerILi128ELi96ELi256ELi128ELb1ELb1ELb1ELb1ELb0ELb1EEEEEEEEEvNT_6ParamsE,"a",@progbits
	.sectionflags	@""
	.align	4
.nv.constant0._ZN7cutlass13device_kernelIN5flash11enable_sm90INS1_16FlashAttnFwdSm90INS1_25CollectiveMainloopFwdSm90ILi2EN4cute5tupleIJNS5_1CILi1EEES8_S8_EEENS6_IJNS7_ILi128EEENS7_ILi96EEENS7_ILi192EEEEEELi192ENS_6half_tEfNS_4arch4Sm90ELb0ELb1ELb1ELb1ELb0ELb0ELb0ELb1ELb1ELb1ELb1ELb0EEENS1_21CollectiveEpilogueFwdINS6_IJSA_SC_SB_EEES9_SE_SG_Li256ELb1ELb1ELb1ELb0EEENS1_36VarlenDynamicPersistentTileSchedulerILi128ELi96ELi256ELi128ELb1ELb1ELb1ELb1ELb0ELb1EEEEEEEEEvNT_6ParamsE:
	.zero		3328


//--------------------- .nv.constant0._ZN7cutlass13device_kernelIN5flash11enable_sm90INS1_16FlashAttnFwdSm90INS1_25CollectiveMainloopFwdSm90ILi2EN4cute5tupleIJNS5_1CILi1EEES8_S8_EEENS6_IJNS7_ILi128EEENS7_ILi96EEENS7_ILi192EEEEEELi192ENS_6half_tEfNS_4arch4Sm90ELb0ELb1ELb1ELb1ELb0ELb1ELb0ELb1ELb1ELb1ELb1ELb0EEENS1_21CollectiveEpilogueFwdINS6_IJSA_SC_SB_EEES9_SE_SG_Li256ELb1ELb1ELb1ELb0EEENS1_36VarlenDynamicPersistentTileSchedulerILi128ELi96ELi256ELi128ELb1ELb1ELb1ELb1ELb0ELb1EEEEEEEEEvNT_6ParamsE --------------------------
	.section	.nv.constant0._ZN7cutlass13device_kernelIN5flash11enable_sm90INS1_16FlashAttnFwdSm90INS1_25CollectiveMainloopFwdSm90ILi2EN4cute5tupleIJNS5_1CILi1EEES8_S8_EEENS6_IJNS7_ILi128EEENS7_ILi96EEENS7_ILi192EEEEEELi192ENS_6half_tEfNS_4arch4Sm90ELb0ELb1ELb1ELb1ELb0ELb1ELb0ELb1ELb1ELb1ELb1ELb0EEENS1_21CollectiveEpilogueFwdINS6_IJSA_SC_SB_EEES9_SE_SG_Li256ELb1ELb1ELb1ELb0EEENS1_36VarlenDynamicPersistentTileSchedulerILi128ELi96ELi256ELi128ELb1ELb1ELb1ELb1ELb0ELb1EEEEEEEEEvNT_6ParamsE,"a",@progbits
	.sectionflags	@""
	.align	4
.nv.constant0._ZN7cutlass13device_kernelIN5flash11enable_sm90INS1_16FlashAttnFwdSm90INS1_25CollectiveMainloopFwdSm90ILi2EN4cute5tupleIJNS5_1CILi1EEES8_S8_EEENS6_IJNS7_ILi128EEENS7_ILi96EEENS7_ILi192EEEEEELi192ENS_6half_tEfNS_4arch4Sm90ELb0ELb1ELb1ELb1ELb0ELb1ELb0ELb1ELb1ELb1ELb1ELb0EEENS1_21CollectiveEpilogueFwdINS6_IJSA_SC_SB_EEES9_SE_SG_Li256ELb1ELb1ELb1ELb0EEENS1_36VarlenDynamicPersistentTileSchedulerILi128ELi96ELi256ELi128ELb1ELb1ELb1ELb1ELb0ELb1EEEEEEEEEvNT_6ParamsE:
	.zero		3328


//--------------------- .nv.constant0._ZN7cutlass13device_kernelIN5flash11enable_sm90INS1_16FlashAttnFwdSm90INS1_25CollectiveMainloopFwdSm90ILi2EN4cute5tupleIJNS5_1CILi1EEES8_S8_EEENS6_IJNS7_ILi128EEENS7_ILi112EEENS7_ILi192EEEEEELi192ENS_6half_tEfNS_4arch4Sm90ELb1ELb0ELb1ELb0ELb0ELb0ELb0ELb1ELb1ELb1ELb1ELb0EEENS1_21CollectiveEpilogueFwdINS6_IJSA_SC_SB_EEES9_SE_SG_Li256ELb0ELb1ELb1ELb0EEENS1_19SingleTileSchedulerILb0ELb1ELb1ELi128EEEEEEEEEvNT_6ParamsE --------------------------
	.section	.nv.constant0._ZN7cutlass13device_kernelIN5flash11enable_sm90INS1_16FlashAttnFwdSm90INS1_25CollectiveMainloopFwdSm90ILi2EN4cute5tupleIJNS5_1CILi1EEES8_S8_EEENS6_IJNS7_ILi128EEENS7_ILi112EEENS7_ILi192EEEEEELi192ENS_6half_tEfNS_4arch4Sm90ELb1ELb0ELb1ELb0ELb0ELb0ELb0ELb1ELb1ELb1ELb1ELb0EEENS1_21CollectiveEpilogueFwdINS6_IJSA_SC_SB_EEES9_SE_SG_Li256ELb0ELb1ELb1ELb0EEENS1_19SingleTileSchedulerILb0ELb1ELb1ELi128EEEEEEEEEvNT_6ParamsE,"a",@progbits
	.sectionflags	@""
	.align	4
.nv.constant0._ZN7cutlass13device_kernelIN5flash11enable_sm90INS1_16FlashAttnFwdSm90INS1_25CollectiveMainloopFwdSm90ILi2EN4cute5tupleIJNS5_1CILi1EEES8_S8_EEENS6_IJNS7_ILi128EEENS7_ILi112EEENS7_ILi192EEEEEELi192ENS_6half_tEfNS_4arch4Sm90ELb1ELb0ELb1ELb0ELb0ELb0ELb0ELb1ELb1ELb1ELb1ELb0EEENS1_21CollectiveEpilogueFwdINS6_IJSA_SC_SB_EEES9_SE_SG_Li256ELb0ELb1ELb1ELb0EEENS1_19SingleTileSchedulerILb0ELb1ELb1ELi128EEEEEEEEEvNT_6ParamsE:
	.zero		3200


//--------------------- .nv.constant0._ZN7cutlass13device_kernelIN5flash11enable_sm90INS1_16FlashAttnFwdSm90INS1_25CollectiveMainloopFwdSm90ILi2EN4cute5tupleIJNS5_1CILi1EEES8_S8_EEENS6_IJNS7_ILi128EEENS7_ILi112EEENS7_ILi192EEEEEELi192ENS_6half_tEfNS_4arch4Sm90ELb1ELb0ELb1ELb1ELb0ELb0ELb0ELb1ELb1ELb1ELb1ELb0EEENS1_21CollectiveEpilogueFwdINS6_IJSA_SC_SB_EEES9_SE_SG_Li256ELb1ELb1ELb1ELb0EEENS1_36VarlenDynamicPersistentTileSchedulerILi128ELi112ELi256ELi128ELb1ELb1ELb1ELb1ELb1ELb1EEEEEEEEEvNT_6ParamsE --------------------------
	.section	.nv.constant0._ZN7cutlass13device_kernelIN5flash11enable_sm90INS1_16FlashAttnFwdSm90INS1_25CollectiveMainloopFwdSm90ILi2EN4cute5tupleIJNS5_1CILi1EEES8_S8_EEENS6_IJNS7_ILi128EEENS7_ILi112EEENS7_ILi192EEEEEELi192ENS_6half_tEfNS_4arch4Sm90ELb1ELb0ELb1ELb1ELb0ELb0ELb0ELb1ELb1ELb1ELb1ELb0EEENS1_21CollectiveEpilogueFwdINS6_IJSA_SC_SB_EEES9_SE_SG_Li256ELb1ELb1ELb1ELb0EEENS1_36VarlenDynamicPersistentTileSchedulerILi128ELi112ELi256ELi128ELb1ELb1ELb1ELb1ELb1ELb1EEEEEEEEEvNT_6ParamsE,"a",@progbits
	.sectionflags	@""
	.align	4
.nv.constant0._ZN7cutlass13device_kernelIN5flash11enable_sm90INS1_16FlashAttnFwdSm90INS1_25CollectiveMainloopFwdSm90ILi2EN4cute5tupleIJNS5_1CILi1EEES8_S8_EEENS6_IJNS7_ILi128EEENS7_ILi112EEENS7_ILi192EEEEEELi192ENS_6half_tEfNS_4arch4Sm90ELb1ELb0ELb1ELb1ELb0ELb0ELb0ELb1ELb1ELb1ELb1ELb0EEENS1_21CollectiveEpilogueFwdINS6_IJSA_SC_SB_EEES9_SE_SG_Li256ELb1ELb1ELb1ELb0EEENS1_36VarlenDynamicPersistentTileSchedulerILi128ELi112ELi256ELi128ELb1ELb1ELb1ELb1ELb1ELb1EEEEEEEEEvNT_6ParamsE:
	.zero		3328


//--------------------- .nv.constant0._ZN7cutlass13device_kernelIN5flash11enable_sm90INS1_16FlashAttnFwdSm90INS1_25CollectiveMainloopFwdSm90ILi2EN4cute5tupleIJNS5_1CILi1EEES8_S8_EEENS6_IJNS7_ILi128EEENS7_ILi112EEENS7_ILi192EEEEEELi192ENS_6half_tEfNS_4arch4Sm90ELb1ELb0ELb1ELb1ELb0ELb1ELb0ELb1ELb1ELb1ELb1ELb0EEENS1_21CollectiveEpilogueFwdINS6_IJSA_SC_SB_EEES9_SE_SG_Li256ELb1ELb1ELb1ELb0EEENS1_36VarlenDynamicPersistentTileSchedulerILi128ELi112ELi256ELi128ELb1ELb1ELb1ELb1ELb1ELb1EEEEEEEEEvNT_6ParamsE --------------------------
	.section	.nv.constant0._ZN7cutlass13device_kernelIN5flash11enable_sm90INS1_16FlashAttnFwdSm90INS1_25CollectiveMainloopFwdSm90ILi2EN4cute5tupleIJNS5_1CILi1EEES8_S8_EEENS6_IJNS7_ILi128EEENS7_ILi112EEENS7_ILi192EEEEEELi192ENS_6half_tEfNS_4arch4Sm90ELb1ELb0ELb1ELb1ELb0ELb1ELb0ELb1ELb1ELb1ELb1ELb0EEENS1_21CollectiveEpilogueFwdINS6_IJSA_SC_SB_EEES9_SE_SG_Li256ELb1ELb1ELb1ELb0EEENS1_36VarlenDynamicPersistentTileSchedulerILi128ELi112ELi256ELi128ELb1ELb1ELb1ELb1ELb1ELb1EEEEEEEEEvNT_6ParamsE,"a",@progbits
	.sectionflags	@""
	.align	4
.nv.constant0._ZN7cutlass13device_kernelIN5flash11enable_sm90INS1_16FlashAttnFwdSm90INS1_25CollectiveMainloopFwdSm90ILi2EN4cute5tupleIJNS5_1CILi1EEES8_S8_EEENS6_IJNS7_ILi128EEENS7_ILi112EEENS7_ILi192EEEEEELi192ENS_6half_tEfNS_4arch4Sm90ELb1ELb0ELb1ELb1ELb0ELb1ELb0ELb1ELb1ELb1ELb1ELb0EEENS1_21CollectiveEpilogueFwdINS6_IJSA_SC_SB_EEES9_SE_SG_Li256ELb1ELb1ELb1ELb0EEENS1_36VarlenDynamicPersistentTileSchedulerILi128ELi112ELi256ELi128ELb1ELb1ELb1ELb1ELb1ELb1EEEEEEEEEvNT_6ParamsE:
	.zero		3328


//--------------------- SYMBOLS --------------------------

	.type		.nv.reservedSmem.offset0,@object
	.size		.nv.reservedSmem.offset0,0x4
	.type		__assertfail,@function
